	.target	sm_90a

	.elftype	@"ET_EXEC"


//--------------------- .note.nv.tkinfo           --------------------------
	.section	.note.nv.tkinfo,"",@"SHT_NOTE"
	.sectionflags	@"SHF_NOTE_NV_TKINFO"
	.tkinfo
        /*0018*/ 	.word	0x00000002
        /*0030*/ 	.string	""
        /*0030*/ 	.string	"ptxas"
        /*0030*/ 	.string	"Cuda compilation tools, release 13.0, V13.0.88"
        /*0030*/ 	.string	"Build cuda_13.0.r13.0/compiler.36424714_0"
        /*0030*/ 	.string	"-arch sm_90a -m 64 "



//--------------------- .note.nv.cuinfo           --------------------------
	.section	.note.nv.cuinfo,"",@"SHT_NOTE"
	.sectionflags	@"SHF_NOTE_NV_CUINFO"
        /*0018*/ 	.short	0x0002
        /*001a*/ 	.short	0x005a
        /*001c*/ 	.short	0x0082
	.zero		2


//--------------------- .nv.info                  --------------------------
	.section	.nv.info,"",@"SHT_CUDA_INFO"
	.align	4


	//----- nvinfo : EIATTR_REGCOUNT
	.align		4
        /*0000*/ 	.byte	0x04, 0x2f
        /*0002*/ 	.short	(.L_27 - .L_26)
	.align		4
.L_26:
        /*0004*/ 	.word	index@(_ZN7cutlass13device_kernelIN5flash11enable_sm90INS1_16FlashAttnFwdSm90INS1_25CollectiveMainloopFwdSm90ILi2EN4cute5tupleIJNS5_1CILi1EEES8_S8_EEENS6_IJNS7_ILi128EEENS7_ILi160EEENS7_ILi192EEEEEELi128ENS_12float_e4m3_tEfNS_4arch4Sm90ELb1ELb0ELb1ELb1ELb1ELb1ELb0ELb1ELb1ELb1ELb1ELb0EEENS1_21CollectiveEpilogueFwdINS6_IJSA_SA_SB_EEES9_NS_10bfloat16_tESG_Li256ELb1ELb1ELb1ELb1EEENS1_36VarlenDynamicPersistentTileSchedulerILi128ELi160ELi256ELi128ELb1ELb1ELb1ELb1ELb1ELb1EEEEEEEEEvNT_6ParamsE)
        /*0008*/ 	.word	0x000000a8


	//----- nvinfo : EIATTR_FRAME_SIZE
	.align		4
.L_27:
        /*000c*/ 	.byte	0x04, 0x11
        /*000e*/ 	.short	(.L_29 - .L_28)
	.align		4
.L_28:
        /*0010*/ 	.word	index@(_ZN7cutlass13device_kernelIN5flash11enable_sm90INS1_16FlashAttnFwdSm90INS1_25CollectiveMainloopFwdSm90ILi2EN4cute5tupleIJNS5_1CILi1EEES8_S8_EEENS6_IJNS7_ILi128EEENS7_ILi160EEENS7_ILi192EEEEEELi128ENS_12float_e4m3_tEfNS_4arch4Sm90ELb1ELb0ELb1ELb1ELb1ELb1ELb0ELb1ELb1ELb1ELb1ELb0EEENS1_21CollectiveEpilogueFwdINS6_IJSA_SA_SB_EEES9_NS_10bfloat16_tESG_Li256ELb1ELb1ELb1ELb1EEENS1_36VarlenDynamicPersistentTileSchedulerILi128ELi160ELi256ELi128ELb1ELb1ELb1ELb1ELb1ELb1EEEEEEEEEvNT_6ParamsE)
        /*0014*/ 	.word	0x00000058


	//----- nvinfo : EIATTR_REGCOUNT
	.align		4
.L_29:
        /*0018*/ 	.byte	0x04, 0x2f
        /*001a*/ 	.short	(.L_31 - .L_30)
	.align		4
.L_30:
        /*001c*/ 	.word	index@(_ZN7cutlass13device_kernelIN5flash11enable_sm90INS1_16FlashAttnFwdSm90INS1_25CollectiveMainloopFwdSm90ILi2EN4cute5tupleIJNS5_1CILi1EEES8_S8_EEENS6_IJNS7_ILi128EEENS7_ILi160EEENS7_ILi192EEEEEELi128ENS_12float_e4m3_tEfNS_4arch4Sm90ELb1ELb0ELb1ELb1ELb1ELb0ELb0ELb1ELb1ELb1ELb1ELb0EEENS1_21CollectiveEpilogueFwdINS6_IJSA_SA_SB_EEES9_NS_10bfloat16_tESG_Li256ELb1ELb1ELb1ELb1EEENS1_36VarlenDynamicPersistentTileSchedulerILi128ELi160ELi256ELi128ELb1ELb1ELb1ELb1ELb1ELb1EEEEEEEEEvNT_6ParamsE)
        /*0020*/ 	.word	0x000000a8


	//----- nvinfo : EIATTR_FRAME_SIZE
	.align		4
.L_31:
        /*0024*/ 	.byte	0x04, 0x11
        /*0026*/ 	.short	(.L_33 - .L_32)
	.align		4
.L_32:
        /*0028*/ 	.word	index@(_ZN7cutlass13device_kernelIN5flash11enable_sm90INS1_16FlashAttnFwdSm90INS1_25CollectiveMainloopFwdSm90ILi2EN4cute5tupleIJNS5_1CILi1EEES8_S8_EEENS6_IJNS7_ILi128EEENS7_ILi160EEENS7_ILi192EEEEEELi128ENS_12float_e4m3_tEfNS_4arch4Sm90ELb1ELb0ELb1ELb1ELb1ELb0ELb0ELb1ELb1ELb1ELb1ELb0EEENS1_21CollectiveEpilogueFwdINS6_IJSA_SA_SB_EEES9_NS_10bfloat16_tESG_Li256ELb1ELb1ELb1ELb1EEENS1_36VarlenDynamicPersistentTileSchedulerILi128ELi160ELi256ELi128ELb1ELb1ELb1ELb1ELb1ELb1EEEEEEEEEvNT_6ParamsE)
        /*002c*/ 	.word	0x00000030


	//----- nvinfo : EIATTR_REGCOUNT
	.align		4
.L_33:
        /*0030*/ 	.byte	0x04, 0x2f
        /*0032*/ 	.short	(.L_35 - .L_34)
	.align		4
.L_34:
        /*0034*/ 	.word	index@(_ZN7cutlass13device_kernelIN5flash11enable_sm90INS1_16FlashAttnFwdSm90INS1_25CollectiveMainloopFwdSm90ILi2EN4cute5tupleIJNS5_1CILi1EEES8_S8_EEENS6_IJNS7_ILi128EEENS7_ILi160EEENS7_ILi192EEEEEELi128ENS_12float_e4m3_tEfNS_4arch4Sm90ELb1ELb0ELb1ELb0ELb1ELb0ELb0ELb1ELb1ELb1ELb1ELb0EEENS1_21CollectiveEpilogueFwdINS6_IJSA_SA_SB_EEES9_NS_10bfloat16_tESG_Li256ELb0ELb1ELb1ELb1EEENS1_19SingleTileSchedulerILb0ELb1ELb1ELi128EEEEEEEEEvNT_6ParamsE)
        /*0038*/ 	.word	0x000000a8


	//----- nvinfo : EIATTR_FRAME_SIZE
	.align		4
.L_35:
        /*003c*/ 	.byte	0x04, 0x11
        /*003e*/ 	.short	(.L_37 - .L_36)
	.align		4
.L_36:
        /*0040*/ 	.word	index@(_ZN7cutlass13device_kernelIN5flash11enable_sm90INS1_16FlashAttnFwdSm90INS1_25CollectiveMainloopFwdSm90ILi2EN4cute5tupleIJNS5_1CILi1EEES8_S8_EEENS6_IJNS7_ILi128EEENS7_ILi160EEENS7_ILi192EEEEEELi128ENS_12float_e4m3_tEfNS_4arch4Sm90ELb1ELb0ELb1ELb0ELb1ELb0ELb0ELb1ELb1ELb1ELb1ELb0EEENS1_21CollectiveEpilogueFwdINS6_IJSA_SA_SB_EEES9_NS_10bfloat16_tESG_Li256ELb0ELb1ELb1ELb1EEENS1_19SingleTileSchedulerILb0ELb1ELb1ELi128EEEEEEEEEvNT_6ParamsE)
        /*0044*/ 	.word	0x00000018


	//----- nvinfo : EIATTR_REGCOUNT
	.align		4
.L_37:
        /*0048*/ 	.byte	0x04, 0x2f
        /*004a*/ 	.short	(.L_39 - .L_38)
	.align		4
.L_38:
        /*004c*/ 	.word	index@(_ZN7cutlass13device_kernelIN5flash11enable_sm90INS1_16FlashAttnFwdSm90INS1_25CollectiveMainloopFwdSm90ILi2EN4cute5tupleIJNS5_1CILi1EEES8_S8_EEENS6_IJNS7_ILi128EEESA_NS7_ILi192EEEEEELi128ENS_12float_e4m3_tEfNS_4arch4Sm90ELb0ELb1ELb1ELb1ELb1ELb1ELb0ELb1ELb1ELb1ELb1ELb0EEENS1_21CollectiveEpilogueFwdINS6_IJSA_SA_SA_EEES9_NS_10bfloat16_tESF_Li256ELb1ELb1ELb1ELb1EEENS1_36VarlenDynamicPersistentTileSchedulerILi128ELi128ELi256ELi128ELb1ELb1ELb1ELb1ELb0ELb1EEEEEEEEEvNT_6ParamsE)
        /*0050*/ 	.word	0x000000a8


	//----- nvinfo : EIATTR_FRAME_SIZE
	.align		4
.L_39:
        /*0054*/ 	.byte	0x04, 0x11
        /*0056*/ 	.short	(.L_41 - .L_40)
	.align		4
.L_40:
        /*0058*/ 	.word	index@(_ZN7cutlass13device_kernelIN5flash11enable_sm90INS1_16FlashAttnFwdSm90INS1_25CollectiveMainloopFwdSm90ILi2EN4cute5tupleIJNS5_1CILi1EEES8_S8_EEENS6_IJNS7_ILi128EEESA_NS7_ILi192EEEEEELi128ENS_12float_e4m3_tEfNS_4arch4Sm90ELb0ELb1ELb1ELb1ELb1ELb1ELb0ELb1ELb1ELb1ELb1ELb0EEENS1_21CollectiveEpilogueFwdINS6_IJSA_SA_SA_EEES9_NS_10bfloat16_tESF_Li256ELb1ELb1ELb1ELb1EEENS1_36VarlenDynamicPersistentTileSchedulerILi128ELi128ELi256ELi128ELb1ELb1ELb1ELb1ELb0ELb1EEEEEEEEEvNT_6ParamsE)
        /*005c*/ 	.word	0x00000058


	//----- nvinfo : EIATTR_REGCOUNT
	.align		4
.L_41:
        /*0060*/ 	.byte	0x04, 0x2f
        /*0062*/ 	.short	(.L_43 - .L_42)
	.align		4
.L_42:
        /*0064*/ 	.word	index@(_ZN7cutlass13device_kernelIN5flash11enable_sm90INS1_16FlashAttnFwdSm90INS1_25CollectiveMainloopFwdSm90ILi2EN4cute5tupleIJNS5_1CILi1EEES8_S8_EEENS6_IJNS7_ILi128EEESA_NS7_ILi192EEEEEELi128ENS_12float_e4m3_tEfNS_4arch4Sm90ELb0ELb1ELb1ELb1ELb1ELb0ELb0ELb1ELb1ELb1ELb1ELb0EEENS1_21CollectiveEpilogueFwdINS6_IJSA_SA_SA_EEES9_NS_10bfloat16_tESF_Li256ELb1ELb1ELb1ELb1EEENS1_36VarlenDynamicPersistentTileSchedulerILi128ELi128ELi256ELi128ELb1ELb1ELb1ELb1ELb0ELb1EEEEEEEEEvNT_6ParamsE)
        /*0068*/ 	.word	0x000000a8


	//----- nvinfo : EIATTR_FRAME_SIZE
	.align		4
.L_43:
        /*006c*/ 	.byte	0x04, 0x11
        /*006e*/ 	.short	(.L_45 - .L_44)
	.align		4
.L_44:
        /*0070*/ 	.word	index@(_ZN7cutlass13device_kernelIN5flash11enable_sm90INS1_16FlashAttnFwdSm90INS1_25CollectiveMainloopFwdSm90ILi2EN4cute5tupleIJNS5_1CILi1EEES8_S8_EEENS6_IJNS7_ILi128EEESA_NS7_ILi192EEEEEELi128ENS_12float_e4m3_tEfNS_4arch4Sm90ELb0ELb1ELb1ELb1ELb1ELb0ELb0ELb1ELb1ELb1ELb1ELb0EEENS1_21CollectiveEpilogueFwdINS6_IJSA_SA_SA_EEES9_NS_10bfloat16_tESF_Li256ELb1ELb1ELb1ELb1EEENS1_36VarlenDynamicPersistentTileSchedulerILi128ELi128ELi256ELi128ELb1ELb1ELb1ELb1ELb0ELb1EEEEEEEEEvNT_6ParamsE)
        /*0074*/ 	.word	0x00000018


	//----- nvinfo : EIATTR_REGCOUNT
	.align		4
.L_45:
        /*0078*/ 	.byte	0x04, 0x2f
        /*007a*/ 	.short	(.L_47 - .L_46)
	.align		4
.L_46:
        /*007c*/ 	.word	index@(_ZN7cutlass13device_kernelIN5flash11enable_sm90INS1_16FlashAttnFwdSm90INS1_25CollectiveMainloopFwdSm90ILi2EN4cute5tupleIJNS5_1CILi1EEES8_S8_EEENS6_IJNS7_ILi128EEESA_NS7_ILi192EEEEEELi128ENS_12float_e4m3_tEfNS_4arch4Sm90ELb0ELb1ELb1ELb0ELb1ELb0ELb0ELb1ELb1ELb1ELb1ELb0EEENS1_21CollectiveEpilogueFwdINS6_IJSA_SA_SA_EEES9_NS_10bfloat16_tESF_Li256ELb0ELb1ELb1ELb1EEENS1_19SingleTileSchedulerILb0ELb1ELb1ELi128EEEEEEEEEvNT_6ParamsE)
        /*0080*/ 	.word	0x000000a8


	//----- nvinfo : EIATTR_FRAME_SIZE
	.align		4
.L_47:
        /*0084*/ 	.byte	0x04, 0x11
        /*0086*/ 	.short	(.L_49 - .L_48)
	.align		4
.L_48:
        /*0088*/ 	.word	index@(_ZN7cutlass13device_kernelIN5flash11enable_sm90INS1_16FlashAttnFwdSm90INS1_25CollectiveMainloopFwdSm90ILi2EN4cute5tupleIJNS5_1CILi1EEES8_S8_EEENS6_IJNS7_ILi128EEESA_NS7_ILi192EEEEEELi128ENS_12float_e4m3_tEfNS_4arch4Sm90ELb0ELb1ELb1ELb0ELb1ELb0ELb0ELb1ELb1ELb1ELb1ELb0EEENS1_21CollectiveEpilogueFwdINS6_IJSA_SA_SA_EEES9_NS_10bfloat16_tESF_Li256ELb0ELb1ELb1ELb1EEENS1_19SingleTileSchedulerILb0ELb1ELb1ELi128EEEEEEEEEvNT_6ParamsE)
        /*008c*/ 	.word	0x00000010


	//----- nvinfo : EIATTR_REGCOUNT
	.align		4
.L_49:
        /*0090*/ 	.byte	0x04, 0x2f
        /*0092*/ 	.short	(.L_51 - .L_50)
	.align		4
.L_50:
        /*0094*/ 	.word	index@(_ZN7cutlass13device_kernelIN5flash11enable_sm90INS1_16FlashAttnFwdSm90INS1_25CollectiveMainloopFwdSm90ILi2EN4cute5tupleIJNS5_1CILi1EEES8_S8_EEENS6_IJNS7_ILi128EEENS7_ILi160EEENS7_ILi192EEEEEELi128ENS_12float_e4m3_tEfNS_4arch4Sm90ELb0ELb0ELb1ELb1ELb1ELb1ELb0ELb1ELb1ELb1ELb1ELb0EEENS1_21CollectiveEpilogueFwdINS6_IJSA_SA_SB_EEES9_NS_10bfloat16_tESG_Li256ELb1ELb1ELb1ELb1EEENS1_36VarlenDynamicPersistentTileSchedulerILi128ELi160ELi256ELi128ELb1ELb1ELb1ELb0ELb1ELb1EEEEEEEEEvNT_6ParamsE)
        /*0098*/ 	.word	0x000000a8


	//----- nvinfo : EIATTR_FRAME_SIZE
	.align		4
.L_51:
        /*009c*/ 	.byte	0x04, 0x11
        /*009e*/ 	.short	(.L_53 - .L_52)
	.align		4
.L_52:
        /*00a0*/ 	.word	index@(_ZN7cutlass13device_kernelIN5flash11enable_sm90INS1_16FlashAttnFwdSm90INS1_25CollectiveMainloopFwdSm90ILi2EN4cute5tupleIJNS5_1CILi1EEES8_S8_EEENS6_IJNS7_ILi128EEENS7_ILi160EEENS7_ILi192EEEEEELi128ENS_12float_e4m3_tEfNS_4arch4Sm90ELb0ELb0ELb1ELb1ELb1ELb1ELb0ELb1ELb1ELb1ELb1ELb0EEENS1_21CollectiveEpilogueFwdINS6_IJSA_SA_SB_EEES9_NS_10bfloat16_tESG_Li256ELb1ELb1ELb1ELb1EEENS1_36VarlenDynamicPersistentTileSchedulerILi128ELi160ELi256ELi128ELb1ELb1ELb1ELb0ELb1ELb1EEEEEEEEEvNT_6ParamsE)
        /*00a4*/ 	.word	0x00000058


	//----- nvinfo : EIATTR_REGCOUNT
	.align		4
.L_53:
        /*00a8*/ 	.byte	0x04, 0x2f
        /*00aa*/ 	.short	(.L_55 - .L_54)
	.align		4
.L_54:
        /*00ac*/ 	.word	index@(_ZN7cutlass13device_kernelIN5flash11enable_sm90INS1_16FlashAttnFwdSm90INS1_25CollectiveMainloopFwdSm90ILi2EN4cute5tupleIJNS5_1CILi1EEES8_S8_EEENS6_IJNS7_ILi128EEENS7_ILi160EEENS7_ILi192EEEEEELi128ENS_12float_e4m3_tEfNS_4arch4Sm90ELb0ELb0ELb1ELb1ELb1ELb0ELb0ELb1ELb1ELb1ELb1ELb0EEENS1_21CollectiveEpilogueFwdINS6_IJSA_SA_SB_EEES9_NS_10bfloat16_tESG_Li256ELb1ELb1ELb1ELb1EEENS1_36VarlenDynamicPersistentTileSchedulerILi128ELi160ELi256ELi128ELb1ELb1ELb1ELb0ELb1ELb1EEEEEEEEEvNT_6ParamsE)
        /*00b0*/ 	.word	0x000000a8


	//----- nvinfo : EIATTR_FRAME_SIZE
	.align		4
.L_55:
        /*00b4*/ 	.byte	0x04, 0x11
        /*00b6*/ 	.short	(.L_57 - .L_56)
	.align		4
.L_56:
        /*00b8*/ 	.word	index@(_ZN7cutlass13device_kernelIN5flash11enable_sm90INS1_16FlashAttnFwdSm90INS1_25CollectiveMainloopFwdSm90ILi2EN4cute5tupleIJNS5_1CILi1EEES8_S8_EEENS6_IJNS7_ILi128EEENS7_ILi160EEENS7_ILi192EEEEEELi128ENS_12float_e4m3_tEfNS_4arch4Sm90ELb0ELb0ELb1ELb1ELb1ELb0ELb0ELb1ELb1ELb1ELb1ELb0EEENS1_21CollectiveEpilogueFwdINS6_IJSA_SA_SB_EEES9_NS_10bfloat16_tESG_Li256ELb1ELb1ELb1ELb1EEENS1_36VarlenDynamicPersistentTileSchedulerILi128ELi160ELi256ELi128ELb1ELb1ELb1ELb0ELb1ELb1EEEEEEEEEvNT_6ParamsE)
        /*00bc*/ 	.word	0x00000030


	//----- nvinfo : EIATTR_REGCOUNT
	.align		4
.L_57:
        /*00c0*/ 	.byte	0x04, 0x2f
        /*00c2*/ 	.short	(.L_59 - .L_58)
	.align		4
.L_58:
        /*00c4*/ 	.word	index@(_ZN7cutlass13device_kernelIN5flash11enable_sm90INS1_16FlashAttnFwdSm90INS1_25CollectiveMainloopFwdSm90ILi2EN4cute5tupleIJNS5_1CILi1EEES8_S8_EEENS6_IJNS7_ILi128EEENS7_ILi160EEENS7_ILi192EEEEEELi128ENS_12float_e4m3_tEfNS_4arch4Sm90ELb0ELb0ELb1ELb0ELb1ELb0ELb0ELb1ELb1ELb1ELb1ELb0EEENS1_21CollectiveEpilogueFwdINS6_IJSA_SA_SB_EEES9_NS_10bfloat16_tESG_Li256ELb0ELb1ELb1ELb1EEENS1_19SingleTileSchedulerILb0ELb1ELb1ELi128EEEEEEEEEvNT_6ParamsE)
        /*00c8*/ 	.word	0x000000a8


	//----- nvinfo : EIATTR_FRAME_SIZE
	.align		4
.L_59:
        /*00cc*/ 	.byte	0x04, 0x11
        /*00ce*/ 	.short	(.L_61 - .L_60)
	.align		4
.L_60:
        /*00d0*/ 	.word	index@(_ZN7cutlass13device_kernelIN5flash11enable_sm90INS1_16FlashAttnFwdSm90INS1_25CollectiveMainloopFwdSm90ILi2EN4cute5tupleIJNS5_1CILi1EEES8_S8_EEENS6_IJNS7_ILi128EEENS7_ILi160EEENS7_ILi192EEEEEELi128ENS_12float_e4m3_tEfNS_4arch4Sm90ELb0ELb0ELb1ELb0ELb1ELb0ELb0ELb1ELb1ELb1ELb1ELb0EEENS1_21CollectiveEpilogueFwdINS6_IJSA_SA_SB_EEES9_NS_10bfloat16_tESG_Li256ELb0ELb1ELb1ELb1EEENS1_19SingleTileSchedulerILb0ELb1ELb1ELi128EEEEEEEEEvNT_6ParamsE)
        /*00d4*/ 	.word	0x00000010


	//----- nvinfo : EIATTR_MIN_STACK_SIZE
	.align		4
.L_61:
        /*00d8*/ 	.byte	0x04, 0x12
        /*00da*/ 	.short	(.L_63 - .L_62)
	.align		4
.L_62:
        /*00dc*/ 	.word	index@(_ZN7cutlass13device_kernelIN5flash11enable_sm90INS1_16FlashAttnFwdSm90INS1_25CollectiveMainloopFwdSm90ILi2EN4cute5tupleIJNS5_1CILi1EEES8_S8_EEENS6_IJNS7_ILi128EEENS7_ILi160EEENS7_ILi192EEEEEELi128ENS_12float_e4m3_tEfNS_4arch4Sm90ELb0ELb0ELb1ELb0ELb1ELb0ELb0ELb1ELb1ELb1ELb1ELb0EEENS1_21CollectiveEpilogueFwdINS6_IJSA_SA_SB_EEES9_NS_10bfloat16_tESG_Li256ELb0ELb1ELb1ELb1EEENS1_19SingleTileSchedulerILb0ELb1ELb1ELi128EEEEEEEEEvNT_6ParamsE)
        /*00e0*/ 	.word	0x00000010


	//----- nvinfo : EIATTR_MIN_STACK_SIZE
	.align		4
.L_63:
        /*00e4*/ 	.byte	0x04, 0x12
        /*00e6*/ 	.short	(.L_65 - .L_64)
	.align		4
.L_64:
        /*00e8*/ 	.word	index@(_ZN7cutlass13device_kernelIN5flash11enable_sm90INS1_16FlashAttnFwdSm90INS1_25CollectiveMainloopFwdSm90ILi2EN4cute5tupleIJNS5_1CILi1EEES8_S8_EEENS6_IJNS7_ILi128EEENS7_ILi160EEENS7_ILi192EEEEEELi128ENS_12float_e4m3_tEfNS_4arch4Sm90ELb0ELb0ELb1ELb1ELb1ELb0ELb0ELb1ELb1ELb1ELb1ELb0EEENS1_21CollectiveEpilogueFwdINS6_IJSA_SA_SB_EEES9_NS_10bfloat16_tESG_Li256ELb1ELb1ELb1ELb1EEENS1_36VarlenDynamicPersistentTileSchedulerILi128ELi160ELi256ELi128ELb1ELb1ELb1ELb0ELb1ELb1EEEEEEEEEvNT_6ParamsE)
        /*00ec*/ 	.word	0x00000030


	//----- nvinfo : EIATTR_MIN_STACK_SIZE
	.align		4
.L_65:
        /*00f0*/ 	.byte	0x04, 0x12
        /*00f2*/ 	.short	(.L_67 - .L_66)
	.align		4
.L_66:
        /*00f4*/ 	.word	index@(_ZN7cutlass13device_kernelIN5flash11enable_sm90INS1_16FlashAttnFwdSm90INS1_25CollectiveMainloopFwdSm90ILi2EN4cute5tupleIJNS5_1CILi1EEES8_S8_EEENS6_IJNS7_ILi128EEENS7_ILi160EEENS7_ILi192EEEEEELi128ENS_12float_e4m3_tEfNS_4arch4Sm90ELb0ELb0ELb1ELb1ELb1ELb1ELb0ELb1ELb1ELb1ELb1ELb0EEENS1_21CollectiveEpilogueFwdINS6_IJSA_SA_SB_EEES9_NS_10bfloat16_tESG_Li256ELb1ELb1ELb1ELb1EEENS1_36VarlenDynamicPersistentTileSchedulerILi128ELi160ELi256ELi128ELb1ELb1ELb1ELb0ELb1ELb1EEEEEEEEEvNT_6ParamsE)
        /*00f8*/ 	.word	0x00000058


	//----- nvinfo : EIATTR_MIN_STACK_SIZE
	.align		4
.L_67:
        /*00fc*/ 	.byte	0x04, 0x12
        /*00fe*/ 	.short	(.L_69 - .L_68)
	.align		4
.L_68:
        /*0100*/ 	.word	index@(_ZN7cutlass13device_kernelIN5flash11enable_sm90INS1_16FlashAttnFwdSm90INS1_25CollectiveMainloopFwdSm90ILi2EN4cute5tupleIJNS5_1CILi1EEES8_S8_EEENS6_IJNS7_ILi128EEESA_NS7_ILi192EEEEEELi128ENS_12float_e4m3_tEfNS_4arch4Sm90ELb0ELb1ELb1ELb0ELb1ELb0ELb0ELb1ELb1ELb1ELb1ELb0EEENS1_21CollectiveEpilogueFwdINS6_IJSA_SA_SA_EEES9_NS_10bfloat16_tESF_Li256ELb0ELb1ELb1ELb1EEENS1_19SingleTileSchedulerILb0ELb1ELb1ELi128EEEEEEEEEvNT_6ParamsE)
        /*0104*/ 	.word	0x00000010


	//----- nvinfo : EIATTR_MIN_STACK_SIZE
	.align		4
.L_69:
        /*0108*/ 	.byte	0x04, 0x12
        /*010a*/ 	.short	(.L_71 - .L_70)
	.align		4
.L_70:
        /*010c*/ 	.word	index@(_ZN7cutlass13device_kernelIN5flash11enable_sm90INS1_16FlashAttnFwdSm90INS1_25CollectiveMainloopFwdSm90ILi2EN4cute5tupleIJNS5_1CILi1EEES8_S8_EEENS6_IJNS7_ILi128EEESA_NS7_ILi192EEEEEELi128ENS_12float_e4m3_tEfNS_4arch4Sm90ELb0ELb1ELb1ELb1ELb1ELb0ELb0ELb1ELb1ELb1ELb1ELb0EEENS1_21CollectiveEpilogueFwdINS6_IJSA_SA_SA_EEES9_NS_10bfloat16_tESF_Li256ELb1ELb1ELb1ELb1EEENS1_36VarlenDynamicPersistentTileSchedulerILi128ELi128ELi256ELi128ELb1ELb1ELb1ELb1ELb0ELb1EEEEEEEEEvNT_6ParamsE)
        /*0110*/ 	.word	0x00000018


	//----- nvinfo : EIATTR_MIN_STACK_SIZE
	.align		4
.L_71:
        /*0114*/ 	.byte	0x04, 0x12
        /*0116*/ 	.short	(.L_73 - .L_72)
	.align		4
.L_72:
        /*0118*/ 	.word	index@(_ZN7cutlass13device_kernelIN5flash11enable_sm90INS1_16FlashAttnFwdSm90INS1_25CollectiveMainloopFwdSm90ILi2EN4cute5tupleIJNS5_1CILi1EEES8_S8_EEENS6_IJNS7_ILi128EEESA_NS7_ILi192EEEEEELi128ENS_12float_e4m3_tEfNS_4arch4Sm90ELb0ELb1ELb1ELb1ELb1ELb1ELb0ELb1ELb1ELb1ELb1ELb0EEENS1_21CollectiveEpilogueFwdINS6_IJSA_SA_SA_EEES9_NS_10bfloat16_tESF_Li256ELb1ELb1ELb1ELb1EEENS1_36VarlenDynamicPersistentTileSchedulerILi128ELi128ELi256ELi128ELb1ELb1ELb1ELb1ELb0ELb1EEEEEEEEEvNT_6ParamsE)
        /*011c*/ 	.word	0x00000058


	//----- nvinfo : EIATTR_MIN_STACK_SIZE
	.align		4
.L_73:
        /*0120*/ 	.byte	0x04, 0x12
        /*0122*/ 	.short	(.L_75 - .L_74)
	.align		4
.L_74:
        /*0124*/ 	.word	index@(_ZN7cutlass13device_kernelIN5flash11enable_sm90INS1_16FlashAttnFwdSm90INS1_25CollectiveMainloopFwdSm90ILi2EN4cute5tupleIJNS5_1CILi1EEES8_S8_EEENS6_IJNS7_ILi128EEENS7_ILi160EEENS7_ILi192EEEEEELi128ENS_12float_e4m3_tEfNS_4arch4Sm90ELb1ELb0ELb1ELb0ELb1ELb0ELb0ELb1ELb1ELb1ELb1ELb0EEENS1_21CollectiveEpilogueFwdINS6_IJSA_SA_SB_EEES9_NS_10bfloat16_tESG_Li256ELb0ELb1ELb1ELb1EEENS1_19SingleTileSchedulerILb0ELb1ELb1ELi128EEEEEEEEEvNT_6ParamsE)
        /*0128*/ 	.word	0x00000018


	//----- nvinfo : EIATTR_MIN_STACK_SIZE
	.align		4
.L_75:
        /*012c*/ 	.byte	0x04, 0x12
        /*012e*/ 	.short	(.L_77 - .L_76)
	.align		4
.L_76:
        /*0130*/ 	.word	index@(_ZN7cutlass13device_kernelIN5flash11enable_sm90INS1_16FlashAttnFwdSm90INS1_25CollectiveMainloopFwdSm90ILi2EN4cute5tupleIJNS5_1CILi1EEES8_S8_EEENS6_IJNS7_ILi128EEENS7_ILi160EEENS7_ILi192EEEEEELi128ENS_12float_e4m3_tEfNS_4arch4Sm90ELb1ELb0ELb1ELb1ELb1ELb0ELb0ELb1ELb1ELb1ELb1ELb0EEENS1_21CollectiveEpilogueFwdINS6_IJSA_SA_SB_EEES9_NS_10bfloat16_tESG_Li256ELb1ELb1ELb1ELb1EEENS1_36VarlenDynamicPersistentTileSchedulerILi128ELi160ELi256ELi128ELb1ELb1ELb1ELb1ELb1ELb1EEEEEEEEEvNT_6ParamsE)
        /*0134*/ 	.word	0x00000030


	//----- nvinfo : EIATTR_MIN_STACK_SIZE
	.align		4
.L_77:
        /*0138*/ 	.byte	0x04, 0x12
        /*013a*/ 	.short	(.L_79 - .L_78)
	.align		4
.L_78:
        /*013c*/ 	.word	index@(_ZN7cutlass13device_kernelIN5flash11enable_sm90INS1_16FlashAttnFwdSm90INS1_25CollectiveMainloopFwdSm90ILi2EN4cute5tupleIJNS5_1CILi1EEES8_S8_EEENS6_IJNS7_ILi128EEENS7_ILi160EEENS7_ILi192EEEEEELi128ENS_12float_e4m3_tEfNS_4arch4Sm90ELb1ELb0ELb1ELb1ELb1ELb1ELb0ELb1ELb1ELb1ELb1ELb0EEENS1_21CollectiveEpilogueFwdINS6_IJSA_SA_SB_EEES9_NS_10bfloat16_tESG_Li256ELb1ELb1ELb1ELb1EEENS1_36VarlenDynamicPersistentTileSchedulerILi128ELi160ELi256ELi128ELb1ELb1ELb1ELb1ELb1ELb1EEEEEEEEEvNT_6ParamsE)
        /*0140*/ 	.word	0x00000058
.L_79:


//--------------------- .nv.compat                --------------------------
	.section	.nv.compat,"",@"SHT_CUDA_COMPAT_INFO"
	.align	4
        /*0000*/ 	.byte	0x02, 0x09, 0x01, 0x00, 0x02, 0x02, 0x04, 0x00, 0x02, 0x05, 0x05, 0x00, 0x03, 0x07, 0x01, 0x01
        /*0010*/ 	.byte	0x02, 0x03, 0x01, 0x00, 0x02, 0x06, 0x01, 0x00, 0x04, 0x0b, 0x08, 0x00, 0x00, 0x00, 0x00, 0x00
        /*0020*/ 	.byte	0x00, 0x00, 0x00, 0x00


//--------------------- .nv.info._ZN7cutlass13device_kernelIN5flash11enable_sm90INS1_16FlashAttnFwdSm90INS1_25CollectiveMainloopFwdSm90ILi2EN4cute5tupleIJNS5_1CILi1EEES8_S8_EEENS6_IJNS7_ILi128EEENS7_ILi160EEENS7_ILi192EEEEEELi128ENS_12float_e4m3_tEfNS_4arch4Sm90ELb0ELb0ELb1ELb0ELb1ELb0ELb0ELb1ELb1ELb1ELb1ELb0EEENS1_21CollectiveEpilogueFwdINS6_IJSA_SA_SB_EEES9_NS_10bfloat16_tESG_Li256ELb0ELb1ELb1ELb1EEENS1_19SingleTileSchedulerILb0ELb1ELb1ELi128EEEEEEEEEvNT_6ParamsE --------------------------
	.section	.nv.info._ZN7cutlass13device_kernelIN5flash11enable_sm90INS1_16FlashAttnFwdSm90INS1_25CollectiveMainloopFwdSm90ILi2EN4cute5tupleIJNS5_1CILi1EEES8_S8_EEENS6_IJNS7_ILi128EEENS7_ILi160EEENS7_ILi192EEEEEELi128ENS_12float_e4m3_tEfNS_4arch4Sm90ELb0ELb0ELb1ELb0ELb1ELb0ELb0ELb1ELb1ELb1ELb1ELb0EEENS1_21CollectiveEpilogueFwdINS6_IJSA_SA_SB_EEES9_NS_10bfloat16_tESG_Li256ELb0ELb1ELb1ELb1EEENS1_19SingleTileSchedulerILb0ELb1ELb1ELi128EEEEEEEEEvNT_6ParamsE,"",@"SHT_CUDA_INFO"
	.sectionflags	@""
	.align	4


	//----- nvinfo : EIATTR_CUDA_API_VERSION
	.align		4
        /*0000*/ 	.byte	0x04, 0x37
        /*0002*/ 	.short	(.L_81 - .L_80)
.L_80:
        /*0004*/ 	.word	0x00000082


	//----- nvinfo : EIATTR_KPARAM_INFO
	.align		4
.L_81:
        /*0008*/ 	.byte	0x04, 0x17
        /*000a*/ 	.short	(.L_83 - .L_82)
.L_82:
        /*000c*/ 	.word	0x00000000
        /*0010*/ 	.short	0x0000
        /*0012*/ 	.short	0x0070
        /*0014*/ 	.byte	0x00, 0xf0, 0x01, 0x28


	//----- nvinfo : EIATTR_SPARSE_MMA_MASK
	.align		4
.L_83:
        /*0018*/ 	.byte	0x03, 0x50
        /*001a*/ 	.short	0x0000


	//----- nvinfo : EIATTR_MAXREG_COUNT
	.align		4
        /*001c*/ 	.byte	0x03, 0x1b
        /*001e*/ 	.short	0x00a8


	//----- nvinfo : EIATTR_NUM_BARRIERS
	.align		4
        /*0020*/ 	.byte	0x02, 0x4c
        /*0022*/ 	.byte	0x10
	.zero		1


	//----- nvinfo : EIATTR_EXTERNS
	.align		4
        /*0024*/ 	.byte	0x04, 0x0f
        /*0026*/ 	.short	(.L_85 - .L_84)


	//   ....[0]....
	.align		4
.L_84:
        /*0028*/ 	.word	index@(__assertfail)


	//----- nvinfo : EIATTR_ANNOTATIONS
	.align		4
.L_85:
        /*002c*/ 	.byte	0x04, 0x55
        /*002e*/ 	.short	(.L_87 - .L_86)


	//   ....[0]....
.L_86:
        /*0030*/ 	.word	0x00000001
        /*0034*/ 	.byte	0x80, 0xc9, 0x00, 0x00, 0x01, 0x00, 0x00, 0x00, 0x10, 0xcc, 0x00, 0x00, 0x01, 0x00, 0x00, 0x00
        /*0044*/ 	.byte	0xc0, 0xcd, 0x00, 0x00, 0x01, 0x00, 0x00, 0x00, 0x30, 0xce, 0x00, 0x00, 0x01, 0x00, 0x00, 0x00
        /*0054*/ 	.byte	0xe0, 0xe6, 0x00, 0x00, 0x01, 0x00, 0x00, 0x00, 0x60, 0xf6, 0x00, 0x00, 0x01, 0x00, 0x00, 0x00
        /*0064*/ 	.byte	0x70, 0xf6, 0x00, 0x00, 0x01, 0x00, 0x00, 0x00, 0x80, 0xf6, 0x00, 0x00, 0x01, 0x00, 0x00, 0x00
        /*0074*/ 	.byte	0x50, 0xfd, 0x00, 0x00, 0x01, 0x00, 0x00, 0x00, 0x60, 0xfd, 0x00, 0x00, 0x01, 0x00, 0x00, 0x00
        /*0084*/ 	.byte	0xe0, 0xfd, 0x00, 0x00


	//----- nvinfo : EIATTR_MERCURY_ISA_VERSION
	.align		4
.L_87:
        /*0088*/ 	.byte	0x03, 0x5f
        /*008a*/ 	.short	0x0101


	//----- nvinfo : EIATTR_INT_WARP_WIDE_INSTR_OFFSETS
	.align		4
        /*008c*/ 	.byte	0x04, 0x31
        /*008e*/ 	.short	(.L_89 - .L_88)


	//   ....[0]....
.L_88:
        /*0090*/ 	.word	0x000000c0


	//   ....[1]....
        /*0094*/ 	.word	0x000000d0


	//   ....[2]....
        /*0098*/ 	.word	0x00000170


	//----- nvinfo : EIATTR_COOP_GROUP_MASK_REGIDS
	.align		4
.L_89:
        /*009c*/ 	.byte	0x04, 0x29
        /*009e*/ 	.short	(.L_91 - .L_90)


	//   ....[0]....
.L_90:
        /*00a0*/ 	.word	0xffffffff


	//   ....[1]....
        /*00a4*/ 	.word	0xffffffff


	//   ....[2]....
        /*00a8*/ 	.word	0xffffffff


	//   ....[3]....
        /*00ac*/ 	.word	0xffffffff


	//   ....[4]....
        /*00b0*/ 	.word	0xffffffff


	//   ....[5]....
        /*00b4*/ 	.word	0xffffffff


	//   ....[6]....
        /*00b8*/ 	.word	0xffffffff


	//   ....[7]....
        /*00bc*/ 	.word	0xffffffff


	//   ....[8]....
        /*00c0*/ 	.word	0xffffffff


	//   ....[9]....
        /*00c4*/ 	.word	0xffffffff


	//   ....[10]....
        /*00c8*/ 	.word	0xffffffff


	//   ....[11]....
        /*00cc*/ 	.word	0xffffffff


	//   ....[12]....
        /*00d0*/ 	.word	0xffffffff


	//   ....[13]....
        /*00d4*/ 	.word	0xffffffff


	//   ....[14]....
        /*00d8*/ 	.word	0xffffffff


	//   ....[15]....
        /*00dc*/ 	.word	0xffffffff


	//   ....[16]....
        /*00e0*/ 	.word	0xffffffff


	//   ....[17]....
        /*00e4*/ 	.word	0xffffffff


	//   ....[18]....
        /*00e8*/ 	.word	0xffffffff


	//   ....[19]....
        /*00ec*/ 	.word	0xffffffff


	//   ....[20]....
        /*00f0*/ 	.word	0xffffffff


	//   ....[21]....
        /*00f4*/ 	.word	0xffffffff


	//   ....[22]....
        /*00f8*/ 	.word	0xffffffff


	//   ....[23]....
        /*00fc*/ 	.word	0xffffffff


	//   ....[24]....
        /*0100*/ 	.word	0xffffffff


	//   ....[25]....
        /*0104*/ 	.word	0xffffffff


	//   ....[26]....
        /*0108*/ 	.word	0xffffffff


	//   ....[27]....
        /*010c*/ 	.word	0xffffffff


	//   ....[28]....
        /*0110*/ 	.word	0xffffffff


	//   ....[29]....
        /*0114*/ 	.word	0xffffffff


	//   ....[30]....
        /*0118*/ 	.word	0xffffffff


	//   ....[31]....
        /*011c*/ 	.word	0xffffffff


	//   ....[32]....
        /*0120*/ 	.word	0xffffffff


	//   ....[33]....
        /*0124*/ 	.word	0xffffffff


	//   ....[34]....
        /*0128*/ 	.word	0xffffffff


	//   ....[35]....
        /*012c*/ 	.word	0xffffffff


	//   ....[36]....
        /*0130*/ 	.word	0xffffffff


	//   ....[37]....
        /*0134*/ 	.word	0xffffffff


	//   ....[38]....
        /*0138*/ 	.word	0xffffffff


	//   ....[39]....
        /*013c*/ 	.word	0xffffffff


	//   ....[40]....
        /*0140*/ 	.word	0xffffffff


	//   ....[41]....
        /*0144*/ 	.word	0xffffffff


	//   ....[42]....
        /*0148*/ 	.word	0xffffffff


	//   ....[43]....
        /*014c*/ 	.word	0xffffffff


	//   ....[44]....
        /*0150*/ 	.word	0xffffffff


	//   ....[45]....
        /*0154*/ 	.word	0xffffffff


	//   ....[46]....
        /*0158*/ 	.word	0xffffffff


	//   ....[47]....
        /*015c*/ 	.word	0xffffffff


	//   ....[48]....
        /*0160*/ 	.word	0xffffffff


	//   ....[49]....
        /*0164*/ 	.word	0xffffffff


	//   ....[50]....
        /*0168*/ 	.word	0xffffffff


	//   ....[51]....
        /*016c*/ 	.word	0xffffffff


	//   ....[52]....
        /*0170*/ 	.word	0xffffffff


	//   ....[53]....
        /*0174*/ 	.word	0xffffffff


	//   ....[54]....
        /*0178*/ 	.word	0xffffffff


	//   ....[55]....
        /*017c*/ 	.word	0xffffffff


	//   ....[56]....
        /*0180*/ 	.word	0xffffffff


	//   ....[57]....
        /*0184*/ 	.word	0xffffffff


	//   ....[58]....
        /*0188*/ 	.word	0xffffffff


	//   ....[59]....
        /*018c*/ 	.word	0xffffffff


	//   ....[60]....
        /*0190*/ 	.word	0xffffffff


	//   ....[61]....
        /*0194*/ 	.word	0xffffffff


	//   ....[62]....
        /*0198*/ 	.word	0xffffffff


	//   ....[63]....
        /*019c*/ 	.word	0xffffffff


	//   ....[64]....
        /*01a0*/ 	.word	0xffffffff


	//   ....[65]....
        /*01a4*/ 	.word	0xffffffff


	//   ....[66]....
        /*01a8*/ 	.word	0xffffffff


	//   ....[67]....
        /*01ac*/ 	.word	0xffffffff


	//   ....[68]....
        /*01b0*/ 	.word	0xffffffff


	//   ....[69]....
        /*01b4*/ 	.word	0xffffffff


	//   ....[70]....
        /*01b8*/ 	.word	0xffffffff


	//   ....[71]....
        /*01bc*/ 	.word	0xffffffff


	//   ....[72]....
        /*01c0*/ 	.word	0xffffffff


	//   ....[73]....
        /*01c4*/ 	.word	0xffffffff


	//   ....[74]....
        /*01c8*/ 	.word	0xffffffff


	//   ....[75]....
        /*01cc*/ 	.word	0xffffffff


	//   ....[76]....
        /*01d0*/ 	.word	0xffffffff


	//   ....[77]....
        /*01d4*/ 	.word	0xffffffff


	//   ....[78]....
        /*01d8*/ 	.word	0xffffffff


	//   ....[79]....
        /*01dc*/ 	.word	0xffffffff


	//   ....[80]....
        /*01e0*/ 	.word	0xffffffff


	//   ....[81]....
        /*01e4*/ 	.word	0xffffffff


	//   ....[82]....
        /*01e8*/ 	.word	0xffffffff


	//   ....[83]....
        /*01ec*/ 	.word	0xffffffff


	//   ....[84]....
        /*01f0*/ 	.word	0xffffffff


	//   ....[85]....
        /*01f4*/ 	.word	0xffffffff


	//   ....[86]....
        /*01f8*/ 	.word	0xffffffff


	//   ....[87]....
        /*01fc*/ 	.word	0xffffffff


	//   ....[88]....
        /*0200*/ 	.word	0xffffffff


	//   ....[89]....
        /*0204*/ 	.word	0xffffffff


	//   ....[90]....
        /*0208*/ 	.word	0xffffffff


	//   ....[91]....
        /*020c*/ 	.word	0xffffffff


	//   ....[92]....
        /*0210*/ 	.word	0xffffffff


	//   ....[93]....
        /*0214*/ 	.word	0xffffffff


	//   ....[94]....
        /*0218*/ 	.word	0xffffffff


	//   ....[95]....
        /*021c*/ 	.word	0xffffffff


	//   ....[96]....
        /*0220*/ 	.word	0xffffffff


	//   ....[97]....
        /*0224*/ 	.word	0xffffffff


	//   ....[98]....
        /*0228*/ 	.word	0xffffffff


	//   ....[99]....
        /*022c*/ 	.word	0xffffffff


	//   ....[100]....
        /*0230*/ 	.word	0xffffffff


	//   ....[101]....
        /*0234*/ 	.word	0xffffffff


	//   ....[102]....
        /*0238*/ 	.word	0xffffffff


	//   ....[103]....
        /*023c*/ 	.word	0xffffffff


	//   ....[104]....
        /*0240*/ 	.word	0xffffffff


	//   ....[105]....
        /*0244*/ 	.word	0xffffffff


	//   ....[106]....
        /*0248*/ 	.word	0xffffffff


	//   ....[107]....
        /*024c*/ 	.word	0xffffffff


	//   ....[108]....
        /*0250*/ 	.word	0xffffffff


	//   ....[109]....
        /*0254*/ 	.word	0xffffffff


	//   ....[110]....
        /*0258*/ 	.word	0xffffffff


	//   ....[111]....
        /*025c*/ 	.word	0xffffffff


	//   ....[112]....
        /*0260*/ 	.word	0xffffffff


	//   ....[113]....
        /*0264*/ 	.word	0xffffffff


	//   ....[114]....
        /*0268*/ 	.word	0xffffffff


	//   ....[115]....
        /*026c*/ 	.word	0xffffffff


	//   ....[116]....
        /*0270*/ 	.word	0xffffffff


	//   ....[117]....
        /*0274*/ 	.word	0xffffffff


	//   ....[118]....
        /*0278*/ 	.word	0xffffffff


	//   ....[119]....
        /*027c*/ 	.word	0xffffffff


	//   ....[120]....
        /*0280*/ 	.word	0xffffffff


	//   ....[121]....
        /*0284*/ 	.word	0xffffffff


	//   ....[122]....
        /*0288*/ 	.word	0xffffffff


	//   ....[123]....
        /*028c*/ 	.word	0xffffffff


	//   ....[124]....
        /*0290*/ 	.word	0xffffffff


	//   ....[125]....
        /*0294*/ 	.word	0xffffffff


	//   ....[126]....
        /*0298*/ 	.word	0xffffffff


	//   ....[127]....
        /*029c*/ 	.word	0xffffffff


	//   ....[128]....
        /*02a0*/ 	.word	0xffffffff


	//   ....[129]....
        /*02a4*/ 	.word	0xffffffff


	//   ....[130]....
        /*02a8*/ 	.word	0xffffffff


	//   ....[131]....
        /*02ac*/ 	.word	0xffffffff


	//   ....[132]....
        /*02b0*/ 	.word	0xffffffff


	//   ....[133]....
        /*02b4*/ 	.word	0xffffffff


	//   ....[134]....
        /*02b8*/ 	.word	0xffffffff


	//   ....[135]....
        /*02bc*/ 	.word	0xffffffff


	//   ....[136]....
        /*02c0*/ 	.word	0xffffffff


	//   ....[137]....
        /*02c4*/ 	.word	0xffffffff


	//   ....[138]....
        /*02c8*/ 	.word	0xffffffff


	//   ....[139]....
        /*02cc*/ 	.word	0xffffffff


	//   ....[140]....
        /*02d0*/ 	.word	0xffffffff


	//   ....[141]....
        /*02d4*/ 	.word	0x0500000f


	//   ....[142]....
        /*02d8*/ 	.word	0x0500000f


	//   ....[143]....
        /*02dc*/ 	.word	0x0500000f


	//   ....[144]....
        /*02e0*/ 	.word	0x0500000f


	//   ....[145]....
        /*02e4*/ 	.word	0x0500000f


	//   ....[146]....
        /*02e8*/ 	.word	0x0500000f


	//   ....[147]....
        /*02ec*/ 	.word	0x0500000f


	//   ....[148]....
        /*02f0*/ 	.word	0x0500000f


	//   ....[149]....
        /*02f4*/ 	.word	0x0500000f


	//   ....[150]....
        /*02f8*/ 	.word	0x0500000f


	//   ....[151]....
        /*02fc*/ 	.word	0x0500000f


	//   ....[152]....
        /*0300*/ 	.word	0x0500000f


	//   ....[153]....
        /*0304*/ 	.word	0x0500000f


	//   ....[154]....
        /*0308*/ 	.word	0x0500000f


	//   ....[155]....
        /*030c*/ 	.word	0x0500000f


	//   ....[156]....
        /*0310*/ 	.word	0x0500000f


	//   ....[157]....
        /*0314*/ 	.word	0x0500000f


	//   ....[158]....
        /*0318*/ 	.word	0x0500000f


	//   ....[159]....
        /*031c*/ 	.word	0x0500000f


	//   ....[160]....
        /*0320*/ 	.word	0x0500000f


	//   ....[161]....
        /*0324*/ 	.word	0x0500000f


	//   ....[162]....
        /*0328*/ 	.word	0x0500000f


	//   ....[163]....
        /*032c*/ 	.word	0x0500000f


	//   ....[164]....
        /*0330*/ 	.word	0x0500000f


	//   ....[165]....
        /*0334*/ 	.word	0x0500000f


	//   ....[166]....
        /*0338*/ 	.word	0x0500000f


	//   ....[167]....
        /*033c*/ 	.word	0x0500000f


	//   ....[168]....
        /*0340*/ 	.word	0x0500000f


	//   ....[169]....
        /*0344*/ 	.word	0x0500000f


	//   ....[170]....
        /*0348*/ 	.word	0x0500000f


	//   ....[171]....
        /*034c*/ 	.word	0x0500000f


	//   ....[172]....
        /*0350*/ 	.word	0x0500000f


	//   ....[173]....
        /*0354*/ 	.word	0x0500000f


	//   ....[174]....
        /*0358*/ 	.word	0x0500000f


	//   ....[175]....
        /*035c*/ 	.word	0x0500000f


	//   ....[176]....
        /*0360*/ 	.word	0x0500000f


	//   ....[177]....
        /*0364*/ 	.word	0x0500000f


	//   ....[178]....
        /*0368*/ 	.word	0x0500000f


	//   ....[179]....
        /*036c*/ 	.word	0x0500000f


	//   ....[180]....
        /*0370*/ 	.word	0x0500000f


	//   ....[181]....
        /*0374*/ 	.word	0x0500000f


	//   ....[182]....
        /*0378*/ 	.word	0x0500000f


	//   ....[183]....
        /*037c*/ 	.word	0x0500000f


	//   ....[184]....
        /*0380*/ 	.word	0x0500000f


	//   ....[185]....
        /*0384*/ 	.word	0x0500000f


	//   ....[186]....
        /*0388*/ 	.word	0x0500000f


	//   ....[187]....
        /*038c*/ 	.word	0x0500000f


	//   ....[188]....
        /*0390*/ 	.word	0x0500000f


	//   ....[189]....
        /*0394*/ 	.word	0x0500000f


	//----- nvinfo : EIATTR_COOP_GROUP_INSTR_OFFSETS
	.align		4
.L_91:
        /*0398*/ 	.byte	0x04, 0x28
        /*039a*/ 	.short	(.L_93 - .L_92)


	//   ....[0]....
.L_92:
        /*039c*/ 	.word	0x00000070


	//   ....[1]....
        /*03a0*/ 	.word	0x000000b0


	//   ....[2]....
        /*03a4*/ 	.word	0x000002d0


	//   ....[3]....
        /*03a8*/ 	.word	0x00000430


	//   ....[4]....
        /*03ac*/ 	.word	0x00000550


	//   ....[5]....
        /*03b0*/ 	.word	0x000006b0


	//   ....[6]....
        /*03b4*/ 	.word	0x000010e0


	//   ....[7]....
        /*03b8*/ 	.word	0x00003990


	//   ....[8]....
        /*03bc*/ 	.word	0x00003a50


	//   ....[9]....
        /*03c0*/ 	.word	0x00003e40


	//   ....[10]....
        /*03c4*/ 	.word	0x00003f30


	//   ....[11]....
        /*03c8*/ 	.word	0x000073c0


	//   ....[12]....
        /*03cc*/ 	.word	0x000073f0


	//   ....[13]....
        /*03d0*/ 	.word	0x00007420


	//   ....[14]....
        /*03d4*/ 	.word	0x00007430


	//   ....[15]....
        /*03d8*/ 	.word	0x00008f30


	//   ....[16]....
        /*03dc*/ 	.word	0x00008f40


	//   ....[17]....
        /*03e0*/ 	.word	0x00008fc0


	//   ....[18]....
        /*03e4*/ 	.word	0x00008fd0


	//   ....[19]....
        /*03e8*/ 	.word	0x00009e60


	//   ....[20]....
        /*03ec*/ 	.word	0x00009e70


	//   ....[21]....
        /*03f0*/ 	.word	0x00009e80


	//   ....[22]....
        /*03f4*/ 	.word	0x00009ea0


	//   ....[23]....
        /*03f8*/ 	.word	0x00009eb0


	//   ....[24]....
        /*03fc*/ 	.word	0x00009ec0


	//   ....[25]....
        /*0400*/ 	.word	0x00009ed0


	//   ....[26]....
        /*0404*/ 	.word	0x00009ee0


	//   ....[27]....
        /*0408*/ 	.word	0x00009ef0


	//   ....[28]....
        /*040c*/ 	.word	0x00009f00


	//   ....[29]....
        /*0410*/ 	.word	0x00009f10


	//   ....[30]....
        /*0414*/ 	.word	0x00009f30


	//   ....[31]....
        /*0418*/ 	.word	0x00009f40


	//   ....[32]....
        /*041c*/ 	.word	0x00009f50


	//   ....[33]....
        /*0420*/ 	.word	0x00009f60


	//   ....[34]....
        /*0424*/ 	.word	0x00009f70


	//   ....[35]....
        /*0428*/ 	.word	0x00009f80


	//   ....[36]....
        /*042c*/ 	.word	0x00009f90


	//   ....[37]....
        /*0430*/ 	.word	0x00009fa0


	//   ....[38]....
        /*0434*/ 	.word	0x00009fb0


	//   ....[39]....
        /*0438*/ 	.word	0x00009fc0


	//   ....[40]....
        /*043c*/ 	.word	0x00009fd0


	//   ....[41]....
        /*0440*/ 	.word	0x00009fe0


	//   ....[42]....
        /*0444*/ 	.word	0x00009ff0


	//   ....[43]....
        /*0448*/ 	.word	0x0000a000


	//   ....[44]....
        /*044c*/ 	.word	0x0000a010


	//   ....[45]....
        /*0450*/ 	.word	0x0000a020


	//   ....[46]....
        /*0454*/ 	.word	0x0000a030


	//   ....[47]....
        /*0458*/ 	.word	0x0000a050


	//   ....[48]....
        /*045c*/ 	.word	0x0000a060


	//   ....[49]....
        /*0460*/ 	.word	0x0000a070


	//   ....[50]....
        /*0464*/ 	.word	0x0000a080


	//   ....[51]....
        /*0468*/ 	.word	0x0000a090


	//   ....[52]....
        /*046c*/ 	.word	0x0000a0a0


	//   ....[53]....
        /*0470*/ 	.word	0x0000a0b0


	//   ....[54]....
        /*0474*/ 	.word	0x0000a0c0


	//   ....[55]....
        /*0478*/ 	.word	0x0000a0d0


	//   ....[56]....
        /*047c*/ 	.word	0x0000a0f0


	//   ....[57]....
        /*0480*/ 	.word	0x0000a100


	//   ....[58]....
        /*0484*/ 	.word	0x0000a110


	//   ....[59]....
        /*0488*/ 	.word	0x0000a130


	//   ....[60]....
        /*048c*/ 	.word	0x0000a140


	//   ....[61]....
        /*0490*/ 	.word	0x0000a150


	//   ....[62]....
        /*0494*/ 	.word	0x0000a160


	//   ....[63]....
        /*0498*/ 	.word	0x0000a170


	//   ....[64]....
        /*049c*/ 	.word	0x0000a180


	//   ....[65]....
        /*04a0*/ 	.word	0x0000a1a0


	//   ....[66]....
        /*04a4*/ 	.word	0x0000a1b0


	//   ....[67]....
        /*04a8*/ 	.word	0x0000a1c0


	//   ....[68]....
        /*04ac*/ 	.word	0x0000a1d0


	//   ....[69]....
        /*04b0*/ 	.word	0x0000a1e0


	//   ....[70]....
        /*04b4*/ 	.word	0x0000a210


	//   ....[71]....
        /*04b8*/ 	.word	0x0000a240


	//   ....[72]....
        /*04bc*/ 	.word	0x0000a270


	//   ....[73]....
        /*04c0*/ 	.word	0x0000a2a0


	//   ....[74]....
        /*04c4*/ 	.word	0x0000a2e0


	//   ....[75]....
        /*04c8*/ 	.word	0x0000a310


	//   ....[76]....
        /*04cc*/ 	.word	0x0000a340


	//   ....[77]....
        /*04d0*/ 	.word	0x0000a370


	//   ....[78]....
        /*04d4*/ 	.word	0x0000a390


	//   ....[79]....
        /*04d8*/ 	.word	0x0000a3a0


	//   ....[80]....
        /*04dc*/ 	.word	0x0000a3c0


	//   ....[81]....
        /*04e0*/ 	.word	0x0000a3d0


	//   ....[82]....
        /*04e4*/ 	.word	0x0000a3e0


	//   ....[83]....
        /*04e8*/ 	.word	0x0000a850


	//   ....[84]....
        /*04ec*/ 	.word	0x0000a890


	//   ....[85]....
        /*04f0*/ 	.word	0x0000a8d0


	//   ....[86]....
        /*04f4*/ 	.word	0x0000a910


	//   ....[87]....
        /*04f8*/ 	.word	0x0000a940


	//   ....[88]....
        /*04fc*/ 	.word	0x0000a980


	//   ....[89]....
        /*0500*/ 	.word	0x0000b030


	//   ....[90]....
        /*0504*/ 	.word	0x0000b060


	//   ....[91]....
        /*0508*/ 	.word	0x0000bbb0


	//   ....[92]....
        /*050c*/ 	.word	0x0000d1c0


	//   ....[93]....
        /*0510*/ 	.word	0x0000d200


	//   ....[94]....
        /*0514*/ 	.word	0x0000d240


	//   ....[95]....
        /*0518*/ 	.word	0x0000d2d0


	//   ....[96]....
        /*051c*/ 	.word	0x0000d2e0


	//   ....[97]....
        /*0520*/ 	.word	0x0000d350


	//   ....[98]....
        /*0524*/ 	.word	0x0000d360


	//   ....[99]....
        /*0528*/ 	.word	0x0000d370


	//   ....[100]....
        /*052c*/ 	.word	0x0000d3e0


	//   ....[101]....
        /*0530*/ 	.word	0x0000d460


	//   ....[102]....
        /*0534*/ 	.word	0x0000d8f0


	//   ....[103]....
        /*0538*/ 	.word	0x0000d930


	//   ....[104]....
        /*053c*/ 	.word	0x0000d960


	//   ....[105]....
        /*0540*/ 	.word	0x0000d970


	//   ....[106]....
        /*0544*/ 	.word	0x0000d9c0


	//   ....[107]....
        /*0548*/ 	.word	0x0000da40


	//   ....[108]....
        /*054c*/ 	.word	0x0000da70


	//   ....[109]....
        /*0550*/ 	.word	0x0000dae0


	//   ....[110]....
        /*0554*/ 	.word	0x0000db00


	//   ....[111]....
        /*0558*/ 	.word	0x0000db80


	//   ....[112]....
        /*055c*/ 	.word	0x0000e1c0


	//   ....[113]....
        /*0560*/ 	.word	0x0000e1f0


	//   ....[114]....
        /*0564*/ 	.word	0x0000e220


	//   ....[115]....
        /*0568*/ 	.word	0x0000e280


	//   ....[116]....
        /*056c*/ 	.word	0x0000e310


	//   ....[117]....
        /*0570*/ 	.word	0x0000e330


	//   ....[118]....
        /*0574*/ 	.word	0x0000e3d0


	//   ....[119]....
        /*0578*/ 	.word	0x0000e3f0


	//   ....[120]....
        /*057c*/ 	.word	0x0000eca0


	//   ....[121]....
        /*0580*/ 	.word	0x0000ecc0


	//   ....[122]....
        /*0584*/ 	.word	0x0000ece0


	//   ....[123]....
        /*0588*/ 	.word	0x0000ecf0


	//   ....[124]....
        /*058c*/ 	.word	0x0000ed40


	//   ....[125]....
        /*0590*/ 	.word	0x0000ed50


	//   ....[126]....
        /*0594*/ 	.word	0x0000eda0


	//   ....[127]....
        /*0598*/ 	.word	0x0000edb0


	//   ....[128]....
        /*059c*/ 	.word	0x0000edc0


	//   ....[129]....
        /*05a0*/ 	.word	0x0000ee10


	//   ....[130]....
        /*05a4*/ 	.word	0x0000f210


	//   ....[131]....
        /*05a8*/ 	.word	0x0000f230


	//   ....[132]....
        /*05ac*/ 	.word	0x0000f240


	//   ....[133]....
        /*05b0*/ 	.word	0x0000f260


	//   ....[134]....
        /*05b4*/ 	.word	0x0000f280


	//   ....[135]....
        /*05b8*/ 	.word	0x0000f2d0


	//   ....[136]....
        /*05bc*/ 	.word	0x0000f2f0


	//   ....[137]....
        /*05c0*/ 	.word	0x0000f300


	//   ....[138]....
        /*05c4*/ 	.word	0x0000f350


	//   ....[139]....
        /*05c8*/ 	.word	0x0000f3b0


	//   ....[140]....
        /*05cc*/ 	.word	0x00010400


	//   ....[141]....
        /*05d0*/ 	.word	0x00010900


	//   ....[142]....
        /*05d4*/ 	.word	0x00010a10


	//   ....[143]....
        /*05d8*/ 	.word	0x00010ae0


	//   ....[144]....
        /*05dc*/ 	.word	0x00010b70


	//   ....[145]....
        /*05e0*/ 	.word	0x00010c50


	//   ....[146]....
        /*05e4*/ 	.word	0x00010cb0


	//   ....[147]....
        /*05e8*/ 	.word	0x00010d90


	//   ....[148]....
        /*05ec*/ 	.word	0x00010df0


	//   ....[149]....
        /*05f0*/ 	.word	0x00010ec0


	//   ....[150]....
        /*05f4*/ 	.word	0x00010f60


	//   ....[151]....
        /*05f8*/ 	.word	0x00011050


	//   ....[152]....
        /*05fc*/ 	.word	0x000111b0


	//   ....[153]....
        /*0600*/ 	.word	0x00011270


	//   ....[154]....
        /*0604*/ 	.word	0x00011370


	//   ....[155]....
        /*0608*/ 	.word	0x00011410


	//   ....[156]....
        /*060c*/ 	.word	0x00011500


	//   ....[157]....
        /*0610*/ 	.word	0x000115c0


	//   ....[158]....
        /*0614*/ 	.word	0x00011630


	//   ....[159]....
        /*0618*/ 	.word	0x00011700


	//   ....[160]....
        /*061c*/ 	.word	0x00011770


	//   ....[161]....
        /*0620*/ 	.word	0x00011850


	//   ....[162]....
        /*0624*/ 	.word	0x000118e0


	//   ....[163]....
        /*0628*/ 	.word	0x00011940


	//   ....[164]....
        /*062c*/ 	.word	0x00011a00


	//   ....[165]....
        /*0630*/ 	.word	0x00011ac0


	//   ....[166]....
        /*0634*/ 	.word	0x00011b40


	//   ....[167]....
        /*0638*/ 	.word	0x00011c30


	//   ....[168]....
        /*063c*/ 	.word	0x00011cb0


	//   ....[169]....
        /*0640*/ 	.word	0x00011d80


	//   ....[170]....
        /*0644*/ 	.word	0x00011ec0


	//   ....[171]....
        /*0648*/ 	.word	0x00011f60


	//   ....[172]....
        /*064c*/ 	.word	0x00011fd0


	//   ....[173]....
        /*0650*/ 	.word	0x00012090


	//   ....[174]....
        /*0654*/ 	.word	0x000120f0


	//   ....[175]....
        /*0658*/ 	.word	0x000121b0


	//   ....[176]....
        /*065c*/ 	.word	0x00012210


	//   ....[177]....
        /*0660*/ 	.word	0x000122d0


	//   ....[178]....
        /*0664*/ 	.word	0x00012330


	//   ....[179]....
        /*0668*/ 	.word	0x000123f0


	//   ....[180]....
        /*066c*/ 	.word	0x000124d0


	//   ....[181]....
        /*0670*/ 	.word	0x00012570


	//   ....[182]....
        /*0674*/ 	.word	0x000125d0


	//   ....[183]....
        /*0678*/ 	.word	0x00012690


	//   ....[184]....
        /*067c*/ 	.word	0x000126f0


	//   ....[185]....
        /*0680*/ 	.word	0x000127b0


	//   ....[186]....
        /*0684*/ 	.word	0x00012810


	//   ....[187]....
        /*0688*/ 	.word	0x000128d0


	//   ....[188]....
        /*068c*/ 	.word	0x00012930


	//   ....[189]....
        /*0690*/ 	.word	0x000129f0


	//----- nvinfo : EIATTR_REG_RECONFIG
	.align		4
.L_93:
        /*0694*/ 	.byte	0x01, 0x54
	.zero		2


	//----- nvinfo : EIATTR_SYSCALL_OFFSETS
	.align		4
        /*0698*/ 	.byte	0x04, 0x46
        /*069a*/ 	.short	(.L_95 - .L_94)


	//   ....[0]....
.L_94:
        /*069c*/ 	.word	0x000012a0


	//   ....[1]....
        /*06a0*/ 	.word	0x0000c300


	//   ....[2]....
        /*06a4*/ 	.word	0x0000c440


	//   ....[3]....
        /*06a8*/ 	.word	0x0000c580


	//   ....[4]....
        /*06ac*/ 	.word	0x0000c6a0


	//   ....[5]....
        /*06b0*/ 	.word	0x0000df40


	//----- nvinfo : EIATTR_MBARRIER_INSTR_OFFSETS
	.align		4
.L_95:
        /*06b4*/ 	.byte	0x04, 0x39
        /*06b6*/ 	.short	(.L_97 - .L_96)


	//   ....[0]....
.L_96:
        /*06b8*/ 	.word	0x00000180
        /*06bc*/ 	.word	0x000000ff
        /*06c0*/ 	.word	0x00029800
        /*06c4*/ 	.short	0x0100
        /*06c6*/ 	.byte	0x08
	.zero		1


	//   ....[1]....
        /*06c8*/ 	.word	0x00000190
        /*06cc*/ 	.word	0x000000ff
        /*06d0*/ 	.word	0x00029820
        /*06d4*/ 	.short	0x0100
        /*06d6*/ 	.byte	0x08
	.zero		1


	//   ....[2]....
        /*06d8*/ 	.word	0x00000280
        /*06dc*/ 	.word	0x000000ff
        /*06e0*/ 	.word	0x00029830
        /*06e4*/ 	.short	0x0100
        /*06e6*/ 	.byte	0x08
	.zero		1


	//   ....[3]....
        /*06e8*/ 	.word	0x00000290
        /*06ec*/ 	.word	0x000000ff
        /*06f0*/ 	.word	0x00029840
        /*06f4*/ 	.short	0x0100
        /*06f6*/ 	.byte	0x08
	.zero		1


	//   ....[4]....
        /*06f8*/ 	.word	0x000002a0
        /*06fc*/ 	.word	0x000000ff
        /*0700*/ 	.word	0x00029838
        /*0704*/ 	.short	0x0100
        /*0706*/ 	.byte	0x08
	.zero		1


	//   ....[5]....
        /*0708*/ 	.word	0x000002b0
        /*070c*/ 	.word	0x000000ff
        /*0710*/ 	.word	0x00029848
        /*0714*/ 	.short	0x0100
        /*0716*/ 	.byte	0x08
	.zero		1


	//   ....[6]....
        /*0718*/ 	.word	0x000003e0
        /*071c*/ 	.word	0x000000ff
        /*0720*/ 	.word	0x00029850
        /*0724*/ 	.short	0x0100
        /*0726*/ 	.byte	0x08
	.zero		1


	//   ....[7]....
        /*0728*/ 	.word	0x000003f0
        /*072c*/ 	.word	0x000000ff
        /*0730*/ 	.word	0x00029860
        /*0734*/ 	.short	0x0100
        /*0736*/ 	.byte	0x08
	.zero		1


	//   ....[8]....
        /*0738*/ 	.word	0x00000400
        /*073c*/ 	.word	0x000000ff
        /*0740*/ 	.word	0x00029858
        /*0744*/ 	.short	0x0100
        /*0746*/ 	.byte	0x08
	.zero		1


	//   ....[9]....
        /*0748*/ 	.word	0x00000410
        /*074c*/ 	.word	0x000000ff
        /*0750*/ 	.word	0x00029868
        /*0754*/ 	.short	0x0100
        /*0756*/ 	.byte	0x08
	.zero		1


	//   ....[10]....
        /*0758*/ 	.word	0x00000500
        /*075c*/ 	.word	0x000000ff
        /*0760*/ 	.word	0x00029870
        /*0764*/ 	.short	0x0100
        /*0766*/ 	.byte	0x06
	.zero		1


	//   ....[11]....
        /*0768*/ 	.word	0x00000510
        /*076c*/ 	.word	0x000000ff
        /*0770*/ 	.word	0x00029880
        /*0774*/ 	.short	0x0100
        /*0776*/ 	.byte	0x06
	.zero		1


	//   ....[12]....
        /*0778*/ 	.word	0x00000520
        /*077c*/ 	.word	0x000000ff
        /*0780*/ 	.word	0x00029878
        /*0784*/ 	.short	0x0100
        /*0786*/ 	.byte	0x06
	.zero		1


	//   ....[13]....
        /*0788*/ 	.word	0x00000530
        /*078c*/ 	.word	0x000000ff
        /*0790*/ 	.word	0x00029888
        /*0794*/ 	.short	0x0100
        /*0796*/ 	.byte	0x06
	.zero		1


	//   ....[14]....
        /*0798*/ 	.word	0x00000660
        /*079c*/ 	.word	0x000000ff
        /*07a0*/ 	.word	0x00029890
        /*07a4*/ 	.short	0x0100
        /*07a6*/ 	.byte	0x08
	.zero		1


	//   ....[15]....
        /*07a8*/ 	.word	0x00000670
        /*07ac*/ 	.word	0x000000ff
        /*07b0*/ 	.word	0x000298a0
        /*07b4*/ 	.short	0x0100
        /*07b6*/ 	.byte	0x08
	.zero		1


	//   ....[16]....
        /*07b8*/ 	.word	0x00000680
        /*07bc*/ 	.word	0x000000ff
        /*07c0*/ 	.word	0x00029898
        /*07c4*/ 	.short	0x0100
        /*07c6*/ 	.byte	0x08
	.zero		1


	//   ....[17]....
        /*07c8*/ 	.word	0x00000690
        /*07cc*/ 	.word	0x000000ff
        /*07d0*/ 	.word	0x000298a8
        /*07d4*/ 	.short	0x0100
        /*07d6*/ 	.byte	0x08
	.zero		1


	//   ....[18]....
        /*07d8*/ 	.word	0x000007d0
        /*07dc*/ 	.word	0x000000ff
        /*07e0*/ 	.word	0x000298b0
        /*07e4*/ 	.short	0x0100
        /*07e6*/ 	.byte	0x08
	.zero		1


	//   ....[19]....
        /*07e8*/ 	.word	0x000007e0
        /*07ec*/ 	.word	0x000000ff
        /*07f0*/ 	.word	0x000298c0
        /*07f4*/ 	.short	0x0100
        /*07f6*/ 	.byte	0x08
	.zero		1


	//   ....[20]....
        /*07f8*/ 	.word	0x000007f0
        /*07fc*/ 	.word	0x000000ff
        /*0800*/ 	.word	0x000298b8
        /*0804*/ 	.short	0x0100
        /*0806*/ 	.byte	0x08
	.zero		1


	//   ....[21]....
        /*0808*/ 	.word	0x00000800
        /*080c*/ 	.word	0x000000ff
        /*0810*/ 	.word	0x000298c8
        /*0814*/ 	.short	0x0100
        /*0816*/ 	.byte	0x08
	.zero		1


	//   ....[22]....
        /*0818*/ 	.word	0x00001570
        /*081c*/ 	.word	0x000000ff
        /*0820*/ 	.word	0x00029800
        /*0824*/ 	.short	0x010a
        /*0826*/ 	.byte	0x24
	.zero		1


	//   ....[23]....
        /*0828*/ 	.word	0x00001600
        /*082c*/ 	.word	0x000000ff
        /*0830*/ 	.word	0x00029830
        /*0834*/ 	.short	0x010a
        /*0836*/ 	.byte	0x24
	.zero		1


	//   ....[24]....
        /*0838*/ 	.word	0x00001660
        /*083c*/ 	.word	0x000000ff
        /*0840*/ 	.word	0x00029830
        /*0844*/ 	.short	0x010a
        /*0846*/ 	.byte	0x24
	.zero		1


	//   ....[25]....
        /*0848*/ 	.word	0x00002db0
        /*084c*/ 	.word	0x000000ff
        /*0850*/ 	.word	0x00000000
        /*0854*/ 	.short	0x0101
        /*0856*/ 	.byte	0x04
	.zero		1


	//   ....[26]....
        /*0858*/ 	.word	0x000054e0
        /*085c*/ 	.word	0x000000ff
        /*0860*/ 	.word	0x00029830
        /*0864*/ 	.short	0x010a
        /*0866*/ 	.byte	0x04
	.zero		1


	//   ....[27]....
        /*0868*/ 	.word	0x00005520
        /*086c*/ 	.word	0x000000ff
        /*0870*/ 	.word	0x00029830
        /*0874*/ 	.short	0x010a
        /*0876*/ 	.byte	0x04
	.zero		1


	//   ....[28]....
        /*0878*/ 	.word	0x000061f0
        /*087c*/ 	.word	0x000000ff
        /*0880*/ 	.word	0x00029850
        /*0884*/ 	.short	0x010a
        /*0886*/ 	.byte	0x04
	.zero		1


	//   ....[29]....
        /*0888*/ 	.word	0x00006230
        /*088c*/ 	.word	0x000000ff
        /*0890*/ 	.word	0x00029850
        /*0894*/ 	.short	0x010a
        /*0896*/ 	.byte	0x04
	.zero		1


	//   ....[30]....
        /*0898*/ 	.word	0x00006b00
        /*089c*/ 	.word	0x000000ff
        /*08a0*/ 	.word	0x00000000
        /*08a4*/ 	.short	0x0101
        /*08a6*/ 	.byte	0x04
	.zero		1


	//   ....[31]....
        /*08a8*/ 	.word	0x00008540
        /*08ac*/ 	.word	0x000000ff
        /*08b0*/ 	.word	0x00000000
        /*08b4*/ 	.short	0x0101
        /*08b6*/ 	.byte	0x04
	.zero		1


	//   ....[32]....
        /*08b8*/ 	.word	0x00008be0
        /*08bc*/ 	.word	0x000000ff
        /*08c0*/ 	.word	0x00029850
        /*08c4*/ 	.short	0x010a
        /*08c6*/ 	.byte	0x09
	.zero		1


	//   ....[33]....
        /*08c8*/ 	.word	0x00008c20
        /*08cc*/ 	.word	0x000000ff
        /*08d0*/ 	.word	0x00029850
        /*08d4*/ 	.short	0x010a
        /*08d6*/ 	.byte	0x09
	.zero		1


	//   ....[34]....
        /*08d8*/ 	.word	0x00009290
        /*08dc*/ 	.word	0x000000ff
        /*08e0*/ 	.word	0x00000000
        /*08e4*/ 	.short	0x0101
        /*08e6*/ 	.byte	0x04
	.zero		1


	//   ....[35]....
        /*08e8*/ 	.word	0x0000a970
        /*08ec*/ 	.word	0x000000ff
        /*08f0*/ 	.word	0x00000000
        /*08f4*/ 	.short	0x0101
        /*08f6*/ 	.byte	0x04
	.zero		1


	//   ....[36]....
        /*08f8*/ 	.word	0x0000ce90
        /*08fc*/ 	.word	0x000000ff
        /*0900*/ 	.word	0x00029880
        /*0904*/ 	.short	0x010a
        /*0906*/ 	.byte	0x2a
	.zero		1


	//   ....[37]....
        /*0908*/ 	.word	0x0000d520
        /*090c*/ 	.word	0x000000ff
        /*0910*/ 	.word	0x00029870
        /*0914*/ 	.short	0x0107
        /*0916*/ 	.byte	0x2a
	.zero		1


	//   ....[38]....
        /*0918*/ 	.word	0x0000d5b0
        /*091c*/ 	.word	0x000000ff
        /*0920*/ 	.word	0x00029870
        /*0924*/ 	.short	0x0101
        /*0926*/ 	.byte	0x2a
	.zero		1


	//   ....[39]....
        /*0928*/ 	.word	0x0000d600
        /*092c*/ 	.word	0x000000ff
        /*0930*/ 	.word	0x00029840
        /*0934*/ 	.short	0x010a
        /*0936*/ 	.byte	0x2a
	.zero		1


	//   ....[40]....
        /*0938*/ 	.word	0x0000dcd0
        /*093c*/ 	.word	0x000000ff
        /*0940*/ 	.word	0x00029830
        /*0944*/ 	.short	0x0107
        /*0946*/ 	.byte	0x2a
	.zero		1


	//   ....[41]....
        /*0948*/ 	.word	0x0000dd60
        /*094c*/ 	.word	0x000000ff
        /*0950*/ 	.word	0x00029830
        /*0954*/ 	.short	0x0101
        /*0956*/ 	.byte	0x2a
	.zero		1


	//   ....[42]....
        /*0958*/ 	.word	0x0000e510
        /*095c*/ 	.word	0x000000ff
        /*0960*/ 	.word	0x00029800
        /*0964*/ 	.short	0x0107
        /*0966*/ 	.byte	0x2a
	.zero		1


	//   ....[43]....
        /*0968*/ 	.word	0x0000e570
        /*096c*/ 	.word	0x000000ff
        /*0970*/ 	.word	0x00029800
        /*0974*/ 	.short	0x0101
        /*0976*/ 	.byte	0x2a
	.zero		1


	//   ....[44]....
        /*0978*/ 	.word	0x0000e580
        /*097c*/ 	.word	0x000000ff
        /*0980*/ 	.word	0x00029820
        /*0984*/ 	.short	0x010a
        /*0986*/ 	.byte	0x2a
	.zero		1


	//   ....[45]....
        /*0988*/ 	.word	0x0000e9d0
        /*098c*/ 	.word	0x0000000a
        /*0990*/ 	.word	0x00029880
        /*0994*/ 	.short	0x010a
        /*0996*/ 	.byte	0x3f
	.zero		1


	//   ....[46]....
        /*0998*/ 	.word	0x0000eee0
        /*099c*/ 	.word	0x0000000a
        /*09a0*/ 	.word	0x00029870
        /*09a4*/ 	.short	0x0107
        /*09a6*/ 	.byte	0x3f
	.zero		1


	//   ....[47]....
        /*09a8*/ 	.word	0x0000ef70
        /*09ac*/ 	.word	0x0000000a
        /*09b0*/ 	.word	0x00029870
        /*09b4*/ 	.short	0x0101
        /*09b6*/ 	.byte	0x3f
	.zero		1


	//   ....[48]....
        /*09b8*/ 	.word	0x0000efa0
        /*09bc*/ 	.word	0x0000000a
        /*09c0*/ 	.word	0x00029840
        /*09c4*/ 	.short	0x010a
        /*09c6*/ 	.byte	0x3f
	.zero		1


	//   ....[49]....
        /*09c8*/ 	.word	0x0000f490
        /*09cc*/ 	.word	0x0000000a
        /*09d0*/ 	.word	0x00029830
        /*09d4*/ 	.short	0x0107
        /*09d6*/ 	.byte	0x3f
	.zero		1


	//   ....[50]....
        /*09d8*/ 	.word	0x0000f530
        /*09dc*/ 	.word	0x0000000a
        /*09e0*/ 	.word	0x00029830
        /*09e4*/ 	.short	0x0101
        /*09e6*/ 	.byte	0x3f
	.zero		1


	//   ....[51]....
        /*09e8*/ 	.word	0x0000f5b0
        /*09ec*/ 	.word	0x00000013
        /*09f0*/ 	.word	0x00029870
        /*09f4*/ 	.short	0x010a
        /*09f6*/ 	.byte	0x3f
	.zero		1


	//   ....[52]....
        /*09f8*/ 	.word	0x0000f640
        /*09fc*/ 	.word	0x00000013
        /*0a00*/ 	.word	0x00029860
        /*0a04*/ 	.short	0x010a
        /*0a06*/ 	.byte	0x3f
	.zero		1


	//   ....[53]....
        /*0a08*/ 	.word	0x0000fb60
        /*0a0c*/ 	.word	0x00000013
        /*0a10*/ 	.word	0x00029850
        /*0a14*/ 	.short	0x0101
        /*0a16*/ 	.byte	0x3f
	.zero		1


	//   ....[54]....
        /*0a18*/ 	.word	0x0000fc00
        /*0a1c*/ 	.word	0x00000013
        /*0a20*/ 	.word	0x00000000
        /*0a24*/ 	.short	0x0101
        /*0a26*/ 	.byte	0x3f
	.zero		1


	//   ....[55]....
        /*0a28*/ 	.word	0x0000fcd0
        /*0a2c*/ 	.word	0x00000010
        /*0a30*/ 	.word	0x00029870
        /*0a34*/ 	.short	0x010a
        /*0a36*/ 	.byte	0x3f
	.zero		1


	//   ....[56]....
        /*0a38*/ 	.word	0x0000fd90
        /*0a3c*/ 	.word	0x00000010
        /*0a40*/ 	.word	0x00029860
        /*0a44*/ 	.short	0x010a
        /*0a46*/ 	.byte	0x3f
	.zero		1


	//   ....[57]....
        /*0a48*/ 	.word	0x00010290
        /*0a4c*/ 	.word	0x00000010
        /*0a50*/ 	.word	0x00029850
        /*0a54*/ 	.short	0x0101
        /*0a56*/ 	.byte	0x3f
	.zero		1


	//   ....[58]....
        /*0a58*/ 	.word	0x00010350
        /*0a5c*/ 	.word	0x00000010
        /*0a60*/ 	.word	0x00000000
        /*0a64*/ 	.short	0x0101
        /*0a66*/ 	.byte	0x3f
	.zero		1


	//   ....[59]....
        /*0a68*/ 	.word	0x000103b0
        /*0a6c*/ 	.word	0x00000006
        /*0a70*/ 	.word	0x00029820
        /*0a74*/ 	.short	0x010a
        /*0a76*/ 	.byte	0x3f
	.zero		1


	//   ....[60]....
        /*0a78*/ 	.word	0x000104d0
        /*0a7c*/ 	.word	0x00000005
        /*0a80*/ 	.word	0x00029840
        /*0a84*/ 	.short	0x010a
        /*0a86*/ 	.byte	0x3f
	.zero		1


	//   ....[61]....
        /*0a88*/ 	.word	0x00010570
        /*0a8c*/ 	.word	0x00000003
        /*0a90*/ 	.word	0x00029840
        /*0a94*/ 	.short	0x010a
        /*0a96*/ 	.byte	0x3f
	.zero		1


	//   ....[62]....
        /*0a98*/ 	.word	0x000105b0
        /*0a9c*/ 	.word	0x00000005
        /*0aa0*/ 	.word	0x00029860
        /*0aa4*/ 	.short	0x010a
        /*0aa6*/ 	.byte	0x3f
	.zero		1


	//   ....[63]....
        /*0aa8*/ 	.word	0x000105f0
        /*0aac*/ 	.word	0x00000003
        /*0ab0*/ 	.word	0x00029860
        /*0ab4*/ 	.short	0x010a
        /*0ab6*/ 	.byte	0x3f
	.zero		1


	//   ....[64]....
        /*0ab8*/ 	.word	0x00010630
        /*0abc*/ 	.word	0x00000005
        /*0ac0*/ 	.word	0x00029880
        /*0ac4*/ 	.short	0x010a
        /*0ac6*/ 	.byte	0x3f
	.zero		1


	//   ....[65]....
        /*0ac8*/ 	.word	0x00010670
        /*0acc*/ 	.word	0x00000003
        /*0ad0*/ 	.word	0x00029880
        /*0ad4*/ 	.short	0x010a
        /*0ad6*/ 	.byte	0x3f
	.zero		1


	//   ....[66]....
        /*0ad8*/ 	.word	0x000106e0
        /*0adc*/ 	.word	0x00000003
        /*0ae0*/ 	.word	0x00029800
        /*0ae4*/ 	.short	0x010a
        /*0ae6*/ 	.byte	0x3f
	.zero		1


	//   ....[67]....
        /*0ae8*/ 	.word	0x00010740
        /*0aec*/ 	.word	0x00000005
        /*0af0*/ 	.word	0x00029830
        /*0af4*/ 	.short	0x010a
        /*0af6*/ 	.byte	0x3f
	.zero		1


	//   ....[68]....
        /*0af8*/ 	.word	0x000107a0
        /*0afc*/ 	.word	0x00000008
        /*0b00*/ 	.word	0x00029830
        /*0b04*/ 	.short	0x010a
        /*0b06*/ 	.byte	0x3f
	.zero		1


	//   ....[69]....
        /*0b08*/ 	.word	0x00010800
        /*0b0c*/ 	.word	0x00000009
        /*0b10*/ 	.word	0x00029850
        /*0b14*/ 	.short	0x010a
        /*0b16*/ 	.byte	0x3f
	.zero		1


	//   ....[70]....
        /*0b18*/ 	.word	0x00010860
        /*0b1c*/ 	.word	0x00000005
        /*0b20*/ 	.word	0x00029850
        /*0b24*/ 	.short	0x010a
        /*0b26*/ 	.byte	0x3f
	.zero		1


	//   ....[71]....
        /*0b28*/ 	.word	0x00010960
        /*0b2c*/ 	.word	0x00000002
        /*0b30*/ 	.word	0x00029880
        /*0b34*/ 	.short	0x010a
        /*0b36*/ 	.byte	0x3f
	.zero		1


	//   ....[72]....
        /*0b38*/ 	.word	0x00011100
        /*0b3c*/ 	.word	0x00000002
        /*0b40*/ 	.word	0x00029840
        /*0b44*/ 	.short	0x010a
        /*0b46*/ 	.byte	0x3f
	.zero		1


	//   ....[73]....
        /*0b48*/ 	.word	0x00011dc0
        /*0b4c*/ 	.word	0x00000003
        /*0b50*/ 	.word	0x00029820
        /*0b54*/ 	.short	0x010a
        /*0b56*/ 	.byte	0x3f
	.zero		1


	//   ....[74]....
        /*0b58*/ 	.word	0x00011e10
        /*0b5c*/ 	.word	0x0000000a
        /*0b60*/ 	.word	0x00029880
        /*0b64*/ 	.short	0x010a
        /*0b66*/ 	.byte	0x3f
	.zero		1


	//   ....[75]....
        /*0b68*/ 	.word	0x00012420
        /*0b6c*/ 	.word	0x0000000a
        /*0b70*/ 	.word	0x00029840
        /*0b74*/ 	.short	0x010a
        /*0b76*/ 	.byte	0x3f
	.zero		1


	//   ....[76]....
        /*0b78*/ 	.word	0x00012a20
        /*0b7c*/ 	.word	0x00000013
        /*0b80*/ 	.word	0x00029870
        /*0b84*/ 	.short	0x010a
        /*0b86*/ 	.byte	0x3f
	.zero		1


	//   ....[77]....
        /*0b88*/ 	.word	0x00012a70
        /*0b8c*/ 	.word	0x00000013
        /*0b90*/ 	.word	0x00029860
        /*0b94*/ 	.short	0x010a
        /*0b96*/ 	.byte	0x3f
	.zero		1


	//   ....[78]....
        /*0b98*/ 	.word	0x00012ac0
        /*0b9c*/ 	.word	0x00000010
        /*0ba0*/ 	.word	0x00029870
        /*0ba4*/ 	.short	0x010a
        /*0ba6*/ 	.byte	0x3f
	.zero		1


	//   ....[79]....
        /*0ba8*/ 	.word	0x00012b10
        /*0bac*/ 	.word	0x00000010
        /*0bb0*/ 	.word	0x00029860
        /*0bb4*/ 	.short	0x010a
        /*0bb6*/ 	.byte	0x3f
	.zero		1


	//   ....[80]....
        /*0bb8*/ 	.word	0x00012b60
        /*0bbc*/ 	.word	0x00000006
        /*0bc0*/ 	.word	0x00029820
        /*0bc4*/ 	.short	0x010a
        /*0bc6*/ 	.byte	0x3f
	.zero		1


	//   ....[81]....
        /*0bc8*/ 	.word	0x00012bb0
        /*0bcc*/ 	.word	0x00000005
        /*0bd0*/ 	.word	0x00029840
        /*0bd4*/ 	.short	0x010a
        /*0bd6*/ 	.byte	0x3f
	.zero		1


	//   ....[82]....
        /*0bd8*/ 	.word	0x00012c00
        /*0bdc*/ 	.word	0x00000003
        /*0be0*/ 	.word	0x00029840
        /*0be4*/ 	.short	0x010a
        /*0be6*/ 	.byte	0x3f
	.zero		1


	//   ....[83]....
        /*0be8*/ 	.word	0x00012c50
        /*0bec*/ 	.word	0x00000005
        /*0bf0*/ 	.word	0x00029860
        /*0bf4*/ 	.short	0x010a
        /*0bf6*/ 	.byte	0x3f
	.zero		1


	//   ....[84]....
        /*0bf8*/ 	.word	0x00012ca0
        /*0bfc*/ 	.word	0x00000003
        /*0c00*/ 	.word	0x00029860
        /*0c04*/ 	.short	0x010a
        /*0c06*/ 	.byte	0x3f
	.zero		1


	//   ....[85]....
        /*0c08*/ 	.word	0x00012cf0
        /*0c0c*/ 	.word	0x00000005
        /*0c10*/ 	.word	0x00029880
        /*0c14*/ 	.short	0x010a
        /*0c16*/ 	.byte	0x3f
	.zero		1


	//----- nvinfo : EIATTR_NUM_MBARRIERS
	.align		4
.L_97:
        /*0c18*/ 	.byte	0x03, 0x38
        /*0c1a*/ 	.short	0x0016


	//----- nvinfo : EIATTR_EXIT_INSTR_OFFSETS
	.align		4
        /*0c1c*/ 	.byte	0x04, 0x1c
        /*0c1e*/ 	.short	(.L_99 - .L_98)


	//   ....[0]....
.L_98:
        /*0c20*/ 	.word	0x000106c0


	//----- nvinfo : EIATTR_MAX_THREADS
	.align		4
.L_99:
        /*0c24*/ 	.byte	0x04, 0x05
        /*0c26*/ 	.short	(.L_101 - .L_100)
.L_100:
        /*0c28*/ 	.word	0x00000180
        /*0c2c*/ 	.word	0x00000001
        /*0c30*/ 	.word	0x00000001


	//----- nvinfo : EIATTR_CRS_STACK_SIZE
	.align		4
.L_101:
        /*0c34*/ 	.byte	0x04, 0x1e
        /*0c36*/ 	.short	(.L_103 - .L_102)
.L_102:
        /*0c38*/ 	.word	0x00000000


	//----- nvinfo : EIATTR_CBANK_PARAM_SIZE
	.align		4
.L_103:
        /*0c3c*/ 	.byte	0x03, 0x19
        /*0c3e*/ 	.short	0x0a70


	//----- nvinfo : EIATTR_PARAM_CBANK
	.align		4
        /*0c40*/ 	.byte	0x04, 0x0a
        /*0c42*/ 	.short	(.L_105 - .L_104)
	.align		4
.L_104:
        /*0c44*/ 	.word	index@(.nv.constant0._ZN7cutlass13device_kernelIN5flash11enable_sm90INS1_16FlashAttnFwdSm90INS1_25CollectiveMainloopFwdSm90ILi2EN4cute5tupleIJNS5_1CILi1EEES8_S8_EEENS6_IJNS7_ILi128EEENS7_ILi160EEENS7_ILi192EEEEEELi128ENS_12float_e4m3_tEfNS_4arch4Sm90ELb0ELb0ELb1ELb0ELb1ELb0ELb0ELb1ELb1ELb1ELb1ELb0EEENS1_21CollectiveEpilogueFwdINS6_IJSA_SA_SB_EEES9_NS_10bfloat16_tESG_Li256ELb0ELb1ELb1ELb1EEENS1_19SingleTileSchedulerILb0ELb1ELb1ELi128EEEEEEEEEvNT_6ParamsE)
        /*0c48*/ 	.short	0x0210
        /*0c4a*/ 	.short	0x0a70


	//----- nvinfo : EIATTR_SW_WAR
	.align		4
.L_105:
        /*0c4c*/ 	.byte	0x04, 0x36
        /*0c4e*/ 	.short	(.L_107 - .L_106)
.L_106:
        /*0c50*/ 	.word	0x00000008
.L_107:


//--------------------- .nv.info._ZN7cutlass13device_kernelIN5flash11enable_sm90INS1_16FlashAttnFwdSm90INS1_25CollectiveMainloopFwdSm90ILi2EN4cute5tupleIJNS5_1CILi1EEES8_S8_EEENS6_IJNS7_ILi128EEENS7_ILi160EEENS7_ILi192EEEEEELi128ENS_12float_e4m3_tEfNS_4arch4Sm90ELb0ELb0ELb1ELb1ELb1ELb0ELb0ELb1ELb1ELb1ELb1ELb0EEENS1_21CollectiveEpilogueFwdINS6_IJSA_SA_SB_EEES9_NS_10bfloat16_tESG_Li256ELb1ELb1ELb1ELb1EEENS1_36VarlenDynamicPersistentTileSchedulerILi128ELi160ELi256ELi128ELb1ELb1ELb1ELb0ELb1ELb1EEEEEEEEEvNT_6ParamsE --------------------------
	.section	.nv.info._ZN7cutlass13device_kernelIN5flash11enable_sm90INS1_16FlashAttnFwdSm90INS1_25CollectiveMainloopFwdSm90ILi2EN4cute5tupleIJNS5_1CILi1EEES8_S8_EEENS6_IJNS7_ILi128EEENS7_ILi160EEENS7_ILi192EEEEEELi128ENS_12float_e4m3_tEfNS_4arch4Sm90ELb0ELb0ELb1ELb1ELb1ELb0ELb0ELb1ELb1ELb1ELb1ELb0EEENS1_21CollectiveEpilogueFwdINS6_IJSA_SA_SB_EEES9_NS_10bfloat16_tESG_Li256ELb1ELb1ELb1ELb1EEENS1_36VarlenDynamicPersistentTileSchedulerILi128ELi160ELi256ELi128ELb1ELb1ELb1ELb0ELb1ELb1EEEEEEEEEvNT_6ParamsE,"",@"SHT_CUDA_INFO"
	.sectionflags	@""
	.align	4


	//----- nvinfo : EIATTR_CUDA_API_VERSION
	.align		4
        /*0000*/ 	.byte	0x04, 0x37
        /*0002*/ 	.short	(.L_109 - .L_108)
.L_108:
        /*0004*/ 	.word	0x00000082


	//----- nvinfo : EIATTR_KPARAM_INFO
	.align		4
.L_109:
        /*0008*/ 	.byte	0x04, 0x17
        /*000a*/ 	.short	(.L_111 - .L_110)
.L_110:
        /*000c*/ 	.word	0x00000000
        /*0010*/ 	.short	0x0000
        /*0012*/ 	.short	0x0070
        /*0014*/ 	.byte	0x00, 0xf0, 0x01, 0x2a


	//----- nvinfo : EIATTR_SPARSE_MMA_MASK
	.align		4
.L_111:
        /*0018*/ 	.byte	0x03, 0x50
        /*001a*/ 	.short	0x0000


	//----- nvinfo : EIATTR_MAXREG_COUNT
	.align		4
        /*001c*/ 	.byte	0x03, 0x1b
        /*001e*/ 	.short	0x00a8


	//----- nvinfo : EIATTR_NUM_BARRIERS
	.align		4
        /*0020*/ 	.byte	0x02, 0x4c
        /*0022*/ 	.byte	0x10
	.zero		1


	//----- nvinfo : EIATTR_EXTERNS
	.align		4
        /*0024*/ 	.byte	0x04, 0x0f
        /*0026*/ 	.short	(.L_113 - .L_112)


	//   ....[0]....
	.align		4
.L_112:
        /*0028*/ 	.word	index@(__assertfail)


	//----- nvinfo : EIATTR_ANNOTATIONS
	.align		4
.L_113:
        /*002c*/ 	.byte	0x04, 0x55
        /*002e*/ 	.short	(.L_115 - .L_114)


	//   ....[0]....
.L_114:
        /*0030*/ 	.word	0x00000001
        /*0034*/ 	.byte	0x90, 0xd8, 0x00, 0x00, 0x01, 0x00, 0x00, 0x00, 0xb0, 0xd8, 0x00, 0x00, 0x01, 0x00, 0x00, 0x00
        /* <DEDUP_REMOVED lines=26> */
        /*01e4*/ 	.byte	0x60, 0x41, 0x01, 0x00


	//----- nvinfo : EIATTR_MERCURY_ISA_VERSION
	.align		4
.L_115:
        /*01e8*/ 	.byte	0x03, 0x5f
        /*01ea*/ 	.short	0x0101


	//----- nvinfo : EIATTR_UNUSED_LOAD_BYTE_OFFSET
	.align		4
        /*01ec*/ 	.byte	0x04, 0x44
        /*01ee*/ 	.short	(.L_117 - .L_116)


	//   ....[0]....
.L_116:
        /*01f0*/ 	.word	0x00000980
        /*01f4*/ 	.word	0x0000fff0


	//   ....[1]....
        /*01f8*/ 	.word	0x00009cb0
        /*01fc*/ 	.word	0x0000fff0


	//----- nvinfo : EIATTR_INT_WARP_WIDE_INSTR_OFFSETS
	.align		4
.L_117:
        /*0200*/ 	.byte	0x04, 0x31
        /*0202*/ 	.short	(.L_119 - .L_118)


	//   ....[0]....
.L_118:
        /*0204*/ 	.word	0x000000c0


	//   ....[1]....
        /*0208*/ 	.word	0x000000d0


	//   ....[2]....
        /*020c*/ 	.word	0x00000170


	//   ....[3]....
        /*0210*/ 	.word	0x0000f050


	//   ....[4]....
        /*0214*/ 	.word	0x0000f0e0


	//   ....[5]....
        /*0218*/ 	.word	0x00012d00


	//   ....[6]....
        /*021c*/ 	.word	0x00012d90


	//----- nvinfo : EIATTR_COOP_GROUP_MASK_REGIDS
	.align		4
.L_119:
        /*0220*/ 	.byte	0x04, 0x29
        /*0222*/ 	.short	(.L_121 - .L_120)


	//   ....[0]....
.L_120:
        /*0224*/ 	.word	0xffffffff


	//   ....[1]....
        /*0228*/ 	.word	0xffffffff


	//   ....[2]....
        /*022c*/ 	.word	0xffffffff


	//   ....[3]....
        /*0230*/ 	.word	0xffffffff


	//   ....[4]....
        /*0234*/ 	.word	0xffffffff


	//   ....[5]....
        /*0238*/ 	.word	0xffffffff


	//   ....[6]....
        /*023c*/ 	.word	0xffffffff


	//   ....[7]....
        /*0240*/ 	.word	0xffffffff


	//   ....[8]....
        /*0244*/ 	.word	0xffffffff


	//   ....[9]....
        /*0248*/ 	.word	0xffffffff


	//   ....[10]....
        /*024c*/ 	.word	0xffffffff


	//   ....[11]....
        /*0250*/ 	.word	0xffffffff


	//   ....[12]....
        /*0254*/ 	.word	0xffffffff


	//   ....[13]....
        /*0258*/ 	.word	0xffffffff


	//   ....[14]....
        /*025c*/ 	.word	0xffffffff


	//   ....[15]....
        /*0260*/ 	.word	0xffffffff


	//   ....[16]....
        /*0264*/ 	.word	0xffffffff


	//   ....[17]....
        /*0268*/ 	.word	0xffffffff


	//   ....[18]....
        /*026c*/ 	.word	0xffffffff


	//   ....[19]....
        /*0270*/ 	.word	0xffffffff


	//   ....[20]....
        /*0274*/ 	.word	0xffffffff


	//   ....[21]....
        /*0278*/ 	.word	0xffffffff


	//   ....[22]....
        /*027c*/ 	.word	0xffffffff


	//   ....[23]....
        /*0280*/ 	.word	0xffffffff


	//   ....[24]....
        /*0284*/ 	.word	0xffffffff


	//   ....[25]....
        /*0288*/ 	.word	0xffffffff


	//   ....[26]....
        /*028c*/ 	.word	0xffffffff


	//   ....[27]....
        /*0290*/ 	.word	0xffffffff


	//   ....[28]....
        /*0294*/ 	.word	0xffffffff


	//   ....[29]....
        /*0298*/ 	.word	0xffffffff


	//   ....[30]....
        /*029c*/ 	.word	0xffffffff


	//   ....[31]....
        /*02a0*/ 	.word	0xffffffff


	//   ....[32]....
        /*02a4*/ 	.word	0xffffffff


	//   ....[33]....
        /*02a8*/ 	.word	0xffffffff


	//   ....[34]....
        /*02ac*/ 	.word	0xffffffff


	//   ....[35]....
        /*02b0*/ 	.word	0xffffffff


	//   ....[36]....
        /*02b4*/ 	.word	0xffffffff


	//   ....[37]....
        /*02b8*/ 	.word	0xffffffff


	//   ....[38]....
        /*02bc*/ 	.word	0xffffffff


	//   ....[39]....
        /*02c0*/ 	.word	0xffffffff


	//   ....[40]....
        /*02c4*/ 	.word	0xffffffff


	//   ....[41]....
        /*02c8*/ 	.word	0xffffffff


	//   ....[42]....
        /*02cc*/ 	.word	0xffffffff


	//   ....[43]....
        /*02d0*/ 	.word	0xffffffff


	//   ....[44]....
        /*02d4*/ 	.word	0xffffffff


	//   ....[45]....
        /*02d8*/ 	.word	0xffffffff


	//   ....[46]....
        /*02dc*/ 	.word	0xffffffff


	//   ....[47]....
        /*02e0*/ 	.word	0xffffffff


	//   ....[48]....
        /*02e4*/ 	.word	0xffffffff


	//   ....[49]....
        /*02e8*/ 	.word	0xffffffff


	//   ....[50]....
        /*02ec*/ 	.word	0xffffffff


	//   ....[51]....
        /*02f0*/ 	.word	0xffffffff


	//   ....[52]....
        /*02f4*/ 	.word	0xffffffff


	//   ....[53]....
        /*02f8*/ 	.word	0xffffffff


	//   ....[54]....
        /*02fc*/ 	.word	0xffffffff


	//   ....[55]....
        /*0300*/ 	.word	0xffffffff


	//   ....[56]....
        /*0304*/ 	.word	0xffffffff


	//   ....[57]....
        /*0308*/ 	.word	0xffffffff


	//   ....[58]....
        /*030c*/ 	.word	0xffffffff


	//   ....[59]....
        /*0310*/ 	.word	0xffffffff


	//   ....[60]....
        /*0314*/ 	.word	0xffffffff


	//   ....[61]....
        /*0318*/ 	.word	0xffffffff


	//   ....[62]....
        /*031c*/ 	.word	0xffffffff


	//   ....[63]....
        /*0320*/ 	.word	0xffffffff


	//   ....[64]....
        /*0324*/ 	.word	0xffffffff


	//   ....[65]....
        /*0328*/ 	.word	0xffffffff


	//   ....[66]....
        /*032c*/ 	.word	0xffffffff


	//   ....[67]....
        /*0330*/ 	.word	0xffffffff


	//   ....[68]....
        /*0334*/ 	.word	0xffffffff


	//   ....[69]....
        /*0338*/ 	.word	0xffffffff


	//   ....[70]....
        /*033c*/ 	.word	0xffffffff


	//   ....[71]....
        /*0340*/ 	.word	0xffffffff


	//   ....[72]....
        /*0344*/ 	.word	0xffffffff


	//   ....[73]....
        /*0348*/ 	.word	0xffffffff


	//   ....[74]....
        /*034c*/ 	.word	0xffffffff


	//   ....[75]....
        /*0350*/ 	.word	0xffffffff


	//   ....[76]....
        /*0354*/ 	.word	0xffffffff


	//   ....[77]....
        /*0358*/ 	.word	0xffffffff


	//   ....[78]....
        /*035c*/ 	.word	0xffffffff


	//   ....[79]....
        /*0360*/ 	.word	0xffffffff


	//   ....[80]....
        /*0364*/ 	.word	0xffffffff


	//   ....[81]....
        /*0368*/ 	.word	0xffffffff


	//   ....[82]....
        /*036c*/ 	.word	0xffffffff


	//   ....[83]....
        /*0370*/ 	.word	0xffffffff


	//   ....[84]....
        /*0374*/ 	.word	0xffffffff


	//   ....[85]....
        /*0378*/ 	.word	0xffffffff


	//   ....[86]....
        /*037c*/ 	.word	0xffffffff


	//   ....[87]....
        /*0380*/ 	.word	0xffffffff


	//   ....[88]....
        /*0384*/ 	.word	0xffffffff


	//   ....[89]....
        /*0388*/ 	.word	0xffffffff


	//   ....[90]....
        /*038c*/ 	.word	0xffffffff


	//   ....[91]....
        /*0390*/ 	.word	0xffffffff


	//   ....[92]....
        /*0394*/ 	.word	0xffffffff


	//   ....[93]....
        /*0398*/ 	.word	0xffffffff


	//   ....[94]....
        /*039c*/ 	.word	0xffffffff


	//   ....[95]....
        /*03a0*/ 	.word	0xffffffff


	//   ....[96]....
        /*03a4*/ 	.word	0xffffffff


	//   ....[97]....
        /*03a8*/ 	.word	0xffffffff


	//   ....[98]....
        /*03ac*/ 	.word	0xffffffff


	//   ....[99]....
        /*03b0*/ 	.word	0xffffffff


	//   ....[100]....
        /*03b4*/ 	.word	0xffffffff


	//   ....[101]....
        /*03b8*/ 	.word	0xffffffff


	//   ....[102]....
        /*03bc*/ 	.word	0xffffffff


	//   ....[103]....
        /*03c0*/ 	.word	0xffffffff


	//   ....[104]....
        /*03c4*/ 	.word	0xffffffff


	//   ....[105]....
        /*03c8*/ 	.word	0xffffffff


	//   ....[106]....
        /*03cc*/ 	.word	0xffffffff


	//   ....[107]....
        /*03d0*/ 	.word	0xffffffff


	//   ....[108]....
        /*03d4*/ 	.word	0xffffffff


	//   ....[109]....
        /*03d8*/ 	.word	0xffffffff


	//   ....[110]....
        /*03dc*/ 	.word	0xffffffff


	//   ....[111]....
        /*03e0*/ 	.word	0xffffffff


	//   ....[112]....
        /*03e4*/ 	.word	0xffffffff


	//   ....[113]....
        /*03e8*/ 	.word	0xffffffff


	//   ....[114]....
        /*03ec*/ 	.word	0xffffffff


	//   ....[115]....
        /*03f0*/ 	.word	0xffffffff


	//   ....[116]....
        /*03f4*/ 	.word	0xffffffff


	//   ....[117]....
        /*03f8*/ 	.word	0xffffffff


	//   ....[118]....
        /*03fc*/ 	.word	0xffffffff


	//   ....[119]....
        /*0400*/ 	.word	0xffffffff


	//   ....[120]....
        /*0404*/ 	.word	0xffffffff


	//   ....[121]....
        /*0408*/ 	.word	0xffffffff


	//   ....[122]....
        /*040c*/ 	.word	0xffffffff


	//   ....[123]....
        /*0410*/ 	.word	0xffffffff


	//   ....[124]....
        /*0414*/ 	.word	0xffffffff


	//   ....[125]....
        /*0418*/ 	.word	0xffffffff


	//   ....[126]....
        /*041c*/ 	.word	0xffffffff


	//   ....[127]....
        /*0420*/ 	.word	0xffffffff


	//   ....[128]....
        /*0424*/ 	.word	0xffffffff


	//   ....[129]....
        /*0428*/ 	.word	0xffffffff


	//   ....[130]....
        /*042c*/ 	.word	0xffffffff


	//   ....[131]....
        /*0430*/ 	.word	0xffffffff


	//   ....[132]....
        /*0434*/ 	.word	0xffffffff


	//   ....[133]....
        /*0438*/ 	.word	0xffffffff


	//   ....[134]....
        /*043c*/ 	.word	0xffffffff


	//   ....[135]....
        /*0440*/ 	.word	0xffffffff


	//   ....[136]....
        /*0444*/ 	.word	0xffffffff


	//   ....[137]....
        /*0448*/ 	.word	0xffffffff


	//   ....[138]....
        /*044c*/ 	.word	0xffffffff


	//   ....[139]....
        /*0450*/ 	.word	0xffffffff


	//   ....[140]....
        /*0454*/ 	.word	0xffffffff


	//   ....[141]....
        /*0458*/ 	.word	0xffffffff


	//   ....[142]....
        /*045c*/ 	.word	0xffffffff


	//   ....[143]....
        /*0460*/ 	.word	0xffffffff


	//   ....[144]....
        /*0464*/ 	.word	0xffffffff


	//   ....[145]....
        /*0468*/ 	.word	0xffffffff


	//   ....[146]....
        /*046c*/ 	.word	0xffffffff


	//   ....[147]....
        /*0470*/ 	.word	0xffffffff


	//   ....[148]....
        /*0474*/ 	.word	0xffffffff


	//   ....[149]....
        /*0478*/ 	.word	0xffffffff


	//   ....[150]....
        /*047c*/ 	.word	0xffffffff


	//   ....[151]....
        /*0480*/ 	.word	0xffffffff


	//   ....[152]....
        /*0484*/ 	.word	0xffffffff


	//   ....[153]....
        /*0488*/ 	.word	0xffffffff


	//   ....[154]....
        /*048c*/ 	.word	0xffffffff


	//   ....[155]....
        /*0490*/ 	.word	0xffffffff


	//   ....[156]....
        /*0494*/ 	.word	0xffffffff


	//   ....[157]....
        /*0498*/ 	.word	0xffffffff


	//   ....[158]....
        /*049c*/ 	.word	0xffffffff


	//   ....[159]....
        /*04a0*/ 	.word	0xffffffff


	//   ....[160]....
        /*04a4*/ 	.word	0xffffffff


	//   ....[161]....
        /*04a8*/ 	.word	0xffffffff


	//   ....[162]....
        /*04ac*/ 	.word	0xffffffff


	//   ....[163]....
        /*04b0*/ 	.word	0xffffffff


	//   ....[164]....
        /*04b4*/ 	.word	0xffffffff


	//   ....[165]....
        /*04b8*/ 	.word	0xffffffff


	//   ....[166]....
        /*04bc*/ 	.word	0xffffffff


	//   ....[167]....
        /*04c0*/ 	.word	0xffffffff


	//   ....[168]....
        /*04c4*/ 	.word	0xffffffff


	//   ....[169]....
        /*04c8*/ 	.word	0xffffffff


	//   ....[170]....
        /*04cc*/ 	.word	0xffffffff


	//   ....[171]....
        /*04d0*/ 	.word	0xffffffff


	//   ....[172]....
        /*04d4*/ 	.word	0xffffffff


	//   ....[173]....
        /*04d8*/ 	.word	0xffffffff


	//   ....[174]....
        /*04dc*/ 	.word	0xffffffff


	//   ....[175]....
        /*04e0*/ 	.word	0xffffffff


	//   ....[176]....
        /*04e4*/ 	.word	0xffffffff


	//   ....[177]....
        /*04e8*/ 	.word	0xffffffff


	//   ....[178]....
        /*04ec*/ 	.word	0xffffffff


	//   ....[179]....
        /*04f0*/ 	.word	0xffffffff


	//   ....[180]....
        /*04f4*/ 	.word	0xffffffff


	//   ....[181]....
        /*04f8*/ 	.word	0xffffffff


	//   ....[182]....
        /*04fc*/ 	.word	0xffffffff


	//   ....[183]....
        /*0500*/ 	.word	0xffffffff


	//   ....[184]....
        /*0504*/ 	.word	0xffffffff


	//   ....[185]....
        /*0508*/ 	.word	0xffffffff


	//   ....[186]....
        /*050c*/ 	.word	0xffffffff


	//   ....[187]....
        /*0510*/ 	.word	0xffffffff


	//   ....[188]....
        /*0514*/ 	.word	0xffffffff


	//   ....[189]....
        /*0518*/ 	.word	0xffffffff


	//   ....[190]....
        /*051c*/ 	.word	0xffffffff


	//   ....[191]....
        /*0520*/ 	.word	0x0500000f


	//   ....[192]....
        /*0524*/ 	.word	0x0500000f


	//   ....[193]....
        /*0528*/ 	.word	0x0500000f


	//   ....[194]....
        /*052c*/ 	.word	0x0500000f


	//   ....[195]....
        /*0530*/ 	.word	0x0500000f


	//   ....[196]....
        /*0534*/ 	.word	0x0500000f


	//   ....[197]....
        /*0538*/ 	.word	0x0500000f


	//   ....[198]....
        /*053c*/ 	.word	0x0500000f


	//   ....[199]....
        /*0540*/ 	.word	0x0500000f


	//   ....[200]....
        /*0544*/ 	.word	0x0500000f


	//   ....[201]....
        /*0548*/ 	.word	0x0500000f


	//   ....[202]....
        /*054c*/ 	.word	0x0500000f


	//   ....[203]....
        /*0550*/ 	.word	0x0500000f


	//   ....[204]....
        /*0554*/ 	.word	0x0500000f


	//   ....[205]....
        /*0558*/ 	.word	0x0500000f


	//   ....[206]....
        /*055c*/ 	.word	0x0500000f


	//   ....[207]....
        /*0560*/ 	.word	0x0500000f


	//   ....[208]....
        /*0564*/ 	.word	0x0500000f


	//   ....[209]....
        /*0568*/ 	.word	0x0500000f


	//   ....[210]....
        /*056c*/ 	.word	0x0500000f


	//   ....[211]....
        /*0570*/ 	.word	0x0500000f


	//   ....[212]....
        /*0574*/ 	.word	0x0500000f


	//   ....[213]....
        /*0578*/ 	.word	0x0500000f


	//   ....[214]....
        /*057c*/ 	.word	0x0500000f


	//   ....[215]....
        /*0580*/ 	.word	0x0500000f


	//   ....[216]....
        /*0584*/ 	.word	0x0500000f


	//   ....[217]....
        /*0588*/ 	.word	0x0500000f


	//   ....[218]....
        /*058c*/ 	.word	0x0500000f


	//   ....[219]....
        /*0590*/ 	.word	0x0500000f


	//   ....[220]....
        /*0594*/ 	.word	0x0500000f


	//   ....[221]....
        /*0598*/ 	.word	0x0500000f


	//   ....[222]....
        /*059c*/ 	.word	0x0500000f


	//   ....[223]....
        /*05a0*/ 	.word	0x0500000f


	//   ....[224]....
        /*05a4*/ 	.word	0x0500000f


	//   ....[225]....
        /*05a8*/ 	.word	0x0500000f


	//   ....[226]....
        /*05ac*/ 	.word	0x0500000f


	//   ....[227]....
        /*05b0*/ 	.word	0x0500000f


	//   ....[228]....
        /*05b4*/ 	.word	0x0500000f


	//   ....[229]....
        /*05b8*/ 	.word	0x0500000f


	//   ....[230]....
        /*05bc*/ 	.word	0x0500000f


	//   ....[231]....
        /*05c0*/ 	.word	0x0500000f


	//   ....[232]....
        /*05c4*/ 	.word	0x0500000f


	//   ....[233]....
        /*05c8*/ 	.word	0x0500000f


	//   ....[234]....
        /*05cc*/ 	.word	0x0500000f


	//   ....[235]....
        /*05d0*/ 	.word	0x0500000f


	//   ....[236]....
        /*05d4*/ 	.word	0x0500000f


	//   ....[237]....
        /*05d8*/ 	.word	0x0500000f


	//   ....[238]....
        /*05dc*/ 	.word	0x0500000f


	//   ....[239]....
        /*05e0*/ 	.word	0x0500000f


	//   ....[240]....
        /*05e4*/ 	.word	0x0500000f


	//----- nvinfo : EIATTR_COOP_GROUP_INSTR_OFFSETS
	.align		4
.L_121:
        /*05e8*/ 	.byte	0x04, 0x28
        /*05ea*/ 	.short	(.L_123 - .L_122)


	//   ....[0]....
.L_122:
        /*05ec*/ 	.word	0x00000080


	//   ....[1]....
        /*05f0*/ 	.word	0x00000090


	//   ....[2]....
        /*05f4*/ 	.word	0x000002d0


	//   ....[3]....
        /*05f8*/ 	.word	0x00000430


	//   ....[4]....
        /*05fc*/ 	.word	0x00000550


	//   ....[5]....
        /*0600*/ 	.word	0x000006b0


	//   ....[6]....
        /*0604*/ 	.word	0x00001850


	//   ....[7]....
        /*0608*/ 	.word	0x00003ea0


	//   ....[8]....
        /*060c*/ 	.word	0x00003ef0


	//   ....[9]....
        /*0610*/ 	.word	0x000045e0


	//   ....[10]....
        /*0614*/ 	.word	0x00004680


	//   ....[11]....
        /*0618*/ 	.word	0x00007a20


	//   ....[12]....
        /*061c*/ 	.word	0x00007a50


	//   ....[13]....
        /*0620*/ 	.word	0x00007a70


	//   ....[14]....
        /*0624*/ 	.word	0x00007a90


	//   ....[15]....
        /*0628*/ 	.word	0x000094f0


	//   ....[16]....
        /*062c*/ 	.word	0x00009500


	//   ....[17]....
        /*0630*/ 	.word	0x00009580


	//   ....[18]....
        /*0634*/ 	.word	0x00009590


	//   ....[19]....
        /*0638*/ 	.word	0x0000a520


	//   ....[20]....
        /*063c*/ 	.word	0x0000a530


	//   ....[21]....
        /*0640*/ 	.word	0x0000a540


	//   ....[22]....
        /*0644*/ 	.word	0x0000a550


	//   ....[23]....
        /*0648*/ 	.word	0x0000a560


	//   ....[24]....
        /*064c*/ 	.word	0x0000a570


	//   ....[25]....
        /*0650*/ 	.word	0x0000a580


	//   ....[26]....
        /*0654*/ 	.word	0x0000a590


	//   ....[27]....
        /*0658*/ 	.word	0x0000a5a0


	//   ....[28]....
        /*065c*/ 	.word	0x0000a5b0


	//   ....[29]....
        /*0660*/ 	.word	0x0000a5c0


	//   ....[30]....
        /*0664*/ 	.word	0x0000a5d0


	//   ....[31]....
        /*0668*/ 	.word	0x0000a5e0


	//   ....[32]....
        /*066c*/ 	.word	0x0000a5f0


	//   ....[33]....
        /*0670*/ 	.word	0x0000a600


	//   ....[34]....
        /*0674*/ 	.word	0x0000a610


	//   ....[35]....
        /*0678*/ 	.word	0x0000a620


	//   ....[36]....
        /*067c*/ 	.word	0x0000a630


	//   ....[37]....
        /*0680*/ 	.word	0x0000a640


	//   ....[38]....
        /*0684*/ 	.word	0x0000a650


	//   ....[39]....
        /*0688*/ 	.word	0x0000a660


	//   ....[40]....
        /*068c*/ 	.word	0x0000a670


	//   ....[41]....
        /*0690*/ 	.word	0x0000a680


	//   ....[42]....
        /*0694*/ 	.word	0x0000a690


	//   ....[43]....
        /*0698*/ 	.word	0x0000a6a0


	//   ....[44]....
        /*069c*/ 	.word	0x0000a6b0


	//   ....[45]....
        /*06a0*/ 	.word	0x0000a6c0


	//   ....[46]....
        /*06a4*/ 	.word	0x0000a6d0


	//   ....[47]....
        /*06a8*/ 	.word	0x0000a6e0


	//   ....[48]....
        /*06ac*/ 	.word	0x0000a6f0


	//   ....[49]....
        /*06b0*/ 	.word	0x0000a700


	//   ....[50]....
        /*06b4*/ 	.word	0x0000a710


	//   ....[51]....
        /*06b8*/ 	.word	0x0000a720


	//   ....[52]....
        /*06bc*/ 	.word	0x0000a730


	//   ....[53]....
        /*06c0*/ 	.word	0x0000a740


	//   ....[54]....
        /*06c4*/ 	.word	0x0000a750


	//   ....[55]....
        /*06c8*/ 	.word	0x0000a760


	//   ....[56]....
        /*06cc*/ 	.word	0x0000a770


	//   ....[57]....
        /*06d0*/ 	.word	0x0000a780


	//   ....[58]....
        /*06d4*/ 	.word	0x0000a7b0


	//   ....[59]....
        /*06d8*/ 	.word	0x0000a7c0


	//   ....[60]....
        /*06dc*/ 	.word	0x0000a7d0


	//   ....[61]....
        /*06e0*/ 	.word	0x0000a7e0


	//   ....[62]....
        /*06e4*/ 	.word	0x0000a7f0


	//   ....[63]....
        /*06e8*/ 	.word	0x0000a810


	//   ....[64]....
        /*06ec*/ 	.word	0x0000a820


	//   ....[65]....
        /*06f0*/ 	.word	0x0000a830


	//   ....[66]....
        /*06f4*/ 	.word	0x0000a840


	//   ....[67]....
        /*06f8*/ 	.word	0x0000a850


	//   ....[68]....
        /*06fc*/ 	.word	0x0000a860


	//   ....[69]....
        /*0700*/ 	.word	0x0000a870


	//   ....[70]....
        /*0704*/ 	.word	0x0000a8a0


	//   ....[71]....
        /*0708*/ 	.word	0x0000a8c0


	//   ....[72]....
        /*070c*/ 	.word	0x0000a8f0


	//   ....[73]....
        /*0710*/ 	.word	0x0000a920


	//   ....[74]....
        /*0714*/ 	.word	0x0000a950


	//   ....[75]....
        /*0718*/ 	.word	0x0000a980


	//   ....[76]....
        /*071c*/ 	.word	0x0000a9b0


	//   ....[77]....
        /*0720*/ 	.word	0x0000a9e0


	//   ....[78]....
        /*0724*/ 	.word	0x0000aa00


	//   ....[79]....
        /*0728*/ 	.word	0x0000aa30


	//   ....[80]....
        /*072c*/ 	.word	0x0000aa60


	//   ....[81]....
        /*0730*/ 	.word	0x0000aa90


	//   ....[82]....
        /*0734*/ 	.word	0x0000aac0


	//   ....[83]....
        /*0738*/ 	.word	0x0000b470


	//   ....[84]....
        /*073c*/ 	.word	0x0000b4b0


	//   ....[85]....
        /*0740*/ 	.word	0x0000b4e0


	//   ....[86]....
        /*0744*/ 	.word	0x0000b500


	//   ....[87]....
        /*0748*/ 	.word	0x0000bbf0


	//   ....[88]....
        /*074c*/ 	.word	0x0000bc30


	//   ....[89]....
        /*0750*/ 	.word	0x0000bcf0


	//   ....[90]....
        /*0754*/ 	.word	0x0000bd10


	//   ....[91]....
        /*0758*/ 	.word	0x0000bdd0


	//   ....[92]....
        /*075c*/ 	.word	0x0000bdf0


	//   ....[93]....
        /*0760*/ 	.word	0x0000bec0


	//   ....[94]....
        /*0764*/ 	.word	0x0000bee0


	//   ....[95]....
        /*0768*/ 	.word	0x0000c2a0


	//   ....[96]....
        /*076c*/ 	.word	0x0000c2b0


	//   ....[97]....
        /*0770*/ 	.word	0x0000c6e0


	//   ....[98]....
        /*0774*/ 	.word	0x0000c6f0


	//   ....[99]....
        /*0778*/ 	.word	0x0000d3f0


	//   ....[100]....
        /*077c*/ 	.word	0x0000d420


	//   ....[101]....
        /*0780*/ 	.word	0x0000d4f0


	//   ....[102]....
        /*0784*/ 	.word	0x0000d510


	//   ....[103]....
        /*0788*/ 	.word	0x0000d5d0


	//   ....[104]....
        /*078c*/ 	.word	0x0000d5f0


	//   ....[105]....
        /*0790*/ 	.word	0x0000d6c0


	//   ....[106]....
        /*0794*/ 	.word	0x0000d6e0


	//   ....[107]....
        /*0798*/ 	.word	0x0000d820


	//   ....[108]....
        /*079c*/ 	.word	0x0000da40


	//   ....[109]....
        /*07a0*/ 	.word	0x0000da70


	//   ....[110]....
        /*07a4*/ 	.word	0x0000daa0


	//   ....[111]....
        /*07a8*/ 	.word	0x0000dad0


	//   ....[112]....
        /*07ac*/ 	.word	0x0000db00


	//   ....[113]....
        /*07b0*/ 	.word	0x0000db40


	//   ....[114]....
        /*07b4*/ 	.word	0x0000dcc0


	//   ....[115]....
        /*07b8*/ 	.word	0x0000dcf0


	//   ....[116]....
        /*07bc*/ 	.word	0x0000dd20


	//   ....[117]....
        /*07c0*/ 	.word	0x0000dd50


	//   ....[118]....
        /*07c4*/ 	.word	0x0000dd80


	//   ....[119]....
        /*07c8*/ 	.word	0x0000ddb0


	//   ....[120]....
        /*07cc*/ 	.word	0x0000de40


	//   ....[121]....
        /*07d0*/ 	.word	0x0000de90


	//   ....[122]....
        /*07d4*/ 	.word	0x0000dea0


	//   ....[123]....
        /*07d8*/ 	.word	0x0000df40


	//   ....[124]....
        /*07dc*/ 	.word	0x00010000


	//   ....[125]....
        /*07e0*/ 	.word	0x00010030


	//   ....[126]....
        /*07e4*/ 	.word	0x00010060


	//   ....[127]....
        /*07e8*/ 	.word	0x00010080


	//   ....[128]....
        /*07ec*/ 	.word	0x00010110


	//   ....[129]....
        /*07f0*/ 	.word	0x00010150


	//   ....[130]....
        /*07f4*/ 	.word	0x00010190


	//   ....[131]....
        /*07f8*/ 	.word	0x000101a0


	//   ....[132]....
        /*07fc*/ 	.word	0x00010280


	//   ....[133]....
        /*0800*/ 	.word	0x000102a0


	//   ....[134]....
        /*0804*/ 	.word	0x00010690


	//   ....[135]....
        /*0808*/ 	.word	0x000106d0


	//   ....[136]....
        /*080c*/ 	.word	0x000106f0


	//   ....[137]....
        /*0810*/ 	.word	0x00010700


	//   ....[138]....
        /*0814*/ 	.word	0x000107b0


	//   ....[139]....
        /*0818*/ 	.word	0x000107d0


	//   ....[140]....
        /*081c*/ 	.word	0x00010860


	//   ....[141]....
        /*0820*/ 	.word	0x00010880


	//   ....[142]....
        /*0824*/ 	.word	0x00010890


	//   ....[143]....
        /*0828*/ 	.word	0x00010920


	//   ....[144]....
        /*082c*/ 	.word	0x000110e0


	//   ....[145]....
        /*0830*/ 	.word	0x00011110


	//   ....[146]....
        /*0834*/ 	.word	0x00011140


	//   ....[147]....
        /*0838*/ 	.word	0x000111c0


	//   ....[148]....
        /*083c*/ 	.word	0x000111e0


	//   ....[149]....
        /*0840*/ 	.word	0x00011270


	//   ....[150]....
        /*0844*/ 	.word	0x00011290


	//   ....[151]....
        /*0848*/ 	.word	0x000112a0


	//   ....[152]....
        /*084c*/ 	.word	0x00011cb0


	//   ....[153]....
        /*0850*/ 	.word	0x00011cd0


	//   ....[154]....
        /*0854*/ 	.word	0x00011cf0


	//   ....[155]....
        /*0858*/ 	.word	0x00011d40


	//   ....[156]....
        /*085c*/ 	.word	0x00011d50


	//   ....[157]....
        /*0860*/ 	.word	0x00011da0


	//   ....[158]....
        /*0864*/ 	.word	0x00011db0


	//   ....[159]....
        /*0868*/ 	.word	0x00011dc0


	//   ....[160]....
        /*086c*/ 	.word	0x00011e10


	//   ....[161]....
        /*0870*/ 	.word	0x00011e60


	//   ....[162]....
        /*0874*/ 	.word	0x00012260


	//   ....[163]....
        /*0878*/ 	.word	0x00012280


	//   ....[164]....
        /*087c*/ 	.word	0x00012290


	//   ....[165]....
        /*0880*/ 	.word	0x000122a0


	//   ....[166]....
        /*0884*/ 	.word	0x00012300


	//   ....[167]....
        /*0888*/ 	.word	0x00012310


	//   ....[168]....
        /*088c*/ 	.word	0x00012370


	//   ....[169]....
        /*0890*/ 	.word	0x000123a0


	//   ....[170]....
        /*0894*/ 	.word	0x000123e0


	//   ....[171]....
        /*0898*/ 	.word	0x00012440


	//   ....[172]....
        /*089c*/ 	.word	0x000136d0


	//   ....[173]....
        /*08a0*/ 	.word	0x00013720


	//   ....[174]....
        /*08a4*/ 	.word	0x00013750


	//   ....[175]....
        /*08a8*/ 	.word	0x00013780


	//   ....[176]....
        /*08ac*/ 	.word	0x000137b0


	//   ....[177]....
        /*08b0*/ 	.word	0x000137c0


	//   ....[178]....
        /*08b4*/ 	.word	0x000137f0


	//   ....[179]....
        /*08b8*/ 	.word	0x00013840


	//   ....[180]....
        /*08bc*/ 	.word	0x000139a0


	//   ....[181]....
        /*08c0*/ 	.word	0x000139d0


	//   ....[182]....
        /*08c4*/ 	.word	0x00013a00


	//   ....[183]....
        /*08c8*/ 	.word	0x00013a30


	//   ....[184]....
        /*08cc*/ 	.word	0x00013a60


	//   ....[185]....
        /*08d0*/ 	.word	0x00013aa0


	//   ....[186]....
        /*08d4*/ 	.word	0x00013b20


	//   ....[187]....
        /*08d8*/ 	.word	0x00013b70


	//   ....[188]....
        /*08dc*/ 	.word	0x00013b80


	//   ....[189]....
        /*08e0*/ 	.word	0x00013c10


	//   ....[190]....
        /*08e4*/ 	.word	0x00014280


	//   ....[191]....
        /*08e8*/ 	.word	0x000147d0


	//   ....[192]....
        /*08ec*/ 	.word	0x000148b0


	//   ....[193]....
        /*08f0*/ 	.word	0x00014980


	//   ....[194]....
        /*08f4*/ 	.word	0x00014a10


	//   ....[195]....
        /*08f8*/ 	.word	0x00014ae0


	//   ....[196]....
        /*08fc*/ 	.word	0x00014b70


	//   ....[197]....
        /*0900*/ 	.word	0x00014c20


	//   ....[198]....
        /*0904*/ 	.word	0x00014cb0


	//   ....[199]....
        /*0908*/ 	.word	0x00014d60


	//   ....[200]....
        /*090c*/ 	.word	0x00014dc0


	//   ....[201]....
        /*0910*/ 	.word	0x00014ec0


	//   ....[202]....
        /*0914*/ 	.word	0x00014fc0


	//   ....[203]....
        /*0918*/ 	.word	0x00015070


	//   ....[204]....
        /*091c*/ 	.word	0x000151a0


	//   ....[205]....
        /*0920*/ 	.word	0x00015250


	//   ....[206]....
        /*0924*/ 	.word	0x00015350


	//   ....[207]....
        /*0928*/ 	.word	0x00015410


	//   ....[208]....
        /*092c*/ 	.word	0x00015470


	//   ....[209]....
        /*0930*/ 	.word	0x00015510


	//   ....[210]....
        /*0934*/ 	.word	0x000155d0


	//   ....[211]....
        /*0938*/ 	.word	0x000156a0


	//   ....[212]....
        /*093c*/ 	.word	0x00015740


	//   ....[213]....
        /*0940*/ 	.word	0x000157b0


	//   ....[214]....
        /*0944*/ 	.word	0x00015810


	//   ....[215]....
        /*0948*/ 	.word	0x00015900


	//   ....[216]....
        /*094c*/ 	.word	0x00015960


	//   ....[217]....
        /*0950*/ 	.word	0x00015a60


	//   ....[218]....
        /*0954*/ 	.word	0x00015ac0


	//   ....[219]....
        /*0958*/ 	.word	0x00015ba0


	//   ....[220]....
        /*095c*/ 	.word	0x00015cd0


	//   ....[221]....
        /*0960*/ 	.word	0x00015d80


	//   ....[222]....
        /*0964*/ 	.word	0x00015de0


	//   ....[223]....
        /*0968*/ 	.word	0x00015ea0


	//   ....[224]....
        /*096c*/ 	.word	0x00015f00


	//   ....[225]....
        /*0970*/ 	.word	0x00015fc0


	//   ....[226]....
        /*0974*/ 	.word	0x00016020


	//   ....[227]....
        /*0978*/ 	.word	0x000160e0


	//   ....[228]....
        /*097c*/ 	.word	0x00016140


	//   ....[229]....
        /*0980*/ 	.word	0x00016200


	//   ....[230]....
        /*0984*/ 	.word	0x000162f0


	//   ....[231]....
        /*0988*/ 	.word	0x00016390


	//   ....[232]....
        /*098c*/ 	.word	0x000163f0


	//   ....[233]....
        /*0990*/ 	.word	0x000164c0


	//   ....[234]....
        /*0994*/ 	.word	0x00016520


	//   ....[235]....
        /*0998*/ 	.word	0x000165f0


	//   ....[236]....
        /*099c*/ 	.word	0x00016650


	//   ....[237]....
        /*09a0*/ 	.word	0x00016720


	//   ....[238]....
        /*09a4*/ 	.word	0x00016780


	//   ....[239]....
        /*09a8*/ 	.word	0x00016850


	//   ....[240]....
        /*09ac*/ 	.word	0x00016ab0


	//----- nvinfo : EIATTR_REG_RECONFIG
	.align		4
.L_123:
        /*09b0*/ 	.byte	0x01, 0x54
	.zero		2


	//----- nvinfo : EIATTR_SYSCALL_OFFSETS
	.align		4
        /*09b4*/ 	.byte	0x04, 0x46
        /*09b6*/ 	.short	(.L_125 - .L_124)


	//   ....[0]....
.L_124:
        /*09b8*/ 	.word	0x00001a30


	//   ....[1]....
        /*09bc*/ 	.word	0x0000f250


	//   ....[2]....
        /*09c0*/ 	.word	0x0000f3c0


	//   ....[3]....
        /*09c4*/ 	.word	0x0000f510


	//   ....[4]....
        /*09c8*/ 	.word	0x0000f650


	//   ....[5]....
        /*09cc*/ 	.word	0x00010d40


	//----- nvinfo : EIATTR_MBARRIER_INSTR_OFFSETS
	.align		4
.L_125:
        /*09d0*/ 	.byte	0x04, 0x39
        /*09d2*/ 	.short	(.L_127 - .L_126)


	//   ....[0]....
.L_126:
        /*09d4*/ 	.word	0x00000180
        /*09d8*/ 	.word	0x000000ff
        /*09dc*/ 	.word	0x00029800
        /*09e0*/ 	.short	0x0100
        /*09e2*/ 	.byte	0x08
	.zero		1


	//   ....[1]....
        /*09e4*/ 	.word	0x00000190
        /*09e8*/ 	.word	0x000000ff
        /*09ec*/ 	.word	0x00029820
        /*09f0*/ 	.short	0x0100
        /*09f2*/ 	.byte	0x08
	.zero		1


	//   ....[2]....
        /*09f4*/ 	.word	0x00000280
        /*09f8*/ 	.word	0x000000ff
        /*09fc*/ 	.word	0x00029830
        /*0a00*/ 	.short	0x0100
        /*0a02*/ 	.byte	0x08
	.zero		1


	//   ....[3]....
        /*0a04*/ 	.word	0x00000290
        /*0a08*/ 	.word	0x000000ff
        /*0a0c*/ 	.word	0x00029840
        /*0a10*/ 	.short	0x0100
        /*0a12*/ 	.byte	0x08
	.zero		1


	//   ....[4]....
        /*0a14*/ 	.word	0x000002a0
        /*0a18*/ 	.word	0x000000ff
        /*0a1c*/ 	.word	0x00029838
        /*0a20*/ 	.short	0x0100
        /*0a22*/ 	.byte	0x08
	.zero		1


	//   ....[5]....
        /*0a24*/ 	.word	0x000002b0
        /*0a28*/ 	.word	0x000000ff
        /*0a2c*/ 	.word	0x00029848
        /*0a30*/ 	.short	0x0100
        /*0a32*/ 	.byte	0x08
	.zero		1


	//   ....[6]....
        /*0a34*/ 	.word	0x000003e0
        /*0a38*/ 	.word	0x000000ff
        /*0a3c*/ 	.word	0x00029850
        /*0a40*/ 	.short	0x0100
        /*0a42*/ 	.byte	0x08
	.zero		1


	//   ....[7]....
        /*0a44*/ 	.word	0x000003f0
        /*0a48*/ 	.word	0x000000ff
        /*0a4c*/ 	.word	0x00029860
        /*0a50*/ 	.short	0x0100
        /*0a52*/ 	.byte	0x08
	.zero		1


	//   ....[8]....
        /*0a54*/ 	.word	0x00000400
        /*0a58*/ 	.word	0x000000ff
        /*0a5c*/ 	.word	0x00029858
        /*0a60*/ 	.short	0x0100
        /*0a62*/ 	.byte	0x08
	.zero		1


	//   ....[9]....
        /*0a64*/ 	.word	0x00000410
        /*0a68*/ 	.word	0x000000ff
        /*0a6c*/ 	.word	0x00029868
        /*0a70*/ 	.short	0x0100
        /*0a72*/ 	.byte	0x08
	.zero		1


	//   ....[10]....
        /*0a74*/ 	.word	0x00000500
        /*0a78*/ 	.word	0x000000ff
        /*0a7c*/ 	.word	0x00029870
        /*0a80*/ 	.short	0x0100
        /*0a82*/ 	.byte	0x06
	.zero		1


	//   ....[11]....
        /*0a84*/ 	.word	0x00000510
        /*0a88*/ 	.word	0x000000ff
        /*0a8c*/ 	.word	0x00029880
        /*0a90*/ 	.short	0x0100
        /*0a92*/ 	.byte	0x06
	.zero		1


	//   ....[12]....
        /*0a94*/ 	.word	0x00000520
        /*0a98*/ 	.word	0x000000ff
        /*0a9c*/ 	.word	0x00029878
        /*0aa0*/ 	.short	0x0100
        /*0aa2*/ 	.byte	0x06
	.zero		1


	//   ....[13]....
        /*0aa4*/ 	.word	0x00000530
        /*0aa8*/ 	.word	0x000000ff
        /*0aac*/ 	.word	0x00029888
        /*0ab0*/ 	.short	0x0100
        /*0ab2*/ 	.byte	0x06
	.zero		1


	//   ....[14]....
        /*0ab4*/ 	.word	0x00000660
        /*0ab8*/ 	.word	0x000000ff
        /*0abc*/ 	.word	0x00029890
        /*0ac0*/ 	.short	0x0100
        /*0ac2*/ 	.byte	0x08
	.zero		1


	//   ....[15]....
        /*0ac4*/ 	.word	0x00000670
        /*0ac8*/ 	.word	0x000000ff
        /*0acc*/ 	.word	0x000298a0
        /*0ad0*/ 	.short	0x0100
        /*0ad2*/ 	.byte	0x08
	.zero		1


	//   ....[16]....
        /*0ad4*/ 	.word	0x00000680
        /*0ad8*/ 	.word	0x000000ff
        /*0adc*/ 	.word	0x00029898
        /*0ae0*/ 	.short	0x0100
        /*0ae2*/ 	.byte	0x08
	.zero		1


	//   ....[17]....
        /*0ae4*/ 	.word	0x00000690
        /*0ae8*/ 	.word	0x000000ff
        /*0aec*/ 	.word	0x000298a8
        /*0af0*/ 	.short	0x0100
        /*0af2*/ 	.byte	0x08
	.zero		1


	//   ....[18]....
        /*0af4*/ 	.word	0x000007e0
        /*0af8*/ 	.word	0x000000ff
        /*0afc*/ 	.word	0x000298b0
        /*0b00*/ 	.short	0x0100
        /*0b02*/ 	.byte	0x08
	.zero		1


	//   ....[19]....
        /*0b04*/ 	.word	0x000007f0
        /*0b08*/ 	.word	0x000000ff
        /*0b0c*/ 	.word	0x000298c0
        /*0b10*/ 	.short	0x0100
        /*0b12*/ 	.byte	0x08
	.zero		1


	//   ....[20]....
        /*0b14*/ 	.word	0x00000800
        /*0b18*/ 	.word	0x000000ff
        /*0b1c*/ 	.word	0x000298b8
        /*0b20*/ 	.short	0x0100
        /*0b22*/ 	.byte	0x08
	.zero		1


	//   ....[21]....
        /*0b24*/ 	.word	0x00000810
        /*0b28*/ 	.word	0x000000ff
        /*0b2c*/ 	.word	0x000298c8
        /*0b30*/ 	.short	0x0100
        /*0b32*/ 	.byte	0x08
	.zero		1


	//   ....[22]....
        /*0b34*/ 	.word	0x00001c80
        /*0b38*/ 	.word	0x000000ff
        /*0b3c*/ 	.word	0x00029800
        /*0b40*/ 	.short	0x010a
        /*0b42*/ 	.byte	0x31
	.zero		1


	//   ....[23]....
        /*0b44*/ 	.word	0x00001d40
        /*0b48*/ 	.word	0x00000003
        /*0b4c*/ 	.word	0x00029830
        /*0b50*/ 	.short	0x010a
        /*0b52*/ 	.byte	0x3f
	.zero		1


	//   ....[24]....
        /*0b54*/ 	.word	0x00001d90
        /*0b58*/ 	.word	0x00000003
        /*0b5c*/ 	.word	0x00029830
        /*0b60*/ 	.short	0x010a
        /*0b62*/ 	.byte	0x3f
	.zero		1


	//   ....[25]....
        /*0b64*/ 	.word	0x000033c0
        /*0b68*/ 	.word	0x000000ff
        /*0b6c*/ 	.word	0x00000000
        /*0b70*/ 	.short	0x0101
        /*0b72*/ 	.byte	0x07
	.zero		1


	//   ....[26]....
        /*0b74*/ 	.word	0x00005b60
        /*0b78*/ 	.word	0x000000ff
        /*0b7c*/ 	.word	0x00029830
        /*0b80*/ 	.short	0x010a
        /*0b82*/ 	.byte	0x06
	.zero		1


	//   ....[27]....
        /*0b84*/ 	.word	0x00005ba0
        /*0b88*/ 	.word	0x000000ff
        /*0b8c*/ 	.word	0x00029830
        /*0b90*/ 	.short	0x010a
        /*0b92*/ 	.byte	0x06
	.zero		1


	//   ....[28]....
        /*0b94*/ 	.word	0x00006810
        /*0b98*/ 	.word	0x000000ff
        /*0b9c*/ 	.word	0x00029850
        /*0ba0*/ 	.short	0x010a
        /*0ba2*/ 	.byte	0x06
	.zero		1


	//   ....[29]....
        /*0ba4*/ 	.word	0x00006850
        /*0ba8*/ 	.word	0x000000ff
        /*0bac*/ 	.word	0x00029850
        /*0bb0*/ 	.short	0x010a
        /*0bb2*/ 	.byte	0x06
	.zero		1


	//   ....[30]....
        /*0bb4*/ 	.word	0x000071e0
        /*0bb8*/ 	.word	0x000000ff
        /*0bbc*/ 	.word	0x00000000
        /*0bc0*/ 	.short	0x0101
        /*0bc2*/ 	.byte	0x07
	.zero		1


	//   ....[31]....
        /*0bc4*/ 	.word	0x00008bb0
        /*0bc8*/ 	.word	0x000000ff
        /*0bcc*/ 	.word	0x00000000
        /*0bd0*/ 	.short	0x0101
        /*0bd2*/ 	.byte	0x07
	.zero		1


	//   ....[32]....
        /*0bd4*/ 	.word	0x00009240
        /*0bd8*/ 	.word	0x000000ff
        /*0bdc*/ 	.word	0x00029850
        /*0be0*/ 	.short	0x010a
        /*0be2*/ 	.byte	0x05
	.zero		1


	//   ....[33]....
        /*0be4*/ 	.word	0x00009280
        /*0be8*/ 	.word	0x000000ff
        /*0bec*/ 	.word	0x00029850
        /*0bf0*/ 	.short	0x010a
        /*0bf2*/ 	.byte	0x05
	.zero		1


	//   ....[34]....
        /*0bf4*/ 	.word	0x00009880
        /*0bf8*/ 	.word	0x000000ff
        /*0bfc*/ 	.word	0x00000000
        /*0c00*/ 	.short	0x0101
        /*0c02*/ 	.byte	0x04
	.zero		1


	//   ....[35]....
        /*0c04*/ 	.word	0x0000bc20
        /*0c08*/ 	.word	0x00000024
        /*0c0c*/ 	.word	0x00000000
        /*0c10*/ 	.short	0x0101
        /*0c12*/ 	.byte	0x3f
	.zero		1


	//   ....[36]....
        /*0c14*/ 	.word	0x0000c090
        /*0c18*/ 	.word	0x00000024
        /*0c1c*/ 	.word	0x00000000
        /*0c20*/ 	.short	0x0101
        /*0c22*/ 	.byte	0x3f
	.zero		1


	//   ....[37]....
        /*0c24*/ 	.word	0x0000fd20
        /*0c28*/ 	.word	0x00000000
        /*0c2c*/ 	.word	0x00029880
        /*0c30*/ 	.short	0x010a
        /*0c32*/ 	.byte	0x3f
	.zero		1


	//   ....[38]....
        /*0c34*/ 	.word	0x00010360
        /*0c38*/ 	.word	0x00000000
        /*0c3c*/ 	.word	0x00029870
        /*0c40*/ 	.short	0x0107
        /*0c42*/ 	.byte	0x3f
	.zero		1


	//   ....[39]....
        /*0c44*/ 	.word	0x00010420
        /*0c48*/ 	.word	0x00000000
        /*0c4c*/ 	.word	0x00029870
        /*0c50*/ 	.short	0x0101
        /*0c52*/ 	.byte	0x3f
	.zero		1


	//   ....[40]....
        /*0c54*/ 	.word	0x00010450
        /*0c58*/ 	.word	0x00000000
        /*0c5c*/ 	.word	0x00029840
        /*0c60*/ 	.short	0x010a
        /*0c62*/ 	.byte	0x3f
	.zero		1


	//   ....[41]....
        /*0c64*/ 	.word	0x00010a80
        /*0c68*/ 	.word	0x00000000
        /*0c6c*/ 	.word	0x00029830
        /*0c70*/ 	.short	0x0107
        /*0c72*/ 	.byte	0x3f
	.zero		1


	//   ....[42]....
        /*0c74*/ 	.word	0x00010b50
        /*0c78*/ 	.word	0x00000000
        /*0c7c*/ 	.word	0x00029830
        /*0c80*/ 	.short	0x0101
        /*0c82*/ 	.byte	0x3f
	.zero		1


	//   ....[43]....
        /*0c84*/ 	.word	0x000113e0
        /*0c88*/ 	.word	0x00000010
        /*0c8c*/ 	.word	0x00029800
        /*0c90*/ 	.short	0x0107
        /*0c92*/ 	.byte	0x3f
	.zero		1


	//   ....[44]....
        /*0c94*/ 	.word	0x000114e0
        /*0c98*/ 	.word	0x00000010
        /*0c9c*/ 	.word	0x00029800
        /*0ca0*/ 	.short	0x0101
        /*0ca2*/ 	.byte	0x3f
	.zero		1


	//   ....[45]....
        /*0ca4*/ 	.word	0x00011500
        /*0ca8*/ 	.word	0x00000010
        /*0cac*/ 	.word	0x00029820
        /*0cb0*/ 	.short	0x010a
        /*0cb2*/ 	.byte	0x3f
	.zero		1


	//   ....[46]....
        /*0cb4*/ 	.word	0x00011a10
        /*0cb8*/ 	.word	0x00000000
        /*0cbc*/ 	.word	0x00029880
        /*0cc0*/ 	.short	0x010a
        /*0cc2*/ 	.byte	0x3f
	.zero		1


	//   ....[47]....
        /*0cc4*/ 	.word	0x00011ef0
        /*0cc8*/ 	.word	0x00000000
        /*0ccc*/ 	.word	0x00029870
        /*0cd0*/ 	.short	0x0107
        /*0cd2*/ 	.byte	0x3f
	.zero		1


	//   ....[48]....
        /*0cd4*/ 	.word	0x00011fb0
        /*0cd8*/ 	.word	0x00000000
        /*0cdc*/ 	.word	0x00029870
        /*0ce0*/ 	.short	0x0101
        /*0ce2*/ 	.byte	0x3f
	.zero		1


	//   ....[49]....
        /*0ce4*/ 	.word	0x00011fe0
        /*0ce8*/ 	.word	0x00000000
        /*0cec*/ 	.word	0x00029840
        /*0cf0*/ 	.short	0x010a
        /*0cf2*/ 	.byte	0x3f
	.zero		1


	//   ....[50]....
        /*0cf4*/ 	.word	0x000124e0
        /*0cf8*/ 	.word	0x00000000
        /*0cfc*/ 	.word	0x00029830
        /*0d00*/ 	.short	0x0107
        /*0d02*/ 	.byte	0x3f
	.zero		1


	//   ....[51]....
        /*0d04*/ 	.word	0x000125a0
        /*0d08*/ 	.word	0x00000000
        /*0d0c*/ 	.word	0x00029830
        /*0d10*/ 	.short	0x0101
        /*0d12*/ 	.byte	0x3f
	.zero		1


	//   ....[52]....
        /*0d14*/ 	.word	0x00012630
        /*0d18*/ 	.word	0x00000000
        /*0d1c*/ 	.word	0x00029870
        /*0d20*/ 	.short	0x010a
        /*0d22*/ 	.byte	0x3f
	.zero		1


	//   ....[53]....
        /*0d24*/ 	.word	0x000126c0
        /*0d28*/ 	.word	0x00000000
        /*0d2c*/ 	.word	0x00029860
        /*0d30*/ 	.short	0x010a
        /*0d32*/ 	.byte	0x3f
	.zero		1


	//   ....[54]....
        /*0d34*/ 	.word	0x00012bd0
        /*0d38*/ 	.word	0x00000000
        /*0d3c*/ 	.word	0x00029850
        /*0d40*/ 	.short	0x0101
        /*0d42*/ 	.byte	0x3f
	.zero		1


	//   ....[55]....
        /*0d44*/ 	.word	0x00012c60
        /*0d48*/ 	.word	0x00000000
        /*0d4c*/ 	.word	0x00000000
        /*0d50*/ 	.short	0x0101
        /*0d52*/ 	.byte	0x3f
	.zero		1


	//   ....[56]....
        /*0d54*/ 	.word	0x00012e30
        /*0d58*/ 	.word	0x00000012
        /*0d5c*/ 	.word	0x00029870
        /*0d60*/ 	.short	0x010a
        /*0d62*/ 	.byte	0x3f
	.zero		1


	//   ....[57]....
        /*0d64*/ 	.word	0x00012eb0
        /*0d68*/ 	.word	0x00000012
        /*0d6c*/ 	.word	0x00029860
        /*0d70*/ 	.short	0x010a
        /*0d72*/ 	.byte	0x3f
	.zero		1


	//   ....[58]....
        /*0d74*/ 	.word	0x000133d0
        /*0d78*/ 	.word	0x00000012
        /*0d7c*/ 	.word	0x00029850
        /*0d80*/ 	.short	0x0101
        /*0d82*/ 	.byte	0x3f
	.zero		1


	//   ....[59]....
        /*0d84*/ 	.word	0x00013490
        /*0d88*/ 	.word	0x00000012
        /*0d8c*/ 	.word	0x00000000
        /*0d90*/ 	.short	0x0101
        /*0d92*/ 	.byte	0x3f
	.zero		1


	//   ....[60]....
        /*0d94*/ 	.word	0x00014200
        /*0d98*/ 	.word	0x00000004
        /*0d9c*/ 	.word	0x00029820
        /*0da0*/ 	.short	0x010a
        /*0da2*/ 	.byte	0x3f
	.zero		1


	//   ....[61]....
        /*0da4*/ 	.word	0x00014380
        /*0da8*/ 	.word	0x00000005
        /*0dac*/ 	.word	0x00029840
        /*0db0*/ 	.short	0x010a
        /*0db2*/ 	.byte	0x3f
	.zero		1


	//   ....[62]....
        /*0db4*/ 	.word	0x00014420
        /*0db8*/ 	.word	0x00000013
        /*0dbc*/ 	.word	0x00029840
        /*0dc0*/ 	.short	0x010a
        /*0dc2*/ 	.byte	0x3f
	.zero		1


	//   ....[63]....
        /*0dc4*/ 	.word	0x00014460
        /*0dc8*/ 	.word	0x00000005
        /*0dcc*/ 	.word	0x00029860
        /*0dd0*/ 	.short	0x010a
        /*0dd2*/ 	.byte	0x3f
	.zero		1


	//   ....[64]....
        /*0dd4*/ 	.word	0x000144a0
        /*0dd8*/ 	.word	0x00000013
        /*0ddc*/ 	.word	0x00029860
        /*0de0*/ 	.short	0x010a
        /*0de2*/ 	.byte	0x3f
	.zero		1


	//   ....[65]....
        /*0de4*/ 	.word	0x000144e0
        /*0de8*/ 	.word	0x00000005
        /*0dec*/ 	.word	0x00029880
        /*0df0*/ 	.short	0x010a
        /*0df2*/ 	.byte	0x3f
	.zero		1


	//   ....[66]....
        /*0df4*/ 	.word	0x00014520
        /*0df8*/ 	.word	0x00000013
        /*0dfc*/ 	.word	0x00029880
        /*0e00*/ 	.short	0x010a
        /*0e02*/ 	.byte	0x3f
	.zero		1


	//   ....[67]....
        /*0e04*/ 	.word	0x00014590
        /*0e08*/ 	.word	0x00000003
        /*0e0c*/ 	.word	0x00029800
        /*0e10*/ 	.short	0x010a
        /*0e12*/ 	.byte	0x3f
	.zero		1


	//   ....[68]....
        /*0e14*/ 	.word	0x000145e0
        /*0e18*/ 	.word	0x00000003
        /*0e1c*/ 	.word	0x00029830
        /*0e20*/ 	.short	0x010a
        /*0e22*/ 	.byte	0x3f
	.zero		1


	//   ....[69]....
        /*0e24*/ 	.word	0x00014640
        /*0e28*/ 	.word	0x00000008
        /*0e2c*/ 	.word	0x00029830
        /*0e30*/ 	.short	0x010a
        /*0e32*/ 	.byte	0x3f
	.zero		1


	//   ....[70]....
        /*0e34*/ 	.word	0x000146a0
        /*0e38*/ 	.word	0x00000008
        /*0e3c*/ 	.word	0x00029850
        /*0e40*/ 	.short	0x010a
        /*0e42*/ 	.byte	0x3f
	.zero		1


	//   ....[71]....
        /*0e44*/ 	.word	0x00014700
        /*0e48*/ 	.word	0x00000003
        /*0e4c*/ 	.word	0x00029850
        /*0e50*/ 	.short	0x010a
        /*0e52*/ 	.byte	0x3f
	.zero		1


	//   ....[72]....
        /*0e54*/ 	.word	0x00014800
        /*0e58*/ 	.word	0x00000000
        /*0e5c*/ 	.word	0x00029880
        /*0e60*/ 	.short	0x010a
        /*0e62*/ 	.byte	0x3f
	.zero		1


	//   ....[73]....
        /*0e64*/ 	.word	0x00014f10
        /*0e68*/ 	.word	0x00000000
        /*0e6c*/ 	.word	0x00029840
        /*0e70*/ 	.short	0x010a
        /*0e72*/ 	.byte	0x3f
	.zero		1


	//   ....[74]....
        /*0e74*/ 	.word	0x00015bd0
        /*0e78*/ 	.word	0x00000010
        /*0e7c*/ 	.word	0x00029820
        /*0e80*/ 	.short	0x010a
        /*0e82*/ 	.byte	0x3f
	.zero		1


	//   ....[75]....
        /*0e84*/ 	.word	0x00015c20
        /*0e88*/ 	.word	0x00000000
        /*0e8c*/ 	.word	0x00029880
        /*0e90*/ 	.short	0x010a
        /*0e92*/ 	.byte	0x3f
	.zero		1


	//   ....[76]....
        /*0e94*/ 	.word	0x00016240
        /*0e98*/ 	.word	0x00000000
        /*0e9c*/ 	.word	0x00029840
        /*0ea0*/ 	.short	0x010a
        /*0ea2*/ 	.byte	0x3f
	.zero		1


	//   ....[77]....
        /*0ea4*/ 	.word	0x00016890
        /*0ea8*/ 	.word	0x00000000
        /*0eac*/ 	.word	0x00029870
        /*0eb0*/ 	.short	0x010a
        /*0eb2*/ 	.byte	0x3f
	.zero		1


	//   ....[78]....
        /*0eb4*/ 	.word	0x000168e0
        /*0eb8*/ 	.word	0x00000000
        /*0ebc*/ 	.word	0x00029860
        /*0ec0*/ 	.short	0x010a
        /*0ec2*/ 	.byte	0x3f
	.zero		1


	//   ....[79]....
        /*0ec4*/ 	.word	0x00016930
        /*0ec8*/ 	.word	0x00000012
        /*0ecc*/ 	.word	0x00029870
        /*0ed0*/ 	.short	0x010a
        /*0ed2*/ 	.byte	0x3f
	.zero		1


	//   ....[80]....
        /*0ed4*/ 	.word	0x00016980
        /*0ed8*/ 	.word	0x00000012
        /*0edc*/ 	.word	0x00029860
        /*0ee0*/ 	.short	0x010a
        /*0ee2*/ 	.byte	0x3f
	.zero		1


	//   ....[81]....
        /*0ee4*/ 	.word	0x000169d0
        /*0ee8*/ 	.word	0x00000004
        /*0eec*/ 	.word	0x00029820
        /*0ef0*/ 	.short	0x010a
        /*0ef2*/ 	.byte	0x3f
	.zero		1


	//   ....[82]....
        /*0ef4*/ 	.word	0x00016b70
        /*0ef8*/ 	.word	0x00000005
        /*0efc*/ 	.word	0x00029840
        /*0f00*/ 	.short	0x010a
        /*0f02*/ 	.byte	0x3f
	.zero		1


	//   ....[83]....
        /*0f04*/ 	.word	0x00016bc0
        /*0f08*/ 	.word	0x00000013
        /*0f0c*/ 	.word	0x00029840
        /*0f10*/ 	.short	0x010a
        /*0f12*/ 	.byte	0x3f
	.zero		1


	//   ....[84]....
        /*0f14*/ 	.word	0x00016c10
        /*0f18*/ 	.word	0x00000005
        /*0f1c*/ 	.word	0x00029860
        /*0f20*/ 	.short	0x010a
        /*0f22*/ 	.byte	0x3f
	.zero		1


	//   ....[85]....
        /*0f24*/ 	.word	0x00016c60
        /*0f28*/ 	.word	0x00000013
        /*0f2c*/ 	.word	0x00029860
        /*0f30*/ 	.short	0x010a
        /*0f32*/ 	.byte	0x3f
	.zero		1


	//   ....[86]....
        /*0f34*/ 	.word	0x00016cb0
        /*0f38*/ 	.word	0x00000005
        /*0f3c*/ 	.word	0x00029880
        /*0f40*/ 	.short	0x010a
        /*0f42*/ 	.byte	0x3f
	.zero		1


	//----- nvinfo : EIATTR_NUM_MBARRIERS
	.align		4
.L_127:
        /*0f44*/ 	.byte	0x03, 0x38
        /*0f46*/ 	.short	0x0016


	//----- nvinfo : EIATTR_EXIT_INSTR_OFFSETS
	.align		4
        /*0f48*/ 	.byte	0x04, 0x1c
        /*0f4a*/ 	.short	(.L_129 - .L_128)


	//   ....[0]....
.L_128:
        /*0f4c*/ 	.word	0x000009c0


	//   ....[1]....
        /*0f50*/ 	.word	0x0000d7d0


	//   ....[2]....
        /*0f54*/ 	.word	0x00014570


	//----- nvinfo : EIATTR_MAX_THREADS
	.align		4
.L_129:
        /*0f58*/ 	.byte	0x04, 0x05
        /*0f5a*/ 	.short	(.L_131 - .L_130)
.L_130:
        /*0f5c*/ 	.word	0x00000180
        /*0f60*/ 	.word	0x00000001
        /*0f64*/ 	.word	0x00000001


	//----- nvinfo : EIATTR_CRS_STACK_SIZE
	.align		4
.L_131:
        /*0f68*/ 	.byte	0x04, 0x1e
        /*0f6a*/ 	.short	(.L_133 - .L_132)
.L_132:
        /*0f6c*/ 	.word	0x00000000


	//----- nvinfo : EIATTR_CBANK_PARAM_SIZE
	.align		4
.L_133:
        /*0f70*/ 	.byte	0x03, 0x19
        /*0f72*/ 	.short	0x0af0


	//----- nvinfo : EIATTR_PARAM_CBANK
	.align		4
        /*0f74*/ 	.byte	0x04, 0x0a
        /*0f76*/ 	.short	(.L_135 - .L_134)
	.align		4
.L_134:
        /*0f78*/ 	.word	index@(.nv.constant0._ZN7cutlass13device_kernelIN5flash11enable_sm90INS1_16FlashAttnFwdSm90INS1_25CollectiveMainloopFwdSm90ILi2EN4cute5tupleIJNS5_1CILi1EEES8_S8_EEENS6_IJNS7_ILi128EEENS7_ILi160EEENS7_ILi192EEEEEELi128ENS_12float_e4m3_tEfNS_4arch4Sm90ELb0ELb0ELb1ELb1ELb1ELb0ELb0ELb1ELb1ELb1ELb1ELb0EEENS1_21CollectiveEpilogueFwdINS6_IJSA_SA_SB_EEES9_NS_10bfloat16_tESG_Li256ELb1ELb1ELb1ELb1EEENS1_36VarlenDynamicPersistentTileSchedulerILi128ELi160ELi256ELi128ELb1ELb1ELb1ELb0ELb1ELb1EEEEEEEEEvNT_6ParamsE)
        /*0f7c*/ 	.short	0x0210
        /*0f7e*/ 	.short	0x0af0


	//----- nvinfo : EIATTR_SW_WAR
	.align		4
.L_135:
        /*0f80*/ 	.byte	0x04, 0x36
        /*0f82*/ 	.short	(.L_137 - .L_136)
.L_136:
        /*0f84*/ 	.word	0x00000008
.L_137:


//--------------------- .nv.info._ZN7cutlass13device_kernelIN5flash11enable_sm90INS1_16FlashAttnFwdSm90INS1_25CollectiveMainloopFwdSm90ILi2EN4cute5tupleIJNS5_1CILi1EEES8_S8_EEENS6_IJNS7_ILi128EEENS7_ILi160EEENS7_ILi192EEEEEELi128ENS_12float_e4m3_tEfNS_4arch4Sm90ELb0ELb0ELb1ELb1ELb1ELb1ELb0ELb1ELb1ELb1ELb1ELb0EEENS1_21CollectiveEpilogueFwdINS6_IJSA_SA_SB_EEES9_NS_10bfloat16_tESG_Li256ELb1ELb1ELb1ELb1EEENS1_36VarlenDynamicPersistentTileSchedulerILi128ELi160ELi256ELi128ELb1ELb1ELb1ELb0ELb1ELb1EEEEEEEEEvNT_6ParamsE --------------------------
	.section	.nv.info._ZN7cutlass13device_kernelIN5flash11enable_sm90INS1_16FlashAttnFwdSm90INS1_25CollectiveMainloopFwdSm90ILi2EN4cute5tupleIJNS5_1CILi1EEES8_S8_EEENS6_IJNS7_ILi128EEENS7_ILi160EEENS7_ILi192EEEEEELi128ENS_12float_e4m3_tEfNS_4arch4Sm90ELb0ELb0ELb1ELb1ELb1ELb1ELb0ELb1ELb1ELb1ELb1ELb0EEENS1_21CollectiveEpilogueFwdINS6_IJSA_SA_SB_EEES9_NS_10bfloat16_tESG_Li256ELb1ELb1ELb1ELb1EEENS1_36VarlenDynamicPersistentTileSchedulerILi128ELi160ELi256ELi128ELb1ELb1ELb1ELb0ELb1ELb1EEEEEEEEEvNT_6ParamsE,"",@"SHT_CUDA_INFO"
	.sectionflags	@""
	.align	4


	//----- nvinfo : EIATTR_CUDA_API_VERSION
	.align		4
        /*0000*/ 	.byte	0x04, 0x37
        /*0002*/ 	.short	(.L_139 - .L_138)
.L_138:
        /*0004*/ 	.word	0x00000082


	//----- nvinfo : EIATTR_KPARAM_INFO
	.align		4
.L_139:
        /*0008*/ 	.byte	0x04, 0x17
        /*000a*/ 	.short	(.L_141 - .L_140)
.L_140:
        /*000c*/ 	.word	0x00000000
        /*0010*/ 	.short	0x0000
        /*0012*/ 	.short	0x0070
        /*0014*/ 	.byte	0x00, 0xf0, 0x01, 0x2a


	//----- nvinfo : EIATTR_SPARSE_MMA_MASK
	.align		4
.L_141:
        /*0018*/ 	.byte	0x03, 0x50
        /*001a*/ 	.short	0x0000


	//----- nvinfo : EIATTR_MAXREG_COUNT
	.align		4
        /*001c*/ 	.byte	0x03, 0x1b
        /*001e*/ 	.short	0x00a8


	//----- nvinfo : EIATTR_NUM_BARRIERS
	.align		4
        /*0020*/ 	.byte	0x02, 0x4c
        /*0022*/ 	.byte	0x10
	.zero		1


	//----- nvinfo : EIATTR_EXTERNS
	.align		4
        /*0024*/ 	.byte	0x04, 0x0f
        /*0026*/ 	.short	(.L_143 - .L_142)


	//   ....[0]....
	.align		4
.L_142:
        /*0028*/ 	.word	index@(__assertfail)


	//----- nvinfo : EIATTR_ANNOTATIONS
	.align		4
.L_143:
        /*002c*/ 	.byte	0x04, 0x55
        /*002e*/ 	.short	(.L_145 - .L_144)


	//   ....[0]....
.L_144:
        /* <DEDUP_REMOVED lines=45> */
        /*02f4*/ 	.byte	0x60, 0x0c, 0x03, 0x00, 0x01, 0x00, 0x00, 0x00, 0x80, 0x0c, 0x03, 0x00


	//----- nvinfo : EIATTR_MERCURY_ISA_VERSION
	.align		4
.L_145:
        /*0300*/ 	.byte	0x03, 0x5f
        /*0302*/ 	.short	0x0101


	//----- nvinfo : EIATTR_UNUSED_LOAD_BYTE_OFFSET
	.align		4
        /*0304*/ 	.byte	0x04, 0x44
        /*0306*/ 	.short	(.L_147 - .L_146)


	//   ....[0]....
.L_146:
        /*0308*/ 	.word	0x00000a90
        /*030c*/ 	.word	0x0000fff0


	//   ....[1]....
        /*0310*/ 	.word	0x000204d0
        /*0314*/ 	.word	0x0000fff0


	//----- nvinfo : EIATTR_INT_WARP_WIDE_INSTR_OFFSETS
	.align		4
.L_147:
        /*0318*/ 	.byte	0x04, 0x31
        /*031a*/ 	.short	(.L_149 - .L_148)


	//   ....[0]....
.L_148:
        /*031c*/ 	.word	0x00000130


	//   ....[1]....
        /*0320*/ 	.word	0x00000170


	//   ....[2]....
        /*0324*/ 	.word	0x000001e0


	//   ....[3]....
        /*0328*/ 	.word	0x00027240


	//   ....[4]....
        /*032c*/ 	.word	0x000272d0


	//   ....[5]....
        /*0330*/ 	.word	0x0002b1b0


	//   ....[6]....
        /*0334*/ 	.word	0x0002b240


	//----- nvinfo : EIATTR_COOP_GROUP_MASK_REGIDS
	.align		4
.L_149:
        /*0338*/ 	.byte	0x04, 0x29
        /*033a*/ 	.short	(.L_151 - .L_150)


	//   ....[0]....
.L_150:
        /*033c*/ 	.word	0xffffffff


	//   ....[1]....
        /*0340*/ 	.word	0xffffffff


	//   ....[2]....
        /*0344*/ 	.word	0xffffffff


	//   ....[3]....
        /*0348*/ 	.word	0xffffffff


	//   ....[4]....
        /*034c*/ 	.word	0xffffffff


	//   ....[5]....
        /*0350*/ 	.word	0xffffffff


	//   ....[6]....
        /*0354*/ 	.word	0xffffffff


	//   ....[7]....
        /*0358*/ 	.word	0xffffffff


	//   ....[8]....
        /*035c*/ 	.word	0xffffffff


	//   ....[9]....
        /*0360*/ 	.word	0xffffffff


	//   ....[10]....
        /*0364*/ 	.word	0xffffffff


	//   ....[11]....
        /*0368*/ 	.word	0xffffffff


	//   ....[12]....
        /*036c*/ 	.word	0xffffffff


	//   ....[13]....
        /*0370*/ 	.word	0xffffffff


	//   ....[14]....
        /*0374*/ 	.word	0xffffffff


	//   ....[15]....
        /*0378*/ 	.word	0xffffffff


	//   ....[16]....
        /*037c*/ 	.word	0xffffffff


	//   ....[17]....
        /*0380*/ 	.word	0xffffffff


	//   ....[18]....
        /*0384*/ 	.word	0xffffffff


	//   ....[19]....
        /*0388*/ 	.word	0xffffffff


	//   ....[20]....
        /*038c*/ 	.word	0xffffffff


	//   ....[21]....
        /*0390*/ 	.word	0xffffffff


	//   ....[22]....
        /*0394*/ 	.word	0xffffffff


	//   ....[23]....
        /*0398*/ 	.word	0xffffffff


	//   ....[24]....
        /*039c*/ 	.word	0xffffffff


	//   ....[25]....
        /*03a0*/ 	.word	0xffffffff


	//   ....[26]....
        /*03a4*/ 	.word	0xffffffff


	//   ....[27]....
        /*03a8*/ 	.word	0xffffffff


	//   ....[28]....
        /*03ac*/ 	.word	0xffffffff


	//   ....[29]....
        /*03b0*/ 	.word	0xffffffff


	//   ....[30]....
        /*03b4*/ 	.word	0xffffffff


	//   ....[31]....
        /*03b8*/ 	.word	0xffffffff


	//   ....[32]....
        /*03bc*/ 	.word	0xffffffff


	//   ....[33]....
        /*03c0*/ 	.word	0xffffffff


	//   ....[34]....
        /*03c4*/ 	.word	0xffffffff


	//   ....[35]....
        /*03c8*/ 	.word	0xffffffff


	//   ....[36]....
        /*03cc*/ 	.word	0xffffffff


	//   ....[37]....
        /*03d0*/ 	.word	0xffffffff


	//   ....[38]....
        /*03d4*/ 	.word	0xffffffff


	//   ....[39]....
        /*03d8*/ 	.word	0xffffffff


	//   ....[40]....
        /*03dc*/ 	.word	0xffffffff


	//   ....[41]....
        /*03e0*/ 	.word	0xffffffff


	//   ....[42]....
        /*03e4*/ 	.word	0xffffffff


	//   ....[43]....
        /*03e8*/ 	.word	0xffffffff


	//   ....[44]....
        /*03ec*/ 	.word	0xffffffff


	//   ....[45]....
        /*03f0*/ 	.word	0xffffffff


	//   ....[46]....
        /*03f4*/ 	.word	0xffffffff


	//   ....[47]....
        /*03f8*/ 	.word	0xffffffff


	//   ....[48]....
        /*03fc*/ 	.word	0xffffffff


	//   ....[49]....
        /*0400*/ 	.word	0xffffffff


	//   ....[50]....
        /*0404*/ 	.word	0xffffffff


	//   ....[51]....
        /*0408*/ 	.word	0xffffffff


	//   ....[52]....
        /*040c*/ 	.word	0xffffffff


	//   ....[53]....
        /*0410*/ 	.word	0xffffffff


	//   ....[54]....
        /*0414*/ 	.word	0xffffffff


	//   ....[55]....
        /*0418*/ 	.word	0xffffffff


	//   ....[56]....
        /*041c*/ 	.word	0xffffffff


	//   ....[57]....
        /*0420*/ 	.word	0xffffffff


	//   ....[58]....
        /*0424*/ 	.word	0xffffffff


	//   ....[59]....
        /*0428*/ 	.word	0xffffffff


	//   ....[60]....
        /*042c*/ 	.word	0xffffffff


	//   ....[61]....
        /*0430*/ 	.word	0xffffffff


	//   ....[62]....
        /*0434*/ 	.word	0xffffffff


	//   ....[63]....
        /*0438*/ 	.word	0xffffffff


	//   ....[64]....
        /*043c*/ 	.word	0xffffffff


	//   ....[65]....
        /*0440*/ 	.word	0xffffffff


	//   ....[66]....
        /*0444*/ 	.word	0xffffffff


	//   ....[67]....
        /*0448*/ 	.word	0xffffffff


	//   ....[68]....
        /*044c*/ 	.word	0xffffffff


	//   ....[69]....
        /*0450*/ 	.word	0xffffffff


	//   ....[70]....
        /*0454*/ 	.word	0xffffffff


	//   ....[71]....
        /*0458*/ 	.word	0xffffffff


	//   ....[72]....
        /*045c*/ 	.word	0xffffffff


	//   ....[73]....
        /*0460*/ 	.word	0xffffffff


	//   ....[74]....
        /*0464*/ 	.word	0xffffffff


	//   ....[75]....
        /*0468*/ 	.word	0xffffffff


	//   ....[76]....
        /*046c*/ 	.word	0xffffffff


	//   ....[77]....
        /*0470*/ 	.word	0xffffffff


	//   ....[78]....
        /*0474*/ 	.word	0xffffffff


	//   ....[79]....
        /*0478*/ 	.word	0xffffffff


	//   ....[80]....
        /*047c*/ 	.word	0xffffffff


	//   ....[81]....
        /*0480*/ 	.word	0xffffffff


	//   ....[82]....
        /*0484*/ 	.word	0xffffffff


	//   ....[83]....
        /*0488*/ 	.word	0xffffffff


	//   ....[84]....
        /*048c*/ 	.word	0xffffffff


	//   ....[85]....
        /*0490*/ 	.word	0xffffffff


	//   ....[86]....
        /*0494*/ 	.word	0xffffffff


	//   ....[87]....
        /*0498*/ 	.word	0xffffffff


	//   ....[88]....
        /*049c*/ 	.word	0xffffffff


	//   ....[89]....
        /*04a0*/ 	.word	0xffffffff


	//   ....[90]....
        /*04a4*/ 	.word	0xffffffff


	//   ....[91]....
        /*04a8*/ 	.word	0xffffffff


	//   ....[92]....
        /*04ac*/ 	.word	0xffffffff


	//   ....[93]....
        /*04b0*/ 	.word	0xffffffff


	//   ....[94]....
        /*04b4*/ 	.word	0xffffffff


	//   ....[95]....
        /*04b8*/ 	.word	0xffffffff


	//   ....[96]....
        /*04bc*/ 	.word	0xffffffff


	//   ....[97]....
        /*04c0*/ 	.word	0xffffffff


	//   ....[98]....
        /*04c4*/ 	.word	0xffffffff


	//   ....[99]....
        /*04c8*/ 	.word	0xffffffff


	//   ....[100]....
        /*04cc*/ 	.word	0xffffffff


	//   ....[101]....
        /*04d0*/ 	.word	0xffffffff


	//   ....[102]....
        /*04d4*/ 	.word	0xffffffff


	//   ....[103]....
        /*04d8*/ 	.word	0xffffffff


	//   ....[104]....
        /*04dc*/ 	.word	0xffffffff


	//   ....[105]....
        /*04e0*/ 	.word	0xffffffff


	//   ....[106]....
        /*04e4*/ 	.word	0xffffffff


	//   ....[107]....
        /*04e8*/ 	.word	0xffffffff


	//   ....[108]....
        /*04ec*/ 	.word	0xffffffff


	//   ....[109]....
        /*04f0*/ 	.word	0xffffffff


	//   ....[110]....
        /*04f4*/ 	.word	0xffffffff


	//   ....[111]....
        /*04f8*/ 	.word	0xffffffff


	//   ....[112]....
        /*04fc*/ 	.word	0xffffffff


	//   ....[113]....
        /*0500*/ 	.word	0xffffffff


	//   ....[114]....
        /*0504*/ 	.word	0xffffffff


	//   ....[115]....
        /*0508*/ 	.word	0xffffffff


	//   ....[116]....
        /*050c*/ 	.word	0xffffffff


	//   ....[117]....
        /*0510*/ 	.word	0xffffffff


	//   ....[118]....
        /*0514*/ 	.word	0xffffffff


	//   ....[119]....
        /*0518*/ 	.word	0xffffffff


	//   ....[120]....
        /*051c*/ 	.word	0xffffffff


	//   ....[121]....
        /*0520*/ 	.word	0xffffffff


	//   ....[122]....
        /*0524*/ 	.word	0xffffffff


	//   ....[123]....
        /*0528*/ 	.word	0xffffffff


	//   ....[124]....
        /*052c*/ 	.word	0xffffffff


	//   ....[125]....
        /*0530*/ 	.word	0xffffffff


	//   ....[126]....
        /*0534*/ 	.word	0xffffffff


	//   ....[127]....
        /*0538*/ 	.word	0xffffffff


	//   ....[128]....
        /*053c*/ 	.word	0xffffffff


	//   ....[129]....
        /*0540*/ 	.word	0xffffffff


	//   ....[130]....
        /*0544*/ 	.word	0xffffffff


	//   ....[131]....
        /*0548*/ 	.word	0xffffffff


	//   ....[132]....
        /*054c*/ 	.word	0xffffffff


	//   ....[133]....
        /*0550*/ 	.word	0xffffffff


	//   ....[134]....
        /*0554*/ 	.word	0xffffffff


	//   ....[135]....
        /*0558*/ 	.word	0xffffffff


	//   ....[136]....
        /*055c*/ 	.word	0xffffffff


	//   ....[137]....
        /*0560*/ 	.word	0xffffffff


	//   ....[138]....
        /*0564*/ 	.word	0xffffffff


	//   ....[139]....
        /*0568*/ 	.word	0xffffffff


	//   ....[140]....
        /*056c*/ 	.word	0xffffffff


	//   ....[141]....
        /*0570*/ 	.word	0xffffffff


	//   ....[142]....
        /*0574*/ 	.word	0xffffffff


	//   ....[143]....
        /*0578*/ 	.word	0xffffffff


	//   ....[144]....
        /*057c*/ 	.word	0xffffffff


	//   ....[145]....
        /*0580*/ 	.word	0xffffffff


	//   ....[146]....
        /*0584*/ 	.word	0xffffffff


	//   ....[147]....
        /*0588*/ 	.word	0xffffffff


	//   ....[148]....
        /*058c*/ 	.word	0xffffffff


	//   ....[149]....
        /*0590*/ 	.word	0xffffffff


	//   ....[150]....
        /*0594*/ 	.word	0xffffffff


	//   ....[151]....
        /*0598*/ 	.word	0xffffffff


	//   ....[152]....
        /*059c*/ 	.word	0xffffffff


	//   ....[153]....
        /*05a0*/ 	.word	0xffffffff


	//   ....[154]....
        /*05a4*/ 	.word	0xffffffff


	//   ....[155]....
        /*05a8*/ 	.word	0xffffffff


	//   ....[156]....
        /*05ac*/ 	.word	0xffffffff


	//   ....[157]....
        /*05b0*/ 	.word	0xffffffff


	//   ....[158]....
        /*05b4*/ 	.word	0xffffffff


	//   ....[159]....
        /*05b8*/ 	.word	0xffffffff


	//   ....[160]....
        /*05bc*/ 	.word	0xffffffff


	//   ....[161]....
        /*05c0*/ 	.word	0xffffffff


	//   ....[162]....
        /*05c4*/ 	.word	0xffffffff


	//   ....[163]....
        /*05c8*/ 	.word	0xffffffff


	//   ....[164]....
        /*05cc*/ 	.word	0xffffffff


	//   ....[165]....
        /*05d0*/ 	.word	0xffffffff


	//   ....[166]....
        /*05d4*/ 	.word	0xffffffff


	//   ....[167]....
        /*05d8*/ 	.word	0xffffffff


	//   ....[168]....
        /*05dc*/ 	.word	0xffffffff


	//   ....[169]....
        /*05e0*/ 	.word	0xffffffff


	//   ....[170]....
        /*05e4*/ 	.word	0xffffffff


	//   ....[171]....
        /*05e8*/ 	.word	0xffffffff


	//   ....[172]....
        /*05ec*/ 	.word	0xffffffff


	//   ....[173]....
        /*05f0*/ 	.word	0xffffffff


	//   ....[174]....
        /*05f4*/ 	.word	0xffffffff


	//   ....[175]....
        /*05f8*/ 	.word	0xffffffff


	//   ....[176]....
        /*05fc*/ 	.word	0xffffffff


	//   ....[177]....
        /*0600*/ 	.word	0xffffffff


	//   ....[178]....
        /*0604*/ 	.word	0xffffffff


	//   ....[179]....
        /*0608*/ 	.word	0xffffffff


	//   ....[180]....
        /*060c*/ 	.word	0xffffffff


	//   ....[181]....
        /*0610*/ 	.word	0xffffffff


	//   ....[182]....
        /*0614*/ 	.word	0xffffffff


	//   ....[183]....
        /*0618*/ 	.word	0xffffffff


	//   ....[184]....
        /*061c*/ 	.word	0xffffffff


	//   ....[185]....
        /*0620*/ 	.word	0xffffffff


	//   ....[186]....
        /*0624*/ 	.word	0xffffffff


	//   ....[187]....
        /*0628*/ 	.word	0xffffffff


	//   ....[188]....
        /*062c*/ 	.word	0xffffffff


	//   ....[189]....
        /*0630*/ 	.word	0xffffffff


	//   ....[190]....
        /*0634*/ 	.word	0xffffffff


	//   ....[191]....
        /*0638*/ 	.word	0xffffffff


	//   ....[192]....
        /*063c*/ 	.word	0xffffffff


	//   ....[193]....
        /*0640*/ 	.word	0xffffffff


	//   ....[194]....
        /*0644*/ 	.word	0xffffffff


	//   ....[195]....
        /*0648*/ 	.word	0xffffffff


	//   ....[196]....
        /*064c*/ 	.word	0xffffffff


	//   ....[197]....
        /*0650*/ 	.word	0xffffffff


	//   ....[198]....
        /*0654*/ 	.word	0xffffffff


	//   ....[199]....
        /*0658*/ 	.word	0xffffffff


	//   ....[200]....
        /*065c*/ 	.word	0xffffffff


	//   ....[201]....
        /*0660*/ 	.word	0xffffffff


	//   ....[202]....
        /*0664*/ 	.word	0xffffffff


	//   ....[203]....
        /*0668*/ 	.word	0xffffffff


	//   ....[204]....
        /*066c*/ 	.word	0xffffffff


	//   ....[205]....
        /*0670*/ 	.word	0xffffffff


	//   ....[206]....
        /*0674*/ 	.word	0xffffffff


	//   ....[207]....
        /*0678*/ 	.word	0xffffffff


	//   ....[208]....
        /*067c*/ 	.word	0xffffffff


	//   ....[209]....
        /*0680*/ 	.word	0xffffffff


	//   ....[210]....
        /*0684*/ 	.word	0xffffffff


	//   ....[211]....
        /*0688*/ 	.word	0xffffffff


	//   ....[212]....
        /*068c*/ 	.word	0xffffffff


	//   ....[213]....
        /*0690*/ 	.word	0xffffffff


	//   ....[214]....
        /*0694*/ 	.word	0xffffffff


	//   ....[215]....
        /*0698*/ 	.word	0xffffffff


	//   ....[216]....
        /*069c*/ 	.word	0xffffffff


	//   ....[217]....
        /*06a0*/ 	.word	0x0500000f


	//   ....[218]....
        /*06a4*/ 	.word	0x0500000f


	//   ....[219]....
        /*06a8*/ 	.word	0x0500000f


	//   ....[220]....
        /*06ac*/ 	.word	0x0500000f


	//   ....[221]....
        /*06b0*/ 	.word	0x0500000f


	//   ....[222]....
        /*06b4*/ 	.word	0x0500000f


	//   ....[223]....
        /*06b8*/ 	.word	0x0500000f


	//   ....[224]....
        /*06bc*/ 	.word	0x0500000f


	//   ....[225]....
        /*06c0*/ 	.word	0x0500000f


	//   ....[226]....
        /*06c4*/ 	.word	0x0500000f


	//   ....[227]....
        /*06c8*/ 	.word	0x0500000f


	//   ....[228]....
        /*06cc*/ 	.word	0x0500000f


	//   ....[229]....
        /*06d0*/ 	.word	0x0500000f


	//   ....[230]....
        /*06d4*/ 	.word	0x0500000f


	//   ....[231]....
        /*06d8*/ 	.word	0x0500000f


	//   ....[232]....
        /*06dc*/ 	.word	0x0500000f


	//   ....[233]....
        /*06e0*/ 	.word	0x0500000f


	//   ....[234]....
        /*06e4*/ 	.word	0x0500000f


	//   ....[235]....
        /*06e8*/ 	.word	0x0500000f


	//   ....[236]....
        /*06ec*/ 	.word	0x0500000f


	//   ....[237]....
        /*06f0*/ 	.word	0x0500000f


	//   ....[238]....
        /*06f4*/ 	.word	0x0500000f


	//   ....[239]....
        /*06f8*/ 	.word	0x0500000f


	//   ....[240]....
        /*06fc*/ 	.word	0x0500000f


	//   ....[241]....
        /*0700*/ 	.word	0x0500000f


	//   ....[242]....
        /*0704*/ 	.word	0x0500000f


	//   ....[243]....
        /*0708*/ 	.word	0x0500000f


	//   ....[244]....
        /*070c*/ 	.word	0x0500000f


	//   ....[245]....
        /*0710*/ 	.word	0x0500000f


	//   ....[246]....
        /*0714*/ 	.word	0x0500000f


	//   ....[247]....
        /*0718*/ 	.word	0x0500000f


	//   ....[248]....
        /*071c*/ 	.word	0x0500000f


	//   ....[249]....
        /*0720*/ 	.word	0x0500000f


	//   ....[250]....
        /*0724*/ 	.word	0x0500000f


	//   ....[251]....
        /*0728*/ 	.word	0x0500000f


	//   ....[252]....
        /*072c*/ 	.word	0x0500000f


	//   ....[253]....
        /*0730*/ 	.word	0x0500000f


	//   ....[254]....
        /*0734*/ 	.word	0x0500000f


	//   ....[255]....
        /*0738*/ 	.word	0x0500000f


	//   ....[0]....
        /*073c*/ 	.word	0x0500000f


	//   ....[1]....
        /*0740*/ 	.word	0x0500000f


	//   ....[2]....
        /*0744*/ 	.word	0x0500000f


	//   ....[3]....
        /*0748*/ 	.word	0x0500000f


	//   ....[4]....
        /*074c*/ 	.word	0x0500000f


	//   ....[5]....
        /*0750*/ 	.word	0x0500000f


	//   ....[6]....
        /*0754*/ 	.word	0x0500000f


	//   ....[7]....
        /*0758*/ 	.word	0x0500000f


	//   ....[8]....
        /*075c*/ 	.word	0x0500000f


	//   ....[9]....
        /*0760*/ 	.word	0x0500000f


	//   ....[10]....
        /*0764*/ 	.word	0x0500000f


	//   ....[11]....
        /*0768*/ 	.word	0x0500000f


	//   ....[12]....
        /*076c*/ 	.word	0x0500000f


	//   ....[13]....
        /*0770*/ 	.word	0x0500000f


	//   ....[14]....
        /*0774*/ 	.word	0x0500000f


	//   ....[15]....
        /*0778*/ 	.word	0x0500000f


	//   ....[16]....
        /*077c*/ 	.word	0x0500000f


	//   ....[17]....
        /*0780*/ 	.word	0x0500000f


	//   ....[18]....
        /*0784*/ 	.word	0x0500000f


	//   ....[19]....
        /*0788*/ 	.word	0x0500000f


	//   ....[20]....
        /*078c*/ 	.word	0x0500000f


	//   ....[21]....
        /*0790*/ 	.word	0x0500000f


	//   ....[22]....
        /*0794*/ 	.word	0x0500000f


	//   ....[23]....
        /*0798*/ 	.word	0x0500000f


	//   ....[24]....
        /*079c*/ 	.word	0x0500000f


	//   ....[25]....
        /*07a0*/ 	.word	0x0500000f


	//   ....[26]....
        /*07a4*/ 	.word	0x0500000f


	//   ....[27]....
        /*07a8*/ 	.word	0x0500000f


	//   ....[28]....
        /*07ac*/ 	.word	0x0500000f


	//   ....[29]....
        /*07b0*/ 	.word	0x0500000f


	//   ....[30]....
        /*07b4*/ 	.word	0x0500000f


	//   ....[31]....
        /*07b8*/ 	.word	0x0500000f


	//   ....[32]....
        /*07bc*/ 	.word	0x0500000f


	//   ....[33]....
        /*07c0*/ 	.word	0x0500000f


	//   ....[34]....
        /*07c4*/ 	.word	0x0500000f


	//   ....[35]....
        /*07c8*/ 	.word	0x0500000f


	//   ....[36]....
        /*07cc*/ 	.word	0x0500000f


	//   ....[37]....
        /*07d0*/ 	.word	0x0500000f


	//   ....[38]....
        /*07d4*/ 	.word	0x0500000f


	//   ....[39]....
        /*07d8*/ 	.word	0x0500000f


	//   ....[40]....
        /*07dc*/ 	.word	0x0500000f


	//   ....[41]....
        /*07e0*/ 	.word	0x0500000f


	//   ....[42]....
        /*07e4*/ 	.word	0x0500000f


	//   ....[43]....
        /*07e8*/ 	.word	0x0500000f


	//   ....[44]....
        /*07ec*/ 	.word	0x0500000f


	//   ....[45]....
        /*07f0*/ 	.word	0x0500000f


	//   ....[46]....
        /*07f4*/ 	.word	0x0500000f


	//   ....[47]....
        /*07f8*/ 	.word	0x0500000f


	//   ....[48]....
        /*07fc*/ 	.word	0x0500000f


	//   ....[49]....
        /*0800*/ 	.word	0x0500000f


	//   ....[50]....
        /*0804*/ 	.word	0x0500000f


	//   ....[51]....
        /*0808*/ 	.word	0x0500000f


	//   ....[52]....
        /*080c*/ 	.word	0x0500000f


	//   ....[53]....
        /*0810*/ 	.word	0x0500000f


	//   ....[54]....
        /*0814*/ 	.word	0x0500000f


	//   ....[55]....
        /*0818*/ 	.word	0x0500000f


	//   ....[56]....
        /*081c*/ 	.word	0x0500000f


	//   ....[57]....
        /*0820*/ 	.word	0x0500000f


	//   ....[58]....
        /*0824*/ 	.word	0x0500000f


	//   ....[59]....
        /*0828*/ 	.word	0x0500000f


	//   ....[60]....
        /*082c*/ 	.word	0x0500000f


	//   ....[61]....
        /*0830*/ 	.word	0x0500000f


	//   ....[62]....
        /*0834*/ 	.word	0x0500000f


	//   ....[63]....
        /*0838*/ 	.word	0x0500000f


	//   ....[64]....
        /*083c*/ 	.word	0x0500000f


	//   ....[65]....
        /*0840*/ 	.word	0x0500000f


	//   ....[66]....
        /*0844*/ 	.word	0x0500000f


	//   ....[67]....
        /*0848*/ 	.word	0x0500000f


	//   ....[68]....
        /*084c*/ 	.word	0x0500000f


	//   ....[69]....
        /*0850*/ 	.word	0x0500000f


	//   ....[70]....
        /*0854*/ 	.word	0x0500000f


	//   ....[71]....
        /*0858*/ 	.word	0x0500000f


	//   ....[72]....
        /*085c*/ 	.word	0x0500000f


	//   ....[73]....
        /*0860*/ 	.word	0x0500000f


	//   ....[74]....
        /*0864*/ 	.word	0x0500000f


	//   ....[75]....
        /*0868*/ 	.word	0x0500000f


	//   ....[76]....
        /*086c*/ 	.word	0x0500000f


	//   ....[77]....
        /*0870*/ 	.word	0x0500000f


	//   ....[78]....
        /*0874*/ 	.word	0x0500000f


	//   ....[79]....
        /*0878*/ 	.word	0x0500000f


	//   ....[80]....
        /*087c*/ 	.word	0x0500000f


	//   ....[81]....
        /*0880*/ 	.word	0x0500000f


	//   ....[82]....
        /*0884*/ 	.word	0x0500000f


	//   ....[83]....
        /*0888*/ 	.word	0x0500000f


	//   ....[84]....
        /*088c*/ 	.word	0x0500000f


	//   ....[85]....
        /*0890*/ 	.word	0x0500000f


	//   ....[86]....
        /*0894*/ 	.word	0x0500000f


	//   ....[87]....
        /*0898*/ 	.word	0x0500000f


	//   ....[88]....
        /*089c*/ 	.word	0x0500000f


	//   ....[89]....
        /*08a0*/ 	.word	0x0500000f


	//   ....[90]....
        /*08a4*/ 	.word	0x0500000f


	//   ....[91]....
        /*08a8*/ 	.word	0x0500000f


	//   ....[92]....
        /*08ac*/ 	.word	0x0500000f


	//   ....[93]....
        /*08b0*/ 	.word	0x0500000f


	//   ....[94]....
        /*08b4*/ 	.word	0x0500000f


	//   ....[95]....
        /*08b8*/ 	.word	0x0500000f


	//   ....[96]....
        /*08bc*/ 	.word	0x0500000f


	//   ....[97]....
        /*08c0*/ 	.word	0x0500000f


	//   ....[98]....
        /*08c4*/ 	.word	0x0500000f


	//   ....[99]....
        /*08c8*/ 	.word	0x0500000f


	//   ....[100]....
        /*08cc*/ 	.word	0x0500000f


	//   ....[101]....
        /*08d0*/ 	.word	0x0500000f


	//   ....[102]....
        /*08d4*/ 	.word	0x0500000f


	//   ....[103]....
        /*08d8*/ 	.word	0x0500000f


	//   ....[104]....
        /*08dc*/ 	.word	0x0500000f


	//   ....[105]....
        /*08e0*/ 	.word	0x0500000f


	//   ....[106]....
        /*08e4*/ 	.word	0x0500000f


	//   ....[107]....
        /*08e8*/ 	.word	0x0500000f


	//   ....[108]....
        /*08ec*/ 	.word	0x0500000f


	//   ....[109]....
        /*08f0*/ 	.word	0x0500000f


	//   ....[110]....
        /*08f4*/ 	.word	0x0500000f


	//   ....[111]....
        /*08f8*/ 	.word	0x0500000f


	//   ....[112]....
        /*08fc*/ 	.word	0x0500000f


	//   ....[113]....
        /*0900*/ 	.word	0x0500000f


	//   ....[114]....
        /*0904*/ 	.word	0x0500000f


	//   ....[115]....
        /*0908*/ 	.word	0x0500000f


	//   ....[116]....
        /*090c*/ 	.word	0x0500000f


	//   ....[117]....
        /*0910*/ 	.word	0x0500000f


	//   ....[118]....
        /*0914*/ 	.word	0x0500000f


	//   ....[119]....
        /*0918*/ 	.word	0x0500000f


	//   ....[120]....
        /*091c*/ 	.word	0x0500000f


	//   ....[121]....
        /*0920*/ 	.word	0x0500000f


	//   ....[122]....
        /*0924*/ 	.word	0x0500000f


	//   ....[123]....
        /*0928*/ 	.word	0x0500000f


	//   ....[124]....
        /*092c*/ 	.word	0x0500000f


	//   ....[125]....
        /*0930*/ 	.word	0x0500000f


	//   ....[126]....
        /*0934*/ 	.word	0x0500000f


	//   ....[127]....
        /*0938*/ 	.word	0x0500000f


	//   ....[128]....
        /*093c*/ 	.word	0x0500000f


	//   ....[129]....
        /*0940*/ 	.word	0x0500000f


	//   ....[130]....
        /*0944*/ 	.word	0x0500000f


	//   ....[131]....
        /*0948*/ 	.word	0x0500000f


	//   ....[132]....
        /*094c*/ 	.word	0x0500000f


	//   ....[133]....
        /*0950*/ 	.word	0x0500000f


	//   ....[134]....
        /*0954*/ 	.word	0x0500000f


	//----- nvinfo : EIATTR_COOP_GROUP_INSTR_OFFSETS
	.align		4
.L_151:
        /*0958*/ 	.byte	0x04, 0x28
        /*095a*/ 	.short	(.L_153 - .L_152)


	//   ....[0]....
.L_152:
        /*095c*/ 	.word	0x00000070


	//   ....[1]....
        /*0960*/ 	.word	0x00000140


	//   ....[2]....
        /*0964*/ 	.word	0x00000190


	//   ....[3]....
        /*0968*/ 	.word	0x000003c0


	//   ....[4]....
        /*096c*/ 	.word	0x00000520


	//   ....[5]....
        /*0970*/ 	.word	0x00000640


	//   ....[6]....
        /*0974*/ 	.word	0x000007a0


	//   ....[7]....
        /*0978*/ 	.word	0x00003940


	//   ....[8]....
        /*097c*/ 	.word	0x00003950


	//   ....[9]....
        /*0980*/ 	.word	0x00006580


	//   ....[10]....
        /*0984*/ 	.word	0x00006590


	//   ....[11]....
        /*0988*/ 	.word	0x00009930


	//   ....[12]....
        /*098c*/ 	.word	0x00009940


	//   ....[13]....
        /*0990*/ 	.word	0x0000c730


	//   ....[14]....
        /*0994*/ 	.word	0x0000c740


	//   ....[15]....
        /*0998*/ 	.word	0x0000f790


	//   ....[16]....
        /*099c*/ 	.word	0x0000f7a0


	//   ....[17]....
        /*09a0*/ 	.word	0x0000fa10


	//   ....[18]....
        /*09a4*/ 	.word	0x0000fa20


	//   ....[19]....
        /*09a8*/ 	.word	0x0000ff00


	//   ....[20]....
        /*09ac*/ 	.word	0x0000ff50


	//   ....[21]....
        /*09b0*/ 	.word	0x000100f0


	//   ....[22]....
        /*09b4*/ 	.word	0x00010110


	//   ....[23]....
        /*09b8*/ 	.word	0x00010a00


	//   ....[24]....
        /*09bc*/ 	.word	0x00011150


	//   ....[25]....
        /*09c0*/ 	.word	0x00011160


	//   ....[26]....
        /*09c4*/ 	.word	0x00011170


	//   ....[27]....
        /*09c8*/ 	.word	0x00011180


	//   ....[28]....
        /*09cc*/ 	.word	0x00014630


	//   ....[29]....
        /*09d0*/ 	.word	0x00014640


	//   ....[30]....
        /*09d4*/ 	.word	0x00014650


	//   ....[31]....
        /*09d8*/ 	.word	0x00014660


	//   ....[32]....
        /*09dc*/ 	.word	0x0001a150


	//   ....[33]....
        /*09e0*/ 	.word	0x0001a1d0


	//   ....[34]....
        /*09e4*/ 	.word	0x0001a860


	//   ....[35]....
        /*09e8*/ 	.word	0x0001a900


	//   ....[36]....
        /*09ec*/ 	.word	0x0001dcf0


	//   ....[37]....
        /*09f0*/ 	.word	0x0001dd50


	//   ....[38]....
        /*09f4*/ 	.word	0x0001e240


	//   ....[39]....
        /*09f8*/ 	.word	0x0001e260


	//   ....[40]....
        /*09fc*/ 	.word	0x0001fce0


	//   ....[41]....
        /*0a00*/ 	.word	0x0001fcf0


	//   ....[42]....
        /*0a04*/ 	.word	0x0001fd70


	//   ....[43]....
        /*0a08*/ 	.word	0x0001fd80


	//   ....[44]....
        /*0a0c*/ 	.word	0x00020930


	//   ....[45]....
        /*0a10*/ 	.word	0x00020960


	//   ....[46]....
        /*0a14*/ 	.word	0x00020990


	//   ....[47]....
        /*0a18*/ 	.word	0x000209c0


	//   ....[48]....
        /*0a1c*/ 	.word	0x000209f0


	//   ....[49]....
        /*0a20*/ 	.word	0x00020a20


	//   ....[50]....
        /*0a24*/ 	.word	0x00020a50


	//   ....[51]....
        /*0a28*/ 	.word	0x00020a80


	//   ....[52]....
        /*0a2c*/ 	.word	0x00020ab0


	//   ....[53]....
        /*0a30*/ 	.word	0x00020ae0


	//   ....[54]....
        /*0a34*/ 	.word	0x00020b10


	//   ....[55]....
        /*0a38*/ 	.word	0x00020b40


	//   ....[56]....
        /*0a3c*/ 	.word	0x00020b70


	//   ....[57]....
        /*0a40*/ 	.word	0x00020ba0


	//   ....[58]....
        /*0a44*/ 	.word	0x00020bd0


	//   ....[59]....
        /*0a48*/ 	.word	0x00020c00


	//   ....[60]....
        /*0a4c*/ 	.word	0x00020c30


	//   ....[61]....
        /*0a50*/ 	.word	0x00020c60


	//   ....[62]....
        /*0a54*/ 	.word	0x00020c90


	//   ....[63]....
        /*0a58*/ 	.word	0x00020cc0


	//   ....[64]....
        /*0a5c*/ 	.word	0x00020cf0


	//   ....[65]....
        /*0a60*/ 	.word	0x00020d20


	//   ....[66]....
        /*0a64*/ 	.word	0x00020d50


	//   ....[67]....
        /*0a68*/ 	.word	0x00020d80


	//   ....[68]....
        /*0a6c*/ 	.word	0x00020db0


	//   ....[69]....
        /*0a70*/ 	.word	0x00020de0


	//   ....[70]....
        /*0a74*/ 	.word	0x00020e10


	//   ....[71]....
        /*0a78*/ 	.word	0x00020e40


	//   ....[72]....
        /*0a7c*/ 	.word	0x00020e70


	//   ....[73]....
        /*0a80*/ 	.word	0x00020ea0


	//   ....[74]....
        /*0a84*/ 	.word	0x00020ed0


	//   ....[75]....
        /*0a88*/ 	.word	0x00020f00


	//   ....[76]....
        /*0a8c*/ 	.word	0x00020f30


	//   ....[77]....
        /*0a90*/ 	.word	0x00020f60


	//   ....[78]....
        /*0a94*/ 	.word	0x00020f90


	//   ....[79]....
        /*0a98*/ 	.word	0x00020fc0


	//   ....[80]....
        /*0a9c*/ 	.word	0x00020fd0


	//   ....[81]....
        /*0aa0*/ 	.word	0x00020fe0


	//   ....[82]....
        /*0aa4*/ 	.word	0x00021010


	//   ....[83]....
        /*0aa8*/ 	.word	0x00021040


	//   ....[84]....
        /*0aac*/ 	.word	0x00021070


	//   ....[85]....
        /*0ab0*/ 	.word	0x000210a0


	//   ....[86]....
        /*0ab4*/ 	.word	0x000210d0


	//   ....[87]....
        /*0ab8*/ 	.word	0x00021100


	//   ....[88]....
        /*0abc*/ 	.word	0x00021130


	//   ....[89]....
        /*0ac0*/ 	.word	0x00021160


	//   ....[90]....
        /*0ac4*/ 	.word	0x000211a0


	//   ....[91]....
        /*0ac8*/ 	.word	0x000211b0


	//   ....[92]....
        /*0acc*/ 	.word	0x000211c0


	//   ....[93]....
        /*0ad0*/ 	.word	0x000211d0


	//   ....[94]....
        /*0ad4*/ 	.word	0x000211e0


	//   ....[95]....
        /*0ad8*/ 	.word	0x00021210


	//   ....[96]....
        /*0adc*/ 	.word	0x00021240


	//   ....[97]....
        /*0ae0*/ 	.word	0x00021270


	//   ....[98]....
        /*0ae4*/ 	.word	0x000212a0


	//   ....[99]....
        /*0ae8*/ 	.word	0x000212d0


	//   ....[100]....
        /*0aec*/ 	.word	0x00021300


	//   ....[101]....
        /*0af0*/ 	.word	0x00021330


	//   ....[102]....
        /*0af4*/ 	.word	0x00021360


	//   ....[103]....
        /*0af8*/ 	.word	0x00021370


	//   ....[104]....
        /*0afc*/ 	.word	0x000213a0


	//   ....[105]....
        /*0b00*/ 	.word	0x000213d0


	//   ....[106]....
        /*0b04*/ 	.word	0x00021400


	//   ....[107]....
        /*0b08*/ 	.word	0x00021430


	//   ....[108]....
        /*0b0c*/ 	.word	0x00021c70


	//   ....[109]....
        /*0b10*/ 	.word	0x00021c90


	//   ....[110]....
        /*0b14*/ 	.word	0x00021ca0


	//   ....[111]....
        /*0b18*/ 	.word	0x00021cb0


	//   ....[112]....
        /*0b1c*/ 	.word	0x000223d0


	//   ....[113]....
        /*0b20*/ 	.word	0x000223e0


	//   ....[114]....
        /*0b24*/ 	.word	0x000224f0


	//   ....[115]....
        /*0b28*/ 	.word	0x00022500


	//   ....[116]....
        /*0b2c*/ 	.word	0x00022610


	//   ....[117]....
        /*0b30*/ 	.word	0x00022620


	//   ....[118]....
        /*0b34*/ 	.word	0x00022730


	//   ....[119]....
        /*0b38*/ 	.word	0x00022740


	//   ....[120]....
        /*0b3c*/ 	.word	0x00022af0


	//   ....[121]....
        /*0b40*/ 	.word	0x00022b30


	//   ....[122]....
        /*0b44*/ 	.word	0x00023330


	//   ....[123]....
        /*0b48*/ 	.word	0x00023340


	//   ....[124]....
        /*0b4c*/ 	.word	0x00024270


	//   ....[125]....
        /*0b50*/ 	.word	0x00024280


	//   ....[126]....
        /*0b54*/ 	.word	0x000243a0


	//   ....[127]....
        /*0b58*/ 	.word	0x000243b0


	//   ....[128]....
        /*0b5c*/ 	.word	0x000244c0


	//   ....[129]....
        /*0b60*/ 	.word	0x000244d0


	//   ....[130]....
        /*0b64*/ 	.word	0x000245e0


	//   ....[131]....
        /*0b68*/ 	.word	0x000245f0


	//   ....[132]....
        /*0b6c*/ 	.word	0x00024750


	//   ....[133]....
        /*0b70*/ 	.word	0x00024960


	//   ....[134]....
        /*0b74*/ 	.word	0x00024990


	//   ....[135]....
        /*0b78*/ 	.word	0x000249c0


	//   ....[136]....
        /*0b7c*/ 	.word	0x000249f0


	//   ....[137]....
        /*0b80*/ 	.word	0x00024a20


	//   ....[138]....
        /*0b84*/ 	.word	0x00024a50


	//   ....[139]....
        /*0b88*/ 	.word	0x00024be0


	//   ....[140]....
        /*0b8c*/ 	.word	0x00024c10


	//   ....[141]....
        /*0b90*/ 	.word	0x00024c40


	//   ....[142]....
        /*0b94*/ 	.word	0x00024c70


	//   ....[143]....
        /*0b98*/ 	.word	0x00024ca0


	//   ....[144]....
        /*0b9c*/ 	.word	0x00024cd0


	//   ....[145]....
        /*0ba0*/ 	.word	0x00024d60


	//   ....[146]....
        /*0ba4*/ 	.word	0x00024d90


	//   ....[147]....
        /*0ba8*/ 	.word	0x00024da0


	//   ....[148]....
        /*0bac*/ 	.word	0x00024e30


	//   ....[149]....
        /*0bb0*/ 	.word	0x00025fb0


	//   ....[150]....
        /*0bb4*/ 	.word	0x000282a0


	//   ....[151]....
        /*0bb8*/ 	.word	0x000282c0


	//   ....[152]....
        /*0bbc*/ 	.word	0x00028320


	//   ....[153]....
        /*0bc0*/ 	.word	0x000283b0


	//   ....[154]....
        /*0bc4*/ 	.word	0x00028410


	//   ....[155]....
        /*0bc8*/ 	.word	0x00028430


	//   ....[156]....
        /*0bcc*/ 	.word	0x00028440


	//   ....[157]....
        /*0bd0*/ 	.word	0x00028450


	//   ....[158]....
        /*0bd4*/ 	.word	0x00028550


	//   ....[159]....
        /*0bd8*/ 	.word	0x00028560


	//   ....[160]....
        /*0bdc*/ 	.word	0x00028a10


	//   ....[161]....
        /*0be0*/ 	.word	0x00028a30


	//   ....[162]....
        /*0be4*/ 	.word	0x00028a50


	//   ....[163]....
        /*0be8*/ 	.word	0x00028b10


	//   ....[164]....
        /*0bec*/ 	.word	0x00028b30


	//   ....[165]....
        /*0bf0*/ 	.word	0x00028bc0


	//   ....[166]....
        /*0bf4*/ 	.word	0x00028be0


	//   ....[167]....
        /*0bf8*/ 	.word	0x00028bf0


	//   ....[168]....
        /*0bfc*/ 	.word	0x00028c80


	//   ....[169]....
        /*0c00*/ 	.word	0x00028ce0


	//   ....[170]....
        /*0c04*/ 	.word	0x000294c0


	//   ....[171]....
        /*0c08*/ 	.word	0x000294f0


	//   ....[172]....
        /*0c0c*/ 	.word	0x000295b0


	//   ....[173]....
        /*0c10*/ 	.word	0x000295d0


	//   ....[174]....
        /*0c14*/ 	.word	0x00029670


	//   ....[175]....
        /*0c18*/ 	.word	0x00029690


	//   ....[176]....
        /*0c1c*/ 	.word	0x000296a0


	//   ....[177]....
        /*0c20*/ 	.word	0x000296b0


	//   ....[178]....
        /*0c24*/ 	.word	0x0002a0f0


	//   ....[179]....
        /*0c28*/ 	.word	0x0002a110


	//   ....[180]....
        /*0c2c*/ 	.word	0x0002a130


	//   ....[181]....
        /*0c30*/ 	.word	0x0002a190


	//   ....[182]....
        /*0c34*/ 	.word	0x0002a1a0


	//   ....[183]....
        /*0c38*/ 	.word	0x0002a1f0


	//   ....[184]....
        /*0c3c*/ 	.word	0x0002a200


	//   ....[185]....
        /*0c40*/ 	.word	0x0002a210


	//   ....[186]....
        /*0c44*/ 	.word	0x0002a260


	//   ....[187]....
        /*0c48*/ 	.word	0x0002a2b0


	//   ....[188]....
        /*0c4c*/ 	.word	0x0002a710


	//   ....[189]....
        /*0c50*/ 	.word	0x0002a730


	//   ....[190]....
        /*0c54*/ 	.word	0x0002a740


	//   ....[191]....
        /*0c58*/ 	.word	0x0002a750


	//   ....[192]....
        /*0c5c*/ 	.word	0x0002a7b0


	//   ....[193]....
        /*0c60*/ 	.word	0x0002a7c0


	//   ....[194]....
        /*0c64*/ 	.word	0x0002a820


	//   ....[195]....
        /*0c68*/ 	.word	0x0002a850


	//   ....[196]....
        /*0c6c*/ 	.word	0x0002a890


	//   ....[197]....
        /*0c70*/ 	.word	0x0002a8f0


	//   ....[198]....
        /*0c74*/ 	.word	0x0002bb20


	//   ....[199]....
        /*0c78*/ 	.word	0x0002bb50


	//   ....[200]....
        /*0c7c*/ 	.word	0x0002bbc0


	//   ....[201]....
        /*0c80*/ 	.word	0x0002bbf0


	//   ....[202]....
        /*0c84*/ 	.word	0x0002bc20


	//   ....[203]....
        /*0c88*/ 	.word	0x0002bc50


	//   ....[204]....
        /*0c8c*/ 	.word	0x0002bc80


	//   ....[205]....
        /*0c90*/ 	.word	0x0002bcb0


	//   ....[206]....
        /*0c94*/ 	.word	0x0002be50


	//   ....[207]....
        /*0c98*/ 	.word	0x0002be80


	//   ....[208]....
        /*0c9c*/ 	.word	0x0002beb0


	//   ....[209]....
        /*0ca0*/ 	.word	0x0002bee0


	//   ....[210]....
        /*0ca4*/ 	.word	0x0002bf10


	//   ....[211]....
        /*0ca8*/ 	.word	0x0002bf40


	//   ....[212]....
        /*0cac*/ 	.word	0x0002c000


	//   ....[213]....
        /*0cb0*/ 	.word	0x0002c020


	//   ....[214]....
        /*0cb4*/ 	.word	0x0002c030


	//   ....[215]....
        /*0cb8*/ 	.word	0x0002c090


	//   ....[216]....
        /*0cbc*/ 	.word	0x0002c6d0


	//   ....[217]....
        /*0cc0*/ 	.word	0x0002ca70


	//   ....[218]....
        /*0cc4*/ 	.word	0x0002cb00


	//   ....[219]....
        /*0cc8*/ 	.word	0x0002cba0


	//   ....[220]....
        /*0ccc*/ 	.word	0x0002cc30


	//   ....[221]....
        /*0cd0*/ 	.word	0x0002cd20


	//   ....[222]....
        /*0cd4*/ 	.word	0x0002cdb0


	//   ....[223]....
        /*0cd8*/ 	.word	0x0002ce50


	//   ....[224]....
        /*0cdc*/ 	.word	0x0002cee0


	//   ....[225]....
        /*0ce0*/ 	.word	0x0002cfd0


	//   ....[226]....
        /*0ce4*/ 	.word	0x0002d060


	//   ....[227]....
        /*0ce8*/ 	.word	0x0002d100


	//   ....[228]....
        /*0cec*/ 	.word	0x0002d190


	//   ....[229]....
        /*0cf0*/ 	.word	0x0002d2d0


	//   ....[230]....
        /*0cf4*/ 	.word	0x0002d380


	//   ....[231]....
        /*0cf8*/ 	.word	0x0002d410


	//   ....[232]....
        /*0cfc*/ 	.word	0x0002d460


	//   ....[233]....
        /*0d00*/ 	.word	0x0002d4b0


	//   ....[234]....
        /*0d04*/ 	.word	0x0002d590


	//   ....[235]....
        /*0d08*/ 	.word	0x0002d620


	//   ....[236]....
        /*0d0c*/ 	.word	0x0002d670


	//   ....[237]....
        /*0d10*/ 	.word	0x0002d6c0


	//   ....[238]....
        /*0d14*/ 	.word	0x0002d910


	//   ....[239]....
        /*0d18*/ 	.word	0x0002da30


	//   ....[240]....
        /*0d1c*/ 	.word	0x0002db50


	//   ....[241]....
        /*0d20*/ 	.word	0x0002dc70


	//   ....[242]....
        /*0d24*/ 	.word	0x0002dd90


	//   ....[243]....
        /*0d28*/ 	.word	0x0002de90


	//   ....[244]....
        /*0d2c*/ 	.word	0x0002def0


	//   ....[245]....
        /*0d30*/ 	.word	0x0002df40


	//   ....[246]....
        /*0d34*/ 	.word	0x0002dfc0


	//   ....[247]....
        /*0d38*/ 	.word	0x0002e030


	//   ....[248]....
        /*0d3c*/ 	.word	0x0002e090


	//   ....[249]....
        /*0d40*/ 	.word	0x0002e0e0


	//   ....[250]....
        /*0d44*/ 	.word	0x0002e160


	//   ....[251]....
        /*0d48*/ 	.word	0x0002e1d0


	//   ....[252]....
        /*0d4c*/ 	.word	0x0002e230


	//   ....[253]....
        /*0d50*/ 	.word	0x0002e280


	//   ....[254]....
        /*0d54*/ 	.word	0x0002e300


	//   ....[255]....
        /*0d58*/ 	.word	0x0002e370


	//   ....[0]....
        /*0d5c*/ 	.word	0x0002e3d0


	//   ....[1]....
        /*0d60*/ 	.word	0x0002e420


	//   ....[2]....
        /*0d64*/ 	.word	0x0002e480


	//   ....[3]....
        /*0d68*/ 	.word	0x0002e4d0


	//   ....[4]....
        /*0d6c*/ 	.word	0x0002e530


	//   ....[5]....
        /*0d70*/ 	.word	0x0002e580


	//   ....[6]....
        /*0d74*/ 	.word	0x0002e5e0


	//   ....[7]....
        /*0d78*/ 	.word	0x0002e670


	//   ....[8]....
        /*0d7c*/ 	.word	0x0002e6d0


	//   ....[9]....
        /*0d80*/ 	.word	0x0002e720


	//   ....[10]....
        /*0d84*/ 	.word	0x0002e7a0


	//   ....[11]....
        /*0d88*/ 	.word	0x0002e830


	//   ....[12]....
        /*0d8c*/ 	.word	0x0002e890


	//   ....[13]....
        /*0d90*/ 	.word	0x0002e8e0


	//   ....[14]....
        /*0d94*/ 	.word	0x0002e980


	//   ....[15]....
        /*0d98*/ 	.word	0x0002e9f0


	//   ....[16]....
        /*0d9c*/ 	.word	0x0002ea50


	//   ....[17]....
        /*0da0*/ 	.word	0x0002eaa0


	//   ....[18]....
        /*0da4*/ 	.word	0x0002eb20


	//   ....[19]....
        /*0da8*/ 	.word	0x0002eb70


	//   ....[20]....
        /*0dac*/ 	.word	0x0002ebd0


	//   ....[21]....
        /*0db0*/ 	.word	0x0002ec20


	//   ....[22]....
        /*0db4*/ 	.word	0x0002ec80


	//   ....[23]....
        /*0db8*/ 	.word	0x0002ecd0


	//   ....[24]....
        /*0dbc*/ 	.word	0x0002ed50


	//   ....[25]....
        /*0dc0*/ 	.word	0x0002edc0


	//   ....[26]....
        /*0dc4*/ 	.word	0x0002ee20


	//   ....[27]....
        /*0dc8*/ 	.word	0x0002ee70


	//   ....[28]....
        /*0dcc*/ 	.word	0x0002eed0


	//   ....[29]....
        /*0dd0*/ 	.word	0x0002ef20


	//   ....[30]....
        /*0dd4*/ 	.word	0x0002efa0


	//   ....[31]....
        /*0dd8*/ 	.word	0x0002f010


	//   ....[32]....
        /*0ddc*/ 	.word	0x0002f070


	//   ....[33]....
        /*0de0*/ 	.word	0x0002f0c0


	//   ....[34]....
        /*0de4*/ 	.word	0x0002f140


	//   ....[35]....
        /*0de8*/ 	.word	0x0002f1b0


	//   ....[36]....
        /*0dec*/ 	.word	0x0002f260


	//   ....[37]....
        /*0df0*/ 	.word	0x0002f2b0


	//   ....[38]....
        /*0df4*/ 	.word	0x0002f330


	//   ....[39]....
        /*0df8*/ 	.word	0x0002f3a0


	//   ....[40]....
        /*0dfc*/ 	.word	0x0002f420


	//   ....[41]....
        /*0e00*/ 	.word	0x0002f470


	//   ....[42]....
        /*0e04*/ 	.word	0x0002f4f0


	//   ....[43]....
        /*0e08*/ 	.word	0x0002f560


	//   ....[44]....
        /*0e0c*/ 	.word	0x0002f5c0


	//   ....[45]....
        /*0e10*/ 	.word	0x0002f610


	//   ....[46]....
        /*0e14*/ 	.word	0x0002f690


	//   ....[47]....
        /*0e18*/ 	.word	0x0002f6e0


	//   ....[48]....
        /*0e1c*/ 	.word	0x0002f770


	//   ....[49]....
        /*0e20*/ 	.word	0x0002f800


	//   ....[50]....
        /*0e24*/ 	.word	0x0002f890


	//   ....[51]....
        /*0e28*/ 	.word	0x0002f920


	//   ....[52]....
        /*0e2c*/ 	.word	0x0002f9b0


	//   ....[53]....
        /*0e30*/ 	.word	0x0002fa40


	//   ....[54]....
        /*0e34*/ 	.word	0x0002faf0


	//   ....[55]....
        /*0e38*/ 	.word	0x0002fb60


	//   ....[56]....
        /*0e3c*/ 	.word	0x0002fbf0


	//   ....[57]....
        /*0e40*/ 	.word	0x0002fc80


	//   ....[58]....
        /*0e44*/ 	.word	0x0002fd00


	//   ....[59]....
        /*0e48*/ 	.word	0x0002fd50


	//   ....[60]....
        /*0e4c*/ 	.word	0x0002fde0


	//   ....[61]....
        /*0e50*/ 	.word	0x0002fe70


	//   ....[62]....
        /*0e54*/ 	.word	0x0002ff00


	//   ....[63]....
        /*0e58*/ 	.word	0x0002ff90


	//   ....[64]....
        /*0e5c*/ 	.word	0x00030020


	//   ....[65]....
        /*0e60*/ 	.word	0x000300b0


	//   ....[66]....
        /*0e64*/ 	.word	0x00030170


	//   ....[67]....
        /*0e68*/ 	.word	0x00030440


	//   ....[68]....
        /*0e6c*/ 	.word	0x00030540


	//   ....[69]....
        /*0e70*/ 	.word	0x000305f0


	//   ....[70]....
        /*0e74*/ 	.word	0x000306a0


	//   ....[71]....
        /*0e78*/ 	.word	0x00030780


	//   ....[72]....
        /*0e7c*/ 	.word	0x00030830


	//   ....[73]....
        /*0e80*/ 	.word	0x000308f0


	//   ....[74]....
        /*0e84*/ 	.word	0x00030a40


	//   ....[75]....
        /*0e88*/ 	.word	0x00030a90


	//   ....[76]....
        /*0e8c*/ 	.word	0x00030b10


	//   ....[77]....
        /*0e90*/ 	.word	0x00030c10


	//   ....[78]....
        /*0e94*/ 	.word	0x00030d40


	//   ....[79]....
        /*0e98*/ 	.word	0x00030e00


	//   ....[80]....
        /*0e9c*/ 	.word	0x00030f50


	//   ....[81]....
        /*0ea0*/ 	.word	0x00031000


	//   ....[82]....
        /*0ea4*/ 	.word	0x00031100


	//   ....[83]....
        /*0ea8*/ 	.word	0x000311c0


	//   ....[84]....
        /*0eac*/ 	.word	0x00031220


	//   ....[85]....
        /*0eb0*/ 	.word	0x000312c0


	//   ....[86]....
        /*0eb4*/ 	.word	0x00031380


	//   ....[87]....
        /*0eb8*/ 	.word	0x00031450


	//   ....[88]....
        /*0ebc*/ 	.word	0x00031500


	//   ....[89]....
        /*0ec0*/ 	.word	0x00031570


	//   ....[90]....
        /*0ec4*/ 	.word	0x000315d0


	//   ....[91]....
        /*0ec8*/ 	.word	0x000316e0


	//   ....[92]....
        /*0ecc*/ 	.word	0x00031740


	//   ....[93]....
        /*0ed0*/ 	.word	0x00031860


	//   ....[94]....
        /*0ed4*/ 	.word	0x000318c0


	//   ....[95]....
        /*0ed8*/ 	.word	0x00031960


	//   ....[96]....
        /*0edc*/ 	.word	0x00031b00


	//   ....[97]....
        /*0ee0*/ 	.word	0x00031bb0


	//   ....[98]....
        /*0ee4*/ 	.word	0x00031c30


	//   ....[99]....
        /*0ee8*/ 	.word	0x00031d10


	//   ....[100]....
        /*0eec*/ 	.word	0x00031dc0


	//   ....[101]....
        /*0ef0*/ 	.word	0x00031e70


	//   ....[102]....
        /*0ef4*/ 	.word	0x00031f20


	//   ....[103]....
        /*0ef8*/ 	.word	0x00031fd0


	//   ....[104]....
        /*0efc*/ 	.word	0x00032030


	//   ....[105]....
        /*0f00*/ 	.word	0x00032110


	//   ....[106]....
        /*0f04*/ 	.word	0x00032200


	//   ....[107]....
        /*0f08*/ 	.word	0x000322a0


	//   ....[108]....
        /*0f0c*/ 	.word	0x00032300


	//   ....[109]....
        /*0f10*/ 	.word	0x000323d0


	//   ....[110]....
        /*0f14*/ 	.word	0x00032430


	//   ....[111]....
        /*0f18*/ 	.word	0x00032500


	//   ....[112]....
        /*0f1c*/ 	.word	0x00032560


	//   ....[113]....
        /*0f20*/ 	.word	0x00032630


	//   ....[114]....
        /*0f24*/ 	.word	0x00032690


	//   ....[115]....
        /*0f28*/ 	.word	0x00032760


	//   ....[116]....
        /*0f2c*/ 	.word	0x00032940


	//   ....[117]....
        /*0f30*/ 	.word	0x000329e0


	//   ....[118]....
        /*0f34*/ 	.word	0x00032b60


	//   ....[119]....
        /*0f38*/ 	.word	0x00032bd0


	//   ....[120]....
        /*0f3c*/ 	.word	0x00032c40


	//   ....[121]....
        /*0f40*/ 	.word	0x00032cb0


	//   ....[122]....
        /*0f44*/ 	.word	0x00032d20


	//   ....[123]....
        /*0f48*/ 	.word	0x00032da0


	//   ....[124]....
        /*0f4c*/ 	.word	0x00032e20


	//   ....[125]....
        /*0f50*/ 	.word	0x00032eb0


	//   ....[126]....
        /*0f54*/ 	.word	0x00032f20


	//   ....[127]....
        /*0f58*/ 	.word	0x00032f90


	//   ....[128]....
        /*0f5c*/ 	.word	0x00033000


	//   ....[129]....
        /*0f60*/ 	.word	0x00033080


	//   ....[130]....
        /*0f64*/ 	.word	0x000330f0


	//   ....[131]....
        /*0f68*/ 	.word	0x00033190


	//   ....[132]....
        /*0f6c*/ 	.word	0x000331e0


	//   ....[133]....
        /*0f70*/ 	.word	0x00033270


	//   ....[134]....
        /*0f74*/ 	.word	0x000333a0


	//----- nvinfo : EIATTR_REG_RECONFIG
	.align		4
.L_153:
        /*0f78*/ 	.byte	0x01, 0x54
	.zero		2


	//----- nvinfo : EIATTR_SYSCALL_OFFSETS
	.align		4
        /*0f7c*/ 	.byte	0x04, 0x46
        /*0f7e*/ 	.short	(.L_155 - .L_154)


	//   ....[0]....
.L_154:
        /*0f80*/ 	.word	0x00001fb0


	//   ....[1]....
        /*0f84*/ 	.word	0x00002100


	//   ....[2]....
        /*0f88*/ 	.word	0x00010b90


	//   ....[3]....
        /*0f8c*/ 	.word	0x000110d0


	//   ....[4]....
        /*0f90*/ 	.word	0x00027430


	//   ....[5]....
        /*0f94*/ 	.word	0x000275c0


	//   ....[6]....
        /*0f98*/ 	.word	0x00027710


	//   ....[7]....
        /*0f9c*/ 	.word	0x00027850


	//   ....[8]....
        /*0fa0*/ 	.word	0x00029110


	//----- nvinfo : EIATTR_MBARRIER_INSTR_OFFSETS
	.align		4
.L_155:
        /*0fa4*/ 	.byte	0x04, 0x39
        /*0fa6*/ 	.short	(.L_157 - .L_156)


	//   ....[0]....
.L_156:
        /*0fa8*/ 	.word	0x00000270
        /*0fac*/ 	.word	0x000000ff
        /*0fb0*/ 	.word	0x00029800
        /*0fb4*/ 	.short	0x0100
        /*0fb6*/ 	.byte	0x08
	.zero		1


	//   ....[1]....
        /*0fb8*/ 	.word	0x00000280
        /*0fbc*/ 	.word	0x000000ff
        /*0fc0*/ 	.word	0x00029820
        /*0fc4*/ 	.short	0x0100
        /*0fc6*/ 	.byte	0x08
	.zero		1


	//   ....[2]....
        /*0fc8*/ 	.word	0x00000370
        /*0fcc*/ 	.word	0x000000ff
        /*0fd0*/ 	.word	0x00029830
        /*0fd4*/ 	.short	0x0100
        /*0fd6*/ 	.byte	0x08
	.zero		1


	//   ....[3]....
        /*0fd8*/ 	.word	0x00000380
        /*0fdc*/ 	.word	0x000000ff
        /*0fe0*/ 	.word	0x00029840
        /*0fe4*/ 	.short	0x0100
        /*0fe6*/ 	.byte	0x08
	.zero		1


	//   ....[4]....
        /*0fe8*/ 	.word	0x00000390
        /*0fec*/ 	.word	0x000000ff
        /*0ff0*/ 	.word	0x00029838
        /*0ff4*/ 	.short	0x0100
        /*0ff6*/ 	.byte	0x08
	.zero		1


	//   ....[5]....
        /*0ff8*/ 	.word	0x000003a0
        /*0ffc*/ 	.word	0x000000ff
        /*1000*/ 	.word	0x00029848
        /*1004*/ 	.short	0x0100
        /*1006*/ 	.byte	0x08
	.zero		1


	//   ....[6]....
        /*1008*/ 	.word	0x000004d0
        /*100c*/ 	.word	0x000000ff
        /*1010*/ 	.word	0x00029850
        /*1014*/ 	.short	0x0100
        /*1016*/ 	.byte	0x08
	.zero		1


	//   ....[7]....
        /*1018*/ 	.word	0x000004e0
        /*101c*/ 	.word	0x000000ff
        /*1020*/ 	.word	0x00029860
        /*1024*/ 	.short	0x0100
        /*1026*/ 	.byte	0x08
	.zero		1


	//   ....[8]....
        /*1028*/ 	.word	0x000004f0
        /*102c*/ 	.word	0x000000ff
        /*1030*/ 	.word	0x00029858
        /*1034*/ 	.short	0x0100
        /*1036*/ 	.byte	0x08
	.zero		1


	//   ....[9]....
        /*1038*/ 	.word	0x00000500
        /*103c*/ 	.word	0x000000ff
        /*1040*/ 	.word	0x00029868
        /*1044*/ 	.short	0x0100
        /*1046*/ 	.byte	0x08
	.zero		1


	//   ....[10]....
        /*1048*/ 	.word	0x000005f0
        /*104c*/ 	.word	0x000000ff
        /*1050*/ 	.word	0x00029870
        /*1054*/ 	.short	0x0100
        /*1056*/ 	.byte	0x06
	.zero		1


	//   ....[11]....
        /*1058*/ 	.word	0x00000600
        /*105c*/ 	.word	0x000000ff
        /*1060*/ 	.word	0x00029880
        /*1064*/ 	.short	0x0100
        /*1066*/ 	.byte	0x06
	.zero		1


	//   ....[12]....
        /*1068*/ 	.word	0x00000610
        /*106c*/ 	.word	0x000000ff
        /*1070*/ 	.word	0x00029878
        /*1074*/ 	.short	0x0100
        /*1076*/ 	.byte	0x06
	.zero		1


	//   ....[13]....
        /*1078*/ 	.word	0x00000620
        /*107c*/ 	.word	0x000000ff
        /*1080*/ 	.word	0x00029888
        /*1084*/ 	.short	0x0100
        /*1086*/ 	.byte	0x06
	.zero		1


	//   ....[14]....
        /*1088*/ 	.word	0x00000750
        /*108c*/ 	.word	0x000000ff
        /*1090*/ 	.word	0x00029890
        /*1094*/ 	.short	0x0100
        /*1096*/ 	.byte	0x08
	.zero		1


	//   ....[15]....
        /*1098*/ 	.word	0x00000760
        /*109c*/ 	.word	0x000000ff
        /*10a0*/ 	.word	0x000298a0
        /*10a4*/ 	.short	0x0100
        /*10a6*/ 	.byte	0x08
	.zero		1


	//   ....[16]....
        /*10a8*/ 	.word	0x00000770
        /*10ac*/ 	.word	0x000000ff
        /*10b0*/ 	.word	0x00029898
        /*10b4*/ 	.short	0x0100
        /*10b6*/ 	.byte	0x08
	.zero		1


	//   ....[17]....
        /*10b8*/ 	.word	0x00000780
        /*10bc*/ 	.word	0x000000ff
        /*10c0*/ 	.word	0x000298a8
        /*10c4*/ 	.short	0x0100
        /*10c6*/ 	.byte	0x08
	.zero		1


	//   ....[18]....
        /*10c8*/ 	.word	0x000008c0
        /*10cc*/ 	.word	0x000000ff
        /*10d0*/ 	.word	0x000298b0
        /*10d4*/ 	.short	0x0100
        /*10d6*/ 	.byte	0x08
	.zero		1


	//   ....[19]....
        /*10d8*/ 	.word	0x000008d0
        /*10dc*/ 	.word	0x000000ff
        /*10e0*/ 	.word	0x000298c0
        /*10e4*/ 	.short	0x0100
        /*10e6*/ 	.byte	0x08
	.zero		1


	//   ....[20]....
        /*10e8*/ 	.word	0x000008e0
        /*10ec*/ 	.word	0x000000ff
        /*10f0*/ 	.word	0x000298b8
        /*10f4*/ 	.short	0x0100
        /*10f6*/ 	.byte	0x08
	.zero		1


	//   ....[21]....
        /*10f8*/ 	.word	0x000008f0
        /*10fc*/ 	.word	0x000000ff
        /*1100*/ 	.word	0x000298c8
        /*1104*/ 	.short	0x0100
        /*1106*/ 	.byte	0x08
	.zero		1


	//   ....[22]....
        /*1108*/ 	.word	0x000038f0
        /*110c*/ 	.word	0x0000005b
        /*1110*/ 	.word	0x00029890
        /*1114*/ 	.short	0x010a
        /*1116*/ 	.byte	0x3f
	.zero		1


	//   ....[23]....
        /*1118*/ 	.word	0x000098d0
        /*111c*/ 	.word	0x0000005b
        /*1120*/ 	.word	0x00029890
        /*1124*/ 	.short	0x010a
        /*1126*/ 	.byte	0x3f
	.zero		1


	//   ....[24]....
        /*1128*/ 	.word	0x0000f5f0
        /*112c*/ 	.word	0x0000005b
        /*1130*/ 	.word	0x00029890
        /*1134*/ 	.short	0x010a
        /*1136*/ 	.byte	0x3f
	.zero		1


	//   ....[25]....
        /*1138*/ 	.word	0x0000fd40
        /*113c*/ 	.word	0x0000000b
        /*1140*/ 	.word	0x00000000
        /*1144*/ 	.short	0x0101
        /*1146*/ 	.byte	0x3f
	.zero		1


	//   ....[26]....
        /*1148*/ 	.word	0x0000fd80
        /*114c*/ 	.word	0x0000005b
        /*1150*/ 	.word	0x000298b0
        /*1154*/ 	.short	0x010a
        /*1156*/ 	.byte	0x3f
	.zero		1


	//   ....[27]....
        /*1158*/ 	.word	0x00010370
        /*115c*/ 	.word	0x0000005b
        /*1160*/ 	.word	0x00000000
        /*1164*/ 	.short	0x0101
        /*1166*/ 	.byte	0x3f
	.zero		1


	//   ....[28]....
        /*1168*/ 	.word	0x00010e30
        /*116c*/ 	.word	0x00000012
        /*1170*/ 	.word	0x00029800
        /*1174*/ 	.short	0x010a
        /*1176*/ 	.byte	0x3f
	.zero		1


	//   ....[29]....
        /*1178*/ 	.word	0x00010e80
        /*117c*/ 	.word	0x00000012
        /*1180*/ 	.word	0x00029800
        /*1184*/ 	.short	0x010a
        /*1186*/ 	.byte	0x3f
	.zero		1


	//   ....[30]....
        /*1188*/ 	.word	0x00011710
        /*118c*/ 	.word	0x00000012
        /*1190*/ 	.word	0x00029800
        /*1194*/ 	.short	0x010a
        /*1196*/ 	.byte	0x3f
	.zero		1


	//   ....[31]....
        /*1198*/ 	.word	0x00014aa0
        /*119c*/ 	.word	0x00000012
        /*11a0*/ 	.word	0x00029800
        /*11a4*/ 	.short	0x010a
        /*11a6*/ 	.byte	0x3f
	.zero		1


	//   ....[32]....
        /*11a8*/ 	.word	0x00017bc0
        /*11ac*/ 	.word	0x00000000
        /*11b0*/ 	.word	0x00029830
        /*11b4*/ 	.short	0x010a
        /*11b6*/ 	.byte	0x3f
	.zero		1


	//   ....[33]....
        /*11b8*/ 	.word	0x00017c10
        /*11bc*/ 	.word	0x00000000
        /*11c0*/ 	.word	0x00029830
        /*11c4*/ 	.short	0x010a
        /*11c6*/ 	.byte	0x3f
	.zero		1


	//   ....[34]....
        /*11c8*/ 	.word	0x0001ac50
        /*11cc*/ 	.word	0x0000004a
        /*11d0*/ 	.word	0x00000000
        /*11d4*/ 	.short	0x0101
        /*11d6*/ 	.byte	0x3f
	.zero		1


	//   ....[35]....
        /*11d8*/ 	.word	0x0001bde0
        /*11dc*/ 	.word	0x0000000b
        /*11e0*/ 	.word	0x00029830
        /*11e4*/ 	.short	0x010a
        /*11e6*/ 	.byte	0x3f
	.zero		1


	//   ....[36]....
        /*11e8*/ 	.word	0x0001be30
        /*11ec*/ 	.word	0x0000000b
        /*11f0*/ 	.word	0x00029830
        /*11f4*/ 	.short	0x010a
        /*11f6*/ 	.byte	0x3f
	.zero		1


	//   ....[37]....
        /*11f8*/ 	.word	0x0001cf30
        /*11fc*/ 	.word	0x0000000a
        /*1200*/ 	.word	0x00029850
        /*1204*/ 	.short	0x010a
        /*1206*/ 	.byte	0x3f
	.zero		1


	//   ....[38]....
        /*1208*/ 	.word	0x0001cf70
        /*120c*/ 	.word	0x0000000a
        /*1210*/ 	.word	0x00029850
        /*1214*/ 	.short	0x010a
        /*1216*/ 	.byte	0x3f
	.zero		1


	//   ....[39]....
        /*1218*/ 	.word	0x0001d3a0
        /*121c*/ 	.word	0x0000009f
        /*1220*/ 	.word	0x00000000
        /*1224*/ 	.short	0x0101
        /*1226*/ 	.byte	0x3f
	.zero		1


	//   ....[40]....
        /*1228*/ 	.word	0x0001f2e0
        /*122c*/ 	.word	0x00000008
        /*1230*/ 	.word	0x00000000
        /*1234*/ 	.short	0x0101
        /*1236*/ 	.byte	0x3f
	.zero		1


	//   ....[41]....
        /*1238*/ 	.word	0x0001f9a0
        /*123c*/ 	.word	0x0000000b
        /*1240*/ 	.word	0x00029850
        /*1244*/ 	.short	0x010a
        /*1246*/ 	.byte	0x3f
	.zero		1


	//   ....[42]....
        /*1248*/ 	.word	0x0001fa20
        /*124c*/ 	.word	0x0000000b
        /*1250*/ 	.word	0x00029850
        /*1254*/ 	.short	0x010a
        /*1256*/ 	.byte	0x3f
	.zero		1


	//   ....[43]....
        /*1258*/ 	.word	0x00020020
        /*125c*/ 	.word	0x00000002
        /*1260*/ 	.word	0x00000000
        /*1264*/ 	.short	0x0101
        /*1266*/ 	.byte	0x3f
	.zero		1


	//   ....[44]....
        /*1268*/ 	.word	0x00022380
        /*126c*/ 	.word	0x00000000
        /*1270*/ 	.word	0x00000000
        /*1274*/ 	.short	0x0101
        /*1276*/ 	.byte	0x3f
	.zero		1


	//   ....[45]....
        /*1278*/ 	.word	0x00022a10
        /*127c*/ 	.word	0x00000008
        /*1280*/ 	.word	0x00000000
        /*1284*/ 	.short	0x0101
        /*1286*/ 	.byte	0x3f
	.zero		1


	//   ....[46]....
        /*1288*/ 	.word	0x00026090
        /*128c*/ 	.word	0x00000016
        /*1290*/ 	.word	0x00029820
        /*1294*/ 	.short	0x010a
        /*1296*/ 	.byte	0x3f
	.zero		1


	//   ....[47]....
        /*1298*/ 	.word	0x00026120
        /*129c*/ 	.word	0x0000000a
        /*12a0*/ 	.word	0x000298a0
        /*12a4*/ 	.short	0x010a
        /*12a6*/ 	.byte	0x3f
	.zero		1


	//   ....[48]....
        /*12a8*/ 	.word	0x00026550
        /*12ac*/ 	.word	0x0000000a
        /*12b0*/ 	.word	0x000298c0
        /*12b4*/ 	.short	0x010a
        /*12b6*/ 	.byte	0x3f
	.zero		1


	//   ....[49]....
        /*12b8*/ 	.word	0x00026890
        /*12bc*/ 	.word	0x0000000a
        /*12c0*/ 	.word	0x000298a0
        /*12c4*/ 	.short	0x010a
        /*12c6*/ 	.byte	0x3f
	.zero		1


	//   ....[50]....
        /*12c8*/ 	.word	0x00026cb0
        /*12cc*/ 	.word	0x0000000a
        /*12d0*/ 	.word	0x000298c0
        /*12d4*/ 	.short	0x010a
        /*12d6*/ 	.byte	0x3f
	.zero		1


	//   ....[51]....
        /*12d8*/ 	.word	0x00027f60
        /*12dc*/ 	.word	0x00000000
        /*12e0*/ 	.word	0x00029880
        /*12e4*/ 	.short	0x010a
        /*12e6*/ 	.byte	0x3f
	.zero		1


	//   ....[52]....
        /*12e8*/ 	.word	0x00028670
        /*12ec*/ 	.word	0x00000000
        /*12f0*/ 	.word	0x00029870
        /*12f4*/ 	.short	0x0107
        /*12f6*/ 	.byte	0x3f
	.zero		1


	//   ....[53]....
        /*12f8*/ 	.word	0x00028730
        /*12fc*/ 	.word	0x00000000
        /*1300*/ 	.word	0x00029870
        /*1304*/ 	.short	0x0101
        /*1306*/ 	.byte	0x3f
	.zero		1


	//   ....[54]....
        /*1308*/ 	.word	0x00028780
        /*130c*/ 	.word	0x00000000
        /*1310*/ 	.word	0x00029840
        /*1314*/ 	.short	0x010a
        /*1316*/ 	.byte	0x3f
	.zero		1


	//   ....[55]....
        /*1318*/ 	.word	0x00028e20
        /*131c*/ 	.word	0x00000000
        /*1320*/ 	.word	0x00029830
        /*1324*/ 	.short	0x0107
        /*1326*/ 	.byte	0x3f
	.zero		1


	//   ....[56]....
        /*1328*/ 	.word	0x00028f00
        /*132c*/ 	.word	0x00000000
        /*1330*/ 	.word	0x00029830
        /*1334*/ 	.short	0x0101
        /*1336*/ 	.byte	0x3f
	.zero		1


	//   ....[57]....
        /*1338*/ 	.word	0x00029810
        /*133c*/ 	.word	0x00000016
        /*1340*/ 	.word	0x00029800
        /*1344*/ 	.short	0x0107
        /*1346*/ 	.byte	0x3f
	.zero		1


	//   ....[58]....
        /*1348*/ 	.word	0x00029920
        /*134c*/ 	.word	0x00000016
        /*1350*/ 	.word	0x00029800
        /*1354*/ 	.short	0x0101
        /*1356*/ 	.byte	0x3f
	.zero		1


	//   ....[59]....
        /*1358*/ 	.word	0x00029940
        /*135c*/ 	.word	0x00000016
        /*1360*/ 	.word	0x00029820
        /*1364*/ 	.short	0x010a
        /*1366*/ 	.byte	0x3f
	.zero		1


	//   ....[60]....
        /*1368*/ 	.word	0x00029e20
        /*136c*/ 	.word	0x00000000
        /*1370*/ 	.word	0x00029880
        /*1374*/ 	.short	0x010a
        /*1376*/ 	.byte	0x3f
	.zero		1


	//   ....[61]....
        /*1378*/ 	.word	0x0002a370
        /*137c*/ 	.word	0x00000000
        /*1380*/ 	.word	0x00029870
        /*1384*/ 	.short	0x0107
        /*1386*/ 	.byte	0x3f
	.zero		1


	//   ....[62]....
        /*1388*/ 	.word	0x0002a430
        /*138c*/ 	.word	0x00000000
        /*1390*/ 	.word	0x00029870
        /*1394*/ 	.short	0x0101
        /*1396*/ 	.byte	0x3f
	.zero		1


	//   ....[63]....
        /*1398*/ 	.word	0x0002a460
        /*139c*/ 	.word	0x00000000
        /*13a0*/ 	.word	0x00029840
        /*13a4*/ 	.short	0x010a
        /*13a6*/ 	.byte	0x3f
	.zero		1


	//   ....[64]....
        /*13a8*/ 	.word	0x0002a990
        /*13ac*/ 	.word	0x00000000
        /*13b0*/ 	.word	0x00029830
        /*13b4*/ 	.short	0x0107
        /*13b6*/ 	.byte	0x3f
	.zero		1


	//   ....[65]....
        /*13b8*/ 	.word	0x0002aa50
        /*13bc*/ 	.word	0x00000000
        /*13c0*/ 	.word	0x00029830
        /*13c4*/ 	.short	0x0101
        /*13c6*/ 	.byte	0x3f
	.zero		1


	//   ....[66]....
        /*13c8*/ 	.word	0x0002aae0
        /*13cc*/ 	.word	0x00000003
        /*13d0*/ 	.word	0x00029870
        /*13d4*/ 	.short	0x010a
        /*13d6*/ 	.byte	0x3f
	.zero		1


	//   ....[67]....
        /*13d8*/ 	.word	0x0002ab70
        /*13dc*/ 	.word	0x00000003
        /*13e0*/ 	.word	0x00029860
        /*13e4*/ 	.short	0x010a
        /*13e6*/ 	.byte	0x3f
	.zero		1


	//   ....[68]....
        /*13e8*/ 	.word	0x0002b080
        /*13ec*/ 	.word	0x00000003
        /*13f0*/ 	.word	0x00029850
        /*13f4*/ 	.short	0x0101
        /*13f6*/ 	.byte	0x3f
	.zero		1


	//   ....[69]....
        /*13f8*/ 	.word	0x0002b110
        /*13fc*/ 	.word	0x00000003
        /*1400*/ 	.word	0x00000000
        /*1404*/ 	.short	0x0101
        /*1406*/ 	.byte	0x3f
	.zero		1


	//   ....[70]....
        /*1408*/ 	.word	0x0002b2d0
        /*140c*/ 	.word	0x00000011
        /*1410*/ 	.word	0x00029870
        /*1414*/ 	.short	0x010a
        /*1416*/ 	.byte	0x3f
	.zero		1


	//   ....[71]....
        /*1418*/ 	.word	0x0002b350
        /*141c*/ 	.word	0x00000011
        /*1420*/ 	.word	0x00029860
        /*1424*/ 	.short	0x010a
        /*1426*/ 	.byte	0x3f
	.zero		1


	//   ....[72]....
        /*1428*/ 	.word	0x0002b870
        /*142c*/ 	.word	0x00000011
        /*1430*/ 	.word	0x00029850
        /*1434*/ 	.short	0x0101
        /*1436*/ 	.byte	0x3f
	.zero		1


	//   ....[73]....
        /*1438*/ 	.word	0x0002b930
        /*143c*/ 	.word	0x00000011
        /*1440*/ 	.word	0x00000000
        /*1444*/ 	.short	0x0101
        /*1446*/ 	.byte	0x3f
	.zero		1


	//   ....[74]....
        /*1448*/ 	.word	0x0002c650
        /*144c*/ 	.word	0x00000004
        /*1450*/ 	.word	0x00029820
        /*1454*/ 	.short	0x010a
        /*1456*/ 	.byte	0x3f
	.zero		1


	//   ....[75]....
        /*1458*/ 	.word	0x0002c7c0
        /*145c*/ 	.word	0x00000005
        /*1460*/ 	.word	0x00029840
        /*1464*/ 	.short	0x010a
        /*1466*/ 	.byte	0x3f
	.zero		1


	//   ....[76]....
        /*1468*/ 	.word	0x0002c860
        /*146c*/ 	.word	0x00000017
        /*1470*/ 	.word	0x00029840
        /*1474*/ 	.short	0x010a
        /*1476*/ 	.byte	0x3f
	.zero		1


	//   ....[77]....
        /*1478*/ 	.word	0x0002c8a0
        /*147c*/ 	.word	0x00000005
        /*1480*/ 	.word	0x00029860
        /*1484*/ 	.short	0x010a
        /*1486*/ 	.byte	0x3f
	.zero		1


	//   ....[78]....
        /*1488*/ 	.word	0x0002c8e0
        /*148c*/ 	.word	0x00000017
        /*1490*/ 	.word	0x00029860
        /*1494*/ 	.short	0x010a
        /*1496*/ 	.byte	0x3f
	.zero		1


	//   ....[79]....
        /*1498*/ 	.word	0x0002c920
        /*149c*/ 	.word	0x00000005
        /*14a0*/ 	.word	0x00029880
        /*14a4*/ 	.short	0x010a
        /*14a6*/ 	.byte	0x3f
	.zero		1


	//   ....[80]....
        /*14a8*/ 	.word	0x0002c960
        /*14ac*/ 	.word	0x00000017
        /*14b0*/ 	.word	0x00029880
        /*14b4*/ 	.short	0x010a
        /*14b6*/ 	.byte	0x3f
	.zero		1


	//   ....[81]....
        /*14b8*/ 	.word	0x0002c9c0
        /*14bc*/ 	.word	0x0000005b
        /*14c0*/ 	.word	0x00029890
        /*14c4*/ 	.short	0x010a
        /*14c6*/ 	.byte	0x3f
	.zero		1


	//   ....[82]....
        /*14c8*/ 	.word	0x0002cc70
        /*14cc*/ 	.word	0x0000005b
        /*14d0*/ 	.word	0x00029890
        /*14d4*/ 	.short	0x010a
        /*14d6*/ 	.byte	0x3f
	.zero		1


	//   ....[83]....
        /*14d8*/ 	.word	0x0002cf20
        /*14dc*/ 	.word	0x0000005b
        /*14e0*/ 	.word	0x00029890
        /*14e4*/ 	.short	0x010a
        /*14e6*/ 	.byte	0x3f
	.zero		1


	//   ....[84]....
        /*14e8*/ 	.word	0x0002d1d0
        /*14ec*/ 	.word	0x0000005b
        /*14f0*/ 	.word	0x000298b0
        /*14f4*/ 	.short	0x010a
        /*14f6*/ 	.byte	0x3f
	.zero		1


	//   ....[85]....
        /*14f8*/ 	.word	0x0002d4e0
        /*14fc*/ 	.word	0x00000012
        /*1500*/ 	.word	0x00029800
        /*1504*/ 	.short	0x010a
        /*1506*/ 	.byte	0x3f
	.zero		1


	//   ....[86]....
        /*1508*/ 	.word	0x0002d700
        /*150c*/ 	.word	0x00000012
        /*1510*/ 	.word	0x00029800
        /*1514*/ 	.short	0x010a
        /*1516*/ 	.byte	0x3f
	.zero		1


	//   ....[87]....
        /*1518*/ 	.word	0x0002d750
        /*151c*/ 	.word	0x00000000
        /*1520*/ 	.word	0x00029830
        /*1524*/ 	.short	0x010a
        /*1526*/ 	.byte	0x3f
	.zero		1


	//   ....[88]....
        /*1528*/ 	.word	0x0002d7a0
        /*152c*/ 	.word	0x0000000b
        /*1530*/ 	.word	0x00029830
        /*1534*/ 	.short	0x010a
        /*1536*/ 	.byte	0x3f
	.zero		1


	//   ....[89]....
        /*1538*/ 	.word	0x0002d7f0
        /*153c*/ 	.word	0x0000000a
        /*1540*/ 	.word	0x00029850
        /*1544*/ 	.short	0x010a
        /*1546*/ 	.byte	0x3f
	.zero		1


	//   ....[90]....
        /*1548*/ 	.word	0x0002d840
        /*154c*/ 	.word	0x0000000b
        /*1550*/ 	.word	0x00029850
        /*1554*/ 	.short	0x010a
        /*1556*/ 	.byte	0x3f
	.zero		1


	//   ....[91]....
        /*1558*/ 	.word	0x00030230
        /*155c*/ 	.word	0x00000016
        /*1560*/ 	.word	0x00029820
        /*1564*/ 	.short	0x010a
        /*1566*/ 	.byte	0x3f
	.zero		1


	//   ....[92]....
        /*1568*/ 	.word	0x00030280
        /*156c*/ 	.word	0x0000000a
        /*1570*/ 	.word	0x000298a0
        /*1574*/ 	.short	0x010a
        /*1576*/ 	.byte	0x3f
	.zero		1


	//   ....[93]....
        /*1578*/ 	.word	0x000302d0
        /*157c*/ 	.word	0x0000000a
        /*1580*/ 	.word	0x000298c0
        /*1584*/ 	.short	0x010a
        /*1586*/ 	.byte	0x3f
	.zero		1


	//   ....[94]....
        /*1588*/ 	.word	0x00030320
        /*158c*/ 	.word	0x0000000a
        /*1590*/ 	.word	0x000298a0
        /*1594*/ 	.short	0x010a
        /*1596*/ 	.byte	0x3f
	.zero		1


	//   ....[95]....
        /*1598*/ 	.word	0x00030370
        /*159c*/ 	.word	0x0000000a
        /*15a0*/ 	.word	0x000298c0
        /*15a4*/ 	.short	0x010a
        /*15a6*/ 	.byte	0x3f
	.zero		1


	//   ....[96]....
        /*15a8*/ 	.word	0x00030490
        /*15ac*/ 	.word	0x00000000
        /*15b0*/ 	.word	0x00029880
        /*15b4*/ 	.short	0x010a
        /*15b6*/ 	.byte	0x3f
	.zero		1


	//   ....[97]....
        /*15b8*/ 	.word	0x00030c90
        /*15bc*/ 	.word	0x00000000
        /*15c0*/ 	.word	0x00029840
        /*15c4*/ 	.short	0x010a
        /*15c6*/ 	.byte	0x3f
	.zero		1


	//   ....[98]....
        /*15c8*/ 	.word	0x00031a00
        /*15cc*/ 	.word	0x00000016
        /*15d0*/ 	.word	0x00029820
        /*15d4*/ 	.short	0x010a
        /*15d6*/ 	.byte	0x3f
	.zero		1


	//   ....[99]....
        /*15d8*/ 	.word	0x00031a50
        /*15dc*/ 	.word	0x00000000
        /*15e0*/ 	.word	0x00029880
        /*15e4*/ 	.short	0x010a
        /*15e6*/ 	.byte	0x3f
	.zero		1


	//   ....[100]....
        /*15e8*/ 	.word	0x00032150
        /*15ec*/ 	.word	0x00000000
        /*15f0*/ 	.word	0x00029840
        /*15f4*/ 	.short	0x010a
        /*15f6*/ 	.byte	0x3f
	.zero		1


	//   ....[101]....
        /*15f8*/ 	.word	0x000327a0
        /*15fc*/ 	.word	0x00000003
        /*1600*/ 	.word	0x00029870
        /*1604*/ 	.short	0x010a
        /*1606*/ 	.byte	0x3f
	.zero		1


	//   ....[102]....
        /*1608*/ 	.word	0x000327f0
        /*160c*/ 	.word	0x00000003
        /*1610*/ 	.word	0x00029860
        /*1614*/ 	.short	0x010a
        /*1616*/ 	.byte	0x3f
	.zero		1


	//   ....[103]....
        /*1618*/ 	.word	0x00032840
        /*161c*/ 	.word	0x00000011
        /*1620*/ 	.word	0x00029870
        /*1624*/ 	.short	0x010a
        /*1626*/ 	.byte	0x3f
	.zero		1


	//   ....[104]....
        /*1628*/ 	.word	0x00032890
        /*162c*/ 	.word	0x00000011
        /*1630*/ 	.word	0x00029860
        /*1634*/ 	.short	0x010a
        /*1636*/ 	.byte	0x3f
	.zero		1


	//   ....[105]....
        /*1638*/ 	.word	0x000332c0
        /*163c*/ 	.word	0x00000004
        /*1640*/ 	.word	0x00029820
        /*1644*/ 	.short	0x010a
        /*1646*/ 	.byte	0x3f
	.zero		1


	//   ....[106]....
        /*1648*/ 	.word	0x00033460
        /*164c*/ 	.word	0x00000005
        /*1650*/ 	.word	0x00029840
        /*1654*/ 	.short	0x010a
        /*1656*/ 	.byte	0x3f
	.zero		1


	//   ....[107]....
        /*1658*/ 	.word	0x000334b0
        /*165c*/ 	.word	0x00000017
        /*1660*/ 	.word	0x00029840
        /*1664*/ 	.short	0x010a
        /*1666*/ 	.byte	0x3f
	.zero		1


	//   ....[108]....
        /*1668*/ 	.word	0x00033500
        /*166c*/ 	.word	0x00000005
        /*1670*/ 	.word	0x00029860
        /*1674*/ 	.short	0x010a
        /*1676*/ 	.byte	0x3f
	.zero		1


	//   ....[109]....
        /*1678*/ 	.word	0x00033550
        /*167c*/ 	.word	0x00000017
        /*1680*/ 	.word	0x00029860
        /*1684*/ 	.short	0x010a
        /*1686*/ 	.byte	0x3f
	.zero		1


	//   ....[110]....
        /*1688*/ 	.word	0x000335a0
        /*168c*/ 	.word	0x00000005
        /*1690*/ 	.word	0x00029880
        /*1694*/ 	.short	0x010a
        /*1696*/ 	.byte	0x3f
	.zero		1


	//----- nvinfo : EIATTR_NUM_MBARRIERS
	.align		4
.L_157:
        /*1698*/ 	.byte	0x03, 0x38
        /*169a*/ 	.short	0x0016


	//----- nvinfo : EIATTR_EXIT_INSTR_OFFSETS
	.align		4
        /*169c*/ 	.byte	0x04, 0x1c
        /*169e*/ 	.short	(.L_159 - .L_158)


	//   ....[0]....
.L_158:
        /*16a0*/ 	.word	0x0002c9b0


	//----- nvinfo : EIATTR_MAX_THREADS
	.align		4
.L_159:
        /*16a4*/ 	.byte	0x04, 0x05
        /*16a6*/ 	.short	(.L_161 - .L_160)
.L_160:
        /*16a8*/ 	.word	0x00000180
        /*16ac*/ 	.word	0x00000001
        /*16b0*/ 	.word	0x00000001


	//----- nvinfo : EIATTR_CRS_STACK_SIZE
	.align		4
.L_161:
        /*16b4*/ 	.byte	0x04, 0x1e
        /*16b6*/ 	.short	(.L_163 - .L_162)
.L_162:
        /*16b8*/ 	.word	0x00000000


	//----- nvinfo : EIATTR_CBANK_PARAM_SIZE
	.align		4
.L_163:
        /*16bc*/ 	.byte	0x03, 0x19
        /*16be*/ 	.short	0x0af0


	//----- nvinfo : EIATTR_PARAM_CBANK
	.align		4
        /*16c0*/ 	.byte	0x04, 0x0a
        /*16c2*/ 	.short	(.L_165 - .L_164)
	.align		4
.L_164:
        /*16c4*/ 	.word	index@(.nv.constant0._ZN7cutlass13device_kernelIN5flash11enable_sm90INS1_16FlashAttnFwdSm90INS1_25CollectiveMainloopFwdSm90ILi2EN4cute5tupleIJNS5_1CILi1EEES8_S8_EEENS6_IJNS7_ILi128EEENS7_ILi160EEENS7_ILi192EEEEEELi128ENS_12float_e4m3_tEfNS_4arch4Sm90ELb0ELb0ELb1ELb1ELb1ELb1ELb0ELb1ELb1ELb1ELb1ELb0EEENS1_21CollectiveEpilogueFwdINS6_IJSA_SA_SB_EEES9_NS_10bfloat16_tESG_Li256ELb1ELb1ELb1ELb1EEENS1_36VarlenDynamicPersistentTileSchedulerILi128ELi160ELi256ELi128ELb1ELb1ELb1ELb0ELb1ELb1EEEEEEEEEvNT_6ParamsE)
        /*16c8*/ 	.short	0x0210
        /*16ca*/ 	.short	0x0af0


	//----- nvinfo : EIATTR_SW_WAR
	.align		4
.L_165:
        /*16cc*/ 	.byte	0x04, 0x36
        /*16ce*/ 	.short	(.L_167 - .L_166)
.L_166:
        /*16d0*/ 	.word	0x00000008
.L_167:


//--------------------- .nv.info._ZN7cutlass13device_kernelIN5flash11enable_sm90INS1_16FlashAttnFwdSm90INS1_25CollectiveMainloopFwdSm90ILi2EN4cute5tupleIJNS5_1CILi1EEES8_S8_EEENS6_IJNS7_ILi128EEESA_NS7_ILi192EEEEEELi128ENS_12float_e4m3_tEfNS_4arch4Sm90ELb0ELb1ELb1ELb0ELb1ELb0ELb0ELb1ELb1ELb1ELb1ELb0EEENS1_21CollectiveEpilogueFwdINS6_IJSA_SA_SA_EEES9_NS_10bfloat16_tESF_Li256ELb0ELb1ELb1ELb1EEENS1_19SingleTileSchedulerILb0ELb1ELb1ELi128EEEEEEEEEvNT_6ParamsE --------------------------
	.section	.nv.info._ZN7cutlass13device_kernelIN5flash11enable_sm90INS1_16FlashAttnFwdSm90INS1_25CollectiveMainloopFwdSm90ILi2EN4cute5tupleIJNS5_1CILi1EEES8_S8_EEENS6_IJNS7_ILi128EEESA_NS7_ILi192EEEEEELi128ENS_12float_e4m3_tEfNS_4arch4Sm90ELb0ELb1ELb1ELb0ELb1ELb0ELb0ELb1ELb1ELb1ELb1ELb0EEENS1_21CollectiveEpilogueFwdINS6_IJSA_SA_SA_EEES9_NS_10bfloat16_tESF_Li256ELb0ELb1ELb1ELb1EEENS1_19SingleTileSchedulerILb0ELb1ELb1ELi128EEEEEEEEEvNT_6ParamsE,"",@"SHT_CUDA_INFO"
	.sectionflags	@""
	.align	4


	//----- nvinfo : EIATTR_CUDA_API_VERSION
	.align		4
        /*0000*/ 	.byte	0x04, 0x37
        /*0002*/ 	.short	(.L_169 - .L_168)
.L_168:
        /*0004*/ 	.word	0x00000082


	//----- nvinfo : EIATTR_KPARAM_INFO
	.align		4
.L_169:
        /*0008*/ 	.byte	0x04, 0x17
        /*000a*/ 	.short	(.L_171 - .L_170)
.L_170:
        /*000c*/ 	.word	0x00000000
        /*0010*/ 	.short	0x0000
        /*0012*/ 	.short	0x0070
        /*0014*/ 	.byte	0x00, 0xf0, 0x01, 0x28


	//----- nvinfo : EIATTR_SPARSE_MMA_MASK
	.align		4
.L_171:
        /*0018*/ 	.byte	0x03, 0x50
        /*001a*/ 	.short	0x0000


	//----- nvinfo : EIATTR_MAXREG_COUNT
	.align		4
        /*001c*/ 	.byte	0x03, 0x1b
        /*001e*/ 	.short	0x00a8


	//----- nvinfo : EIATTR_NUM_BARRIERS
	.align		4
        /*0020*/ 	.byte	0x02, 0x4c
        /*0022*/ 	.byte	0x10
	.zero		1


	//----- nvinfo : EIATTR_EXTERNS
	.align		4
        /*0024*/ 	.byte	0x04, 0x0f
        /*0026*/ 	.short	(.L_173 - .L_172)


	//   ....[0]....
	.align		4
.L_172:
        /*0028*/ 	.word	index@(__assertfail)


	//----- nvinfo : EIATTR_ANNOTATIONS
	.align		4
.L_173:
        /*002c*/ 	.byte	0x04, 0x55
        /*002e*/ 	.short	(.L_175 - .L_174)


	//   ....[0]....
.L_174:
        /* <DEDUP_REMOVED lines=12> */


	//----- nvinfo : EIATTR_MERCURY_ISA_VERSION
	.align		4
.L_175:
        /*00d8*/ 	.byte	0x03, 0x5f
        /*00da*/ 	.short	0x0101


	//----- nvinfo : EIATTR_INT_WARP_WIDE_INSTR_OFFSETS
	.align		4
        /*00dc*/ 	.byte	0x04, 0x31
        /*00de*/ 	.short	(.L_177 - .L_176)


	//   ....[0]....
.L_176:
        /*00e0*/ 	.word	0x000000c0


	//   ....[1]....
        /*00e4*/ 	.word	0x000000d0


	//   ....[2]....
        /*00e8*/ 	.word	0x00000170


	//----- nvinfo : EIATTR_COOP_GROUP_MASK_REGIDS
	.align		4
.L_177:
        /*00ec*/ 	.byte	0x04, 0x29
        /*00ee*/ 	.short	(.L_179 - .L_178)


	//   ....[0]....
.L_178:
        /*00f0*/ 	.word	0xffffffff


	//   ....[1]....
        /*00f4*/ 	.word	0xffffffff


	//   ....[2]....
        /*00f8*/ 	.word	0xffffffff


	//   ....[3]....
        /*00fc*/ 	.word	0xffffffff


	//   ....[4]....
        /*0100*/ 	.word	0xffffffff


	//   ....[5]....
        /*0104*/ 	.word	0xffffffff


	//   ....[6]....
        /*0108*/ 	.word	0xffffffff


	//   ....[7]....
        /*010c*/ 	.word	0xffffffff


	//   ....[8]....
        /*0110*/ 	.word	0xffffffff


	//   ....[9]....
        /*0114*/ 	.word	0xffffffff


	//   ....[10]....
        /*0118*/ 	.word	0xffffffff


	//   ....[11]....
        /*011c*/ 	.word	0xffffffff


	//   ....[12]....
        /*0120*/ 	.word	0xffffffff


	//   ....[13]....
        /*0124*/ 	.word	0xffffffff


	//   ....[14]....
        /*0128*/ 	.word	0xffffffff


	//   ....[15]....
        /*012c*/ 	.word	0xffffffff


	//   ....[16]....
        /*0130*/ 	.word	0xffffffff


	//   ....[17]....
        /*0134*/ 	.word	0xffffffff


	//   ....[18]....
        /*0138*/ 	.word	0xffffffff


	//   ....[19]....
        /*013c*/ 	.word	0xffffffff


	//   ....[20]....
        /*0140*/ 	.word	0xffffffff


	//   ....[21]....
        /*0144*/ 	.word	0xffffffff


	//   ....[22]....
        /*0148*/ 	.word	0xffffffff


	//   ....[23]....
        /*014c*/ 	.word	0xffffffff


	//   ....[24]....
        /*0150*/ 	.word	0xffffffff


	//   ....[25]....
        /*0154*/ 	.word	0xffffffff


	//   ....[26]....
        /*0158*/ 	.word	0xffffffff


	//   ....[27]....
        /*015c*/ 	.word	0xffffffff


	//   ....[28]....
        /*0160*/ 	.word	0xffffffff


	//   ....[29]....
        /*0164*/ 	.word	0xffffffff


	//   ....[30]....
        /*0168*/ 	.word	0xffffffff


	//   ....[31]....
        /*016c*/ 	.word	0xffffffff


	//   ....[32]....
        /*0170*/ 	.word	0xffffffff


	//   ....[33]....
        /*0174*/ 	.word	0xffffffff


	//   ....[34]....
        /*0178*/ 	.word	0xffffffff


	//   ....[35]....
        /*017c*/ 	.word	0xffffffff


	//   ....[36]....
        /*0180*/ 	.word	0xffffffff


	//   ....[37]....
        /*0184*/ 	.word	0xffffffff


	//   ....[38]....
        /*0188*/ 	.word	0xffffffff


	//   ....[39]....
        /*018c*/ 	.word	0xffffffff


	//   ....[40]....
        /*0190*/ 	.word	0xffffffff


	//   ....[41]....
        /*0194*/ 	.word	0xffffffff


	//   ....[42]....
        /*0198*/ 	.word	0xffffffff


	//   ....[43]....
        /*019c*/ 	.word	0xffffffff


	//   ....[44]....
        /*01a0*/ 	.word	0xffffffff


	//   ....[45]....
        /*01a4*/ 	.word	0xffffffff


	//   ....[46]....
        /*01a8*/ 	.word	0xffffffff


	//   ....[47]....
        /*01ac*/ 	.word	0xffffffff


	//   ....[48]....
        /*01b0*/ 	.word	0xffffffff


	//   ....[49]....
        /*01b4*/ 	.word	0xffffffff


	//   ....[50]....
        /*01b8*/ 	.word	0xffffffff


	//   ....[51]....
        /*01bc*/ 	.word	0xffffffff


	//   ....[52]....
        /*01c0*/ 	.word	0xffffffff


	//   ....[53]....
        /*01c4*/ 	.word	0xffffffff


	//   ....[54]....
        /*01c8*/ 	.word	0xffffffff


	//   ....[55]....
        /*01cc*/ 	.word	0xffffffff


	//   ....[56]....
        /*01d0*/ 	.word	0xffffffff


	//   ....[57]....
        /*01d4*/ 	.word	0xffffffff


	//   ....[58]....
        /*01d8*/ 	.word	0xffffffff


	//   ....[59]....
        /*01dc*/ 	.word	0xffffffff


	//   ....[60]....
        /*01e0*/ 	.word	0xffffffff


	//   ....[61]....
        /*01e4*/ 	.word	0xffffffff


	//   ....[62]....
        /*01e8*/ 	.word	0xffffffff


	//   ....[63]....
        /*01ec*/ 	.word	0xffffffff


	//   ....[64]....
        /*01f0*/ 	.word	0xffffffff


	//   ....[65]....
        /*01f4*/ 	.word	0xffffffff


	//   ....[66]....
        /*01f8*/ 	.word	0xffffffff


	//   ....[67]....
        /*01fc*/ 	.word	0xffffffff


	//   ....[68]....
        /*0200*/ 	.word	0xffffffff


	//   ....[69]....
        /*0204*/ 	.word	0xffffffff


	//   ....[70]....
        /*0208*/ 	.word	0xffffffff


	//   ....[71]....
        /*020c*/ 	.word	0xffffffff


	//   ....[72]....
        /*0210*/ 	.word	0xffffffff


	//   ....[73]....
        /*0214*/ 	.word	0xffffffff


	//   ....[74]....
        /*0218*/ 	.word	0xffffffff


	//   ....[75]....
        /*021c*/ 	.word	0xffffffff


	//   ....[76]....
        /*0220*/ 	.word	0xffffffff


	//   ....[77]....
        /*0224*/ 	.word	0xffffffff


	//   ....[78]....
        /*0228*/ 	.word	0xffffffff


	//   ....[79]....
        /*022c*/ 	.word	0xffffffff


	//   ....[80]....
        /*0230*/ 	.word	0xffffffff


	//   ....[81]....
        /*0234*/ 	.word	0xffffffff


	//   ....[82]....
        /*0238*/ 	.word	0xffffffff


	//   ....[83]....
        /*023c*/ 	.word	0xffffffff


	//   ....[84]....
        /*0240*/ 	.word	0xffffffff


	//   ....[85]....
        /*0244*/ 	.word	0xffffffff


	//   ....[86]....
        /*0248*/ 	.word	0xffffffff


	//   ....[87]....
        /*024c*/ 	.word	0xffffffff


	//   ....[88]....
        /*0250*/ 	.word	0xffffffff


	//   ....[89]....
        /*0254*/ 	.word	0xffffffff


	//   ....[90]....
        /*0258*/ 	.word	0xffffffff


	//   ....[91]....
        /*025c*/ 	.word	0xffffffff


	//   ....[92]....
        /*0260*/ 	.word	0xffffffff


	//   ....[93]....
        /*0264*/ 	.word	0xffffffff


	//   ....[94]....
        /*0268*/ 	.word	0xffffffff


	//   ....[95]....
        /*026c*/ 	.word	0xffffffff


	//   ....[96]....
        /*0270*/ 	.word	0xffffffff


	//   ....[97]....
        /*0274*/ 	.word	0xffffffff


	//   ....[98]....
        /*0278*/ 	.word	0xffffffff


	//   ....[99]....
        /*027c*/ 	.word	0xffffffff


	//   ....[100]....
        /*0280*/ 	.word	0xffffffff


	//   ....[101]....
        /*0284*/ 	.word	0xffffffff


	//   ....[102]....
        /*0288*/ 	.word	0xffffffff


	//   ....[103]....
        /*028c*/ 	.word	0xffffffff


	//   ....[104]....
        /*0290*/ 	.word	0xffffffff


	//   ....[105]....
        /*0294*/ 	.word	0xffffffff


	//   ....[106]....
        /*0298*/ 	.word	0xffffffff


	//   ....[107]....
        /*029c*/ 	.word	0xffffffff


	//   ....[108]....
        /*02a0*/ 	.word	0xffffffff


	//   ....[109]....
        /*02a4*/ 	.word	0xffffffff


	//   ....[110]....
        /*02a8*/ 	.word	0xffffffff


	//   ....[111]....
        /*02ac*/ 	.word	0xffffffff


	//   ....[112]....
        /*02b0*/ 	.word	0xffffffff


	//   ....[113]....
        /*02b4*/ 	.word	0xffffffff


	//   ....[114]....
        /*02b8*/ 	.word	0xffffffff


	//   ....[115]....
        /*02bc*/ 	.word	0xffffffff


	//   ....[116]....
        /*02c0*/ 	.word	0xffffffff


	//   ....[117]....
        /*02c4*/ 	.word	0xffffffff


	//   ....[118]....
        /*02c8*/ 	.word	0xffffffff


	//   ....[119]....
        /*02cc*/ 	.word	0xffffffff


	//   ....[120]....
        /*02d0*/ 	.word	0xffffffff


	//   ....[121]....
        /*02d4*/ 	.word	0xffffffff


	//   ....[122]....
        /*02d8*/ 	.word	0xffffffff


	//   ....[123]....
        /*02dc*/ 	.word	0xffffffff


	//   ....[124]....
        /*02e0*/ 	.word	0xffffffff


	//   ....[125]....
        /*02e4*/ 	.word	0xffffffff


	//   ....[126]....
        /*02e8*/ 	.word	0xffffffff


	//   ....[127]....
        /*02ec*/ 	.word	0xffffffff


	//   ....[128]....
        /*02f0*/ 	.word	0xffffffff


	//   ....[129]....
        /*02f4*/ 	.word	0xffffffff


	//   ....[130]....
        /*02f8*/ 	.word	0xffffffff


	//   ....[131]....
        /*02fc*/ 	.word	0xffffffff


	//   ....[132]....
        /*0300*/ 	.word	0xffffffff


	//   ....[133]....
        /*0304*/ 	.word	0xffffffff


	//   ....[134]....
        /*0308*/ 	.word	0xffffffff


	//   ....[135]....
        /*030c*/ 	.word	0xffffffff


	//   ....[136]....
        /*0310*/ 	.word	0xffffffff


	//   ....[137]....
        /*0314*/ 	.word	0xffffffff


	//   ....[138]....
        /*0318*/ 	.word	0xffffffff


	//   ....[139]....
        /*031c*/ 	.word	0xffffffff


	//   ....[140]....
        /*0320*/ 	.word	0xffffffff


	//   ....[141]....
        /*0324*/ 	.word	0xffffffff


	//   ....[142]....
        /*0328*/ 	.word	0xffffffff


	//   ....[143]....
        /*032c*/ 	.word	0xffffffff


	//   ....[144]....
        /*0330*/ 	.word	0xffffffff


	//   ....[145]....
        /*0334*/ 	.word	0xffffffff


	//   ....[146]....
        /*0338*/ 	.word	0xffffffff


	//   ....[147]....
        /*033c*/ 	.word	0x0500000f


	//   ....[148]....
        /*0340*/ 	.word	0x0500000f


	//   ....[149]....
        /*0344*/ 	.word	0x0500000f


	//   ....[150]....
        /*0348*/ 	.word	0x0500000f


	//   ....[151]....
        /*034c*/ 	.word	0x0500000f


	//   ....[152]....
        /*0350*/ 	.word	0x0500000f


	//   ....[153]....
        /*0354*/ 	.word	0x0500000f


	//   ....[154]....
        /*0358*/ 	.word	0x0500000f


	//   ....[155]....
        /*035c*/ 	.word	0x0500000f


	//   ....[156]....
        /*0360*/ 	.word	0x0500000f


	//   ....[157]....
        /*0364*/ 	.word	0x0500000f


	//   ....[158]....
        /*0368*/ 	.word	0x0500000f


	//   ....[159]....
        /*036c*/ 	.word	0x0500000f


	//   ....[160]....
        /*0370*/ 	.word	0x0500000f


	//   ....[161]....
        /*0374*/ 	.word	0x0500000f


	//   ....[162]....
        /*0378*/ 	.word	0x0500000f


	//   ....[163]....
        /*037c*/ 	.word	0x0500000f


	//   ....[164]....
        /*0380*/ 	.word	0x0500000f


	//   ....[165]....
        /*0384*/ 	.word	0x0500000f


	//   ....[166]....
        /*0388*/ 	.word	0x0500000f


	//   ....[167]....
        /*038c*/ 	.word	0x0500000f


	//   ....[168]....
        /*0390*/ 	.word	0x0500000f


	//   ....[169]....
        /*0394*/ 	.word	0x0500000f


	//   ....[170]....
        /*0398*/ 	.word	0x0500000f


	//   ....[171]....
        /*039c*/ 	.word	0x0500000f


	//   ....[172]....
        /*03a0*/ 	.word	0x0500000f


	//   ....[173]....
        /*03a4*/ 	.word	0x0500000f


	//   ....[174]....
        /*03a8*/ 	.word	0x0500000f


	//   ....[175]....
        /*03ac*/ 	.word	0x0500000f


	//   ....[176]....
        /*03b0*/ 	.word	0x0500000f


	//   ....[177]....
        /*03b4*/ 	.word	0x0500000f


	//   ....[178]....
        /*03b8*/ 	.word	0x0500000f


	//   ....[179]....
        /*03bc*/ 	.word	0x0500000f


	//   ....[180]....
        /*03c0*/ 	.word	0x0500000f


	//   ....[181]....
        /*03c4*/ 	.word	0x0500000f


	//   ....[182]....
        /*03c8*/ 	.word	0x0500000f


	//   ....[183]....
        /*03cc*/ 	.word	0x0500000f


	//   ....[184]....
        /*03d0*/ 	.word	0x0500000f


	//   ....[185]....
        /*03d4*/ 	.word	0x0500000f


	//   ....[186]....
        /*03d8*/ 	.word	0x0500000f


	//   ....[187]....
        /*03dc*/ 	.word	0x0500000f


	//----- nvinfo : EIATTR_COOP_GROUP_INSTR_OFFSETS
	.align		4
.L_179:
        /*03e0*/ 	.byte	0x04, 0x28
        /*03e2*/ 	.short	(.L_181 - .L_180)


	//   ....[0]....
.L_180:
        /*03e4*/ 	.word	0x00000080


	//   ....[1]....
        /*03e8*/ 	.word	0x00000090


	//   ....[2]....
        /*03ec*/ 	.word	0x000002d0


	//   ....[3]....
        /*03f0*/ 	.word	0x00000430


	//   ....[4]....
        /*03f4*/ 	.word	0x00000550


	//   ....[5]....
        /*03f8*/ 	.word	0x000006b0


	//   ....[6]....
        /*03fc*/ 	.word	0x00001460


	//   ....[7]....
        /*0400*/ 	.word	0x000020b0


	//   ....[8]....
        /*0404*/ 	.word	0x00003360


	//   ....[9]....
        /*0408*/ 	.word	0x00003b50


	//   ....[10]....
        /*040c*/ 	.word	0x00003c50


	//   ....[11]....
        /*0410*/ 	.word	0x00004490


	//   ....[12]....
        /*0414*/ 	.word	0x00004500


	//   ....[13]....
        /*0418*/ 	.word	0x00006370


	//   ....[14]....
        /*041c*/ 	.word	0x00006810


	//   ....[15]....
        /*0420*/ 	.word	0x000072b0


	//   ....[16]....
        /*0424*/ 	.word	0x000072e0


	//   ....[17]....
        /*0428*/ 	.word	0x00007d40


	//   ....[18]....
        /*042c*/ 	.word	0x00007de0


	//   ....[19]....
        /*0430*/ 	.word	0x0000a270


	//   ....[20]....
        /*0434*/ 	.word	0x0000a290


	//   ....[21]....
        /*0438*/ 	.word	0x0000a2b0


	//   ....[22]....
        /*043c*/ 	.word	0x0000a2d0


	//   ....[23]....
        /*0440*/ 	.word	0x0000bfe0


	//   ....[24]....
        /*0444*/ 	.word	0x0000c830


	//   ....[25]....
        /*0448*/ 	.word	0x0000d2b0


	//   ....[26]....
        /*044c*/ 	.word	0x0000d2e0


	//   ....[27]....
        /*0450*/ 	.word	0x0000dd50


	//   ....[28]....
        /*0454*/ 	.word	0x0000ddf0


	//   ....[29]....
        /*0458*/ 	.word	0x0000f090


	//   ....[30]....
        /*045c*/ 	.word	0x0000f0a0


	//   ....[31]....
        /*0460*/ 	.word	0x0000f120


	//   ....[32]....
        /*0464*/ 	.word	0x0000f130


	//   ....[33]....
        /*0468*/ 	.word	0x0000ffc0


	//   ....[34]....
        /*046c*/ 	.word	0x0000ffd0


	//   ....[35]....
        /*0470*/ 	.word	0x0000ffe0


	//   ....[36]....
        /*0474*/ 	.word	0x00010000


	//   ....[37]....
        /*0478*/ 	.word	0x00010010


	//   ....[38]....
        /*047c*/ 	.word	0x00010020


	//   ....[39]....
        /*0480*/ 	.word	0x00010030


	//   ....[40]....
        /*0484*/ 	.word	0x00010040


	//   ....[41]....
        /*0488*/ 	.word	0x00010050


	//   ....[42]....
        /*048c*/ 	.word	0x00010060


	//   ....[43]....
        /*0490*/ 	.word	0x00010070


	//   ....[44]....
        /*0494*/ 	.word	0x00010080


	//   ....[45]....
        /*0498*/ 	.word	0x00010090


	//   ....[46]....
        /*049c*/ 	.word	0x000100a0


	//   ....[47]....
        /*04a0*/ 	.word	0x000100b0


	//   ....[48]....
        /*04a4*/ 	.word	0x000100c0


	//   ....[49]....
        /*04a8*/ 	.word	0x000100d0


	//   ....[50]....
        /*04ac*/ 	.word	0x000100e0


	//   ....[51]....
        /*04b0*/ 	.word	0x000100f0


	//   ....[52]....
        /*04b4*/ 	.word	0x00010100


	//   ....[53]....
        /*04b8*/ 	.word	0x00010120


	//   ....[54]....
        /*04bc*/ 	.word	0x00010130


	//   ....[55]....
        /*04c0*/ 	.word	0x00010140


	//   ....[56]....
        /*04c4*/ 	.word	0x00010150


	//   ....[57]....
        /*04c8*/ 	.word	0x00010160


	//   ....[58]....
        /*04cc*/ 	.word	0x00010170


	//   ....[59]....
        /*04d0*/ 	.word	0x00010180


	//   ....[60]....
        /*04d4*/ 	.word	0x00010190


	//   ....[61]....
        /*04d8*/ 	.word	0x000101a0


	//   ....[62]....
        /*04dc*/ 	.word	0x000101b0


	//   ....[63]....
        /*04e0*/ 	.word	0x000101c0


	//   ....[64]....
        /*04e4*/ 	.word	0x000101d0


	//   ....[65]....
        /*04e8*/ 	.word	0x000101e0


	//   ....[66]....
        /*04ec*/ 	.word	0x000101f0


	//   ....[67]....
        /*04f0*/ 	.word	0x00010220


	//   ....[68]....
        /*04f4*/ 	.word	0x00010250


	//   ....[69]....
        /*04f8*/ 	.word	0x00010270


	//   ....[70]....
        /*04fc*/ 	.word	0x00010280


	//   ....[71]....
        /*0500*/ 	.word	0x00010290


	//   ....[72]....
        /*0504*/ 	.word	0x000102a0


	//   ....[73]....
        /*0508*/ 	.word	0x000102b0


	//   ....[74]....
        /*050c*/ 	.word	0x000102c0


	//   ....[75]....
        /*0510*/ 	.word	0x000102d0


	//   ....[76]....
        /*0514*/ 	.word	0x000102e0


	//   ....[77]....
        /*0518*/ 	.word	0x000102f0


	//   ....[78]....
        /*051c*/ 	.word	0x00010300


	//   ....[79]....
        /*0520*/ 	.word	0x00010310


	//   ....[80]....
        /*0524*/ 	.word	0x00010330


	//   ....[81]....
        /*0528*/ 	.word	0x00010360


	//   ....[82]....
        /*052c*/ 	.word	0x00010390


	//   ....[83]....
        /*0530*/ 	.word	0x000103c0


	//   ....[84]....
        /*0534*/ 	.word	0x000103f0


	//   ....[85]....
        /*0538*/ 	.word	0x00010420


	//   ....[86]....
        /*053c*/ 	.word	0x00010450


	//   ....[87]....
        /*0540*/ 	.word	0x00010490


	//   ....[88]....
        /*0544*/ 	.word	0x000104c0


	//   ....[89]....
        /*0548*/ 	.word	0x000104d0


	//   ....[90]....
        /*054c*/ 	.word	0x000104e0


	//   ....[91]....
        /*0550*/ 	.word	0x000104f0


	//   ....[92]....
        /*0554*/ 	.word	0x00010500


	//   ....[93]....
        /*0558*/ 	.word	0x00010510


	//   ....[94]....
        /*055c*/ 	.word	0x00010520


	//   ....[95]....
        /*0560*/ 	.word	0x00010530


	//   ....[96]....
        /*0564*/ 	.word	0x00010540


	//   ....[97]....
        /*0568*/ 	.word	0x00010940


	//   ....[98]....
        /*056c*/ 	.word	0x00010980


	//   ....[99]....
        /*0570*/ 	.word	0x000109c0


	//   ....[100]....
        /*0574*/ 	.word	0x000109f0


	//   ....[101]....
        /*0578*/ 	.word	0x00010a40


	//   ....[102]....
        /*057c*/ 	.word	0x00010a70


	//   ....[103]....
        /*0580*/ 	.word	0x00011130


	//   ....[104]....
        /*0584*/ 	.word	0x00011160


	//   ....[105]....
        /*0588*/ 	.word	0x00011c80


	//   ....[106]....
        /*058c*/ 	.word	0x00013490


	//   ....[107]....
        /*0590*/ 	.word	0x000134d0


	//   ....[108]....
        /*0594*/ 	.word	0x00013530


	//   ....[109]....
        /*0598*/ 	.word	0x00013590


	//   ....[110]....
        /*059c*/ 	.word	0x000135b0


	//   ....[111]....
        /*05a0*/ 	.word	0x00013610


	//   ....[112]....
        /*05a4*/ 	.word	0x00013630


	//   ....[113]....
        /*05a8*/ 	.word	0x00013640


	//   ....[114]....
        /*05ac*/ 	.word	0x00013a60


	//   ....[115]....
        /*05b0*/ 	.word	0x00013a90


	//   ....[116]....
        /*05b4*/ 	.word	0x00013ab0


	//   ....[117]....
        /*05b8*/ 	.word	0x00013ac0


	//   ....[118]....
        /*05bc*/ 	.word	0x00013b10


	//   ....[119]....
        /*05c0*/ 	.word	0x00013b90


	//   ....[120]....
        /*05c4*/ 	.word	0x00013bc0


	//   ....[121]....
        /*05c8*/ 	.word	0x00013c40


	//   ....[122]....
        /*05cc*/ 	.word	0x00014230


	//   ....[123]....
        /*05d0*/ 	.word	0x00014260


	//   ....[124]....
        /*05d4*/ 	.word	0x00014280


	//   ....[125]....
        /*05d8*/ 	.word	0x000142f0


	//   ....[126]....
        /*05dc*/ 	.word	0x00014390


	//   ....[127]....
        /*05e0*/ 	.word	0x000143b0


	//   ....[128]....
        /*05e4*/ 	.word	0x00014400


	//   ....[129]....
        /*05e8*/ 	.word	0x00014460


	//   ....[130]....
        /*05ec*/ 	.word	0x00014b60


	//   ....[131]....
        /*05f0*/ 	.word	0x00014b80


	//   ....[132]....
        /*05f4*/ 	.word	0x00014ba0


	//   ....[133]....
        /*05f8*/ 	.word	0x00014bc0


	//   ....[134]....
        /*05fc*/ 	.word	0x00014c10


	//   ....[135]....
        /*0600*/ 	.word	0x00014c20


	//   ....[136]....
        /*0604*/ 	.word	0x00014c40


	//   ....[137]....
        /*0608*/ 	.word	0x00014c80


	//   ....[138]....
        /*060c*/ 	.word	0x00015000


	//   ....[139]....
        /*0610*/ 	.word	0x00015020


	//   ....[140]....
        /*0614*/ 	.word	0x00015040


	//   ....[141]....
        /*0618*/ 	.word	0x00015060


	//   ....[142]....
        /*061c*/ 	.word	0x000150b0


	//   ....[143]....
        /*0620*/ 	.word	0x000150d0


	//   ....[144]....
        /*0624*/ 	.word	0x00015110


	//   ....[145]....
        /*0628*/ 	.word	0x00015130


	//   ....[146]....
        /*062c*/ 	.word	0x00016020


	//   ....[147]....
        /*0630*/ 	.word	0x000166a0


	//   ....[148]....
        /*0634*/ 	.word	0x00016790


	//   ....[149]....
        /*0638*/ 	.word	0x00016860


	//   ....[150]....
        /*063c*/ 	.word	0x000168e0


	//   ....[151]....
        /*0640*/ 	.word	0x000169b0


	//   ....[152]....
        /*0644*/ 	.word	0x00016a10


	//   ....[153]....
        /*0648*/ 	.word	0x00016ae0


	//   ....[154]....
        /*064c*/ 	.word	0x00016b40


	//   ....[155]....
        /*0650*/ 	.word	0x00016c10


	//   ....[156]....
        /*0654*/ 	.word	0x00016d40


	//   ....[157]....
        /*0658*/ 	.word	0x00016e00


	//   ....[158]....
        /*065c*/ 	.word	0x00016ee0


	//   ....[159]....
        /*0660*/ 	.word	0x00016f90


	//   ....[160]....
        /*0664*/ 	.word	0x00017000


	//   ....[161]....
        /*0668*/ 	.word	0x000170e0


	//   ....[162]....
        /*066c*/ 	.word	0x00017150


	//   ....[163]....
        /*0670*/ 	.word	0x00017230


	//   ....[164]....
        /*0674*/ 	.word	0x000172b0


	//   ....[165]....
        /*0678*/ 	.word	0x00017300


	//   ....[166]....
        /*067c*/ 	.word	0x000173e0


	//   ....[167]....
        /*0680*/ 	.word	0x000174a0


	//   ....[168]....
        /*0684*/ 	.word	0x00017520


	//   ....[169]....
        /*0688*/ 	.word	0x00017610


	//   ....[170]....
        /*068c*/ 	.word	0x00017690


	//   ....[171]....
        /*0690*/ 	.word	0x00017760


	//   ....[172]....
        /*0694*/ 	.word	0x000178a0


	//   ....[173]....
        /*0698*/ 	.word	0x00017940


	//   ....[174]....
        /*069c*/ 	.word	0x000179b0


	//   ....[175]....
        /*06a0*/ 	.word	0x00017a60


	//   ....[176]....
        /*06a4*/ 	.word	0x00017ac0


	//   ....[177]....
        /*06a8*/ 	.word	0x00017b70


	//   ....[178]....
        /*06ac*/ 	.word	0x00017bd0


	//   ....[179]....
        /*06b0*/ 	.word	0x00017c80


	//   ....[180]....
        /*06b4*/ 	.word	0x00017d60


	//   ....[181]....
        /*06b8*/ 	.word	0x00017e00


	//   ....[182]....
        /*06bc*/ 	.word	0x00017e60


	//   ....[183]....
        /*06c0*/ 	.word	0x00017f20


	//   ....[184]....
        /*06c4*/ 	.word	0x00017f80


	//   ....[185]....
        /*06c8*/ 	.word	0x00018040


	//   ....[186]....
        /*06cc*/ 	.word	0x000180a0


	//   ....[187]....
        /*06d0*/ 	.word	0x00018160


	//----- nvinfo : EIATTR_REG_RECONFIG
	.align		4
.L_181:
        /*06d4*/ 	.byte	0x01, 0x54
	.zero		2


	//----- nvinfo : EIATTR_SYSCALL_OFFSETS
	.align		4
        /*06d8*/ 	.byte	0x04, 0x46
        /*06da*/ 	.short	(.L_183 - .L_182)


	//   ....[0]....
.L_182:
        /*06dc*/ 	.word	0x00001620


	//   ....[1]....
        /*06e0*/ 	.word	0x00012850


	//   ....[2]....
        /*06e4*/ 	.word	0x00012990


	//   ....[3]....
        /*06e8*/ 	.word	0x00012ad0


	//   ....[4]....
        /*06ec*/ 	.word	0x00012bf0


	//   ....[5]....
        /*06f0*/ 	.word	0x00013f90


	//----- nvinfo : EIATTR_MBARRIER_INSTR_OFFSETS
	.align		4
.L_183:
        /*06f4*/ 	.byte	0x04, 0x39
        /*06f6*/ 	.short	(.L_185 - .L_184)


	//   ....[0]....
.L_184:
        /*06f8*/ 	.word	0x00000180
        /*06fc*/ 	.word	0x000000ff
        /*0700*/ 	.word	0x00022800
        /*0704*/ 	.short	0x0100
        /*0706*/ 	.byte	0x08
	.zero		1


	//   ....[1]....
        /*0708*/ 	.word	0x00000190
        /*070c*/ 	.word	0x000000ff
        /*0710*/ 	.word	0x00022820
        /*0714*/ 	.short	0x0100
        /*0716*/ 	.byte	0x08
	.zero		1


	//   ....[2]....
        /*0718*/ 	.word	0x00000280
        /*071c*/ 	.word	0x000000ff
        /*0720*/ 	.word	0x00022830
        /*0724*/ 	.short	0x0100
        /*0726*/ 	.byte	0x08
	.zero		1


	//   ....[3]....
        /*0728*/ 	.word	0x00000290
        /*072c*/ 	.word	0x000000ff
        /*0730*/ 	.word	0x00022840
        /*0734*/ 	.short	0x0100
        /*0736*/ 	.byte	0x08
	.zero		1


	//   ....[4]....
        /*0738*/ 	.word	0x000002a0
        /*073c*/ 	.word	0x000000ff
        /*0740*/ 	.word	0x00022838
        /*0744*/ 	.short	0x0100
        /*0746*/ 	.byte	0x08
	.zero		1


	//   ....[5]....
        /*0748*/ 	.word	0x000002b0
        /*074c*/ 	.word	0x000000ff
        /*0750*/ 	.word	0x00022848
        /*0754*/ 	.short	0x0100
        /*0756*/ 	.byte	0x08
	.zero		1


	//   ....[6]....
        /*0758*/ 	.word	0x000003e0
        /*075c*/ 	.word	0x000000ff
        /*0760*/ 	.word	0x00022850
        /*0764*/ 	.short	0x0100
        /*0766*/ 	.byte	0x08
	.zero		1


	//   ....[7]....
        /*0768*/ 	.word	0x000003f0
        /*076c*/ 	.word	0x000000ff
        /*0770*/ 	.word	0x00022860
        /*0774*/ 	.short	0x0100
        /*0776*/ 	.byte	0x08
	.zero		1


	//   ....[8]....
        /*0778*/ 	.word	0x00000400
        /*077c*/ 	.word	0x000000ff
        /*0780*/ 	.word	0x00022858
        /*0784*/ 	.short	0x0100
        /*0786*/ 	.byte	0x08
	.zero		1


	//   ....[9]....
        /*0788*/ 	.word	0x00000410
        /*078c*/ 	.word	0x000000ff
        /*0790*/ 	.word	0x00022868
        /*0794*/ 	.short	0x0100
        /*0796*/ 	.byte	0x08
	.zero		1


	//   ....[10]....
        /*0798*/ 	.word	0x00000500
        /*079c*/ 	.word	0x000000ff
        /*07a0*/ 	.word	0x00022870
        /*07a4*/ 	.short	0x0100
        /*07a6*/ 	.byte	0x06
	.zero		1


	//   ....[11]....
        /*07a8*/ 	.word	0x00000510
        /*07ac*/ 	.word	0x000000ff
        /*07b0*/ 	.word	0x00022880
        /*07b4*/ 	.short	0x0100
        /*07b6*/ 	.byte	0x06
	.zero		1


	//   ....[12]....
        /*07b8*/ 	.word	0x00000520
        /*07bc*/ 	.word	0x000000ff
        /*07c0*/ 	.word	0x00022878
        /*07c4*/ 	.short	0x0100
        /*07c6*/ 	.byte	0x06
	.zero		1


	//   ....[13]....
        /*07c8*/ 	.word	0x00000530
        /*07cc*/ 	.word	0x000000ff
        /*07d0*/ 	.word	0x00022888
        /*07d4*/ 	.short	0x0100
        /*07d6*/ 	.byte	0x06
	.zero		1


	//   ....[14]....
        /*07d8*/ 	.word	0x00000660
        /*07dc*/ 	.word	0x000000ff
        /*07e0*/ 	.word	0x00022890
        /*07e4*/ 	.short	0x0100
        /*07e6*/ 	.byte	0x08
	.zero		1


	//   ....[15]....
        /*07e8*/ 	.word	0x00000670
        /*07ec*/ 	.word	0x000000ff
        /*07f0*/ 	.word	0x000228a0
        /*07f4*/ 	.short	0x0100
        /*07f6*/ 	.byte	0x08
	.zero		1


	//   ....[16]....
        /*07f8*/ 	.word	0x00000680
        /*07fc*/ 	.word	0x000000ff
        /*0800*/ 	.word	0x00022898
        /*0804*/ 	.short	0x0100
        /*0806*/ 	.byte	0x08
	.zero		1


	//   ....[17]....
        /*0808*/ 	.word	0x00000690
        /*080c*/ 	.word	0x000000ff
        /*0810*/ 	.word	0x000228a8
        /*0814*/ 	.short	0x0100
        /*0816*/ 	.byte	0x08
	.zero		1


	//   ....[18]....
        /*0818*/ 	.word	0x000007d0
        /*081c*/ 	.word	0x000000ff
        /*0820*/ 	.word	0x000228b0
        /*0824*/ 	.short	0x0100
        /*0826*/ 	.byte	0x08
	.zero		1


	//   ....[19]....
        /*0828*/ 	.word	0x000007e0
        /*082c*/ 	.word	0x000000ff
        /*0830*/ 	.word	0x000228c0
        /*0834*/ 	.short	0x0100
        /*0836*/ 	.byte	0x08
	.zero		1


	//   ....[20]....
        /*0838*/ 	.word	0x000007f0
        /*083c*/ 	.word	0x000000ff
        /*0840*/ 	.word	0x000228b8
        /*0844*/ 	.short	0x0100
        /*0846*/ 	.byte	0x08
	.zero		1


	//   ....[21]....
        /*0848*/ 	.word	0x00000800
        /*084c*/ 	.word	0x000000ff
        /*0850*/ 	.word	0x000228c8
        /*0854*/ 	.short	0x0100
        /*0856*/ 	.byte	0x08
	.zero		1


	//   ....[22]....
        /*0858*/ 	.word	0x00001890
        /*085c*/ 	.word	0x000000ff
        /*0860*/ 	.word	0x00022800
        /*0864*/ 	.short	0x010a
        /*0866*/ 	.byte	0x24
	.zero		1


	//   ....[23]....
        /*0868*/ 	.word	0x00001920
        /*086c*/ 	.word	0x000000ff
        /*0870*/ 	.word	0x00022830
        /*0874*/ 	.short	0x010a
        /*0876*/ 	.byte	0x24
	.zero		1


	//   ....[24]....
        /*0878*/ 	.word	0x00001980
        /*087c*/ 	.word	0x000000ff
        /*0880*/ 	.word	0x00022830
        /*0884*/ 	.short	0x010a
        /*0886*/ 	.byte	0x24
	.zero		1


	//   ....[25]....
        /*0888*/ 	.word	0x00002340
        /*088c*/ 	.word	0x000000ff
        /*0890*/ 	.word	0x00000000
        /*0894*/ 	.short	0x0101
        /*0896*/ 	.byte	0x04
	.zero		1


	//   ....[26]....
        /*0898*/ 	.word	0x00005770
        /*089c*/ 	.word	0x000000ff
        /*08a0*/ 	.word	0x00022830
        /*08a4*/ 	.short	0x010a
        /*08a6*/ 	.byte	0x04
	.zero		1


	//   ....[27]....
        /*08a8*/ 	.word	0x000057b0
        /*08ac*/ 	.word	0x000000ff
        /*08b0*/ 	.word	0x00022830
        /*08b4*/ 	.short	0x010a
        /*08b6*/ 	.byte	0x04
	.zero		1


	//   ....[28]....
        /*08b8*/ 	.word	0x00005a70
        /*08bc*/ 	.word	0x000000ff
        /*08c0*/ 	.word	0x00022850
        /*08c4*/ 	.short	0x010a
        /*08c6*/ 	.byte	0x0a
	.zero		1


	//   ....[29]....
        /*08c8*/ 	.word	0x00005ab0
        /*08cc*/ 	.word	0x000000ff
        /*08d0*/ 	.word	0x00022850
        /*08d4*/ 	.short	0x010a
        /*08d6*/ 	.byte	0x0a
	.zero		1


	//   ....[30]....
        /*08d8*/ 	.word	0x000060e0
        /*08dc*/ 	.word	0x000000ff
        /*08e0*/ 	.word	0x00000000
        /*08e4*/ 	.short	0x0101
        /*08e6*/ 	.byte	0x0a
	.zero		1


	//   ....[31]....
        /*08e8*/ 	.word	0x00008800
        /*08ec*/ 	.word	0x000000ff
        /*08f0*/ 	.word	0x00000000
        /*08f4*/ 	.short	0x0101
        /*08f6*/ 	.byte	0x0a
	.zero		1


	//   ....[32]....
        /*08f8*/ 	.word	0x00009110
        /*08fc*/ 	.word	0x000000ff
        /*0900*/ 	.word	0x00022830
        /*0904*/ 	.short	0x010a
        /*0906*/ 	.byte	0x04
	.zero		1


	//   ....[33]....
        /*0908*/ 	.word	0x00009150
        /*090c*/ 	.word	0x000000ff
        /*0910*/ 	.word	0x00022830
        /*0914*/ 	.short	0x010a
        /*0916*/ 	.byte	0x04
	.zero		1


	//   ....[34]....
        /*0918*/ 	.word	0x00009410
        /*091c*/ 	.word	0x000000ff
        /*0920*/ 	.word	0x00022850
        /*0924*/ 	.short	0x010a
        /*0926*/ 	.byte	0x0a
	.zero		1


	//   ....[35]....
        /*0928*/ 	.word	0x00009450
        /*092c*/ 	.word	0x000000ff
        /*0930*/ 	.word	0x00022850
        /*0934*/ 	.short	0x010a
        /*0936*/ 	.byte	0x0a
	.zero		1


	//   ....[36]....
        /*0938*/ 	.word	0x00009bc0
        /*093c*/ 	.word	0x000000ff
        /*0940*/ 	.word	0x00000000
        /*0944*/ 	.short	0x0101
        /*0946*/ 	.byte	0x0a
	.zero		1


	//   ....[37]....
        /*0948*/ 	.word	0x0000b0c0
        /*094c*/ 	.word	0x000000ff
        /*0950*/ 	.word	0x00000000
        /*0954*/ 	.short	0x0101
        /*0956*/ 	.byte	0x0a
	.zero		1


	//   ....[38]....
        /*0958*/ 	.word	0x0000b7d0
        /*095c*/ 	.word	0x000000ff
        /*0960*/ 	.word	0x00022830
        /*0964*/ 	.short	0x010a
        /*0966*/ 	.byte	0x0a
	.zero		1


	//   ....[39]....
        /*0968*/ 	.word	0x0000b810
        /*096c*/ 	.word	0x000000ff
        /*0970*/ 	.word	0x00022830
        /*0974*/ 	.short	0x010a
        /*0976*/ 	.byte	0x0a
	.zero		1


	//   ....[40]....
        /*0978*/ 	.word	0x0000ba90
        /*097c*/ 	.word	0x000000ff
        /*0980*/ 	.word	0x00022850
        /*0984*/ 	.short	0x010a
        /*0986*/ 	.byte	0x0a
	.zero		1


	//   ....[41]....
        /*0988*/ 	.word	0x0000bad0
        /*098c*/ 	.word	0x000000ff
        /*0990*/ 	.word	0x00022850
        /*0994*/ 	.short	0x010a
        /*0996*/ 	.byte	0x0a
	.zero		1


	//   ....[42]....
        /*0998*/ 	.word	0x0000c190
        /*099c*/ 	.word	0x000000ff
        /*09a0*/ 	.word	0x00000000
        /*09a4*/ 	.short	0x0101
        /*09a6*/ 	.byte	0x0a
	.zero		1


	//   ....[43]....
        /*09a8*/ 	.word	0x0000e800
        /*09ac*/ 	.word	0x000000ff
        /*09b0*/ 	.word	0x00000000
        /*09b4*/ 	.short	0x0101
        /*09b6*/ 	.byte	0x0a
	.zero		1


	//   ....[44]....
        /*09b8*/ 	.word	0x0000ede0
        /*09bc*/ 	.word	0x000000ff
        /*09c0*/ 	.word	0x00022850
        /*09c4*/ 	.short	0x010a
        /*09c6*/ 	.byte	0x05
	.zero		1


	//   ....[45]....
        /*09c8*/ 	.word	0x0000ee20
        /*09cc*/ 	.word	0x000000ff
        /*09d0*/ 	.word	0x00022850
        /*09d4*/ 	.short	0x010a
        /*09d6*/ 	.byte	0x05
	.zero		1


	//   ....[46]....
        /*09d8*/ 	.word	0x0000f3f0
        /*09dc*/ 	.word	0x000000ff
        /*09e0*/ 	.word	0x00000000
        /*09e4*/ 	.short	0x0101
        /*09e6*/ 	.byte	0x04
	.zero		1


	//   ....[47]....
        /*09e8*/ 	.word	0x00010a30
        /*09ec*/ 	.word	0x000000ff
        /*09f0*/ 	.word	0x00000000
        /*09f4*/ 	.short	0x0101
        /*09f6*/ 	.byte	0x04
	.zero		1


	//   ....[48]....
        /*09f8*/ 	.word	0x00013230
        /*09fc*/ 	.word	0x000000ff
        /*0a00*/ 	.word	0x00022880
        /*0a04*/ 	.short	0x010a
        /*0a06*/ 	.byte	0x30
	.zero		1


	//   ....[49]....
        /*0a08*/ 	.word	0x00013740
        /*0a0c*/ 	.word	0x000000ff
        /*0a10*/ 	.word	0x00022870
        /*0a14*/ 	.short	0x0107
        /*0a16*/ 	.byte	0x30
	.zero		1


	//   ....[50]....
        /*0a18*/ 	.word	0x000137d0
        /*0a1c*/ 	.word	0x000000ff
        /*0a20*/ 	.word	0x00022870
        /*0a24*/ 	.short	0x0101
        /*0a26*/ 	.byte	0x30
	.zero		1


	//   ....[51]....
        /*0a28*/ 	.word	0x00013800
        /*0a2c*/ 	.word	0x000000ff
        /*0a30*/ 	.word	0x00022840
        /*0a34*/ 	.short	0x010a
        /*0a36*/ 	.byte	0x30
	.zero		1


	//   ....[52]....
        /*0a38*/ 	.word	0x00013d30
        /*0a3c*/ 	.word	0x000000ff
        /*0a40*/ 	.word	0x00022830
        /*0a44*/ 	.short	0x0107
        /*0a46*/ 	.byte	0x30
	.zero		1


	//   ....[53]....
        /*0a48*/ 	.word	0x00013dc0
        /*0a4c*/ 	.word	0x000000ff
        /*0a50*/ 	.word	0x00022830
        /*0a54*/ 	.short	0x0101
        /*0a56*/ 	.byte	0x30
	.zero		1


	//   ....[54]....
        /*0a58*/ 	.word	0x00014580
        /*0a5c*/ 	.word	0x000000ff
        /*0a60*/ 	.word	0x00022800
        /*0a64*/ 	.short	0x0107
        /*0a66*/ 	.byte	0x30
	.zero		1


	//   ....[55]....
        /*0a68*/ 	.word	0x00014600
        /*0a6c*/ 	.word	0x000000ff
        /*0a70*/ 	.word	0x00022800
        /*0a74*/ 	.short	0x0101
        /*0a76*/ 	.byte	0x30
	.zero		1


	//   ....[56]....
        /*0a78*/ 	.word	0x00014610
        /*0a7c*/ 	.word	0x000000ff
        /*0a80*/ 	.word	0x00022820
        /*0a84*/ 	.short	0x010a
        /*0a86*/ 	.byte	0x30
	.zero		1


	//   ....[57]....
        /*0a88*/ 	.word	0x00014940
        /*0a8c*/ 	.word	0x00000008
        /*0a90*/ 	.word	0x00022880
        /*0a94*/ 	.short	0x010a
        /*0a96*/ 	.byte	0x3f
	.zero		1


	//   ....[58]....
        /*0a98*/ 	.word	0x00014d40
        /*0a9c*/ 	.word	0x00000008
        /*0aa0*/ 	.word	0x00022870
        /*0aa4*/ 	.short	0x0107
        /*0aa6*/ 	.byte	0x3f
	.zero		1


	//   ....[59]....
        /*0aa8*/ 	.word	0x00014dd0
        /*0aac*/ 	.word	0x00000008
        /*0ab0*/ 	.word	0x00022870
        /*0ab4*/ 	.short	0x0101
        /*0ab6*/ 	.byte	0x3f
	.zero		1


	//   ....[60]....
        /*0ab8*/ 	.word	0x00014e00
        /*0abc*/ 	.word	0x00000008
        /*0ac0*/ 	.word	0x00022840
        /*0ac4*/ 	.short	0x010a
        /*0ac6*/ 	.byte	0x3f
	.zero		1


	//   ....[61]....
        /*0ac8*/ 	.word	0x00015210
        /*0acc*/ 	.word	0x00000008
        /*0ad0*/ 	.word	0x00022830
        /*0ad4*/ 	.short	0x0107
        /*0ad6*/ 	.byte	0x3f
	.zero		1


	//   ....[62]....
        /*0ad8*/ 	.word	0x000152b0
        /*0adc*/ 	.word	0x00000008
        /*0ae0*/ 	.word	0x00022830
        /*0ae4*/ 	.short	0x0101
        /*0ae6*/ 	.byte	0x3f
	.zero		1


	//   ....[63]....
        /*0ae8*/ 	.word	0x00015330
        /*0aec*/ 	.word	0x00000002
        /*0af0*/ 	.word	0x00022870
        /*0af4*/ 	.short	0x010a
        /*0af6*/ 	.byte	0x3f
	.zero		1


	//   ....[64]....
        /*0af8*/ 	.word	0x000153c0
        /*0afc*/ 	.word	0x00000002
        /*0b00*/ 	.word	0x00022860
        /*0b04*/ 	.short	0x010a
        /*0b06*/ 	.byte	0x3f
	.zero		1


	//   ....[65]....
        /*0b08*/ 	.word	0x00015830
        /*0b0c*/ 	.word	0x00000002
        /*0b10*/ 	.word	0x00022850
        /*0b14*/ 	.short	0x0101
        /*0b16*/ 	.byte	0x3f
	.zero		1


	//   ....[66]....
        /*0b18*/ 	.word	0x000158d0
        /*0b1c*/ 	.word	0x00000002
        /*0b20*/ 	.word	0x00000000
        /*0b24*/ 	.short	0x0101
        /*0b26*/ 	.byte	0x3f
	.zero		1


	//   ....[67]....
        /*0b28*/ 	.word	0x000159a0
        /*0b2c*/ 	.word	0x00000011
        /*0b30*/ 	.word	0x00022870
        /*0b34*/ 	.short	0x010a
        /*0b36*/ 	.byte	0x3f
	.zero		1


	//   ....[68]....
        /*0b38*/ 	.word	0x00015a50
        /*0b3c*/ 	.word	0x00000011
        /*0b40*/ 	.word	0x00022860
        /*0b44*/ 	.short	0x010a
        /*0b46*/ 	.byte	0x3f
	.zero		1


	//   ....[69]....
        /*0b48*/ 	.word	0x00015eb0
        /*0b4c*/ 	.word	0x00000011
        /*0b50*/ 	.word	0x00022850
        /*0b54*/ 	.short	0x0101
        /*0b56*/ 	.byte	0x3f
	.zero		1


	//   ....[70]....
        /*0b58*/ 	.word	0x00015f80
        /*0b5c*/ 	.word	0x00000011
        /*0b60*/ 	.word	0x00000000
        /*0b64*/ 	.short	0x0101
        /*0b66*/ 	.byte	0x3f
	.zero		1


	//   ....[71]....
        /*0b68*/ 	.word	0x00015fd0
        /*0b6c*/ 	.word	0x00000005
        /*0b70*/ 	.word	0x00022820
        /*0b74*/ 	.short	0x010a
        /*0b76*/ 	.byte	0x3f
	.zero		1


	//   ....[72]....
        /*0b78*/ 	.word	0x000160f0
        /*0b7c*/ 	.word	0x00000004
        /*0b80*/ 	.word	0x00022840
        /*0b84*/ 	.short	0x010a
        /*0b86*/ 	.byte	0x3f
	.zero		1


	//   ....[73]....
        /*0b88*/ 	.word	0x00016190
        /*0b8c*/ 	.word	0x00000005
        /*0b90*/ 	.word	0x00022840
        /*0b94*/ 	.short	0x010a
        /*0b96*/ 	.byte	0x3f
	.zero		1


	//   ....[74]....
        /*0b98*/ 	.word	0x000161d0
        /*0b9c*/ 	.word	0x00000004
        /*0ba0*/ 	.word	0x00022860
        /*0ba4*/ 	.short	0x010a
        /*0ba6*/ 	.byte	0x3f
	.zero		1


	//   ....[75]....
        /*0ba8*/ 	.word	0x00016210
        /*0bac*/ 	.word	0x00000005
        /*0bb0*/ 	.word	0x00022860
        /*0bb4*/ 	.short	0x010a
        /*0bb6*/ 	.byte	0x3f
	.zero		1


	//   ....[76]....
        /*0bb8*/ 	.word	0x00016250
        /*0bbc*/ 	.word	0x00000004
        /*0bc0*/ 	.word	0x00022880
        /*0bc4*/ 	.short	0x010a
        /*0bc6*/ 	.byte	0x3f
	.zero		1


	//   ....[77]....
        /*0bc8*/ 	.word	0x00016290
        /*0bcc*/ 	.word	0x00000005
        /*0bd0*/ 	.word	0x00022880
        /*0bd4*/ 	.short	0x010a
        /*0bd6*/ 	.byte	0x3f
	.zero		1


	//   ....[78]....
        /*0bd8*/ 	.word	0x00016300
        /*0bdc*/ 	.word	0x00000003
        /*0be0*/ 	.word	0x00022800
        /*0be4*/ 	.short	0x010a
        /*0be6*/ 	.byte	0x3f
	.zero		1


	//   ....[79]....
        /*0be8*/ 	.word	0x00016360
        /*0bec*/ 	.word	0x00000003
        /*0bf0*/ 	.word	0x00022830
        /*0bf4*/ 	.short	0x010a
        /*0bf6*/ 	.byte	0x3f
	.zero		1


	//   ....[80]....
        /*0bf8*/ 	.word	0x000163c0
        /*0bfc*/ 	.word	0x0000000a
        /*0c00*/ 	.word	0x00022830
        /*0c04*/ 	.short	0x010a
        /*0c06*/ 	.byte	0x3f
	.zero		1


	//   ....[81]....
        /*0c08*/ 	.word	0x00016420
        /*0c0c*/ 	.word	0x0000000a
        /*0c10*/ 	.word	0x00022850
        /*0c14*/ 	.short	0x010a
        /*0c16*/ 	.byte	0x3f
	.zero		1


	//   ....[82]....
        /*0c18*/ 	.word	0x00016480
        /*0c1c*/ 	.word	0x0000000a
        /*0c20*/ 	.word	0x00022830
        /*0c24*/ 	.short	0x010a
        /*0c26*/ 	.byte	0x3f
	.zero		1


	//   ....[83]....
        /*0c28*/ 	.word	0x000164e0
        /*0c2c*/ 	.word	0x0000000a
        /*0c30*/ 	.word	0x00022850
        /*0c34*/ 	.short	0x010a
        /*0c36*/ 	.byte	0x3f
	.zero		1


	//   ....[84]....
        /*0c38*/ 	.word	0x00016540
        /*0c3c*/ 	.word	0x0000000a
        /*0c40*/ 	.word	0x00022830
        /*0c44*/ 	.short	0x010a
        /*0c46*/ 	.byte	0x3f
	.zero		1


	//   ....[85]....
        /*0c48*/ 	.word	0x000165a0
        /*0c4c*/ 	.word	0x0000000a
        /*0c50*/ 	.word	0x00022850
        /*0c54*/ 	.short	0x010a
        /*0c56*/ 	.byte	0x3f
	.zero		1


	//   ....[86]....
        /*0c58*/ 	.word	0x00016600
        /*0c5c*/ 	.word	0x00000003
        /*0c60*/ 	.word	0x00022850
        /*0c64*/ 	.short	0x010a
        /*0c66*/ 	.byte	0x3f
	.zero		1


	//   ....[87]....
        /*0c68*/ 	.word	0x000166e0
        /*0c6c*/ 	.word	0x00000002
        /*0c70*/ 	.word	0x00022880
        /*0c74*/ 	.short	0x010a
        /*0c76*/ 	.byte	0x3f
	.zero		1


	//   ....[88]....
        /*0c78*/ 	.word	0x00016c90
        /*0c7c*/ 	.word	0x00000002
        /*0c80*/ 	.word	0x00022840
        /*0c84*/ 	.short	0x010a
        /*0c86*/ 	.byte	0x3f
	.zero		1


	//   ....[89]....
        /*0c88*/ 	.word	0x000177a0
        /*0c8c*/ 	.word	0x00000003
        /*0c90*/ 	.word	0x00022820
        /*0c94*/ 	.short	0x010a
        /*0c96*/ 	.byte	0x3f
	.zero		1


	//   ....[90]....
        /*0c98*/ 	.word	0x000177f0
        /*0c9c*/ 	.word	0x00000008
        /*0ca0*/ 	.word	0x00022880
        /*0ca4*/ 	.short	0x010a
        /*0ca6*/ 	.byte	0x3f
	.zero		1


	//   ....[91]....
        /*0ca8*/ 	.word	0x00017cb0
        /*0cac*/ 	.word	0x00000008
        /*0cb0*/ 	.word	0x00022840
        /*0cb4*/ 	.short	0x010a
        /*0cb6*/ 	.byte	0x3f
	.zero		1


	//   ....[92]....
        /*0cb8*/ 	.word	0x00018190
        /*0cbc*/ 	.word	0x00000002
        /*0cc0*/ 	.word	0x00022870
        /*0cc4*/ 	.short	0x010a
        /*0cc6*/ 	.byte	0x3f
	.zero		1


	//   ....[93]....
        /*0cc8*/ 	.word	0x000181e0
        /*0ccc*/ 	.word	0x00000002
        /*0cd0*/ 	.word	0x00022860
        /*0cd4*/ 	.short	0x010a
        /*0cd6*/ 	.byte	0x3f
	.zero		1


	//   ....[94]....
        /*0cd8*/ 	.word	0x00018230
        /*0cdc*/ 	.word	0x00000011
        /*0ce0*/ 	.word	0x00022870
        /*0ce4*/ 	.short	0x010a
        /*0ce6*/ 	.byte	0x3f
	.zero		1


	//   ....[95]....
        /*0ce8*/ 	.word	0x00018280
        /*0cec*/ 	.word	0x00000011
        /*0cf0*/ 	.word	0x00022860
        /*0cf4*/ 	.short	0x010a
        /*0cf6*/ 	.byte	0x3f
	.zero		1


	//   ....[96]....
        /*0cf8*/ 	.word	0x000182d0
        /*0cfc*/ 	.word	0x00000005
        /*0d00*/ 	.word	0x00022820
        /*0d04*/ 	.short	0x010a
        /*0d06*/ 	.byte	0x3f
	.zero		1


	//   ....[97]....
        /*0d08*/ 	.word	0x00018320
        /*0d0c*/ 	.word	0x00000004
        /*0d10*/ 	.word	0x00022840
        /*0d14*/ 	.short	0x010a
        /*0d16*/ 	.byte	0x3f
	.zero		1


	//   ....[98]....
        /*0d18*/ 	.word	0x00018370
        /*0d1c*/ 	.word	0x00000005
        /*0d20*/ 	.word	0x00022840
        /*0d24*/ 	.short	0x010a
        /*0d26*/ 	.byte	0x3f
	.zero		1


	//   ....[99]....
        /*0d28*/ 	.word	0x000183c0
        /*0d2c*/ 	.word	0x00000004
        /*0d30*/ 	.word	0x00022860
        /*0d34*/ 	.short	0x010a
        /*0d36*/ 	.byte	0x3f
	.zero		1


	//   ....[100]....
        /*0d38*/ 	.word	0x00018410
        /*0d3c*/ 	.word	0x00000005
        /*0d40*/ 	.word	0x00022860
        /*0d44*/ 	.short	0x010a
        /*0d46*/ 	.byte	0x3f
	.zero		1


	//   ....[101]....
        /*0d48*/ 	.word	0x00018460
        /*0d4c*/ 	.word	0x00000004
        /*0d50*/ 	.word	0x00022880
        /*0d54*/ 	.short	0x010a
        /*0d56*/ 	.byte	0x3f
	.zero		1


	//----- nvinfo : EIATTR_NUM_MBARRIERS
	.align		4
.L_185:
        /*0d58*/ 	.byte	0x03, 0x38
        /*0d5a*/ 	.short	0x0016


	//----- nvinfo : EIATTR_EXIT_INSTR_OFFSETS
	.align		4
        /*0d5c*/ 	.byte	0x04, 0x1c
        /*0d5e*/ 	.short	(.L_187 - .L_186)


	//   ....[0]....
.L_186:
        /*0d60*/ 	.word	0x000162e0


	//----- nvinfo : EIATTR_MAX_THREADS
	.align		4
.L_187:
        /*0d64*/ 	.byte	0x04, 0x05
        /*0d66*/ 	.short	(.L_189 - .L_188)
.L_188:
        /*0d68*/ 	.word	0x00000180
        /*0d6c*/ 	.word	0x00000001
        /*0d70*/ 	.word	0x00000001


	//----- nvinfo : EIATTR_CRS_STACK_SIZE
	.align		4
.L_189:
        /*0d74*/ 	.byte	0x04, 0x1e
        /*0d76*/ 	.short	(.L_191 - .L_190)
.L_190:
        /*0d78*/ 	.word	0x00000000


	//----- nvinfo : EIATTR_CBANK_PARAM_SIZE
	.align		4
.L_191:
        /*0d7c*/ 	.byte	0x03, 0x19
        /*0d7e*/ 	.short	0x0a70


	//----- nvinfo : EIATTR_PARAM_CBANK
	.align		4
        /*0d80*/ 	.byte	0x04, 0x0a
        /*0d82*/ 	.short	(.L_193 - .L_192)
	.align		4
.L_192:
        /*0d84*/ 	.word	index@(.nv.constant0._ZN7cutlass13device_kernelIN5flash11enable_sm90INS1_16FlashAttnFwdSm90INS1_25CollectiveMainloopFwdSm90ILi2EN4cute5tupleIJNS5_1CILi1EEES8_S8_EEENS6_IJNS7_ILi128EEESA_NS7_ILi192EEEEEELi128ENS_12float_e4m3_tEfNS_4arch4Sm90ELb0ELb1ELb1ELb0ELb1ELb0ELb0ELb1ELb1ELb1ELb1ELb0EEENS1_21CollectiveEpilogueFwdINS6_IJSA_SA_SA_EEES9_NS_10bfloat16_tESF_Li256ELb0ELb1ELb1ELb1EEENS1_19SingleTileSchedulerILb0ELb1ELb1ELi128EEEEEEEEEvNT_6ParamsE)
        /*0d88*/ 	.short	0x0210
        /*0d8a*/ 	.short	0x0a70


	//----- nvinfo : EIATTR_SW_WAR
	.align		4
.L_193:
        /*0d8c*/ 	.byte	0x04, 0x36
        /*0d8e*/ 	.short	(.L_195 - .L_194)
.L_194:
        /*0d90*/ 	.word	0x00000008
.L_195:


//--------------------- .nv.info._ZN7cutlass13device_kernelIN5flash11enable_sm90INS1_16FlashAttnFwdSm90INS1_25CollectiveMainloopFwdSm90ILi2EN4cute5tupleIJNS5_1CILi1EEES8_S8_EEENS6_IJNS7_ILi128EEESA_NS7_ILi192EEEEEELi128ENS_12float_e4m3_tEfNS_4arch4Sm90ELb0ELb1ELb1ELb1ELb1ELb0ELb0ELb1ELb1ELb1ELb1ELb0EEENS1_21CollectiveEpilogueFwdINS6_IJSA_SA_SA_EEES9_NS_10bfloat16_tESF_Li256ELb1ELb1ELb1ELb1EEENS1_36VarlenDynamicPersistentTileSchedulerILi128ELi128ELi256ELi128ELb1ELb1ELb1ELb1ELb0ELb1EEEEEEEEEvNT_6ParamsE --------------------------
	.section	.nv.info._ZN7cutlass13device_kernelIN5flash11enable_sm90INS1_16FlashAttnFwdSm90INS1_25CollectiveMainloopFwdSm90ILi2EN4cute5tupleIJNS5_1CILi1EEES8_S8_EEENS6_IJNS7_ILi128EEESA_NS7_ILi192EEEEEELi128ENS_12float_e4m3_tEfNS_4arch4Sm90ELb0ELb1ELb1ELb1ELb1ELb0ELb0ELb1ELb1ELb1ELb1ELb0EEENS1_21CollectiveEpilogueFwdINS6_IJSA_SA_SA_EEES9_NS_10bfloat16_tESF_Li256ELb1ELb1ELb1ELb1EEENS1_36VarlenDynamicPersistentTileSchedulerILi128ELi128ELi256ELi128ELb1ELb1ELb1ELb1ELb0ELb1EEEEEEEEEvNT_6ParamsE,"",@"SHT_CUDA_INFO"
	.sectionflags	@""
	.align	4


	//----- nvinfo : EIATTR_CUDA_API_VERSION
	.align		4
        /*0000*/ 	.byte	0x04, 0x37
        /*0002*/ 	.short	(.L_197 - .L_196)
.L_196:
        /*0004*/ 	.word	0x00000082


	//----- nvinfo : EIATTR_KPARAM_INFO
	.align		4
.L_197:
        /*0008*/ 	.byte	0x04, 0x17
        /*000a*/ 	.short	(.L_199 - .L_198)
.L_198:
        /*000c*/ 	.word	0x00000000
        /*0010*/ 	.short	0x0000
        /*0012*/ 	.short	0x0070
        /*0014*/ 	.byte	0x00, 0xf0, 0x01, 0x2a


	//----- nvinfo : EIATTR_SPARSE_MMA_MASK
	.align		4
.L_199:
        /*0018*/ 	.byte	0x03, 0x50
        /*001a*/ 	.short	0x0000


	//----- nvinfo : EIATTR_MAXREG_COUNT
	.align		4
        /*001c*/ 	.byte	0x03, 0x1b
        /*001e*/ 	.short	0x00a8


	//----- nvinfo : EIATTR_NUM_BARRIERS
	.align		4
        /*0020*/ 	.byte	0x02, 0x4c
        /*0022*/ 	.byte	0x10
	.zero		1


	//----- nvinfo : EIATTR_EXTERNS
	.align		4
        /*0024*/ 	.byte	0x04, 0x0f
        /*0026*/ 	.short	(.L_201 - .L_200)


	//   ....[0]....
	.align		4
.L_200:
        /*0028*/ 	.word	index@(__assertfail)


	//----- nvinfo : EIATTR_ANNOTATIONS
	.align		4
.L_201:
        /*002c*/ 	.byte	0x04, 0x55
        /*002e*/ 	.short	(.L_203 - .L_202)


	//   ....[0]....
.L_202:
        /* <DEDUP_REMOVED lines=9> */


	//----- nvinfo : EIATTR_MERCURY_ISA_VERSION
	.align		4
.L_203:
        /*00b0*/ 	.byte	0x03, 0x5f
        /*00b2*/ 	.short	0x0101


	//----- nvinfo : EIATTR_UNUSED_LOAD_BYTE_OFFSET
	.align		4
        /*00b4*/ 	.byte	0x04, 0x44
        /*00b6*/ 	.short	(.L_205 - .L_204)


	//   ....[0]....
.L_204:
        /*00b8*/ 	.word	0x00000980
        /*00bc*/ 	.word	0x0000fff0


	//   ....[1]....
        /*00c0*/ 	.word	0x00010310
        /*00c4*/ 	.word	0x0000fff0


	//----- nvinfo : EIATTR_INT_WARP_WIDE_INSTR_OFFSETS
	.align		4
.L_205:
        /*00c8*/ 	.byte	0x04, 0x31
        /*00ca*/ 	.short	(.L_207 - .L_206)


	//   ....[0]....
.L_206:
        /*00cc*/ 	.word	0x000000c0


	//   ....[1]....
        /*00d0*/ 	.word	0x000000d0


	//   ....[2]....
        /*00d4*/ 	.word	0x00000170


	//   ....[3]....
        /*00d8*/ 	.word	0x00015ea0


	//   ....[4]....
        /*00dc*/ 	.word	0x00015f30


	//   ....[5]....
        /*00e0*/ 	.word	0x00019180


	//   ....[6]....
        /*00e4*/ 	.word	0x00019210


	//----- nvinfo : EIATTR_COOP_GROUP_MASK_REGIDS
	.align		4
.L_207:
        /*00e8*/ 	.byte	0x04, 0x29
        /*00ea*/ 	.short	(.L_209 - .L_208)


	//   ....[0]....
.L_208:
        /*00ec*/ 	.word	0xffffffff


	//   ....[1]....
        /*00f0*/ 	.word	0xffffffff


	//   ....[2]....
        /*00f4*/ 	.word	0xffffffff


	//   ....[3]....
        /*00f8*/ 	.word	0xffffffff


	//   ....[4]....
        /*00fc*/ 	.word	0xffffffff


	//   ....[5]....
        /*0100*/ 	.word	0xffffffff


	//   ....[6]....
        /*0104*/ 	.word	0xffffffff


	//   ....[7]....
        /*0108*/ 	.word	0xffffffff


	//   ....[8]....
        /*010c*/ 	.word	0xffffffff


	//   ....[9]....
        /*0110*/ 	.word	0xffffffff


	//   ....[10]....
        /*0114*/ 	.word	0xffffffff


	//   ....[11]....
        /*0118*/ 	.word	0xffffffff


	//   ....[12]....
        /*011c*/ 	.word	0xffffffff


	//   ....[13]....
        /*0120*/ 	.word	0xffffffff


	//   ....[14]....
        /*0124*/ 	.word	0xffffffff


	//   ....[15]....
        /*0128*/ 	.word	0xffffffff


	//   ....[16]....
        /*012c*/ 	.word	0xffffffff


	//   ....[17]....
        /*0130*/ 	.word	0xffffffff


	//   ....[18]....
        /*0134*/ 	.word	0xffffffff


	//   ....[19]....
        /*0138*/ 	.word	0xffffffff


	//   ....[20]....
        /*013c*/ 	.word	0xffffffff


	//   ....[21]....
        /*0140*/ 	.word	0xffffffff


	//   ....[22]....
        /*0144*/ 	.word	0xffffffff


	//   ....[23]....
        /*0148*/ 	.word	0xffffffff


	//   ....[24]....
        /*014c*/ 	.word	0xffffffff


	//   ....[25]....
        /*0150*/ 	.word	0xffffffff


	//   ....[26]....
        /*0154*/ 	.word	0xffffffff


	//   ....[27]....
        /*0158*/ 	.word	0xffffffff


	//   ....[28]....
        /*015c*/ 	.word	0xffffffff


	//   ....[29]....
        /*0160*/ 	.word	0xffffffff


	//   ....[30]....
        /*0164*/ 	.word	0xffffffff


	//   ....[31]....
        /*0168*/ 	.word	0xffffffff


	//   ....[32]....
        /*016c*/ 	.word	0xffffffff


	//   ....[33]....
        /*0170*/ 	.word	0xffffffff


	//   ....[34]....
        /*0174*/ 	.word	0xffffffff


	//   ....[35]....
        /*0178*/ 	.word	0xffffffff


	//   ....[36]....
        /*017c*/ 	.word	0xffffffff


	//   ....[37]....
        /*0180*/ 	.word	0xffffffff


	//   ....[38]....
        /*0184*/ 	.word	0xffffffff


	//   ....[39]....
        /*0188*/ 	.word	0xffffffff


	//   ....[40]....
        /*018c*/ 	.word	0xffffffff


	//   ....[41]....
        /*0190*/ 	.word	0xffffffff


	//   ....[42]....
        /*0194*/ 	.word	0xffffffff


	//   ....[43]....
        /*0198*/ 	.word	0xffffffff


	//   ....[44]....
        /*019c*/ 	.word	0xffffffff


	//   ....[45]....
        /*01a0*/ 	.word	0xffffffff


	//   ....[46]....
        /*01a4*/ 	.word	0xffffffff


	//   ....[47]....
        /*01a8*/ 	.word	0xffffffff


	//   ....[48]....
        /*01ac*/ 	.word	0xffffffff


	//   ....[49]....
        /*01b0*/ 	.word	0xffffffff


	//   ....[50]....
        /*01b4*/ 	.word	0xffffffff


	//   ....[51]....
        /*01b8*/ 	.word	0xffffffff


	//   ....[52]....
        /*01bc*/ 	.word	0xffffffff


	//   ....[53]....
        /*01c0*/ 	.word	0xffffffff


	//   ....[54]....
        /*01c4*/ 	.word	0xffffffff


	//   ....[55]....
        /*01c8*/ 	.word	0xffffffff


	//   ....[56]....
        /*01cc*/ 	.word	0xffffffff


	//   ....[57]....
        /*01d0*/ 	.word	0xffffffff


	//   ....[58]....
        /*01d4*/ 	.word	0xffffffff


	//   ....[59]....
        /*01d8*/ 	.word	0xffffffff


	//   ....[60]....
        /*01dc*/ 	.word	0xffffffff


	//   ....[61]....
        /*01e0*/ 	.word	0xffffffff


	//   ....[62]....
        /*01e4*/ 	.word	0xffffffff


	//   ....[63]....
        /*01e8*/ 	.word	0xffffffff


	//   ....[64]....
        /*01ec*/ 	.word	0xffffffff


	//   ....[65]....
        /*01f0*/ 	.word	0xffffffff


	//   ....[66]....
        /*01f4*/ 	.word	0xffffffff


	//   ....[67]....
        /*01f8*/ 	.word	0xffffffff


	//   ....[68]....
        /*01fc*/ 	.word	0xffffffff


	//   ....[69]....
        /*0200*/ 	.word	0xffffffff


	//   ....[70]....
        /*0204*/ 	.word	0xffffffff


	//   ....[71]....
        /*0208*/ 	.word	0xffffffff


	//   ....[72]....
        /*020c*/ 	.word	0xffffffff


	//   ....[73]....
        /*0210*/ 	.word	0xffffffff


	//   ....[74]....
        /*0214*/ 	.word	0xffffffff


	//   ....[75]....
        /*0218*/ 	.word	0xffffffff


	//   ....[76]....
        /*021c*/ 	.word	0xffffffff


	//   ....[77]....
        /*0220*/ 	.word	0xffffffff


	//   ....[78]....
        /*0224*/ 	.word	0xffffffff


	//   ....[79]....
        /*0228*/ 	.word	0xffffffff


	//   ....[80]....
        /*022c*/ 	.word	0xffffffff


	//   ....[81]....
        /*0230*/ 	.word	0xffffffff


	//   ....[82]....
        /*0234*/ 	.word	0xffffffff


	//   ....[83]....
        /*0238*/ 	.word	0xffffffff


	//   ....[84]....
        /*023c*/ 	.word	0xffffffff


	//   ....[85]....
        /*0240*/ 	.word	0xffffffff


	//   ....[86]....
        /*0244*/ 	.word	0xffffffff


	//   ....[87]....
        /*0248*/ 	.word	0xffffffff


	//   ....[88]....
        /*024c*/ 	.word	0xffffffff


	//   ....[89]....
        /*0250*/ 	.word	0xffffffff


	//   ....[90]....
        /*0254*/ 	.word	0xffffffff


	//   ....[91]....
        /*0258*/ 	.word	0xffffffff


	//   ....[92]....
        /*025c*/ 	.word	0xffffffff


	//   ....[93]....
        /*0260*/ 	.word	0xffffffff


	//   ....[94]....
        /*0264*/ 	.word	0xffffffff


	//   ....[95]....
        /*0268*/ 	.word	0xffffffff


	//   ....[96]....
        /*026c*/ 	.word	0xffffffff


	//   ....[97]....
        /*0270*/ 	.word	0xffffffff


	//   ....[98]....
        /*0274*/ 	.word	0xffffffff


	//   ....[99]....
        /*0278*/ 	.word	0xffffffff


	//   ....[100]....
        /*027c*/ 	.word	0xffffffff


	//   ....[101]....
        /*0280*/ 	.word	0xffffffff


	//   ....[102]....
        /*0284*/ 	.word	0xffffffff


	//   ....[103]....
        /*0288*/ 	.word	0xffffffff


	//   ....[104]....
        /*028c*/ 	.word	0xffffffff


	//   ....[105]....
        /*0290*/ 	.word	0xffffffff


	//   ....[106]....
        /*0294*/ 	.word	0xffffffff


	//   ....[107]....
        /*0298*/ 	.word	0xffffffff


	//   ....[108]....
        /*029c*/ 	.word	0xffffffff


	//   ....[109]....
        /*02a0*/ 	.word	0xffffffff


	//   ....[110]....
        /*02a4*/ 	.word	0xffffffff


	//   ....[111]....
        /*02a8*/ 	.word	0xffffffff


	//   ....[112]....
        /*02ac*/ 	.word	0xffffffff


	//   ....[113]....
        /*02b0*/ 	.word	0xffffffff


	//   ....[114]....
        /*02b4*/ 	.word	0xffffffff


	//   ....[115]....
        /*02b8*/ 	.word	0xffffffff


	//   ....[116]....
        /*02bc*/ 	.word	0xffffffff


	//   ....[117]....
        /*02c0*/ 	.word	0xffffffff


	//   ....[118]....
        /*02c4*/ 	.word	0xffffffff


	//   ....[119]....
        /*02c8*/ 	.word	0xffffffff


	//   ....[120]....
        /*02cc*/ 	.word	0xffffffff


	//   ....[121]....
        /*02d0*/ 	.word	0xffffffff


	//   ....[122]....
        /*02d4*/ 	.word	0xffffffff


	//   ....[123]....
        /*02d8*/ 	.word	0xffffffff


	//   ....[124]....
        /*02dc*/ 	.word	0xffffffff


	//   ....[125]....
        /*02e0*/ 	.word	0xffffffff


	//   ....[126]....
        /*02e4*/ 	.word	0xffffffff


	//   ....[127]....
        /*02e8*/ 	.word	0xffffffff


	//   ....[128]....
        /*02ec*/ 	.word	0xffffffff


	//   ....[129]....
        /*02f0*/ 	.word	0xffffffff


	//   ....[130]....
        /*02f4*/ 	.word	0xffffffff


	//   ....[131]....
        /*02f8*/ 	.word	0xffffffff


	//   ....[132]....
        /*02fc*/ 	.word	0xffffffff


	//   ....[133]....
        /*0300*/ 	.word	0xffffffff


	//   ....[134]....
        /*0304*/ 	.word	0xffffffff


	//   ....[135]....
        /*0308*/ 	.word	0xffffffff


	//   ....[136]....
        /*030c*/ 	.word	0xffffffff


	//   ....[137]....
        /*0310*/ 	.word	0xffffffff


	//   ....[138]....
        /*0314*/ 	.word	0xffffffff


	//   ....[139]....
        /*0318*/ 	.word	0xffffffff


	//   ....[140]....
        /*031c*/ 	.word	0xffffffff


	//   ....[141]....
        /*0320*/ 	.word	0xffffffff


	//   ....[142]....
        /*0324*/ 	.word	0xffffffff


	//   ....[143]....
        /*0328*/ 	.word	0xffffffff


	//   ....[144]....
        /*032c*/ 	.word	0xffffffff


	//   ....[145]....
        /*0330*/ 	.word	0xffffffff


	//   ....[146]....
        /*0334*/ 	.word	0xffffffff


	//   ....[147]....
        /*0338*/ 	.word	0xffffffff


	//   ....[148]....
        /*033c*/ 	.word	0xffffffff


	//   ....[149]....
        /*0340*/ 	.word	0xffffffff


	//   ....[150]....
        /*0344*/ 	.word	0xffffffff


	//   ....[151]....
        /*0348*/ 	.word	0xffffffff


	//   ....[152]....
        /*034c*/ 	.word	0xffffffff


	//   ....[153]....
        /*0350*/ 	.word	0xffffffff


	//   ....[154]....
        /*0354*/ 	.word	0xffffffff


	//   ....[155]....
        /*0358*/ 	.word	0xffffffff


	//   ....[156]....
        /*035c*/ 	.word	0xffffffff


	//   ....[157]....
        /*0360*/ 	.word	0xffffffff


	//   ....[158]....
        /*0364*/ 	.word	0xffffffff


	//   ....[159]....
        /*0368*/ 	.word	0xffffffff


	//   ....[160]....
        /*036c*/ 	.word	0xffffffff


	//   ....[161]....
        /*0370*/ 	.word	0xffffffff


	//   ....[162]....
        /*0374*/ 	.word	0xffffffff


	//   ....[163]....
        /*0378*/ 	.word	0xffffffff


	//   ....[164]....
        /*037c*/ 	.word	0xffffffff


	//   ....[165]....
        /*0380*/ 	.word	0xffffffff


	//   ....[166]....
        /*0384*/ 	.word	0xffffffff


	//   ....[167]....
        /*0388*/ 	.word	0xffffffff


	//   ....[168]....
        /*038c*/ 	.word	0xffffffff


	//   ....[169]....
        /*0390*/ 	.word	0xffffffff


	//   ....[170]....
        /*0394*/ 	.word	0xffffffff


	//   ....[171]....
        /*0398*/ 	.word	0xffffffff


	//   ....[172]....
        /*039c*/ 	.word	0xffffffff


	//   ....[173]....
        /*03a0*/ 	.word	0xffffffff


	//   ....[174]....
        /*03a4*/ 	.word	0xffffffff


	//   ....[175]....
        /*03a8*/ 	.word	0xffffffff


	//   ....[176]....
        /*03ac*/ 	.word	0xffffffff


	//   ....[177]....
        /*03b0*/ 	.word	0xffffffff


	//   ....[178]....
        /*03b4*/ 	.word	0xffffffff


	//   ....[179]....
        /*03b8*/ 	.word	0xffffffff


	//   ....[180]....
        /*03bc*/ 	.word	0xffffffff


	//   ....[181]....
        /*03c0*/ 	.word	0xffffffff


	//   ....[182]....
        /*03c4*/ 	.word	0xffffffff


	//   ....[183]....
        /*03c8*/ 	.word	0xffffffff


	//   ....[184]....
        /*03cc*/ 	.word	0xffffffff


	//   ....[185]....
        /*03d0*/ 	.word	0xffffffff


	//   ....[186]....
        /*03d4*/ 	.word	0xffffffff


	//   ....[187]....
        /*03d8*/ 	.word	0xffffffff


	//   ....[188]....
        /*03dc*/ 	.word	0xffffffff


	//   ....[189]....
        /*03e0*/ 	.word	0xffffffff


	//   ....[190]....
        /*03e4*/ 	.word	0xffffffff


	//   ....[191]....
        /*03e8*/ 	.word	0xffffffff


	//   ....[192]....
        /*03ec*/ 	.word	0xffffffff


	//   ....[193]....
        /*03f0*/ 	.word	0xffffffff


	//   ....[194]....
        /*03f4*/ 	.word	0xffffffff


	//   ....[195]....
        /*03f8*/ 	.word	0xffffffff


	//   ....[196]....
        /*03fc*/ 	.word	0xffffffff


	//   ....[197]....
        /*0400*/ 	.word	0x0500000f


	//   ....[198]....
        /*0404*/ 	.word	0x0500000f


	//   ....[199]....
        /*0408*/ 	.word	0x0500000f


	//   ....[200]....
        /*040c*/ 	.word	0x0500000f


	//   ....[201]....
        /*0410*/ 	.word	0x0500000f


	//   ....[202]....
        /*0414*/ 	.word	0x0500000f


	//   ....[203]....
        /*0418*/ 	.word	0x0500000f


	//   ....[204]....
        /*041c*/ 	.word	0x0500000f


	//   ....[205]....
        /*0420*/ 	.word	0x0500000f


	//   ....[206]....
        /*0424*/ 	.word	0x0500000f


	//   ....[207]....
        /*0428*/ 	.word	0x0500000f


	//   ....[208]....
        /*042c*/ 	.word	0x0500000f


	//   ....[209]....
        /*0430*/ 	.word	0x0500000f


	//   ....[210]....
        /*0434*/ 	.word	0x0500000f


	//   ....[211]....
        /*0438*/ 	.word	0x0500000f


	//   ....[212]....
        /*043c*/ 	.word	0x0500000f


	//   ....[213]....
        /*0440*/ 	.word	0x0500000f


	//   ....[214]....
        /*0444*/ 	.word	0x0500000f


	//   ....[215]....
        /*0448*/ 	.word	0x0500000f


	//   ....[216]....
        /*044c*/ 	.word	0x0500000f


	//   ....[217]....
        /*0450*/ 	.word	0x0500000f


	//   ....[218]....
        /*0454*/ 	.word	0x0500000f


	//   ....[219]....
        /*0458*/ 	.word	0x0500000f


	//   ....[220]....
        /*045c*/ 	.word	0x0500000f


	//   ....[221]....
        /*0460*/ 	.word	0x0500000f


	//   ....[222]....
        /*0464*/ 	.word	0x0500000f


	//   ....[223]....
        /*0468*/ 	.word	0x0500000f


	//   ....[224]....
        /*046c*/ 	.word	0x0500000f


	//   ....[225]....
        /*0470*/ 	.word	0x0500000f


	//   ....[226]....
        /*0474*/ 	.word	0x0500000f


	//   ....[227]....
        /*0478*/ 	.word	0x0500000f


	//   ....[228]....
        /*047c*/ 	.word	0x0500000f


	//   ....[229]....
        /*0480*/ 	.word	0x0500000f


	//   ....[230]....
        /*0484*/ 	.word	0x0500000f


	//   ....[231]....
        /*0488*/ 	.word	0x0500000f


	//   ....[232]....
        /*048c*/ 	.word	0x0500000f


	//   ....[233]....
        /*0490*/ 	.word	0x0500000f


	//   ....[234]....
        /*0494*/ 	.word	0x0500000f


	//   ....[235]....
        /*0498*/ 	.word	0x0500000f


	//   ....[236]....
        /*049c*/ 	.word	0x0500000f


	//   ....[237]....
        /*04a0*/ 	.word	0x0500000f


	//   ....[238]....
        /*04a4*/ 	.word	0x0500000f


	//----- nvinfo : EIATTR_COOP_GROUP_INSTR_OFFSETS
	.align		4
.L_209:
        /*04a8*/ 	.byte	0x04, 0x28
        /*04aa*/ 	.short	(.L_211 - .L_210)


	//   ....[0]....
.L_210:
        /*04ac*/ 	.word	0x00000080


	//   ....[1]....
        /*04b0*/ 	.word	0x00000090


	//   ....[2]....
        /*04b4*/ 	.word	0x000002d0


	//   ....[3]....
        /*04b8*/ 	.word	0x00000430


	//   ....[4]....
        /*04bc*/ 	.word	0x00000550


	//   ....[5]....
        /*04c0*/ 	.word	0x000006b0


	//   ....[6]....
        /*04c4*/ 	.word	0x00001eb0


	//   ....[7]....
        /*04c8*/ 	.word	0x00002960


	//   ....[8]....
        /*04cc*/ 	.word	0x00003390


	//   ....[9]....
        /*04d0*/ 	.word	0x00004520


	//   ....[10]....
        /*04d4*/ 	.word	0x00004630


	//   ....[11]....
        /*04d8*/ 	.word	0x00004e50


	//   ....[12]....
        /*04dc*/ 	.word	0x00004eb0


	//   ....[13]....
        /*04e0*/ 	.word	0x00006800


	//   ....[14]....
        /*04e4*/ 	.word	0x00007140


	//   ....[15]....
        /*04e8*/ 	.word	0x00007d30


	//   ....[16]....
        /*04ec*/ 	.word	0x00007e30


	//   ....[17]....
        /*04f0*/ 	.word	0x00008670


	//   ....[18]....
        /*04f4*/ 	.word	0x000086e0


	//   ....[19]....
        /*04f8*/ 	.word	0x0000acc0


	//   ....[20]....
        /*04fc*/ 	.word	0x0000acd0


	//   ....[21]....
        /*0500*/ 	.word	0x0000ad00


	//   ....[22]....
        /*0504*/ 	.word	0x0000ad10


	//   ....[23]....
        /*0508*/ 	.word	0x0000c8f0


	//   ....[24]....
        /*050c*/ 	.word	0x0000d230


	//   ....[25]....
        /*0510*/ 	.word	0x0000de20


	//   ....[26]....
        /*0514*/ 	.word	0x0000df20


	//   ....[27]....
        /*0518*/ 	.word	0x0000e760


	//   ....[28]....
        /*051c*/ 	.word	0x0000e7d0


	//   ....[29]....
        /*0520*/ 	.word	0x0000fb50


	//   ....[30]....
        /*0524*/ 	.word	0x0000fb60


	//   ....[31]....
        /*0528*/ 	.word	0x0000fbe0


	//   ....[32]....
        /*052c*/ 	.word	0x0000fbf0


	//   ....[33]....
        /*0530*/ 	.word	0x00010b70


	//   ....[34]....
        /*0534*/ 	.word	0x00010b80


	//   ....[35]....
        /*0538*/ 	.word	0x00010b90


	//   ....[36]....
        /*053c*/ 	.word	0x00010ba0


	//   ....[37]....
        /*0540*/ 	.word	0x00010bb0


	//   ....[38]....
        /*0544*/ 	.word	0x00010bc0


	//   ....[39]....
        /*0548*/ 	.word	0x00010bd0


	//   ....[40]....
        /*054c*/ 	.word	0x00010be0


	//   ....[41]....
        /*0550*/ 	.word	0x00010bf0


	//   ....[42]....
        /*0554*/ 	.word	0x00010c00


	//   ....[43]....
        /*0558*/ 	.word	0x00010c10


	//   ....[44]....
        /*055c*/ 	.word	0x00010c20


	//   ....[45]....
        /*0560*/ 	.word	0x00010c30


	//   ....[46]....
        /*0564*/ 	.word	0x00010c40


	//   ....[47]....
        /*0568*/ 	.word	0x00010c50


	//   ....[48]....
        /*056c*/ 	.word	0x00010c60


	//   ....[49]....
        /*0570*/ 	.word	0x00010c70


	//   ....[50]....
        /*0574*/ 	.word	0x00010c80


	//   ....[51]....
        /*0578*/ 	.word	0x00010c90


	//   ....[52]....
        /*057c*/ 	.word	0x00010cb0


	//   ....[53]....
        /*0580*/ 	.word	0x00010cc0


	//   ....[54]....
        /*0584*/ 	.word	0x00010cd0


	//   ....[55]....
        /*0588*/ 	.word	0x00010ce0


	//   ....[56]....
        /*058c*/ 	.word	0x00010cf0


	//   ....[57]....
        /*0590*/ 	.word	0x00010d00


	//   ....[58]....
        /*0594*/ 	.word	0x00010d10


	//   ....[59]....
        /*0598*/ 	.word	0x00010d40


	//   ....[60]....
        /*059c*/ 	.word	0x00010d50


	//   ....[61]....
        /*05a0*/ 	.word	0x00010d60


	//   ....[62]....
        /*05a4*/ 	.word	0x00010d70


	//   ....[63]....
        /*05a8*/ 	.word	0x00010d90


	//   ....[64]....
        /*05ac*/ 	.word	0x00010db0


	//   ....[65]....
        /*05b0*/ 	.word	0x00010dc0


	//   ....[66]....
        /*05b4*/ 	.word	0x00010dd0


	//   ....[67]....
        /*05b8*/ 	.word	0x00010de0


	//   ....[68]....
        /*05bc*/ 	.word	0x00010df0


	//   ....[69]....
        /*05c0*/ 	.word	0x00010e00


	//   ....[70]....
        /*05c4*/ 	.word	0x00010e10


	//   ....[71]....
        /*05c8*/ 	.word	0x00010e20


	//   ....[72]....
        /*05cc*/ 	.word	0x00010e40


	//   ....[73]....
        /*05d0*/ 	.word	0x00010e50


	//   ....[74]....
        /*05d4*/ 	.word	0x00010e80


	//   ....[75]....
        /*05d8*/ 	.word	0x00010e90


	//   ....[76]....
        /*05dc*/ 	.word	0x00010ea0


	//   ....[77]....
        /*05e0*/ 	.word	0x00010eb0


	//   ....[78]....
        /*05e4*/ 	.word	0x00010ec0


	//   ....[79]....
        /*05e8*/ 	.word	0x00010ed0


	//   ....[80]....
        /*05ec*/ 	.word	0x00010ef0


	//   ....[81]....
        /*05f0*/ 	.word	0x00010f00


	//   ....[82]....
        /*05f4*/ 	.word	0x00010f20


	//   ....[83]....
        /*05f8*/ 	.word	0x00010f30


	//   ....[84]....
        /*05fc*/ 	.word	0x00010f40


	//   ....[85]....
        /*0600*/ 	.word	0x00010f70


	//   ....[86]....
        /*0604*/ 	.word	0x00010f80


	//   ....[87]....
        /*0608*/ 	.word	0x00010fa0


	//   ....[88]....
        /*060c*/ 	.word	0x00010fd0


	//   ....[89]....
        /*0610*/ 	.word	0x00011000


	//   ....[90]....
        /*0614*/ 	.word	0x00011030


	//   ....[91]....
        /*0618*/ 	.word	0x00011060


	//   ....[92]....
        /*061c*/ 	.word	0x00011080


	//   ....[93]....
        /*0620*/ 	.word	0x000110b0


	//   ....[94]....
        /*0624*/ 	.word	0x000110e0


	//   ....[95]....
        /*0628*/ 	.word	0x00011110


	//   ....[96]....
        /*062c*/ 	.word	0x00011140


	//   ....[97]....
        /*0630*/ 	.word	0x00011ab0


	//   ....[98]....
        /*0634*/ 	.word	0x00011af0


	//   ....[99]....
        /*0638*/ 	.word	0x00011b20


	//   ....[100]....
        /*063c*/ 	.word	0x00011b50


	//   ....[101]....
        /*0640*/ 	.word	0x00012220


	//   ....[102]....
        /*0644*/ 	.word	0x00012240


	//   ....[103]....
        /*0648*/ 	.word	0x00012310


	//   ....[104]....
        /*064c*/ 	.word	0x00012330


	//   ....[105]....
        /*0650*/ 	.word	0x000123f0


	//   ....[106]....
        /*0654*/ 	.word	0x00012410


	//   ....[107]....
        /*0658*/ 	.word	0x000124e0


	//   ....[108]....
        /*065c*/ 	.word	0x00012500


	//   ....[109]....
        /*0660*/ 	.word	0x00012890


	//   ....[110]....
        /*0664*/ 	.word	0x000128c0


	//   ....[111]....
        /*0668*/ 	.word	0x00012d00


	//   ....[112]....
        /*066c*/ 	.word	0x00012d10


	//   ....[113]....
        /*0670*/ 	.word	0x00013a20


	//   ....[114]....
        /*0674*/ 	.word	0x00013a40


	//   ....[115]....
        /*0678*/ 	.word	0x00013b00


	//   ....[116]....
        /*067c*/ 	.word	0x00013b20


	//   ....[117]....
        /*0680*/ 	.word	0x00013be0


	//   ....[118]....
        /*0684*/ 	.word	0x00013c00


	//   ....[119]....
        /*0688*/ 	.word	0x00013cd0


	//   ....[120]....
        /*068c*/ 	.word	0x00013cf0


	//   ....[121]....
        /*0690*/ 	.word	0x00013e40


	//   ....[122]....
        /*0694*/ 	.word	0x00014020


	//   ....[123]....
        /*0698*/ 	.word	0x00014050


	//   ....[124]....
        /*069c*/ 	.word	0x00014080


	//   ....[125]....
        /*06a0*/ 	.word	0x000140b0


	//   ....[126]....
        /*06a4*/ 	.word	0x000140e0


	//   ....[127]....
        /*06a8*/ 	.word	0x00014130


	//   ....[128]....
        /*06ac*/ 	.word	0x000142b0


	//   ....[129]....
        /*06b0*/ 	.word	0x000142e0


	//   ....[130]....
        /*06b4*/ 	.word	0x00014310


	//   ....[131]....
        /*06b8*/ 	.word	0x00014340


	//   ....[132]....
        /*06bc*/ 	.word	0x00014370


	//   ....[133]....
        /*06c0*/ 	.word	0x000143a0


	//   ....[134]....
        /*06c4*/ 	.word	0x00014450


	//   ....[135]....
        /*06c8*/ 	.word	0x000144b0


	//   ....[136]....
        /*06cc*/ 	.word	0x000144c0


	//   ....[137]....
        /*06d0*/ 	.word	0x00014510


	//   ....[138]....
        /*06d4*/ 	.word	0x00016b60


	//   ....[139]....
        /*06d8*/ 	.word	0x00016b90


	//   ....[140]....
        /*06dc*/ 	.word	0x00016c50


	//   ....[141]....
        /*06e0*/ 	.word	0x00016c60


	//   ....[142]....
        /*06e4*/ 	.word	0x00016cd0


	//   ....[143]....
        /*06e8*/ 	.word	0x00016ce0


	//   ....[144]....
        /*06ec*/ 	.word	0x00016cf0


	//   ....[145]....
        /*06f0*/ 	.word	0x00016d60


	//   ....[146]....
        /*06f4*/ 	.word	0x000170a0


	//   ....[147]....
        /*06f8*/ 	.word	0x000170d0


	//   ....[148]....
        /*06fc*/ 	.word	0x000170f0


	//   ....[149]....
        /*0700*/ 	.word	0x000171a0


	//   ....[150]....
        /*0704*/ 	.word	0x000171c0


	//   ....[151]....
        /*0708*/ 	.word	0x00017250


	//   ....[152]....
        /*070c*/ 	.word	0x00017260


	//   ....[153]....
        /*0710*/ 	.word	0x00017270


	//   ....[154]....
        /*0714*/ 	.word	0x00017a50


	//   ....[155]....
        /*0718*/ 	.word	0x00017a80


	//   ....[156]....
        /*071c*/ 	.word	0x00017ab0


	//   ....[157]....
        /*0720*/ 	.word	0x00017b30


	//   ....[158]....
        /*0724*/ 	.word	0x00017b50


	//   ....[159]....
        /*0728*/ 	.word	0x00017be0


	//   ....[160]....
        /*072c*/ 	.word	0x00017c00


	//   ....[161]....
        /*0730*/ 	.word	0x00017c10


	//   ....[162]....
        /*0734*/ 	.word	0x00018380


	//   ....[163]....
        /*0738*/ 	.word	0x000183a0


	//   ....[164]....
        /*073c*/ 	.word	0x00018410


	//   ....[165]....
        /*0740*/ 	.word	0x00018420


	//   ....[166]....
        /*0744*/ 	.word	0x00018470


	//   ....[167]....
        /*0748*/ 	.word	0x00018480


	//   ....[168]....
        /*074c*/ 	.word	0x00018490


	//   ....[169]....
        /*0750*/ 	.word	0x000184e0


	//   ....[170]....
        /*0754*/ 	.word	0x00018810


	//   ....[171]....
        /*0758*/ 	.word	0x00018830


	//   ....[172]....
        /*075c*/ 	.word	0x00018840


	//   ....[173]....
        /*0760*/ 	.word	0x000188a0


	//   ....[174]....
        /*0764*/ 	.word	0x000188b0


	//   ....[175]....
        /*0768*/ 	.word	0x00018910


	//   ....[176]....
        /*076c*/ 	.word	0x00018940


	//   ....[177]....
        /*0770*/ 	.word	0x00018980


	//   ....[178]....
        /*0774*/ 	.word	0x00019a70


	//   ....[179]....
        /*0778*/ 	.word	0x00019aa0


	//   ....[180]....
        /*077c*/ 	.word	0x00019ad0


	//   ....[181]....
        /*0780*/ 	.word	0x00019af0


	//   ....[182]....
        /*0784*/ 	.word	0x00019b10


	//   ....[183]....
        /*0788*/ 	.word	0x00019b40


	//   ....[184]....
        /*078c*/ 	.word	0x00019b70


	//   ....[185]....
        /*0790*/ 	.word	0x00019b80


	//   ....[186]....
        /*0794*/ 	.word	0x00019cf0


	//   ....[187]....
        /*0798*/ 	.word	0x00019d20


	//   ....[188]....
        /*079c*/ 	.word	0x00019d50


	//   ....[189]....
        /*07a0*/ 	.word	0x00019d90


	//   ....[190]....
        /*07a4*/ 	.word	0x00019dc0


	//   ....[191]....
        /*07a8*/ 	.word	0x00019df0


	//   ....[192]....
        /*07ac*/ 	.word	0x00019e70


	//   ....[193]....
        /*07b0*/ 	.word	0x00019ec0


	//   ....[194]....
        /*07b4*/ 	.word	0x00019ed0


	//   ....[195]....
        /*07b8*/ 	.word	0x00019f10


	//   ....[196]....
        /*07bc*/ 	.word	0x0001a930


	//   ....[197]....
        /*07c0*/ 	.word	0x0001b000


	//   ....[198]....
        /*07c4*/ 	.word	0x0001b0e0


	//   ....[199]....
        /*07c8*/ 	.word	0x0001b1c0


	//   ....[200]....
        /*07cc*/ 	.word	0x0001b220


	//   ....[201]....
        /*07d0*/ 	.word	0x0001b300


	//   ....[202]....
        /*07d4*/ 	.word	0x0001b360


	//   ....[203]....
        /*07d8*/ 	.word	0x0001b440


	//   ....[204]....
        /*07dc*/ 	.word	0x0001b4a0


	//   ....[205]....
        /*07e0*/ 	.word	0x0001b580


	//   ....[206]....
        /*07e4*/ 	.word	0x0001b6b0


	//   ....[207]....
        /*07e8*/ 	.word	0x0001b780


	//   ....[208]....
        /*07ec*/ 	.word	0x0001b890


	//   ....[209]....
        /*07f0*/ 	.word	0x0001b950


	//   ....[210]....
        /*07f4*/ 	.word	0x0001b9b0


	//   ....[211]....
        /*07f8*/ 	.word	0x0001bab0


	//   ....[212]....
        /*07fc*/ 	.word	0x0001bb10


	//   ....[213]....
        /*0800*/ 	.word	0x0001bc20


	//   ....[214]....
        /*0804*/ 	.word	0x0001bcc0


	//   ....[215]....
        /*0808*/ 	.word	0x0001bd30


	//   ....[216]....
        /*080c*/ 	.word	0x0001bd90


	//   ....[217]....
        /*0810*/ 	.word	0x0001be80


	//   ....[218]....
        /*0814*/ 	.word	0x0001bee0


	//   ....[219]....
        /*0818*/ 	.word	0x0001bfe0


	//   ....[220]....
        /*081c*/ 	.word	0x0001c040


	//   ....[221]....
        /*0820*/ 	.word	0x0001c120


	//   ....[222]....
        /*0824*/ 	.word	0x0001c250


	//   ....[223]....
        /*0828*/ 	.word	0x0001c300


	//   ....[224]....
        /*082c*/ 	.word	0x0001c360


	//   ....[225]....
        /*0830*/ 	.word	0x0001c420


	//   ....[226]....
        /*0834*/ 	.word	0x0001c480


	//   ....[227]....
        /*0838*/ 	.word	0x0001c540


	//   ....[228]....
        /*083c*/ 	.word	0x0001c5a0


	//   ....[229]....
        /*0840*/ 	.word	0x0001c660


	//   ....[230]....
        /*0844*/ 	.word	0x0001c750


	//   ....[231]....
        /*0848*/ 	.word	0x0001c7f0


	//   ....[232]....
        /*084c*/ 	.word	0x0001c850


	//   ....[233]....
        /*0850*/ 	.word	0x0001c920


	//   ....[234]....
        /*0854*/ 	.word	0x0001c980


	//   ....[235]....
        /*0858*/ 	.word	0x0001ca50


	//   ....[236]....
        /*085c*/ 	.word	0x0001cab0


	//   ....[237]....
        /*0860*/ 	.word	0x0001cb80


	//   ....[238]....
        /*0864*/ 	.word	0x0001cde0


	//----- nvinfo : EIATTR_REG_RECONFIG
	.align		4
.L_211:
        /*0868*/ 	.byte	0x01, 0x54
	.zero		2


	//----- nvinfo : EIATTR_SYSCALL_OFFSETS
	.align		4
        /*086c*/ 	.byte	0x04, 0x46
        /*086e*/ 	.short	(.L_213 - .L_212)


	//   ....[0]....
.L_212:
        /*0870*/ 	.word	0x00002090


	//   ....[1]....
        /*0874*/ 	.word	0x00016090


	//   ....[2]....
        /*0878*/ 	.word	0x00016200


	//   ....[3]....
        /*087c*/ 	.word	0x00016350


	//   ....[4]....
        /*0880*/ 	.word	0x00016490


	//   ....[5]....
        /*0884*/ 	.word	0x00017640


	//----- nvinfo : EIATTR_MBARRIER_INSTR_OFFSETS
	.align		4
.L_213:
        /*0888*/ 	.byte	0x04, 0x39
        /*088a*/ 	.short	(.L_215 - .L_214)


	//   ....[0]....
.L_214:
        /*088c*/ 	.word	0x00000180
        /*0890*/ 	.word	0x000000ff
        /*0894*/ 	.word	0x00022800
        /*0898*/ 	.short	0x0100
        /*089a*/ 	.byte	0x08
	.zero		1


	//   ....[1]....
        /*089c*/ 	.word	0x00000190
        /*08a0*/ 	.word	0x000000ff
        /*08a4*/ 	.word	0x00022820
        /*08a8*/ 	.short	0x0100
        /*08aa*/ 	.byte	0x08
	.zero		1


	//   ....[2]....
        /*08ac*/ 	.word	0x00000280
        /*08b0*/ 	.word	0x000000ff
        /*08b4*/ 	.word	0x00022830
        /*08b8*/ 	.short	0x0100
        /*08ba*/ 	.byte	0x08
	.zero		1


	//   ....[3]....
        /*08bc*/ 	.word	0x00000290
        /*08c0*/ 	.word	0x000000ff
        /*08c4*/ 	.word	0x00022840
        /*08c8*/ 	.short	0x0100
        /*08ca*/ 	.byte	0x08
	.zero		1


	//   ....[4]....
        /*08cc*/ 	.word	0x000002a0
        /*08d0*/ 	.word	0x000000ff
        /*08d4*/ 	.word	0x00022838
        /*08d8*/ 	.short	0x0100
        /*08da*/ 	.byte	0x08
	.zero		1


	//   ....[5]....
        /*08dc*/ 	.word	0x000002b0
        /*08e0*/ 	.word	0x000000ff
        /*08e4*/ 	.word	0x00022848
        /*08e8*/ 	.short	0x0100
        /*08ea*/ 	.byte	0x08
	.zero		1


	//   ....[6]....
        /*08ec*/ 	.word	0x000003e0
        /*08f0*/ 	.word	0x000000ff
        /*08f4*/ 	.word	0x00022850
        /*08f8*/ 	.short	0x0100
        /*08fa*/ 	.byte	0x08
	.zero		1


	//   ....[7]....
        /*08fc*/ 	.word	0x000003f0
        /*0900*/ 	.word	0x000000ff
        /*0904*/ 	.word	0x00022860
        /*0908*/ 	.short	0x0100
        /*090a*/ 	.byte	0x08
	.zero		1


	//   ....[8]....
        /*090c*/ 	.word	0x00000400
        /*0910*/ 	.word	0x000000ff
        /*0914*/ 	.word	0x00022858
        /*0918*/ 	.short	0x0100
        /*091a*/ 	.byte	0x08
	.zero		1


	//   ....[9]....
        /*091c*/ 	.word	0x00000410
        /*0920*/ 	.word	0x000000ff
        /*0924*/ 	.word	0x00022868
        /*0928*/ 	.short	0x0100
        /*092a*/ 	.byte	0x08
	.zero		1


	//   ....[10]....
        /*092c*/ 	.word	0x00000500
        /*0930*/ 	.word	0x000000ff
        /*0934*/ 	.word	0x00022870
        /*0938*/ 	.short	0x0100
        /*093a*/ 	.byte	0x06
	.zero		1


	//   ....[11]....
        /*093c*/ 	.word	0x00000510
        /*0940*/ 	.word	0x000000ff
        /*0944*/ 	.word	0x00022880
        /*0948*/ 	.short	0x0100
        /*094a*/ 	.byte	0x06
	.zero		1


	//   ....[12]....
        /*094c*/ 	.word	0x00000520
        /*0950*/ 	.word	0x000000ff
        /*0954*/ 	.word	0x00022878
        /*0958*/ 	.short	0x0100
        /*095a*/ 	.byte	0x06
	.zero		1


	//   ....[13]....
        /*095c*/ 	.word	0x00000530
        /*0960*/ 	.word	0x000000ff
        /*0964*/ 	.word	0x00022888
        /*0968*/ 	.short	0x0100
        /*096a*/ 	.byte	0x06
	.zero		1


	//   ....[14]....
        /*096c*/ 	.word	0x00000660
        /*0970*/ 	.word	0x000000ff
        /*0974*/ 	.word	0x00022890
        /*0978*/ 	.short	0x0100
        /*097a*/ 	.byte	0x08
	.zero		1


	//   ....[15]....
        /*097c*/ 	.word	0x00000670
        /*0980*/ 	.word	0x000000ff
        /*0984*/ 	.word	0x000228a0
        /*0988*/ 	.short	0x0100
        /*098a*/ 	.byte	0x08
	.zero		1


	//   ....[16]....
        /*098c*/ 	.word	0x00000680
        /*0990*/ 	.word	0x000000ff
        /*0994*/ 	.word	0x00022898
        /*0998*/ 	.short	0x0100
        /*099a*/ 	.byte	0x08
	.zero		1


	//   ....[17]....
        /*099c*/ 	.word	0x00000690
        /*09a0*/ 	.word	0x000000ff
        /*09a4*/ 	.word	0x000228a8
        /*09a8*/ 	.short	0x0100
        /*09aa*/ 	.byte	0x08
	.zero		1


	//   ....[18]....
        /*09ac*/ 	.word	0x000007e0
        /*09b0*/ 	.word	0x000000ff
        /*09b4*/ 	.word	0x000228b0
        /*09b8*/ 	.short	0x0100
        /*09ba*/ 	.byte	0x08
	.zero		1


	//   ....[19]....
        /*09bc*/ 	.word	0x000007f0
        /*09c0*/ 	.word	0x000000ff
        /*09c4*/ 	.word	0x000228c0
        /*09c8*/ 	.short	0x0100
        /*09ca*/ 	.byte	0x08
	.zero		1


	//   ....[20]....
        /*09cc*/ 	.word	0x00000800
        /*09d0*/ 	.word	0x000000ff
        /*09d4*/ 	.word	0x000228b8
        /*09d8*/ 	.short	0x0100
        /*09da*/ 	.byte	0x08
	.zero		1


	//   ....[21]....
        /*09dc*/ 	.word	0x00000810
        /*09e0*/ 	.word	0x000000ff
        /*09e4*/ 	.word	0x000228c8
        /*09e8*/ 	.short	0x0100
        /*09ea*/ 	.byte	0x08
	.zero		1


	//   ....[22]....
        /*09ec*/ 	.word	0x00002380
        /*09f0*/ 	.word	0x000000ff
        /*09f4*/ 	.word	0x00022800
        /*09f8*/ 	.short	0x010a
        /*09fa*/ 	.byte	0x24
	.zero		1


	//   ....[23]....
        /*09fc*/ 	.word	0x00002420
        /*0a00*/ 	.word	0x0000005b
        /*0a04*/ 	.word	0x00022830
        /*0a08*/ 	.short	0x010a
        /*0a0a*/ 	.byte	0x3f
	.zero		1


	//   ....[24]....
        /*0a0c*/ 	.word	0x00002460
        /*0a10*/ 	.word	0x0000005b
        /*0a14*/ 	.word	0x00022830
        /*0a18*/ 	.short	0x010a
        /*0a1a*/ 	.byte	0x3f
	.zero		1


	//   ....[25]....
        /*0a1c*/ 	.word	0x00002ce0
        /*0a20*/ 	.word	0x000000ff
        /*0a24*/ 	.word	0x00000000
        /*0a28*/ 	.short	0x0101
        /*0a2a*/ 	.byte	0x06
	.zero		1


	//   ....[26]....
        /*0a2c*/ 	.word	0x000060d0
        /*0a30*/ 	.word	0x000000ff
        /*0a34*/ 	.word	0x00022830
        /*0a38*/ 	.short	0x010a
        /*0a3a*/ 	.byte	0x06
	.zero		1


	//   ....[27]....
        /*0a3c*/ 	.word	0x00006110
        /*0a40*/ 	.word	0x000000ff
        /*0a44*/ 	.word	0x00022830
        /*0a48*/ 	.short	0x010a
        /*0a4a*/ 	.byte	0x06
	.zero		1


	//   ....[28]....
        /*0a4c*/ 	.word	0x000063e0
        /*0a50*/ 	.word	0x000000ff
        /*0a54*/ 	.word	0x00022850
        /*0a58*/ 	.short	0x010a
        /*0a5a*/ 	.byte	0x06
	.zero		1


	//   ....[29]....
        /*0a5c*/ 	.word	0x00006420
        /*0a60*/ 	.word	0x000000ff
        /*0a64*/ 	.word	0x00022850
        /*0a68*/ 	.short	0x010a
        /*0a6a*/ 	.byte	0x06
	.zero		1


	//   ....[30]....
        /*0a6c*/ 	.word	0x00006b50
        /*0a70*/ 	.word	0x000000ff
        /*0a74*/ 	.word	0x00000000
        /*0a78*/ 	.short	0x0101
        /*0a7a*/ 	.byte	0x06
	.zero		1


	//   ....[31]....
        /*0a7c*/ 	.word	0x000091d0
        /*0a80*/ 	.word	0x000000ff
        /*0a84*/ 	.word	0x00000000
        /*0a88*/ 	.short	0x0101
        /*0a8a*/ 	.byte	0x06
	.zero		1


	//   ....[32]....
        /*0a8c*/ 	.word	0x00009b00
        /*0a90*/ 	.word	0x000000ff
        /*0a94*/ 	.word	0x00022830
        /*0a98*/ 	.short	0x010a
        /*0a9a*/ 	.byte	0x06
	.zero		1


	//   ....[33]....
        /*0a9c*/ 	.word	0x00009b40
        /*0aa0*/ 	.word	0x000000ff
        /*0aa4*/ 	.word	0x00022830
        /*0aa8*/ 	.short	0x010a
        /*0aaa*/ 	.byte	0x06
	.zero		1


	//   ....[34]....
        /*0aac*/ 	.word	0x00009e10
        /*0ab0*/ 	.word	0x000000ff
        /*0ab4*/ 	.word	0x00022850
        /*0ab8*/ 	.short	0x010a
        /*0aba*/ 	.byte	0x06
	.zero		1


	//   ....[35]....
        /*0abc*/ 	.word	0x00009e50
        /*0ac0*/ 	.word	0x000000ff
        /*0ac4*/ 	.word	0x00022850
        /*0ac8*/ 	.short	0x010a
        /*0aca*/ 	.byte	0x06
	.zero		1


	//   ....[36]....
        /*0acc*/ 	.word	0x0000a570
        /*0ad0*/ 	.word	0x000000ff
        /*0ad4*/ 	.word	0x00000000
        /*0ad8*/ 	.short	0x0101
        /*0ada*/ 	.byte	0x06
	.zero		1


	//   ....[37]....
        /*0adc*/ 	.word	0x0000bb00
        /*0ae0*/ 	.word	0x000000ff
        /*0ae4*/ 	.word	0x00000000
        /*0ae8*/ 	.short	0x0101
        /*0aea*/ 	.byte	0x06
	.zero		1


	//   ....[38]....
        /*0aec*/ 	.word	0x0000c1f0
        /*0af0*/ 	.word	0x000000ff
        /*0af4*/ 	.word	0x00022830
        /*0af8*/ 	.short	0x010a
        /*0afa*/ 	.byte	0x06
	.zero		1


	//   ....[39]....
        /*0afc*/ 	.word	0x0000c230
        /*0b00*/ 	.word	0x000000ff
        /*0b04*/ 	.word	0x00022830
        /*0b08*/ 	.short	0x010a
        /*0b0a*/ 	.byte	0x06
	.zero		1


	//   ....[40]....
        /*0b0c*/ 	.word	0x0000c4d0
        /*0b10*/ 	.word	0x000000ff
        /*0b14*/ 	.word	0x00022850
        /*0b18*/ 	.short	0x010a
        /*0b1a*/ 	.byte	0x06
	.zero		1


	//   ....[41]....
        /*0b1c*/ 	.word	0x0000c510
        /*0b20*/ 	.word	0x000000ff
        /*0b24*/ 	.word	0x00022850
        /*0b28*/ 	.short	0x010a
        /*0b2a*/ 	.byte	0x06
	.zero		1


	//   ....[42]....
        /*0b2c*/ 	.word	0x0000cc40
        /*0b30*/ 	.word	0x000000ff
        /*0b34*/ 	.word	0x00000000
        /*0b38*/ 	.short	0x0101
        /*0b3a*/ 	.byte	0x06
	.zero		1


	//   ....[43]....
        /*0b3c*/ 	.word	0x0000f2c0
        /*0b40*/ 	.word	0x000000ff
        /*0b44*/ 	.word	0x00000000
        /*0b48*/ 	.short	0x0101
        /*0b4a*/ 	.byte	0x06
	.zero		1


	//   ....[44]....
        /*0b4c*/ 	.word	0x0000f8b0
        /*0b50*/ 	.word	0x000000ff
        /*0b54*/ 	.word	0x00022850
        /*0b58*/ 	.short	0x010a
        /*0b5a*/ 	.byte	0x09
	.zero		1


	//   ....[45]....
        /*0b5c*/ 	.word	0x0000f8f0
        /*0b60*/ 	.word	0x000000ff
        /*0b64*/ 	.word	0x00022850
        /*0b68*/ 	.short	0x010a
        /*0b6a*/ 	.byte	0x09
	.zero		1


	//   ....[46]....
        /*0b6c*/ 	.word	0x0000fed0
        /*0b70*/ 	.word	0x000000ff
        /*0b74*/ 	.word	0x00000000
        /*0b78*/ 	.short	0x0101
        /*0b7a*/ 	.byte	0x04
	.zero		1


	//   ....[47]....
        /*0b7c*/ 	.word	0x00012210
        /*0b80*/ 	.word	0x00000003
        /*0b84*/ 	.word	0x00000000
        /*0b88*/ 	.short	0x0101
        /*0b8a*/ 	.byte	0x3f
	.zero		1


	//   ....[48]....
        /*0b8c*/ 	.word	0x000128b0
        /*0b90*/ 	.word	0x00000002
        /*0b94*/ 	.word	0x00000000
        /*0b98*/ 	.short	0x0101
        /*0b9a*/ 	.byte	0x3f
	.zero		1


	//   ....[49]....
        /*0b9c*/ 	.word	0x00016970
        /*0ba0*/ 	.word	0x00000000
        /*0ba4*/ 	.word	0x00022880
        /*0ba8*/ 	.short	0x010a
        /*0baa*/ 	.byte	0x3f
	.zero		1


	//   ....[50]....
        /*0bac*/ 	.word	0x00016e20
        /*0bb0*/ 	.word	0x00000000
        /*0bb4*/ 	.word	0x00022870
        /*0bb8*/ 	.short	0x0107
        /*0bba*/ 	.byte	0x3f
	.zero		1


	//   ....[51]....
        /*0bbc*/ 	.word	0x00016ee0
        /*0bc0*/ 	.word	0x00000000
        /*0bc4*/ 	.word	0x00022870
        /*0bc8*/ 	.short	0x0101
        /*0bca*/ 	.byte	0x3f
	.zero		1


	//   ....[52]....
        /*0bcc*/ 	.word	0x00016f10
        /*0bd0*/ 	.word	0x00000000
        /*0bd4*/ 	.word	0x00022840
        /*0bd8*/ 	.short	0x010a
        /*0bda*/ 	.byte	0x3f
	.zero		1


	//   ....[53]....
        /*0bdc*/ 	.word	0x000173c0
        /*0be0*/ 	.word	0x00000000
        /*0be4*/ 	.word	0x00022830
        /*0be8*/ 	.short	0x0107
        /*0bea*/ 	.byte	0x3f
	.zero		1


	//   ....[54]....
        /*0bec*/ 	.word	0x00017480
        /*0bf0*/ 	.word	0x00000000
        /*0bf4*/ 	.word	0x00022830
        /*0bf8*/ 	.short	0x0101
        /*0bfa*/ 	.byte	0x3f
	.zero		1


	//   ....[55]....
        /*0bfc*/ 	.word	0x00017d50
        /*0c00*/ 	.word	0x00000010
        /*0c04*/ 	.word	0x00022800
        /*0c08*/ 	.short	0x0107
        /*0c0a*/ 	.byte	0x3f
	.zero		1


	//   ....[56]....
        /*0c0c*/ 	.word	0x00017e60
        /*0c10*/ 	.word	0x00000010
        /*0c14*/ 	.word	0x00022800
        /*0c18*/ 	.short	0x0101
        /*0c1a*/ 	.byte	0x3f
	.zero		1


	//   ....[57]....
        /*0c1c*/ 	.word	0x00017e80
        /*0c20*/ 	.word	0x00000010
        /*0c24*/ 	.word	0x00022820
        /*0c28*/ 	.short	0x010a
        /*0c2a*/ 	.byte	0x3f
	.zero		1


	//   ....[58]....
        /*0c2c*/ 	.word	0x000181c0
        /*0c30*/ 	.word	0x00000000
        /*0c34*/ 	.word	0x00022880
        /*0c38*/ 	.short	0x010a
        /*0c3a*/ 	.byte	0x3f
	.zero		1


	//   ....[59]....
        /*0c3c*/ 	.word	0x00018570
        /*0c40*/ 	.word	0x00000000
        /*0c44*/ 	.word	0x00022870
        /*0c48*/ 	.short	0x0107
        /*0c4a*/ 	.byte	0x3f
	.zero		1


	//   ....[60]....
        /*0c4c*/ 	.word	0x00018630
        /*0c50*/ 	.word	0x00000000
        /*0c54*/ 	.word	0x00022870
        /*0c58*/ 	.short	0x0101
        /*0c5a*/ 	.byte	0x3f
	.zero		1


	//   ....[61]....
        /*0c5c*/ 	.word	0x00018660
        /*0c60*/ 	.word	0x00000000
        /*0c64*/ 	.word	0x00022840
        /*0c68*/ 	.short	0x010a
        /*0c6a*/ 	.byte	0x3f
	.zero		1


	//   ....[62]....
        /*0c6c*/ 	.word	0x00018a20
        /*0c70*/ 	.word	0x00000000
        /*0c74*/ 	.word	0x00022830
        /*0c78*/ 	.short	0x0107
        /*0c7a*/ 	.byte	0x3f
	.zero		1


	//   ....[63]....
        /*0c7c*/ 	.word	0x00018ae0
        /*0c80*/ 	.word	0x00000000
        /*0c84*/ 	.word	0x00022830
        /*0c88*/ 	.short	0x0101
        /*0c8a*/ 	.byte	0x3f
	.zero		1


	//   ....[64]....
        /*0c8c*/ 	.word	0x00018b70
        /*0c90*/ 	.word	0x00000000
        /*0c94*/ 	.word	0x00022870
        /*0c98*/ 	.short	0x010a
        /*0c9a*/ 	.byte	0x3f
	.zero		1


	//   ....[65]....
        /*0c9c*/ 	.word	0x00018c00
        /*0ca0*/ 	.word	0x00000000
        /*0ca4*/ 	.word	0x00022860
        /*0ca8*/ 	.short	0x010a
        /*0caa*/ 	.byte	0x3f
	.zero		1


	//   ....[66]....
        /*0cac*/ 	.word	0x00019060
        /*0cb0*/ 	.word	0x00000000
        /*0cb4*/ 	.word	0x00022850
        /*0cb8*/ 	.short	0x0101
        /*0cba*/ 	.byte	0x3f
	.zero		1


	//   ....[67]....
        /*0cbc*/ 	.word	0x000190e0
        /*0cc0*/ 	.word	0x00000000
        /*0cc4*/ 	.word	0x00000000
        /*0cc8*/ 	.short	0x0101
        /*0cca*/ 	.byte	0x3f
	.zero		1


	//   ....[68]....
        /*0ccc*/ 	.word	0x000192a0
        /*0cd0*/ 	.word	0x00000012
        /*0cd4*/ 	.word	0x00022870
        /*0cd8*/ 	.short	0x010a
        /*0cda*/ 	.byte	0x3f
	.zero		1


	//   ....[69]....
        /*0cdc*/ 	.word	0x00019320
        /*0ce0*/ 	.word	0x00000012
        /*0ce4*/ 	.word	0x00022860
        /*0ce8*/ 	.short	0x010a
        /*0cea*/ 	.byte	0x3f
	.zero		1


	//   ....[70]....
        /*0cec*/ 	.word	0x00019790
        /*0cf0*/ 	.word	0x00000012
        /*0cf4*/ 	.word	0x00022850
        /*0cf8*/ 	.short	0x0101
        /*0cfa*/ 	.byte	0x3f
	.zero		1


	//   ....[71]....
        /*0cfc*/ 	.word	0x00019810
        /*0d00*/ 	.word	0x00000012
        /*0d04*/ 	.word	0x00000000
        /*0d08*/ 	.short	0x0101
        /*0d0a*/ 	.byte	0x3f
	.zero		1


	//   ....[72]....
        /*0d0c*/ 	.word	0x0001a8b0
        /*0d10*/ 	.word	0x00000005
        /*0d14*/ 	.word	0x00022820
        /*0d18*/ 	.short	0x010a
        /*0d1a*/ 	.byte	0x3f
	.zero		1


	//   ....[73]....
        /*0d1c*/ 	.word	0x0001aa30
        /*0d20*/ 	.word	0x00000003
        /*0d24*/ 	.word	0x00022840
        /*0d28*/ 	.short	0x010a
        /*0d2a*/ 	.byte	0x3f
	.zero		1


	//   ....[74]....
        /*0d2c*/ 	.word	0x0001aad0
        /*0d30*/ 	.word	0x00000013
        /*0d34*/ 	.word	0x00022840
        /*0d38*/ 	.short	0x010a
        /*0d3a*/ 	.byte	0x3f
	.zero		1


	//   ....[75]....
        /*0d3c*/ 	.word	0x0001ab10
        /*0d40*/ 	.word	0x00000003
        /*0d44*/ 	.word	0x00022860
        /*0d48*/ 	.short	0x010a
        /*0d4a*/ 	.byte	0x3f
	.zero		1


	//   ....[76]....
        /*0d4c*/ 	.word	0x0001ab50
        /*0d50*/ 	.word	0x00000013
        /*0d54*/ 	.word	0x00022860
        /*0d58*/ 	.short	0x010a
        /*0d5a*/ 	.byte	0x3f
	.zero		1


	//   ....[77]....
        /*0d5c*/ 	.word	0x0001ab90
        /*0d60*/ 	.word	0x00000003
        /*0d64*/ 	.word	0x00022880
        /*0d68*/ 	.short	0x010a
        /*0d6a*/ 	.byte	0x3f
	.zero		1


	//   ....[78]....
        /*0d6c*/ 	.word	0x0001abd0
        /*0d70*/ 	.word	0x00000013
        /*0d74*/ 	.word	0x00022880
        /*0d78*/ 	.short	0x010a
        /*0d7a*/ 	.byte	0x3f
	.zero		1


	//   ....[79]....
        /*0d7c*/ 	.word	0x0001ac40
        /*0d80*/ 	.word	0x00000003
        /*0d84*/ 	.word	0x00022800
        /*0d88*/ 	.short	0x010a
        /*0d8a*/ 	.byte	0x3f
	.zero		1


	//   ....[80]....
        /*0d8c*/ 	.word	0x0001ac90
        /*0d90*/ 	.word	0x0000005b
        /*0d94*/ 	.word	0x00022830
        /*0d98*/ 	.short	0x010a
        /*0d9a*/ 	.byte	0x3f
	.zero		1


	//   ....[81]....
        /*0d9c*/ 	.word	0x0001acf0
        /*0da0*/ 	.word	0x00000008
        /*0da4*/ 	.word	0x00022830
        /*0da8*/ 	.short	0x010a
        /*0daa*/ 	.byte	0x3f
	.zero		1


	//   ....[82]....
        /*0dac*/ 	.word	0x0001ad50
        /*0db0*/ 	.word	0x00000008
        /*0db4*/ 	.word	0x00022850
        /*0db8*/ 	.short	0x010a
        /*0dba*/ 	.byte	0x3f
	.zero		1


	//   ....[83]....
        /*0dbc*/ 	.word	0x0001adb0
        /*0dc0*/ 	.word	0x00000008
        /*0dc4*/ 	.word	0x00022830
        /*0dc8*/ 	.short	0x010a
        /*0dca*/ 	.byte	0x3f
	.zero		1


	//   ....[84]....
        /*0dcc*/ 	.word	0x0001ae10
        /*0dd0*/ 	.word	0x00000008
        /*0dd4*/ 	.word	0x00022850
        /*0dd8*/ 	.short	0x010a
        /*0dda*/ 	.byte	0x3f
	.zero		1


	//   ....[85]....
        /*0ddc*/ 	.word	0x0001ae70
        /*0de0*/ 	.word	0x00000008
        /*0de4*/ 	.word	0x00022830
        /*0de8*/ 	.short	0x010a
        /*0dea*/ 	.byte	0x3f
	.zero		1


	//   ....[86]....
        /*0dec*/ 	.word	0x0001aed0
        /*0df0*/ 	.word	0x00000008
        /*0df4*/ 	.word	0x00022850
        /*0df8*/ 	.short	0x010a
        /*0dfa*/ 	.byte	0x3f
	.zero		1


	//   ....[87]....
        /*0dfc*/ 	.word	0x0001af30
        /*0e00*/ 	.word	0x00000005
        /*0e04*/ 	.word	0x00022850
        /*0e08*/ 	.short	0x010a
        /*0e0a*/ 	.byte	0x3f
	.zero		1


	//   ....[88]....
        /*0e0c*/ 	.word	0x0001b030
        /*0e10*/ 	.word	0x00000000
        /*0e14*/ 	.word	0x00022880
        /*0e18*/ 	.short	0x010a
        /*0e1a*/ 	.byte	0x3f
	.zero		1


	//   ....[89]....
        /*0e1c*/ 	.word	0x0001b600
        /*0e20*/ 	.word	0x00000000
        /*0e24*/ 	.word	0x00022840
        /*0e28*/ 	.short	0x010a
        /*0e2a*/ 	.byte	0x3f
	.zero		1


	//   ....[90]....
        /*0e2c*/ 	.word	0x0001c150
        /*0e30*/ 	.word	0x00000010
        /*0e34*/ 	.word	0x00022820
        /*0e38*/ 	.short	0x010a
        /*0e3a*/ 	.byte	0x3f
	.zero		1


	//   ....[91]....
        /*0e3c*/ 	.word	0x0001c1a0
        /*0e40*/ 	.word	0x00000000
        /*0e44*/ 	.word	0x00022880
        /*0e48*/ 	.short	0x010a
        /*0e4a*/ 	.byte	0x3f
	.zero		1


	//   ....[92]....
        /*0e4c*/ 	.word	0x0001c6a0
        /*0e50*/ 	.word	0x00000000
        /*0e54*/ 	.word	0x00022840
        /*0e58*/ 	.short	0x010a
        /*0e5a*/ 	.byte	0x3f
	.zero		1


	//   ....[93]....
        /*0e5c*/ 	.word	0x0001cbc0
        /*0e60*/ 	.word	0x00000000
        /*0e64*/ 	.word	0x00022870
        /*0e68*/ 	.short	0x010a
        /*0e6a*/ 	.byte	0x3f
	.zero		1


	//   ....[94]....
        /*0e6c*/ 	.word	0x0001cc10
        /*0e70*/ 	.word	0x00000000
        /*0e74*/ 	.word	0x00022860
        /*0e78*/ 	.short	0x010a
        /*0e7a*/ 	.byte	0x3f
	.zero		1


	//   ....[95]....
        /*0e7c*/ 	.word	0x0001cc60
        /*0e80*/ 	.word	0x00000012
        /*0e84*/ 	.word	0x00022870
        /*0e88*/ 	.short	0x010a
        /*0e8a*/ 	.byte	0x3f
	.zero		1


	//   ....[96]....
        /*0e8c*/ 	.word	0x0001ccb0
        /*0e90*/ 	.word	0x00000012
        /*0e94*/ 	.word	0x00022860
        /*0e98*/ 	.short	0x010a
        /*0e9a*/ 	.byte	0x3f
	.zero		1


	//   ....[97]....
        /*0e9c*/ 	.word	0x0001cd00
        /*0ea0*/ 	.word	0x00000005
        /*0ea4*/ 	.word	0x00022820
        /*0ea8*/ 	.short	0x010a
        /*0eaa*/ 	.byte	0x3f
	.zero		1


	//   ....[98]....
        /*0eac*/ 	.word	0x0001cea0
        /*0eb0*/ 	.word	0x00000003
        /*0eb4*/ 	.word	0x00022840
        /*0eb8*/ 	.short	0x010a
        /*0eba*/ 	.byte	0x3f
	.zero		1


	//   ....[99]....
        /*0ebc*/ 	.word	0x0001cef0
        /*0ec0*/ 	.word	0x00000013
        /*0ec4*/ 	.word	0x00022840
        /*0ec8*/ 	.short	0x010a
        /*0eca*/ 	.byte	0x3f
	.zero		1


	//   ....[100]....
        /*0ecc*/ 	.word	0x0001cf40
        /*0ed0*/ 	.word	0x00000003
        /*0ed4*/ 	.word	0x00022860
        /*0ed8*/ 	.short	0x010a
        /*0eda*/ 	.byte	0x3f
	.zero		1


	//   ....[101]....
        /*0edc*/ 	.word	0x0001cf90
        /*0ee0*/ 	.word	0x00000013
        /*0ee4*/ 	.word	0x00022860
        /*0ee8*/ 	.short	0x010a
        /*0eea*/ 	.byte	0x3f
	.zero		1


	//   ....[102]....
        /*0eec*/ 	.word	0x0001cfe0
        /*0ef0*/ 	.word	0x00000003
        /*0ef4*/ 	.word	0x00022880
        /*0ef8*/ 	.short	0x010a
        /*0efa*/ 	.byte	0x3f
	.zero		1


	//----- nvinfo : EIATTR_NUM_MBARRIERS
	.align		4
.L_215:
        /*0efc*/ 	.byte	0x03, 0x38
        /*0efe*/ 	.short	0x0016


	//----- nvinfo : EIATTR_EXIT_INSTR_OFFSETS
	.align		4
        /*0f00*/ 	.byte	0x04, 0x1c
        /*0f02*/ 	.short	(.L_217 - .L_216)


	//   ....[0]....
.L_216:
        /*0f04*/ 	.word	0x000009c0


	//   ....[1]....
        /*0f08*/ 	.word	0x00013df0


	//   ....[2]....
        /*0f0c*/ 	.word	0x0001ac20


	//----- nvinfo : EIATTR_MAX_THREADS
	.align		4
.L_217:
        /*0f10*/ 	.byte	0x04, 0x05
        /*0f12*/ 	.short	(.L_219 - .L_218)
.L_218:
        /*0f14*/ 	.word	0x00000180
        /*0f18*/ 	.word	0x00000001
        /*0f1c*/ 	.word	0x00000001


	//----- nvinfo : EIATTR_CRS_STACK_SIZE
	.align		4
.L_219:
        /*0f20*/ 	.byte	0x04, 0x1e
        /*0f22*/ 	.short	(.L_221 - .L_220)
.L_220:
        /*0f24*/ 	.word	0x00000000


	//----- nvinfo : EIATTR_CBANK_PARAM_SIZE
	.align		4
.L_221:
        /*0f28*/ 	.byte	0x03, 0x19
        /*0f2a*/ 	.short	0x0af0


	//----- nvinfo : EIATTR_PARAM_CBANK
	.align		4
        /*0f2c*/ 	.byte	0x04, 0x0a
        /*0f2e*/ 	.short	(.L_223 - .L_222)
	.align		4
.L_222:
        /*0f30*/ 	.word	index@(.nv.constant0._ZN7cutlass13device_kernelIN5flash11enable_sm90INS1_16FlashAttnFwdSm90INS1_25CollectiveMainloopFwdSm90ILi2EN4cute5tupleIJNS5_1CILi1EEES8_S8_EEENS6_IJNS7_ILi128EEESA_NS7_ILi192EEEEEELi128ENS_12float_e4m3_tEfNS_4arch4Sm90ELb0ELb1ELb1ELb1ELb1ELb0ELb0ELb1ELb1ELb1ELb1ELb0EEENS1_21CollectiveEpilogueFwdINS6_IJSA_SA_SA_EEES9_NS_10bfloat16_tESF_Li256ELb1ELb1ELb1ELb1EEENS1_36VarlenDynamicPersistentTileSchedulerILi128ELi128ELi256ELi128ELb1ELb1ELb1ELb1ELb0ELb1EEEEEEEEEvNT_6ParamsE)
        /*0f34*/ 	.short	0x0210
        /*0f36*/ 	.short	0x0af0


	//----- nvinfo : EIATTR_SW_WAR
	.align		4
.L_223:
        /*0f38*/ 	.byte	0x04, 0x36
        /*0f3a*/ 	.short	(.L_225 - .L_224)
.L_224:
        /*0f3c*/ 	.word	0x00000008
.L_225:


//--------------------- .nv.info._ZN7cutlass13device_kernelIN5flash11enable_sm90INS1_16FlashAttnFwdSm90INS1_25CollectiveMainloopFwdSm90ILi2EN4cute5tupleIJNS5_1CILi1EEES8_S8_EEENS6_IJNS7_ILi128EEESA_NS7_ILi192EEEEEELi128ENS_12float_e4m3_tEfNS_4arch4Sm90ELb0ELb1ELb1ELb1ELb1ELb1ELb0ELb1ELb1ELb1ELb1ELb0EEENS1_21CollectiveEpilogueFwdINS6_IJSA_SA_SA_EEES9_NS_10bfloat16_tESF_Li256ELb1ELb1ELb1ELb1EEENS1_36VarlenDynamicPersistentTileSchedulerILi128ELi128ELi256ELi128ELb1ELb1ELb1ELb1ELb0ELb1EEEEEEEEEvNT_6ParamsE --------------------------
	.section	.nv.info._ZN7cutlass13device_kernelIN5flash11enable_sm90INS1_16FlashAttnFwdSm90INS1_25CollectiveMainloopFwdSm90ILi2EN4cute5tupleIJNS5_1CILi1EEES8_S8_EEENS6_IJNS7_ILi128EEESA_NS7_ILi192EEEEEELi128ENS_12float_e4m3_tEfNS_4arch4Sm90ELb0ELb1ELb1ELb1ELb1ELb1ELb0ELb1ELb1ELb1ELb1ELb0EEENS1_21CollectiveEpilogueFwdINS6_IJSA_SA_SA_EEES9_NS_10bfloat16_tESF_Li256ELb1ELb1ELb1ELb1EEENS1_36VarlenDynamicPersistentTileSchedulerILi128ELi128ELi256ELi128ELb1ELb1ELb1ELb1ELb0ELb1EEEEEEEEEvNT_6ParamsE,"",@"SHT_CUDA_INFO"
	.sectionflags	@""
	.align	4


	//----- nvinfo : EIATTR_CUDA_API_VERSION
	.align		4
        /*0000*/ 	.byte	0x04, 0x37
        /*0002*/ 	.short	(.L_227 - .L_226)
.L_226:
        /*0004*/ 	.word	0x00000082


	//----- nvinfo : EIATTR_KPARAM_INFO
	.align		4
.L_227:
        /*0008*/ 	.byte	0x04, 0x17
        /*000a*/ 	.short	(.L_229 - .L_228)
.L_228:
        /*000c*/ 	.word	0x00000000
        /*0010*/ 	.short	0x0000
        /*0012*/ 	.short	0x0070
        /*0014*/ 	.byte	0x00, 0xf0, 0x01, 0x2a


	//----- nvinfo : EIATTR_SPARSE_MMA_MASK
	.align		4
.L_229:
        /*0018*/ 	.byte	0x03, 0x50
        /*001a*/ 	.short	0x0000


	//----- nvinfo : EIATTR_MAXREG_COUNT
	.align		4
        /*001c*/ 	.byte	0x03, 0x1b
        /*001e*/ 	.short	0x00a8


	//----- nvinfo : EIATTR_NUM_BARRIERS
	.align		4
        /*0020*/ 	.byte	0x02, 0x4c
        /*0022*/ 	.byte	0x10
	.zero		1


	//----- nvinfo : EIATTR_EXTERNS
	.align		4
        /*0024*/ 	.byte	0x04, 0x0f
        /*0026*/ 	.short	(.L_231 - .L_230)


	//   ....[0]....
	.align		4
.L_230:
        /*0028*/ 	.word	index@(__assertfail)


	//----- nvinfo : EIATTR_ANNOTATIONS
	.align		4
.L_231:
        /*002c*/ 	.byte	0x04, 0x55
        /*002e*/ 	.short	(.L_233 - .L_232)


	//   ....[0]....
.L_232:
        /* <DEDUP_REMOVED lines=31> */


	//----- nvinfo : EIATTR_MERCURY_ISA_VERSION
	.align		4
.L_233:
        /*0208*/ 	.byte	0x03, 0x5f
        /*020a*/ 	.short	0x0101


	//----- nvinfo : EIATTR_UNUSED_LOAD_BYTE_OFFSET
	.align		4
        /*020c*/ 	.byte	0x04, 0x44
        /*020e*/ 	.short	(.L_235 - .L_234)


	//   ....[0]....
.L_234:
        /*0210*/ 	.word	0x00000a80
        /*0214*/ 	.word	0x0000fff0


	//   ....[1]....
        /*0218*/ 	.word	0x0001ffd0
        /*021c*/ 	.word	0x0000fff0


	//----- nvinfo : EIATTR_INT_WARP_WIDE_INSTR_OFFSETS
	.align		4
.L_235:
        /*0220*/ 	.byte	0x04, 0x31
        /*0222*/ 	.short	(.L_237 - .L_236)


	//   ....[0]....
.L_236:
        /*0224*/ 	.word	0x00000130


	//   ....[1]....
        /*0228*/ 	.word	0x00000170


	//   ....[2]....
        /*022c*/ 	.word	0x000001e0


	//   ....[3]....
        /*0230*/ 	.word	0x00027700


	//   ....[4]....
        /*0234*/ 	.word	0x00027790


	//   ....[5]....
        /*0238*/ 	.word	0x0002aa60


	//   ....[6]....
        /*023c*/ 	.word	0x0002aaf0


	//----- nvinfo : EIATTR_COOP_GROUP_MASK_REGIDS
	.align		4
.L_237:
        /*0240*/ 	.byte	0x04, 0x29
        /*0242*/ 	.short	(.L_239 - .L_238)


	//   ....[0]....
.L_238:
        /*0244*/ 	.word	0xffffffff


	//   ....[1]....
        /*0248*/ 	.word	0xffffffff


	//   ....[2]....
        /*024c*/ 	.word	0xffffffff


	//   ....[3]....
        /*0250*/ 	.word	0xffffffff


	//   ....[4]....
        /*0254*/ 	.word	0xffffffff


	//   ....[5]....
        /*0258*/ 	.word	0xffffffff


	//   ....[6]....
        /*025c*/ 	.word	0xffffffff


	//   ....[7]....
        /*0260*/ 	.word	0xffffffff


	//   ....[8]....
        /*0264*/ 	.word	0xffffffff


	//   ....[9]....
        /*0268*/ 	.word	0xffffffff


	//   ....[10]....
        /*026c*/ 	.word	0xffffffff


	//   ....[11]....
        /*0270*/ 	.word	0xffffffff


	//   ....[12]....
        /*0274*/ 	.word	0xffffffff


	//   ....[13]....
        /*0278*/ 	.word	0xffffffff


	//   ....[14]....
        /*027c*/ 	.word	0xffffffff


	//   ....[15]....
        /*0280*/ 	.word	0xffffffff


	//   ....[16]....
        /*0284*/ 	.word	0xffffffff


	//   ....[17]....
        /*0288*/ 	.word	0xffffffff


	//   ....[18]....
        /*028c*/ 	.word	0xffffffff


	//   ....[19]....
        /*0290*/ 	.word	0xffffffff


	//   ....[20]....
        /*0294*/ 	.word	0xffffffff


	//   ....[21]....
        /*0298*/ 	.word	0xffffffff


	//   ....[22]....
        /*029c*/ 	.word	0xffffffff


	//   ....[23]....
        /*02a0*/ 	.word	0xffffffff


	//   ....[24]....
        /*02a4*/ 	.word	0xffffffff


	//   ....[25]....
        /*02a8*/ 	.word	0xffffffff


	//   ....[26]....
        /*02ac*/ 	.word	0xffffffff


	//   ....[27]....
        /*02b0*/ 	.word	0xffffffff


	//   ....[28]....
        /*02b4*/ 	.word	0xffffffff


	//   ....[29]....
        /*02b8*/ 	.word	0xffffffff


	//   ....[30]....
        /*02bc*/ 	.word	0xffffffff


	//   ....[31]....
        /*02c0*/ 	.word	0xffffffff


	//   ....[32]....
        /*02c4*/ 	.word	0xffffffff


	//   ....[33]....
        /*02c8*/ 	.word	0xffffffff


	//   ....[34]....
        /*02cc*/ 	.word	0xffffffff


	//   ....[35]....
        /*02d0*/ 	.word	0xffffffff


	//   ....[36]....
        /*02d4*/ 	.word	0xffffffff


	//   ....[37]....
        /*02d8*/ 	.word	0xffffffff


	//   ....[38]....
        /*02dc*/ 	.word	0xffffffff


	//   ....[39]....
        /*02e0*/ 	.word	0xffffffff


	//   ....[40]....
        /*02e4*/ 	.word	0xffffffff


	//   ....[41]....
        /*02e8*/ 	.word	0xffffffff


	//   ....[42]....
        /*02ec*/ 	.word	0xffffffff


	//   ....[43]....
        /*02f0*/ 	.word	0xffffffff


	//   ....[44]....
        /*02f4*/ 	.word	0xffffffff


	//   ....[45]....
        /*02f8*/ 	.word	0xffffffff


	//   ....[46]....
        /*02fc*/ 	.word	0xffffffff


	//   ....[47]....
        /*0300*/ 	.word	0xffffffff


	//   ....[48]....
        /*0304*/ 	.word	0xffffffff


	//   ....[49]....
        /*0308*/ 	.word	0xffffffff


	//   ....[50]....
        /*030c*/ 	.word	0xffffffff


	//   ....[51]....
        /*0310*/ 	.word	0xffffffff


	//   ....[52]....
        /*0314*/ 	.word	0xffffffff


	//   ....[53]....
        /*0318*/ 	.word	0xffffffff


	//   ....[54]....
        /*031c*/ 	.word	0xffffffff


	//   ....[55]....
        /*0320*/ 	.word	0xffffffff


	//   ....[56]....
        /*0324*/ 	.word	0xffffffff


	//   ....[57]....
        /*0328*/ 	.word	0xffffffff


	//   ....[58]....
        /*032c*/ 	.word	0xffffffff


	//   ....[59]....
        /*0330*/ 	.word	0xffffffff


	//   ....[60]....
        /*0334*/ 	.word	0xffffffff


	//   ....[61]....
        /*0338*/ 	.word	0xffffffff


	//   ....[62]....
        /*033c*/ 	.word	0xffffffff


	//   ....[63]....
        /*0340*/ 	.word	0xffffffff


	//   ....[64]....
        /*0344*/ 	.word	0xffffffff


	//   ....[65]....
        /*0348*/ 	.word	0xffffffff


	//   ....[66]....
        /*034c*/ 	.word	0xffffffff


	//   ....[67]....
        /*0350*/ 	.word	0xffffffff


	//   ....[68]....
        /*0354*/ 	.word	0xffffffff


	//   ....[69]....
        /*0358*/ 	.word	0xffffffff


	//   ....[70]....
        /*035c*/ 	.word	0xffffffff


	//   ....[71]....
        /*0360*/ 	.word	0xffffffff


	//   ....[72]....
        /*0364*/ 	.word	0xffffffff


	//   ....[73]....
        /*0368*/ 	.word	0xffffffff


	//   ....[74]....
        /*036c*/ 	.word	0xffffffff


	//   ....[75]....
        /*0370*/ 	.word	0xffffffff


	//   ....[76]....
        /*0374*/ 	.word	0xffffffff


	//   ....[77]....
        /*0378*/ 	.word	0xffffffff


	//   ....[78]....
        /*037c*/ 	.word	0xffffffff


	//   ....[79]....
        /*0380*/ 	.word	0xffffffff


	//   ....[80]....
        /*0384*/ 	.word	0xffffffff


	//   ....[81]....
        /*0388*/ 	.word	0xffffffff


	//   ....[82]....
        /*038c*/ 	.word	0xffffffff


	//   ....[83]....
        /*0390*/ 	.word	0xffffffff


	//   ....[84]....
        /*0394*/ 	.word	0xffffffff


	//   ....[85]....
        /*0398*/ 	.word	0xffffffff


	//   ....[86]....
        /*039c*/ 	.word	0xffffffff


	//   ....[87]....
        /*03a0*/ 	.word	0xffffffff


	//   ....[88]....
        /*03a4*/ 	.word	0xffffffff


	//   ....[89]....
        /*03a8*/ 	.word	0xffffffff


	//   ....[90]....
        /*03ac*/ 	.word	0xffffffff


	//   ....[91]....
        /*03b0*/ 	.word	0xffffffff


	//   ....[92]....
        /*03b4*/ 	.word	0xffffffff


	//   ....[93]....
        /*03b8*/ 	.word	0xffffffff


	//   ....[94]....
        /*03bc*/ 	.word	0xffffffff


	//   ....[95]....
        /*03c0*/ 	.word	0xffffffff


	//   ....[96]....
        /*03c4*/ 	.word	0xffffffff


	//   ....[97]....
        /*03c8*/ 	.word	0xffffffff


	//   ....[98]....
        /*03cc*/ 	.word	0xffffffff


	//   ....[99]....
        /*03d0*/ 	.word	0xffffffff


	//   ....[100]....
        /*03d4*/ 	.word	0xffffffff


	//   ....[101]....
        /*03d8*/ 	.word	0xffffffff


	//   ....[102]....
        /*03dc*/ 	.word	0xffffffff


	//   ....[103]....
        /*03e0*/ 	.word	0xffffffff


	//   ....[104]....
        /*03e4*/ 	.word	0xffffffff


	//   ....[105]....
        /*03e8*/ 	.word	0xffffffff


	//   ....[106]....
        /*03ec*/ 	.word	0xffffffff


	//   ....[107]....
        /*03f0*/ 	.word	0xffffffff


	//   ....[108]....
        /*03f4*/ 	.word	0xffffffff


	//   ....[109]....
        /*03f8*/ 	.word	0xffffffff


	//   ....[110]....
        /*03fc*/ 	.word	0xffffffff


	//   ....[111]....
        /*0400*/ 	.word	0xffffffff


	//   ....[112]....
        /*0404*/ 	.word	0xffffffff


	//   ....[113]....
        /*0408*/ 	.word	0xffffffff


	//   ....[114]....
        /*040c*/ 	.word	0xffffffff


	//   ....[115]....
        /*0410*/ 	.word	0xffffffff


	//   ....[116]....
        /*0414*/ 	.word	0xffffffff


	//   ....[117]....
        /*0418*/ 	.word	0xffffffff


	//   ....[118]....
        /*041c*/ 	.word	0xffffffff


	//   ....[119]....
        /*0420*/ 	.word	0xffffffff


	//   ....[120]....
        /*0424*/ 	.word	0xffffffff


	//   ....[121]....
        /*0428*/ 	.word	0xffffffff


	//   ....[122]....
        /*042c*/ 	.word	0xffffffff


	//   ....[123]....
        /*0430*/ 	.word	0xffffffff


	//   ....[124]....
        /*0434*/ 	.word	0xffffffff


	//   ....[125]....
        /*0438*/ 	.word	0xffffffff


	//   ....[126]....
        /*043c*/ 	.word	0xffffffff


	//   ....[127]....
        /*0440*/ 	.word	0xffffffff


	//   ....[128]....
        /*0444*/ 	.word	0xffffffff


	//   ....[129]....
        /*0448*/ 	.word	0xffffffff


	//   ....[130]....
        /*044c*/ 	.word	0xffffffff


	//   ....[131]....
        /*0450*/ 	.word	0xffffffff


	//   ....[132]....
        /*0454*/ 	.word	0xffffffff


	//   ....[133]....
        /*0458*/ 	.word	0xffffffff


	//   ....[134]....
        /*045c*/ 	.word	0xffffffff


	//   ....[135]....
        /*0460*/ 	.word	0xffffffff


	//   ....[136]....
        /*0464*/ 	.word	0xffffffff


	//   ....[137]....
        /*0468*/ 	.word	0xffffffff


	//   ....[138]....
        /*046c*/ 	.word	0xffffffff


	//   ....[139]....
        /*0470*/ 	.word	0xffffffff


	//   ....[140]....
        /*0474*/ 	.word	0xffffffff


	//   ....[141]....
        /*0478*/ 	.word	0xffffffff


	//   ....[142]....
        /*047c*/ 	.word	0xffffffff


	//   ....[143]....
        /*0480*/ 	.word	0xffffffff


	//   ....[144]....
        /*0484*/ 	.word	0xffffffff


	//   ....[145]....
        /*0488*/ 	.word	0xffffffff


	//   ....[146]....
        /*048c*/ 	.word	0xffffffff


	//   ....[147]....
        /*0490*/ 	.word	0xffffffff


	//   ....[148]....
        /*0494*/ 	.word	0xffffffff


	//   ....[149]....
        /*0498*/ 	.word	0xffffffff


	//   ....[150]....
        /*049c*/ 	.word	0xffffffff


	//   ....[151]....
        /*04a0*/ 	.word	0xffffffff


	//   ....[152]....
        /*04a4*/ 	.word	0xffffffff


	//   ....[153]....
        /*04a8*/ 	.word	0xffffffff


	//   ....[154]....
        /*04ac*/ 	.word	0xffffffff


	//   ....[155]....
        /*04b0*/ 	.word	0xffffffff


	//   ....[156]....
        /*04b4*/ 	.word	0xffffffff


	//   ....[157]....
        /*04b8*/ 	.word	0xffffffff


	//   ....[158]....
        /*04bc*/ 	.word	0xffffffff


	//   ....[159]....
        /*04c0*/ 	.word	0xffffffff


	//   ....[160]....
        /*04c4*/ 	.word	0xffffffff


	//   ....[161]....
        /*04c8*/ 	.word	0xffffffff


	//   ....[162]....
        /*04cc*/ 	.word	0xffffffff


	//   ....[163]....
        /*04d0*/ 	.word	0xffffffff


	//   ....[164]....
        /*04d4*/ 	.word	0xffffffff


	//   ....[165]....
        /*04d8*/ 	.word	0xffffffff


	//   ....[166]....
        /*04dc*/ 	.word	0xffffffff


	//   ....[167]....
        /*04e0*/ 	.word	0xffffffff


	//   ....[168]....
        /*04e4*/ 	.word	0xffffffff


	//   ....[169]....
        /*04e8*/ 	.word	0xffffffff


	//   ....[170]....
        /*04ec*/ 	.word	0xffffffff


	//   ....[171]....
        /*04f0*/ 	.word	0xffffffff


	//   ....[172]....
        /*04f4*/ 	.word	0xffffffff


	//   ....[173]....
        /*04f8*/ 	.word	0xffffffff


	//   ....[174]....
        /*04fc*/ 	.word	0xffffffff


	//   ....[175]....
        /*0500*/ 	.word	0xffffffff


	//   ....[176]....
        /*0504*/ 	.word	0xffffffff


	//   ....[177]....
        /*0508*/ 	.word	0xffffffff


	//   ....[178]....
        /*050c*/ 	.word	0xffffffff


	//   ....[179]....
        /*0510*/ 	.word	0xffffffff


	//   ....[180]....
        /*0514*/ 	.word	0xffffffff


	//   ....[181]....
        /*0518*/ 	.word	0xffffffff


	//   ....[182]....
        /*051c*/ 	.word	0xffffffff


	//   ....[183]....
        /*0520*/ 	.word	0xffffffff


	//   ....[184]....
        /*0524*/ 	.word	0xffffffff


	//   ....[185]....
        /*0528*/ 	.word	0xffffffff


	//   ....[186]....
        /*052c*/ 	.word	0xffffffff


	//   ....[187]....
        /*0530*/ 	.word	0xffffffff


	//   ....[188]....
        /*0534*/ 	.word	0xffffffff


	//   ....[189]....
        /*0538*/ 	.word	0xffffffff


	//   ....[190]....
        /*053c*/ 	.word	0xffffffff


	//   ....[191]....
        /*0540*/ 	.word	0xffffffff


	//   ....[192]....
        /*0544*/ 	.word	0xffffffff


	//   ....[193]....
        /*0548*/ 	.word	0xffffffff


	//   ....[194]....
        /*054c*/ 	.word	0xffffffff


	//   ....[195]....
        /*0550*/ 	.word	0xffffffff


	//   ....[196]....
        /*0554*/ 	.word	0xffffffff


	//   ....[197]....
        /*0558*/ 	.word	0xffffffff


	//   ....[198]....
        /*055c*/ 	.word	0xffffffff


	//   ....[199]....
        /*0560*/ 	.word	0xffffffff


	//   ....[200]....
        /*0564*/ 	.word	0xffffffff


	//   ....[201]....
        /*0568*/ 	.word	0xffffffff


	//   ....[202]....
        /*056c*/ 	.word	0xffffffff


	//   ....[203]....
        /*0570*/ 	.word	0xffffffff


	//   ....[204]....
        /*0574*/ 	.word	0xffffffff


	//   ....[205]....
        /*0578*/ 	.word	0xffffffff


	//   ....[206]....
        /*057c*/ 	.word	0xffffffff


	//   ....[207]....
        /*0580*/ 	.word	0xffffffff


	//   ....[208]....
        /*0584*/ 	.word	0xffffffff


	//   ....[209]....
        /*0588*/ 	.word	0xffffffff


	//   ....[210]....
        /*058c*/ 	.word	0xffffffff


	//   ....[211]....
        /*0590*/ 	.word	0xffffffff


	//   ....[212]....
        /*0594*/ 	.word	0xffffffff


	//   ....[213]....
        /*0598*/ 	.word	0xffffffff


	//   ....[214]....
        /*059c*/ 	.word	0xffffffff


	//   ....[215]....
        /*05a0*/ 	.word	0x0500000f


	//   ....[216]....
        /*05a4*/ 	.word	0x0500000f


	//   ....[217]....
        /*05a8*/ 	.word	0x0500000f


	//   ....[218]....
        /*05ac*/ 	.word	0x0500000f


	//   ....[219]....
        /*05b0*/ 	.word	0x0500000f


	//   ....[220]....
        /*05b4*/ 	.word	0x0500000f


	//   ....[221]....
        /*05b8*/ 	.word	0x0500000f


	//   ....[222]....
        /*05bc*/ 	.word	0x0500000f


	//   ....[223]....
        /*05c0*/ 	.word	0x0500000f


	//   ....[224]....
        /*05c4*/ 	.word	0x0500000f


	//   ....[225]....
        /*05c8*/ 	.word	0x0500000f


	//   ....[226]....
        /*05cc*/ 	.word	0x0500000f


	//   ....[227]....
        /*05d0*/ 	.word	0x0500000f


	//   ....[228]....
        /*05d4*/ 	.word	0x0500000f


	//   ....[229]....
        /*05d8*/ 	.word	0x0500000f


	//   ....[230]....
        /*05dc*/ 	.word	0x0500000f


	//   ....[231]....
        /*05e0*/ 	.word	0x0500000f


	//   ....[232]....
        /*05e4*/ 	.word	0x0500000f


	//   ....[233]....
        /*05e8*/ 	.word	0x0500000f


	//   ....[234]....
        /*05ec*/ 	.word	0x0500000f


	//   ....[235]....
        /*05f0*/ 	.word	0x0500000f


	//   ....[236]....
        /*05f4*/ 	.word	0x0500000f


	//   ....[237]....
        /*05f8*/ 	.word	0x0500000f


	//   ....[238]....
        /*05fc*/ 	.word	0x0500000f


	//   ....[239]....
        /*0600*/ 	.word	0x0500000f


	//   ....[240]....
        /*0604*/ 	.word	0x0500000f


	//   ....[241]....
        /*0608*/ 	.word	0x0500000f


	//   ....[242]....
        /*060c*/ 	.word	0x0500000f


	//   ....[243]....
        /*0610*/ 	.word	0x0500000f


	//   ....[244]....
        /*0614*/ 	.word	0x0500000f


	//   ....[245]....
        /*0618*/ 	.word	0x0500000f


	//   ....[246]....
        /*061c*/ 	.word	0x0500000f


	//   ....[247]....
        /*0620*/ 	.word	0x0500000f


	//   ....[248]....
        /*0624*/ 	.word	0x0500000f


	//   ....[249]....
        /*0628*/ 	.word	0x0500000f


	//   ....[250]....
        /*062c*/ 	.word	0x0500000f


	//   ....[251]....
        /*0630*/ 	.word	0x0500000f


	//   ....[252]....
        /*0634*/ 	.word	0x0500000f


	//   ....[253]....
        /*0638*/ 	.word	0x0500000f


	//   ....[254]....
        /*063c*/ 	.word	0x0500000f


	//   ....[255]....
        /*0640*/ 	.word	0x0500000f


	//   ....[0]....
        /*0644*/ 	.word	0x0500000f


	//   ....[1]....
        /*0648*/ 	.word	0x0500000f


	//   ....[2]....
        /*064c*/ 	.word	0x0500000f


	//   ....[3]....
        /*0650*/ 	.word	0x0500000f


	//   ....[4]....
        /*0654*/ 	.word	0x0500000f


	//   ....[5]....
        /*0658*/ 	.word	0x0500000f


	//   ....[6]....
        /*065c*/ 	.word	0x0500000f


	//   ....[7]....
        /*0660*/ 	.word	0x0500000f


	//   ....[8]....
        /*0664*/ 	.word	0x0500000f


	//   ....[9]....
        /*0668*/ 	.word	0x0500000f


	//   ....[10]....
        /*066c*/ 	.word	0x0500000f


	//   ....[11]....
        /*0670*/ 	.word	0x0500000f


	//   ....[12]....
        /*0674*/ 	.word	0x0500000f


	//   ....[13]....
        /*0678*/ 	.word	0x0500000f


	//   ....[14]....
        /*067c*/ 	.word	0x0500000f


	//   ....[15]....
        /*0680*/ 	.word	0x0500000f


	//   ....[16]....
        /*0684*/ 	.word	0x0500000f


	//   ....[17]....
        /*0688*/ 	.word	0x0500000f


	//   ....[18]....
        /*068c*/ 	.word	0x0500000f


	//   ....[19]....
        /*0690*/ 	.word	0x0500000f


	//   ....[20]....
        /*0694*/ 	.word	0x0500000f


	//   ....[21]....
        /*0698*/ 	.word	0x0500000f


	//   ....[22]....
        /*069c*/ 	.word	0x0500000f


	//   ....[23]....
        /*06a0*/ 	.word	0x0500000f


	//   ....[24]....
        /*06a4*/ 	.word	0x0500000f


	//   ....[25]....
        /*06a8*/ 	.word	0x0500000f


	//   ....[26]....
        /*06ac*/ 	.word	0x0500000f


	//   ....[27]....
        /*06b0*/ 	.word	0x0500000f


	//   ....[28]....
        /*06b4*/ 	.word	0x0500000f


	//   ....[29]....
        /*06b8*/ 	.word	0x0500000f


	//   ....[30]....
        /*06bc*/ 	.word	0x0500000f


	//   ....[31]....
        /*06c0*/ 	.word	0x0500000f


	//   ....[32]....
        /*06c4*/ 	.word	0x0500000f


	//   ....[33]....
        /*06c8*/ 	.word	0x0500000f


	//   ....[34]....
        /*06cc*/ 	.word	0x0500000f


	//   ....[35]....
        /*06d0*/ 	.word	0x0500000f


	//   ....[36]....
        /*06d4*/ 	.word	0x0500000f


	//   ....[37]....
        /*06d8*/ 	.word	0x0500000f


	//   ....[38]....
        /*06dc*/ 	.word	0x0500000f


	//   ....[39]....
        /*06e0*/ 	.word	0x0500000f


	//   ....[40]....
        /*06e4*/ 	.word	0x0500000f


	//   ....[41]....
        /*06e8*/ 	.word	0x0500000f


	//   ....[42]....
        /*06ec*/ 	.word	0x0500000f


	//   ....[43]....
        /*06f0*/ 	.word	0x0500000f


	//   ....[44]....
        /*06f4*/ 	.word	0x0500000f


	//   ....[45]....
        /*06f8*/ 	.word	0x0500000f


	//   ....[46]....
        /*06fc*/ 	.word	0x0500000f


	//   ....[47]....
        /*0700*/ 	.word	0x0500000f


	//   ....[48]....
        /*0704*/ 	.word	0x0500000f


	//   ....[49]....
        /*0708*/ 	.word	0x0500000f


	//   ....[50]....
        /*070c*/ 	.word	0x0500000f


	//   ....[51]....
        /*0710*/ 	.word	0x0500000f


	//   ....[52]....
        /*0714*/ 	.word	0x0500000f


	//   ....[53]....
        /*0718*/ 	.word	0x0500000f


	//   ....[54]....
        /*071c*/ 	.word	0x0500000f


	//   ....[55]....
        /*0720*/ 	.word	0x0500000f


	//   ....[56]....
        /*0724*/ 	.word	0x0500000f


	//   ....[57]....
        /*0728*/ 	.word	0x0500000f


	//   ....[58]....
        /*072c*/ 	.word	0x0500000f


	//   ....[59]....
        /*0730*/ 	.word	0x0500000f


	//   ....[60]....
        /*0734*/ 	.word	0x0500000f


	//   ....[61]....
        /*0738*/ 	.word	0x0500000f


	//   ....[62]....
        /*073c*/ 	.word	0x0500000f


	//   ....[63]....
        /*0740*/ 	.word	0x0500000f


	//   ....[64]....
        /*0744*/ 	.word	0x0500000f


	//   ....[65]....
        /*0748*/ 	.word	0x0500000f


	//   ....[66]....
        /*074c*/ 	.word	0x0500000f


	//   ....[67]....
        /*0750*/ 	.word	0x0500000f


	//   ....[68]....
        /*0754*/ 	.word	0x0500000f


	//   ....[69]....
        /*0758*/ 	.word	0x0500000f


	//   ....[70]....
        /*075c*/ 	.word	0x0500000f


	//   ....[71]....
        /*0760*/ 	.word	0x0500000f


	//   ....[72]....
        /*0764*/ 	.word	0x0500000f


	//   ....[73]....
        /*0768*/ 	.word	0x0500000f


	//   ....[74]....
        /*076c*/ 	.word	0x0500000f


	//   ....[75]....
        /*0770*/ 	.word	0x0500000f


	//   ....[76]....
        /*0774*/ 	.word	0x0500000f


	//   ....[77]....
        /*0778*/ 	.word	0x0500000f


	//   ....[78]....
        /*077c*/ 	.word	0x0500000f


	//   ....[79]....
        /*0780*/ 	.word	0x0500000f


	//   ....[80]....
        /*0784*/ 	.word	0x0500000f


	//   ....[81]....
        /*0788*/ 	.word	0x0500000f


	//   ....[82]....
        /*078c*/ 	.word	0x0500000f


	//   ....[83]....
        /*0790*/ 	.word	0x0500000f


	//   ....[84]....
        /*0794*/ 	.word	0x0500000f


	//   ....[85]....
        /*0798*/ 	.word	0x0500000f


	//   ....[86]....
        /*079c*/ 	.word	0x0500000f


	//   ....[87]....
        /*07a0*/ 	.word	0x0500000f


	//   ....[88]....
        /*07a4*/ 	.word	0x0500000f


	//   ....[89]....
        /*07a8*/ 	.word	0x0500000f


	//   ....[90]....
        /*07ac*/ 	.word	0x0500000f


	//   ....[91]....
        /*07b0*/ 	.word	0x0500000f


	//   ....[92]....
        /*07b4*/ 	.word	0x0500000f


	//   ....[93]....
        /*07b8*/ 	.word	0x0500000f


	//   ....[94]....
        /*07bc*/ 	.word	0x0500000f


	//   ....[95]....
        /*07c0*/ 	.word	0x0500000f


	//   ....[96]....
        /*07c4*/ 	.word	0x0500000f


	//   ....[97]....
        /*07c8*/ 	.word	0x0500000f


	//   ....[98]....
        /*07cc*/ 	.word	0x0500000f


	//   ....[99]....
        /*07d0*/ 	.word	0x0500000f


	//   ....[100]....
        /*07d4*/ 	.word	0x0500000f


	//   ....[101]....
        /*07d8*/ 	.word	0x0500000f


	//   ....[102]....
        /*07dc*/ 	.word	0x0500000f


	//   ....[103]....
        /*07e0*/ 	.word	0x0500000f


	//   ....[104]....
        /*07e4*/ 	.word	0x0500000f


	//   ....[105]....
        /*07e8*/ 	.word	0x0500000f


	//   ....[106]....
        /*07ec*/ 	.word	0x0500000f


	//   ....[107]....
        /*07f0*/ 	.word	0x0500000f


	//   ....[108]....
        /*07f4*/ 	.word	0x0500000f


	//   ....[109]....
        /*07f8*/ 	.word	0x0500000f


	//   ....[110]....
        /*07fc*/ 	.word	0x0500000f


	//   ....[111]....
        /*0800*/ 	.word	0x0500000f


	//   ....[112]....
        /*0804*/ 	.word	0x0500000f


	//   ....[113]....
        /*0808*/ 	.word	0x0500000f


	//   ....[114]....
        /*080c*/ 	.word	0x0500000f


	//   ....[115]....
        /*0810*/ 	.word	0x0500000f


	//   ....[116]....
        /*0814*/ 	.word	0x0500000f


	//   ....[117]....
        /*0818*/ 	.word	0x0500000f


	//   ....[118]....
        /*081c*/ 	.word	0x0500000f


	//----- nvinfo : EIATTR_COOP_GROUP_INSTR_OFFSETS
	.align		4
.L_239:
        /*0820*/ 	.byte	0x04, 0x28
        /*0822*/ 	.short	(.L_241 - .L_240)


	//   ....[0]....
.L_240:
        /*0824*/ 	.word	0x00000070


	//   ....[1]....
        /*0828*/ 	.word	0x00000140


	//   ....[2]....
        /*082c*/ 	.word	0x00000190


	//   ....[3]....
        /*0830*/ 	.word	0x000003c0


	//   ....[4]....
        /*0834*/ 	.word	0x00000520


	//   ....[5]....
        /*0838*/ 	.word	0x00000640


	//   ....[6]....
        /*083c*/ 	.word	0x000007a0


	//   ....[7]....
        /*0840*/ 	.word	0x000035f0


	//   ....[8]....
        /*0844*/ 	.word	0x00003600


	//   ....[9]....
        /*0848*/ 	.word	0x000065a0


	//   ....[10]....
        /*084c*/ 	.word	0x000065b0


	//   ....[11]....
        /*0850*/ 	.word	0x000095e0


	//   ....[12]....
        /*0854*/ 	.word	0x000095f0


	//   ....[13]....
        /*0858*/ 	.word	0x00009a90


	//   ....[14]....
        /*085c*/ 	.word	0x00009ab0


	//   ....[15]....
        /*0860*/ 	.word	0x0000a990


	//   ....[16]....
        /*0864*/ 	.word	0x0000b280


	//   ....[17]....
        /*0868*/ 	.word	0x0000b290


	//   ....[18]....
        /*086c*/ 	.word	0x0000b2a0


	//   ....[19]....
        /*0870*/ 	.word	0x0000b2b0


	//   ....[20]....
        /*0874*/ 	.word	0x0000e8b0


	//   ....[21]....
        /*0878*/ 	.word	0x0000e8c0


	//   ....[22]....
        /*087c*/ 	.word	0x0000e8d0


	//   ....[23]....
        /*0880*/ 	.word	0x0000e8e0


	//   ....[24]....
        /*0884*/ 	.word	0x000126c0


	//   ....[25]....
        /*0888*/ 	.word	0x00013690


	//   ....[26]....
        /*088c*/ 	.word	0x00013e00


	//   ....[27]....
        /*0890*/ 	.word	0x00013ec0


	//   ....[28]....
        /*0894*/ 	.word	0x000147d0


	//   ....[29]....
        /*0898*/ 	.word	0x00014840


	//   ....[30]....
        /*089c*/ 	.word	0x00016340


	//   ....[31]....
        /*08a0*/ 	.word	0x00016b50


	//   ....[32]....
        /*08a4*/ 	.word	0x00017500


	//   ....[33]....
        /*08a8*/ 	.word	0x00017520


	//   ....[34]....
        /*08ac*/ 	.word	0x000181e0


	//   ....[35]....
        /*08b0*/ 	.word	0x00018200


	//   ....[36]....
        /*08b4*/ 	.word	0x0001a440


	//   ....[37]....
        /*08b8*/ 	.word	0x0001a4a0


	//   ....[38]....
        /*08bc*/ 	.word	0x0001a890


	//   ....[39]....
        /*08c0*/ 	.word	0x0001a8b0


	//   ....[40]....
        /*08c4*/ 	.word	0x0001c6b0


	//   ....[41]....
        /*08c8*/ 	.word	0x0001ce90


	//   ....[42]....
        /*08cc*/ 	.word	0x0001d840


	//   ....[43]....
        /*08d0*/ 	.word	0x0001d860


	//   ....[44]....
        /*08d4*/ 	.word	0x0001e4a0


	//   ....[45]....
        /*08d8*/ 	.word	0x0001e520


	//   ....[46]....
        /*08dc*/ 	.word	0x0001f7e0


	//   ....[47]....
        /*08e0*/ 	.word	0x0001f7f0


	//   ....[48]....
        /*08e4*/ 	.word	0x0001f870


	//   ....[49]....
        /*08e8*/ 	.word	0x0001f880


	//   ....[50]....
        /*08ec*/ 	.word	0x00020430


	//   ....[51]....
        /*08f0*/ 	.word	0x00020480


	//   ....[52]....
        /*08f4*/ 	.word	0x000204b0


	//   ....[53]....
        /*08f8*/ 	.word	0x000204e0


	//   ....[54]....
        /*08fc*/ 	.word	0x00020510


	//   ....[55]....
        /*0900*/ 	.word	0x00020540


	//   ....[56]....
        /*0904*/ 	.word	0x00020570


	//   ....[57]....
        /*0908*/ 	.word	0x000205a0


	//   ....[58]....
        /*090c*/ 	.word	0x000205d0


	//   ....[59]....
        /*0910*/ 	.word	0x00020600


	//   ....[60]....
        /*0914*/ 	.word	0x00020630


	//   ....[61]....
        /*0918*/ 	.word	0x00020660


	//   ....[62]....
        /*091c*/ 	.word	0x00020690


	//   ....[63]....
        /*0920*/ 	.word	0x000206c0


	//   ....[64]....
        /*0924*/ 	.word	0x000206f0


	//   ....[65]....
        /*0928*/ 	.word	0x00020720


	//   ....[66]....
        /*092c*/ 	.word	0x00020750


	//   ....[67]....
        /*0930*/ 	.word	0x00020780


	//   ....[68]....
        /*0934*/ 	.word	0x000207b0


	//   ....[69]....
        /*0938*/ 	.word	0x000207e0


	//   ....[70]....
        /*093c*/ 	.word	0x00020810


	//   ....[71]....
        /*0940*/ 	.word	0x00020840


	//   ....[72]....
        /*0944*/ 	.word	0x00020870


	//   ....[73]....
        /*0948*/ 	.word	0x000208a0


	//   ....[74]....
        /*094c*/ 	.word	0x000208d0


	//   ....[75]....
        /*0950*/ 	.word	0x00020900


	//   ....[76]....
        /*0954*/ 	.word	0x00020930


	//   ....[77]....
        /*0958*/ 	.word	0x00020960


	//   ....[78]....
        /*095c*/ 	.word	0x00020990


	//   ....[79]....
        /*0960*/ 	.word	0x000209c0


	//   ....[80]....
        /*0964*/ 	.word	0x000209f0


	//   ....[81]....
        /*0968*/ 	.word	0x00020a20


	//   ....[82]....
        /*096c*/ 	.word	0x00020a50


	//   ....[83]....
        /*0970*/ 	.word	0x00020a70


	//   ....[84]....
        /*0974*/ 	.word	0x00020a80


	//   ....[85]....
        /*0978*/ 	.word	0x00020a90


	//   ....[86]....
        /*097c*/ 	.word	0x00020ab0


	//   ....[87]....
        /*0980*/ 	.word	0x00020ae0


	//   ....[88]....
        /*0984*/ 	.word	0x00020b00


	//   ....[89]....
        /*0988*/ 	.word	0x00020b10


	//   ....[90]....
        /*098c*/ 	.word	0x00020b30


	//   ....[91]....
        /*0990*/ 	.word	0x00020b60


	//   ....[92]....
        /*0994*/ 	.word	0x00020b90


	//   ....[93]....
        /*0998*/ 	.word	0x00020bc0


	//   ....[94]....
        /*099c*/ 	.word	0x00020bf0


	//   ....[95]....
        /*09a0*/ 	.word	0x00020c20


	//   ....[96]....
        /*09a4*/ 	.word	0x00020c50


	//   ....[97]....
        /*09a8*/ 	.word	0x00020c70


	//   ....[98]....
        /*09ac*/ 	.word	0x00020c80


	//   ....[99]....
        /*09b0*/ 	.word	0x00020ca0


	//   ....[100]....
        /*09b4*/ 	.word	0x00020cd0


	//   ....[101]....
        /*09b8*/ 	.word	0x00020cf0


	//   ....[102]....
        /*09bc*/ 	.word	0x00020d10


	//   ....[103]....
        /*09c0*/ 	.word	0x00020d40


	//   ....[104]....
        /*09c4*/ 	.word	0x00020d70


	//   ....[105]....
        /*09c8*/ 	.word	0x00020d80


	//   ....[106]....
        /*09cc*/ 	.word	0x00020db0


	//   ....[107]....
        /*09d0*/ 	.word	0x00020de0


	//   ....[108]....
        /*09d4*/ 	.word	0x00020e10


	//   ....[109]....
        /*09d8*/ 	.word	0x00020e40


	//   ....[110]....
        /*09dc*/ 	.word	0x00020e70


	//   ....[111]....
        /*09e0*/ 	.word	0x00020ea0


	//   ....[112]....
        /*09e4*/ 	.word	0x00020ed0


	//   ....[113]....
        /*09e8*/ 	.word	0x00020f00


	//   ....[114]....
        /*09ec*/ 	.word	0x00021700


	//   ....[115]....
        /*09f0*/ 	.word	0x00021720


	//   ....[116]....
        /*09f4*/ 	.word	0x00021740


	//   ....[117]....
        /*09f8*/ 	.word	0x00021750


	//   ....[118]....
        /*09fc*/ 	.word	0x00021de0


	//   ....[119]....
        /*0a00*/ 	.word	0x00021df0


	//   ....[120]....
        /*0a04*/ 	.word	0x00021f20


	//   ....[121]....
        /*0a08*/ 	.word	0x00021f30


	//   ....[122]....
        /*0a0c*/ 	.word	0x00022060


	//   ....[123]....
        /*0a10*/ 	.word	0x00022070


	//   ....[124]....
        /*0a14*/ 	.word	0x000221a0


	//   ....[125]....
        /*0a18*/ 	.word	0x000221b0


	//   ....[126]....
        /*0a1c*/ 	.word	0x00022580


	//   ....[127]....
        /*0a20*/ 	.word	0x00022590


	//   ....[128]....
        /*0a24*/ 	.word	0x00022d00


	//   ....[129]....
        /*0a28*/ 	.word	0x00022d10


	//   ....[130]....
        /*0a2c*/ 	.word	0x00023b30


	//   ....[131]....
        /*0a30*/ 	.word	0x00023b40


	//   ....[132]....
        /*0a34*/ 	.word	0x00023c80


	//   ....[133]....
        /*0a38*/ 	.word	0x00023c90


	//   ....[134]....
        /*0a3c*/ 	.word	0x00023dc0


	//   ....[135]....
        /*0a40*/ 	.word	0x00023dd0


	//   ....[136]....
        /*0a44*/ 	.word	0x00023f00


	//   ....[137]....
        /*0a48*/ 	.word	0x00023f10


	//   ....[138]....
        /*0a4c*/ 	.word	0x00024090


	//   ....[139]....
        /*0a50*/ 	.word	0x00024280


	//   ....[140]....
        /*0a54*/ 	.word	0x000242b0


	//   ....[141]....
        /*0a58*/ 	.word	0x000242e0


	//   ....[142]....
        /*0a5c*/ 	.word	0x00024310


	//   ....[143]....
        /*0a60*/ 	.word	0x00024340


	//   ....[144]....
        /*0a64*/ 	.word	0x00024370


	//   ....[145]....
        /*0a68*/ 	.word	0x00024500


	//   ....[146]....
        /*0a6c*/ 	.word	0x00024530


	//   ....[147]....
        /*0a70*/ 	.word	0x00024560


	//   ....[148]....
        /*0a74*/ 	.word	0x00024590


	//   ....[149]....
        /*0a78*/ 	.word	0x000245c0


	//   ....[150]....
        /*0a7c*/ 	.word	0x000245f0


	//   ....[151]....
        /*0a80*/ 	.word	0x00024680


	//   ....[152]....
        /*0a84*/ 	.word	0x000246b0


	//   ....[153]....
        /*0a88*/ 	.word	0x000246c0


	//   ....[154]....
        /*0a8c*/ 	.word	0x00024700


	//   ....[155]....
        /*0a90*/ 	.word	0x00026040


	//   ....[156]....
        /*0a94*/ 	.word	0x000283c0


	//   ....[157]....
        /*0a98*/ 	.word	0x000283f0


	//   ....[158]....
        /*0a9c*/ 	.word	0x00028420


	//   ....[159]....
        /*0aa0*/ 	.word	0x000284b0


	//   ....[160]....
        /*0aa4*/ 	.word	0x000284f0


	//   ....[161]....
        /*0aa8*/ 	.word	0x00028500


	//   ....[162]....
        /*0aac*/ 	.word	0x00028540


	//   ....[163]....
        /*0ab0*/ 	.word	0x00028550


	//   ....[164]....
        /*0ab4*/ 	.word	0x00028910


	//   ....[165]....
        /*0ab8*/ 	.word	0x00028940


	//   ....[166]....
        /*0abc*/ 	.word	0x00028a10


	//   ....[167]....
        /*0ac0*/ 	.word	0x00028a30


	//   ....[168]....
        /*0ac4*/ 	.word	0x00028ac0


	//   ....[169]....
        /*0ac8*/ 	.word	0x00028ad0


	//   ....[170]....
        /*0acc*/ 	.word	0x00028ae0


	//   ....[171]....
        /*0ad0*/ 	.word	0x00028b70


	//   ....[172]....
        /*0ad4*/ 	.word	0x000292d0


	//   ....[173]....
        /*0ad8*/ 	.word	0x00029300


	//   ....[174]....
        /*0adc*/ 	.word	0x000293c0


	//   ....[175]....
        /*0ae0*/ 	.word	0x000293e0


	//   ....[176]....
        /*0ae4*/ 	.word	0x00029480


	//   ....[177]....
        /*0ae8*/ 	.word	0x000294a0


	//   ....[178]....
        /*0aec*/ 	.word	0x000294b0


	//   ....[179]....
        /*0af0*/ 	.word	0x00029540


	//   ....[180]....
        /*0af4*/ 	.word	0x00029c50


	//   ....[181]....
        /*0af8*/ 	.word	0x00029c70


	//   ....[182]....
        /*0afc*/ 	.word	0x00029ce0


	//   ....[183]....
        /*0b00*/ 	.word	0x00029cf0


	//   ....[184]....
        /*0b04*/ 	.word	0x00029d40


	//   ....[185]....
        /*0b08*/ 	.word	0x00029d50


	//   ....[186]....
        /*0b0c*/ 	.word	0x00029d60


	//   ....[187]....
        /*0b10*/ 	.word	0x00029db0


	//   ....[188]....
        /*0b14*/ 	.word	0x0002a0e0


	//   ....[189]....
        /*0b18*/ 	.word	0x0002a100


	//   ....[190]....
        /*0b1c*/ 	.word	0x0002a110


	//   ....[191]....
        /*0b20*/ 	.word	0x0002a170


	//   ....[192]....
        /*0b24*/ 	.word	0x0002a180


	//   ....[193]....
        /*0b28*/ 	.word	0x0002a1e0


	//   ....[194]....
        /*0b2c*/ 	.word	0x0002a210


	//   ....[195]....
        /*0b30*/ 	.word	0x0002a250


	//   ....[196]....
        /*0b34*/ 	.word	0x0002b320


	//   ....[197]....
        /*0b38*/ 	.word	0x0002b350


	//   ....[198]....
        /*0b3c*/ 	.word	0x0002b3b0


	//   ....[199]....
        /*0b40*/ 	.word	0x0002b3e0


	//   ....[200]....
        /*0b44*/ 	.word	0x0002b410


	//   ....[201]....
        /*0b48*/ 	.word	0x0002b440


	//   ....[202]....
        /*0b4c*/ 	.word	0x0002b470


	//   ....[203]....
        /*0b50*/ 	.word	0x0002b4a0


	//   ....[204]....
        /*0b54*/ 	.word	0x0002b640


	//   ....[205]....
        /*0b58*/ 	.word	0x0002b670


	//   ....[206]....
        /*0b5c*/ 	.word	0x0002b6a0


	//   ....[207]....
        /*0b60*/ 	.word	0x0002b6d0


	//   ....[208]....
        /*0b64*/ 	.word	0x0002b700


	//   ....[209]....
        /*0b68*/ 	.word	0x0002b730


	//   ....[210]....
        /*0b6c*/ 	.word	0x0002b7f0


	//   ....[211]....
        /*0b70*/ 	.word	0x0002b810


	//   ....[212]....
        /*0b74*/ 	.word	0x0002b830


	//   ....[213]....
        /*0b78*/ 	.word	0x0002b890


	//   ....[214]....
        /*0b7c*/ 	.word	0x0002c2e0


	//   ....[215]....
        /*0b80*/ 	.word	0x0002c680


	//   ....[216]....
        /*0b84*/ 	.word	0x0002c710


	//   ....[217]....
        /*0b88*/ 	.word	0x0002c800


	//   ....[218]....
        /*0b8c*/ 	.word	0x0002c890


	//   ....[219]....
        /*0b90*/ 	.word	0x0002c970


	//   ....[220]....
        /*0b94*/ 	.word	0x0002ca00


	//   ....[221]....
        /*0b98*/ 	.word	0x0002cb30


	//   ....[222]....
        /*0b9c*/ 	.word	0x0002cbd0


	//   ....[223]....
        /*0ba0*/ 	.word	0x0002cc60


	//   ....[224]....
        /*0ba4*/ 	.word	0x0002ccb0


	//   ....[225]....
        /*0ba8*/ 	.word	0x0002cd00


	//   ....[226]....
        /*0bac*/ 	.word	0x0002cde0


	//   ....[227]....
        /*0bb0*/ 	.word	0x0002ce70


	//   ....[228]....
        /*0bb4*/ 	.word	0x0002cec0


	//   ....[229]....
        /*0bb8*/ 	.word	0x0002cf10


	//   ....[230]....
        /*0bbc*/ 	.word	0x0002d2b0


	//   ....[231]....
        /*0bc0*/ 	.word	0x0002d3d0


	//   ....[232]....
        /*0bc4*/ 	.word	0x0002d500


	//   ....[233]....
        /*0bc8*/ 	.word	0x0002d620


	//   ....[234]....
        /*0bcc*/ 	.word	0x0002d740


	//   ....[235]....
        /*0bd0*/ 	.word	0x0002d820


	//   ....[236]....
        /*0bd4*/ 	.word	0x0002d880


	//   ....[237]....
        /*0bd8*/ 	.word	0x0002d8d0


	//   ....[238]....
        /*0bdc*/ 	.word	0x0002d950


	//   ....[239]....
        /*0be0*/ 	.word	0x0002d9b0


	//   ....[240]....
        /*0be4*/ 	.word	0x0002da10


	//   ....[241]....
        /*0be8*/ 	.word	0x0002da60


	//   ....[242]....
        /*0bec*/ 	.word	0x0002daf0


	//   ....[243]....
        /*0bf0*/ 	.word	0x0002db60


	//   ....[244]....
        /*0bf4*/ 	.word	0x0002dbc0


	//   ....[245]....
        /*0bf8*/ 	.word	0x0002dc10


	//   ....[246]....
        /*0bfc*/ 	.word	0x0002dc80


	//   ....[247]....
        /*0c00*/ 	.word	0x0002dcd0


	//   ....[248]....
        /*0c04*/ 	.word	0x0002dd30


	//   ....[249]....
        /*0c08*/ 	.word	0x0002dd80


	//   ....[250]....
        /*0c0c*/ 	.word	0x0002dde0


	//   ....[251]....
        /*0c10*/ 	.word	0x0002de30


	//   ....[252]....
        /*0c14*/ 	.word	0x0002de90


	//   ....[253]....
        /*0c18*/ 	.word	0x0002df00


	//   ....[254]....
        /*0c1c*/ 	.word	0x0002df60


	//   ....[255]....
        /*0c20*/ 	.word	0x0002dfb0


	//   ....[0]....
        /*0c24*/ 	.word	0x0002e030


	//   ....[1]....
        /*0c28*/ 	.word	0x0002e080


	//   ....[2]....
        /*0c2c*/ 	.word	0x0002e0f0


	//   ....[3]....
        /*0c30*/ 	.word	0x0002e150


	//   ....[4]....
        /*0c34*/ 	.word	0x0002e1c0


	//   ....[5]....
        /*0c38*/ 	.word	0x0002e220


	//   ....[6]....
        /*0c3c*/ 	.word	0x0002e2a0


	//   ....[7]....
        /*0c40*/ 	.word	0x0002e320


	//   ....[8]....
        /*0c44*/ 	.word	0x0002e3b0


	//   ....[9]....
        /*0c48*/ 	.word	0x0002e410


	//   ....[10]....
        /*0c4c*/ 	.word	0x0002e490


	//   ....[11]....
        /*0c50*/ 	.word	0x0002e4e0


	//   ....[12]....
        /*0c54*/ 	.word	0x0002e570


	//   ....[13]....
        /*0c58*/ 	.word	0x0002e5c0


	//   ....[14]....
        /*0c5c*/ 	.word	0x0002e650


	//   ....[15]....
        /*0c60*/ 	.word	0x0002e6b0


	//   ....[16]....
        /*0c64*/ 	.word	0x0002e710


	//   ....[17]....
        /*0c68*/ 	.word	0x0002e760


	//   ....[18]....
        /*0c6c*/ 	.word	0x0002e7d0


	//   ....[19]....
        /*0c70*/ 	.word	0x0002e830


	//   ....[20]....
        /*0c74*/ 	.word	0x0002e890


	//   ....[21]....
        /*0c78*/ 	.word	0x0002e8e0


	//   ....[22]....
        /*0c7c*/ 	.word	0x0002e950


	//   ....[23]....
        /*0c80*/ 	.word	0x0002e9b0


	//   ....[24]....
        /*0c84*/ 	.word	0x0002ea10


	//   ....[25]....
        /*0c88*/ 	.word	0x0002ea60


	//   ....[26]....
        /*0c8c*/ 	.word	0x0002ead0


	//   ....[27]....
        /*0c90*/ 	.word	0x0002eb30


	//   ....[28]....
        /*0c94*/ 	.word	0x0002ebc0


	//   ....[29]....
        /*0c98*/ 	.word	0x0002ec20


	//   ....[30]....
        /*0c9c*/ 	.word	0x0002ecb0


	//   ....[31]....
        /*0ca0*/ 	.word	0x0002ed20


	//   ....[32]....
        /*0ca4*/ 	.word	0x0002edb0


	//   ....[33]....
        /*0ca8*/ 	.word	0x0002ee00


	//   ....[34]....
        /*0cac*/ 	.word	0x0002ee80


	//   ....[35]....
        /*0cb0*/ 	.word	0x0002eef0


	//   ....[36]....
        /*0cb4*/ 	.word	0x0002ef50


	//   ....[37]....
        /*0cb8*/ 	.word	0x0002efa0


	//   ....[38]....
        /*0cbc*/ 	.word	0x0002f020


	//   ....[39]....
        /*0cc0*/ 	.word	0x0002f070


	//   ....[40]....
        /*0cc4*/ 	.word	0x0002f100


	//   ....[41]....
        /*0cc8*/ 	.word	0x0002f190


	//   ....[42]....
        /*0ccc*/ 	.word	0x0002f220


	//   ....[43]....
        /*0cd0*/ 	.word	0x0002f2b0


	//   ....[44]....
        /*0cd4*/ 	.word	0x0002f340


	//   ....[45]....
        /*0cd8*/ 	.word	0x0002f3d0


	//   ....[46]....
        /*0cdc*/ 	.word	0x0002f450


	//   ....[47]....
        /*0ce0*/ 	.word	0x0002f4a0


	//   ....[48]....
        /*0ce4*/ 	.word	0x0002f530


	//   ....[49]....
        /*0ce8*/ 	.word	0x0002f5c0


	//   ....[50]....
        /*0cec*/ 	.word	0x0002f640


	//   ....[51]....
        /*0cf0*/ 	.word	0x0002f690


	//   ....[52]....
        /*0cf4*/ 	.word	0x0002f720


	//   ....[53]....
        /*0cf8*/ 	.word	0x0002f7b0


	//   ....[54]....
        /*0cfc*/ 	.word	0x0002f840


	//   ....[55]....
        /*0d00*/ 	.word	0x0002f8d0


	//   ....[56]....
        /*0d04*/ 	.word	0x0002f960


	//   ....[57]....
        /*0d08*/ 	.word	0x0002f9f0


	//   ....[58]....
        /*0d0c*/ 	.word	0x0002fab0


	//   ....[59]....
        /*0d10*/ 	.word	0x0002fd90


	//   ....[60]....
        /*0d14*/ 	.word	0x0002fe90


	//   ....[61]....
        /*0d18*/ 	.word	0x0002ff50


	//   ....[62]....
        /*0d1c*/ 	.word	0x0002ffb0


	//   ....[63]....
        /*0d20*/ 	.word	0x000300a0


	//   ....[64]....
        /*0d24*/ 	.word	0x00030140


	//   ....[65]....
        /*0d28*/ 	.word	0x00030210


	//   ....[66]....
        /*0d2c*/ 	.word	0x000302b0


	//   ....[67]....
        /*0d30*/ 	.word	0x00030390


	//   ....[68]....
        /*0d34*/ 	.word	0x000304d0


	//   ....[69]....
        /*0d38*/ 	.word	0x000305a0


	//   ....[70]....
        /*0d3c*/ 	.word	0x000306b0


	//   ....[71]....
        /*0d40*/ 	.word	0x00030770


	//   ....[72]....
        /*0d44*/ 	.word	0x000307d0


	//   ....[73]....
        /*0d48*/ 	.word	0x000308d0


	//   ....[74]....
        /*0d4c*/ 	.word	0x00030930


	//   ....[75]....
        /*0d50*/ 	.word	0x000309d0


	//   ....[76]....
        /*0d54*/ 	.word	0x00030af0


	//   ....[77]....
        /*0d58*/ 	.word	0x00030b60


	//   ....[78]....
        /*0d5c*/ 	.word	0x00030bc0


	//   ....[79]....
        /*0d60*/ 	.word	0x00030cd0


	//   ....[80]....
        /*0d64*/ 	.word	0x00030d30


	//   ....[81]....
        /*0d68*/ 	.word	0x00030e50


	//   ....[82]....
        /*0d6c*/ 	.word	0x00030eb0


	//   ....[83]....
        /*0d70*/ 	.word	0x00030f50


	//   ....[84]....
        /*0d74*/ 	.word	0x000310f0


	//   ....[85]....
        /*0d78*/ 	.word	0x000311a0


	//   ....[86]....
        /*0d7c*/ 	.word	0x00031200


	//   ....[87]....
        /*0d80*/ 	.word	0x000312c0


	//   ....[88]....
        /*0d84*/ 	.word	0x00031320


	//   ....[89]....
        /*0d88*/ 	.word	0x000313e0


	//   ....[90]....
        /*0d8c*/ 	.word	0x00031440


	//   ....[91]....
        /*0d90*/ 	.word	0x00031500


	//   ....[92]....
        /*0d94*/ 	.word	0x000315f0


	//   ....[93]....
        /*0d98*/ 	.word	0x00031690


	//   ....[94]....
        /*0d9c*/ 	.word	0x000316f0


	//   ....[95]....
        /*0da0*/ 	.word	0x000317c0


	//   ....[96]....
        /*0da4*/ 	.word	0x00031820


	//   ....[97]....
        /*0da8*/ 	.word	0x000318f0


	//   ....[98]....
        /*0dac*/ 	.word	0x00031950


	//   ....[99]....
        /*0db0*/ 	.word	0x00031a20


	//   ....[100]....
        /*0db4*/ 	.word	0x00031c00


	//   ....[101]....
        /*0db8*/ 	.word	0x00031ca0


	//   ....[102]....
        /*0dbc*/ 	.word	0x00031e10


	//   ....[103]....
        /*0dc0*/ 	.word	0x00031e80


	//   ....[104]....
        /*0dc4*/ 	.word	0x00031ef0


	//   ....[105]....
        /*0dc8*/ 	.word	0x00031f60


	//   ....[106]....
        /*0dcc*/ 	.word	0x00031fd0


	//   ....[107]....
        /*0dd0*/ 	.word	0x00032050


	//   ....[108]....
        /*0dd4*/ 	.word	0x000320d0


	//   ....[109]....
        /*0dd8*/ 	.word	0x00032160


	//   ....[110]....
        /*0ddc*/ 	.word	0x000321d0


	//   ....[111]....
        /*0de0*/ 	.word	0x00032240


	//   ....[112]....
        /*0de4*/ 	.word	0x000322b0


	//   ....[113]....
        /*0de8*/ 	.word	0x00032330


	//   ....[114]....
        /*0dec*/ 	.word	0x000323a0


	//   ....[115]....
        /*0df0*/ 	.word	0x00032450


	//   ....[116]....
        /*0df4*/ 	.word	0x000324a0


	//   ....[117]....
        /*0df8*/ 	.word	0x00032530


	//   ....[118]....
        /*0dfc*/ 	.word	0x00032660


	//----- nvinfo : EIATTR_REG_RECONFIG
	.align		4
.L_241:
        /*0e00*/ 	.byte	0x01, 0x54
	.zero		2


	//----- nvinfo : EIATTR_SYSCALL_OFFSETS
	.align		4
        /*0e04*/ 	.byte	0x04, 0x46
        /*0e06*/ 	.short	(.L_243 - .L_242)


	//   ....[0]....
.L_242:
        /*0e08*/ 	.word	0x000023b0


	//   ....[1]....
        /*0e0c*/ 	.word	0x00002500


	//   ....[2]....
        /*0e10*/ 	.word	0x0000ab20


	//   ....[3]....
        /*0e14*/ 	.word	0x0000b060


	//   ....[4]....
        /*0e18*/ 	.word	0x000278f0


	//   ....[5]....
        /*0e1c*/ 	.word	0x00027a60


	//   ....[6]....
        /*0e20*/ 	.word	0x00027bb0


	//   ....[7]....
        /*0e24*/ 	.word	0x00027cf0


	//   ....[8]....
        /*0e28*/ 	.word	0x00028f60


	//----- nvinfo : EIATTR_MBARRIER_INSTR_OFFSETS
	.align		4
.L_243:
        /*0e2c*/ 	.byte	0x04, 0x39
        /*0e2e*/ 	.short	(.L_245 - .L_244)


	//   ....[0]....
.L_244:
        /*0e30*/ 	.word	0x00000270
        /*0e34*/ 	.word	0x000000ff
        /*0e38*/ 	.word	0x00022800
        /*0e3c*/ 	.short	0x0100
        /*0e3e*/ 	.byte	0x08
	.zero		1


	//   ....[1]....
        /*0e40*/ 	.word	0x00000280
        /*0e44*/ 	.word	0x000000ff
        /*0e48*/ 	.word	0x00022820
        /*0e4c*/ 	.short	0x0100
        /*0e4e*/ 	.byte	0x08
	.zero		1


	//   ....[2]....
        /*0e50*/ 	.word	0x00000370
        /*0e54*/ 	.word	0x000000ff
        /*0e58*/ 	.word	0x00022830
        /*0e5c*/ 	.short	0x0100
        /*0e5e*/ 	.byte	0x08
	.zero		1


	//   ....[3]....
        /*0e60*/ 	.word	0x00000380
        /*0e64*/ 	.word	0x000000ff
        /*0e68*/ 	.word	0x00022840
        /*0e6c*/ 	.short	0x0100
        /*0e6e*/ 	.byte	0x08
	.zero		1


	//   ....[4]....
        /*0e70*/ 	.word	0x00000390
        /*0e74*/ 	.word	0x000000ff
        /*0e78*/ 	.word	0x00022838
        /*0e7c*/ 	.short	0x0100
        /*0e7e*/ 	.byte	0x08
	.zero		1


	//   ....[5]....
        /*0e80*/ 	.word	0x000003a0
        /*0e84*/ 	.word	0x000000ff
        /*0e88*/ 	.word	0x00022848
        /*0e8c*/ 	.short	0x0100
        /*0e8e*/ 	.byte	0x08
	.zero		1


	//   ....[6]....
        /*0e90*/ 	.word	0x000004d0
        /*0e94*/ 	.word	0x000000ff
        /*0e98*/ 	.word	0x00022850
        /*0e9c*/ 	.short	0x0100
        /*0e9e*/ 	.byte	0x08
	.zero		1


	//   ....[7]....
        /*0ea0*/ 	.word	0x000004e0
        /*0ea4*/ 	.word	0x000000ff
        /*0ea8*/ 	.word	0x00022860
        /*0eac*/ 	.short	0x0100
        /*0eae*/ 	.byte	0x08
	.zero		1


	//   ....[8]....
        /*0eb0*/ 	.word	0x000004f0
        /*0eb4*/ 	.word	0x000000ff
        /*0eb8*/ 	.word	0x00022858
        /*0ebc*/ 	.short	0x0100
        /*0ebe*/ 	.byte	0x08
	.zero		1


	//   ....[9]....
        /*0ec0*/ 	.word	0x00000500
        /*0ec4*/ 	.word	0x000000ff
        /*0ec8*/ 	.word	0x00022868
        /*0ecc*/ 	.short	0x0100
        /*0ece*/ 	.byte	0x08
	.zero		1


	//   ....[10]....
        /*0ed0*/ 	.word	0x000005f0
        /*0ed4*/ 	.word	0x000000ff
        /*0ed8*/ 	.word	0x00022870
        /*0edc*/ 	.short	0x0100
        /*0ede*/ 	.byte	0x06
	.zero		1


	//   ....[11]....
        /*0ee0*/ 	.word	0x00000600
        /*0ee4*/ 	.word	0x000000ff
        /*0ee8*/ 	.word	0x00022880
        /*0eec*/ 	.short	0x0100
        /*0eee*/ 	.byte	0x06
	.zero		1


	//   ....[12]....
        /*0ef0*/ 	.word	0x00000610
        /*0ef4*/ 	.word	0x000000ff
        /*0ef8*/ 	.word	0x00022878
        /*0efc*/ 	.short	0x0100
        /*0efe*/ 	.byte	0x06
	.zero		1


	//   ....[13]....
        /*0f00*/ 	.word	0x00000620
        /*0f04*/ 	.word	0x000000ff
        /*0f08*/ 	.word	0x00022888
        /*0f0c*/ 	.short	0x0100
        /*0f0e*/ 	.byte	0x06
	.zero		1


	//   ....[14]....
        /*0f10*/ 	.word	0x00000750
        /*0f14*/ 	.word	0x000000ff
        /*0f18*/ 	.word	0x00022890
        /*0f1c*/ 	.short	0x0100
        /*0f1e*/ 	.byte	0x08
	.zero		1


	//   ....[15]....
        /*0f20*/ 	.word	0x00000760
        /*0f24*/ 	.word	0x000000ff
        /*0f28*/ 	.word	0x000228a0
        /*0f2c*/ 	.short	0x0100
        /*0f2e*/ 	.byte	0x08
	.zero		1


	//   ....[16]....
        /*0f30*/ 	.word	0x00000770
        /*0f34*/ 	.word	0x000000ff
        /*0f38*/ 	.word	0x00022898
        /*0f3c*/ 	.short	0x0100
        /*0f3e*/ 	.byte	0x08
	.zero		1


	//   ....[17]....
        /*0f40*/ 	.word	0x00000780
        /*0f44*/ 	.word	0x000000ff
        /*0f48*/ 	.word	0x000228a8
        /*0f4c*/ 	.short	0x0100
        /*0f4e*/ 	.byte	0x08
	.zero		1


	//   ....[18]....
        /*0f50*/ 	.word	0x000008c0
        /*0f54*/ 	.word	0x000000ff
        /*0f58*/ 	.word	0x000228b0
        /*0f5c*/ 	.short	0x0100
        /*0f5e*/ 	.byte	0x08
	.zero		1


	//   ....[19]....
        /*0f60*/ 	.word	0x000008d0
        /*0f64*/ 	.word	0x000000ff
        /*0f68*/ 	.word	0x000228c0
        /*0f6c*/ 	.short	0x0100
        /*0f6e*/ 	.byte	0x08
	.zero		1


	//   ....[20]....
        /*0f70*/ 	.word	0x000008e0
        /*0f74*/ 	.word	0x000000ff
        /*0f78*/ 	.word	0x000228b8
        /*0f7c*/ 	.short	0x0100
        /*0f7e*/ 	.byte	0x08
	.zero		1


	//   ....[21]....
        /*0f80*/ 	.word	0x000008f0
        /*0f84*/ 	.word	0x000000ff
        /*0f88*/ 	.word	0x000228c8
        /*0f8c*/ 	.short	0x0100
        /*0f8e*/ 	.byte	0x08
	.zero		1


	//   ....[22]....
        /*0f90*/ 	.word	0x000035a0
        /*0f94*/ 	.word	0x00000053
        /*0f98*/ 	.word	0x00022890
        /*0f9c*/ 	.short	0x010a
        /*0f9e*/ 	.byte	0x3f
	.zero		1


	//   ....[23]....
        /*0fa0*/ 	.word	0x00006550
        /*0fa4*/ 	.word	0x00000053
        /*0fa8*/ 	.word	0x00022890
        /*0fac*/ 	.short	0x010a
        /*0fae*/ 	.byte	0x3f
	.zero		1


	//   ....[24]....
        /*0fb0*/ 	.word	0x00009450
        /*0fb4*/ 	.word	0x00000053
        /*0fb8*/ 	.word	0x00022890
        /*0fbc*/ 	.short	0x010a
        /*0fbe*/ 	.byte	0x3f
	.zero		1


	//   ....[25]....
        /*0fc0*/ 	.word	0x00009900
        /*0fc4*/ 	.word	0x00000004
        /*0fc8*/ 	.word	0x00000000
        /*0fcc*/ 	.short	0x0101
        /*0fce*/ 	.byte	0x3f
	.zero		1


	//   ....[26]....
        /*0fd0*/ 	.word	0x00009940
        /*0fd4*/ 	.word	0x00000053
        /*0fd8*/ 	.word	0x000228b0
        /*0fdc*/ 	.short	0x010a
        /*0fde*/ 	.byte	0x3f
	.zero		1


	//   ....[27]....
        /*0fe0*/ 	.word	0x00009eb0
        /*0fe4*/ 	.word	0x00000053
        /*0fe8*/ 	.word	0x00000000
        /*0fec*/ 	.short	0x0101
        /*0fee*/ 	.byte	0x3f
	.zero		1


	//   ....[28]....
        /*0ff0*/ 	.word	0x0000ade0
        /*0ff4*/ 	.word	0x00000010
        /*0ff8*/ 	.word	0x00022800
        /*0ffc*/ 	.short	0x010a
        /*0ffe*/ 	.byte	0x3f
	.zero		1


	//   ....[29]....
        /*1000*/ 	.word	0x0000ae30
        /*1004*/ 	.word	0x00000010
        /*1008*/ 	.word	0x00022800
        /*100c*/ 	.short	0x010a
        /*100e*/ 	.byte	0x3f
	.zero		1


	//   ....[30]....
        /*1010*/ 	.word	0x0000b820
        /*1014*/ 	.word	0x00000010
        /*1018*/ 	.word	0x00022800
        /*101c*/ 	.short	0x010a
        /*101e*/ 	.byte	0x3f
	.zero		1


	//   ....[31]....
        /*1020*/ 	.word	0x0000ed10
        /*1024*/ 	.word	0x00000010
        /*1028*/ 	.word	0x00022800
        /*102c*/ 	.short	0x010a
        /*102e*/ 	.byte	0x3f
	.zero		1


	//   ....[32]....
        /*1030*/ 	.word	0x00011de0
        /*1034*/ 	.word	0x0000000c
        /*1038*/ 	.word	0x00022830
        /*103c*/ 	.short	0x010a
        /*103e*/ 	.byte	0x3f
	.zero		1


	//   ....[33]....
        /*1040*/ 	.word	0x00011e20
        /*1044*/ 	.word	0x0000000c
        /*1048*/ 	.word	0x00022830
        /*104c*/ 	.short	0x010a
        /*104e*/ 	.byte	0x3f
	.zero		1


	//   ....[34]....
        /*1050*/ 	.word	0x00012710
        /*1054*/ 	.word	0x00000008
        /*1058*/ 	.word	0x00000000
        /*105c*/ 	.short	0x0101
        /*105e*/ 	.byte	0x3f
	.zero		1


	//   ....[35]....
        /*1060*/ 	.word	0x00015a40
        /*1064*/ 	.word	0x00000007
        /*1068*/ 	.word	0x00022830
        /*106c*/ 	.short	0x010a
        /*106e*/ 	.byte	0x3f
	.zero		1


	//   ....[36]....
        /*1070*/ 	.word	0x00015a90
        /*1074*/ 	.word	0x00000007
        /*1078*/ 	.word	0x00022830
        /*107c*/ 	.short	0x010a
        /*107e*/ 	.byte	0x3f
	.zero		1


	//   ....[37]....
        /*1080*/ 	.word	0x00015de0
        /*1084*/ 	.word	0x00000007
        /*1088*/ 	.word	0x00022850
        /*108c*/ 	.short	0x010a
        /*108e*/ 	.byte	0x3f
	.zero		1


	//   ....[38]....
        /*1090*/ 	.word	0x00015e20
        /*1094*/ 	.word	0x00000007
        /*1098*/ 	.word	0x00022850
        /*109c*/ 	.short	0x010a
        /*109e*/ 	.byte	0x3f
	.zero		1


	//   ....[39]....
        /*10a0*/ 	.word	0x000165c0
        /*10a4*/ 	.word	0x00000006
        /*10a8*/ 	.word	0x00000000
        /*10ac*/ 	.short	0x0101
        /*10ae*/ 	.byte	0x3f
	.zero		1


	//   ....[40]....
        /*10b0*/ 	.word	0x00018b80
        /*10b4*/ 	.word	0x00000016
        /*10b8*/ 	.word	0x00000000
        /*10bc*/ 	.short	0x0101
        /*10be*/ 	.byte	0x3f
	.zero		1


	//   ....[41]....
        /*10c0*/ 	.word	0x00019520
        /*10c4*/ 	.word	0x00000007
        /*10c8*/ 	.word	0x00022830
        /*10cc*/ 	.short	0x010a
        /*10ce*/ 	.byte	0x3f
	.zero		1


	//   ....[42]....
        /*10d0*/ 	.word	0x00019570
        /*10d4*/ 	.word	0x00000007
        /*10d8*/ 	.word	0x00022830
        /*10dc*/ 	.short	0x010a
        /*10de*/ 	.byte	0x3f
	.zero		1


	//   ....[43]....
        /*10e0*/ 	.word	0x000198f0
        /*10e4*/ 	.word	0x00000007
        /*10e8*/ 	.word	0x00022850
        /*10ec*/ 	.short	0x010a
        /*10ee*/ 	.byte	0x3f
	.zero		1


	//   ....[44]....
        /*10f0*/ 	.word	0x00019930
        /*10f4*/ 	.word	0x00000007
        /*10f8*/ 	.word	0x00022850
        /*10fc*/ 	.short	0x010a
        /*10fe*/ 	.byte	0x3f
	.zero		1


	//   ....[45]....
        /*1100*/ 	.word	0x00019cc0
        /*1104*/ 	.word	0x0000000a
        /*1108*/ 	.word	0x00000000
        /*110c*/ 	.short	0x0101
        /*110e*/ 	.byte	0x3f
	.zero		1


	//   ....[46]....
        /*1110*/ 	.word	0x0001b640
        /*1114*/ 	.word	0x0000000f
        /*1118*/ 	.word	0x00000000
        /*111c*/ 	.short	0x0101
        /*111e*/ 	.byte	0x3f
	.zero		1


	//   ....[47]....
        /*1120*/ 	.word	0x0001bd50
        /*1124*/ 	.word	0x00000007
        /*1128*/ 	.word	0x00022830
        /*112c*/ 	.short	0x010a
        /*112e*/ 	.byte	0x3f
	.zero		1


	//   ....[48]....
        /*1130*/ 	.word	0x0001bda0
        /*1134*/ 	.word	0x00000007
        /*1138*/ 	.word	0x00022830
        /*113c*/ 	.short	0x010a
        /*113e*/ 	.byte	0x3f
	.zero		1


	//   ....[49]....
        /*1140*/ 	.word	0x0001c120
        /*1144*/ 	.word	0x00000007
        /*1148*/ 	.word	0x00022850
        /*114c*/ 	.short	0x010a
        /*114e*/ 	.byte	0x3f
	.zero		1


	//   ....[50]....
        /*1150*/ 	.word	0x0001c160
        /*1154*/ 	.word	0x00000007
        /*1158*/ 	.word	0x00022850
        /*115c*/ 	.short	0x010a
        /*115e*/ 	.byte	0x3f
	.zero		1


	//   ....[51]....
        /*1160*/ 	.word	0x0001c8c0
        /*1164*/ 	.word	0x00000007
        /*1168*/ 	.word	0x00000000
        /*116c*/ 	.short	0x0101
        /*116e*/ 	.byte	0x3f
	.zero		1


	//   ....[52]....
        /*1170*/ 	.word	0x0001eeb0
        /*1174*/ 	.word	0x0000000e
        /*1178*/ 	.word	0x00000000
        /*117c*/ 	.short	0x0101
        /*117e*/ 	.byte	0x3f
	.zero		1


	//   ....[53]....
        /*1180*/ 	.word	0x0001f500
        /*1184*/ 	.word	0x00000002
        /*1188*/ 	.word	0x00022850
        /*118c*/ 	.short	0x010a
        /*118e*/ 	.byte	0x3f
	.zero		1


	//   ....[54]....
        /*1190*/ 	.word	0x0001f580
        /*1194*/ 	.word	0x00000002
        /*1198*/ 	.word	0x00022850
        /*119c*/ 	.short	0x010a
        /*119e*/ 	.byte	0x3f
	.zero		1


	//   ....[55]....
        /*11a0*/ 	.word	0x0001fb40
        /*11a4*/ 	.word	0x00000003
        /*11a8*/ 	.word	0x00000000
        /*11ac*/ 	.short	0x0101
        /*11ae*/ 	.byte	0x3f
	.zero		1


	//   ....[56]....
        /*11b0*/ 	.word	0x00021d00
        /*11b4*/ 	.word	0x00000000
        /*11b8*/ 	.word	0x00000000
        /*11bc*/ 	.short	0x0101
        /*11be*/ 	.byte	0x3f
	.zero		1


	//   ....[57]....
        /*11c0*/ 	.word	0x00022480
        /*11c4*/ 	.word	0x00000008
        /*11c8*/ 	.word	0x00000000
        /*11cc*/ 	.short	0x0101
        /*11ce*/ 	.byte	0x3f
	.zero		1


	//   ....[58]....
        /*11d0*/ 	.word	0x00026120
        /*11d4*/ 	.word	0x00000017
        /*11d8*/ 	.word	0x00022820
        /*11dc*/ 	.short	0x010a
        /*11de*/ 	.byte	0x3f
	.zero		1


	//   ....[59]....
        /*11e0*/ 	.word	0x000261b0
        /*11e4*/ 	.word	0x0000000a
        /*11e8*/ 	.word	0x000228a0
        /*11ec*/ 	.short	0x010a
        /*11ee*/ 	.byte	0x3f
	.zero		1


	//   ....[60]....
        /*11f0*/ 	.word	0x000265e0
        /*11f4*/ 	.word	0x0000000a
        /*11f8*/ 	.word	0x000228c0
        /*11fc*/ 	.short	0x010a
        /*11fe*/ 	.byte	0x3f
	.zero		1


	//   ....[61]....
        /*1200*/ 	.word	0x00026920
        /*1204*/ 	.word	0x00000009
        /*1208*/ 	.word	0x000228a0
        /*120c*/ 	.short	0x010a
        /*120e*/ 	.byte	0x3f
	.zero		1


	//   ....[62]....
        /*1210*/ 	.word	0x00026d40
        /*1214*/ 	.word	0x00000009
        /*1218*/ 	.word	0x000228c0
        /*121c*/ 	.short	0x010a
        /*121e*/ 	.byte	0x3f
	.zero		1


	//   ....[63]....
        /*1220*/ 	.word	0x000281d0
        /*1224*/ 	.word	0x00000004
        /*1228*/ 	.word	0x00022880
        /*122c*/ 	.short	0x010a
        /*122e*/ 	.byte	0x3f
	.zero		1


	//   ....[64]....
        /*1230*/ 	.word	0x00028670
        /*1234*/ 	.word	0x00000004
        /*1238*/ 	.word	0x00022870
        /*123c*/ 	.short	0x0107
        /*123e*/ 	.byte	0x3f
	.zero		1


	//   ....[65]....
        /*1240*/ 	.word	0x00028730
        /*1244*/ 	.word	0x00000004
        /*1248*/ 	.word	0x00022870
        /*124c*/ 	.short	0x0101
        /*124e*/ 	.byte	0x3f
	.zero		1


	//   ....[66]....
        /*1250*/ 	.word	0x00028780
        /*1254*/ 	.word	0x00000004
        /*1258*/ 	.word	0x00022840
        /*125c*/ 	.short	0x010a
        /*125e*/ 	.byte	0x3f
	.zero		1


	//   ....[67]....
        /*1260*/ 	.word	0x00028c40
        /*1264*/ 	.word	0x00000004
        /*1268*/ 	.word	0x00022830
        /*126c*/ 	.short	0x0107
        /*126e*/ 	.byte	0x3f
	.zero		1


	//   ....[68]....
        /*1270*/ 	.word	0x00028d10
        /*1274*/ 	.word	0x00000004
        /*1278*/ 	.word	0x00022830
        /*127c*/ 	.short	0x0101
        /*127e*/ 	.byte	0x3f
	.zero		1


	//   ....[69]....
        /*1280*/ 	.word	0x00029620
        /*1284*/ 	.word	0x00000017
        /*1288*/ 	.word	0x00022800
        /*128c*/ 	.short	0x0107
        /*128e*/ 	.byte	0x3f
	.zero		1


	//   ....[70]....
        /*1290*/ 	.word	0x00029740
        /*1294*/ 	.word	0x00000017
        /*1298*/ 	.word	0x00022800
        /*129c*/ 	.short	0x0101
        /*129e*/ 	.byte	0x3f
	.zero		1


	//   ....[71]....
        /*12a0*/ 	.word	0x00029760
        /*12a4*/ 	.word	0x00000017
        /*12a8*/ 	.word	0x00022820
        /*12ac*/ 	.short	0x010a
        /*12ae*/ 	.byte	0x3f
	.zero		1


	//   ....[72]....
        /*12b0*/ 	.word	0x00029a90
        /*12b4*/ 	.word	0x00000000
        /*12b8*/ 	.word	0x00022880
        /*12bc*/ 	.short	0x010a
        /*12be*/ 	.byte	0x3f
	.zero		1


	//   ....[73]....
        /*12c0*/ 	.word	0x00029e40
        /*12c4*/ 	.word	0x00000000
        /*12c8*/ 	.word	0x00022870
        /*12cc*/ 	.short	0x0107
        /*12ce*/ 	.byte	0x3f
	.zero		1


	//   ....[74]....
        /*12d0*/ 	.word	0x00029f00
        /*12d4*/ 	.word	0x00000000
        /*12d8*/ 	.word	0x00022870
        /*12dc*/ 	.short	0x0101
        /*12de*/ 	.byte	0x3f
	.zero		1


	//   ....[75]....
        /*12e0*/ 	.word	0x00029f30
        /*12e4*/ 	.word	0x00000000
        /*12e8*/ 	.word	0x00022840
        /*12ec*/ 	.short	0x010a
        /*12ee*/ 	.byte	0x3f
	.zero		1


	//   ....[76]....
        /*12f0*/ 	.word	0x0002a2f0
        /*12f4*/ 	.word	0x00000000
        /*12f8*/ 	.word	0x00022830
        /*12fc*/ 	.short	0x0107
        /*12fe*/ 	.byte	0x3f
	.zero		1


	//   ....[77]....
        /*1300*/ 	.word	0x0002a3b0
        /*1304*/ 	.word	0x00000000
        /*1308*/ 	.word	0x00022830
        /*130c*/ 	.short	0x0101
        /*130e*/ 	.byte	0x3f
	.zero		1


	//   ....[78]....
        /*1310*/ 	.word	0x0002a440
        /*1314*/ 	.word	0x00000011
        /*1318*/ 	.word	0x00022870
        /*131c*/ 	.short	0x010a
        /*131e*/ 	.byte	0x3f
	.zero		1


	//   ....[79]....
        /*1320*/ 	.word	0x0002a4d0
        /*1324*/ 	.word	0x00000011
        /*1328*/ 	.word	0x00022860
        /*132c*/ 	.short	0x010a
        /*132e*/ 	.byte	0x3f
	.zero		1


	//   ....[80]....
        /*1330*/ 	.word	0x0002a930
        /*1334*/ 	.word	0x00000011
        /*1338*/ 	.word	0x00022850
        /*133c*/ 	.short	0x0101
        /*133e*/ 	.byte	0x3f
	.zero		1


	//   ....[81]....
        /*1340*/ 	.word	0x0002a9c0
        /*1344*/ 	.word	0x00000011
        /*1348*/ 	.word	0x00000000
        /*134c*/ 	.short	0x0101
        /*134e*/ 	.byte	0x3f
	.zero		1


	//   ....[82]....
        /*1350*/ 	.word	0x0002ab80
        /*1354*/ 	.word	0x00000011
        /*1358*/ 	.word	0x00022870
        /*135c*/ 	.short	0x010a
        /*135e*/ 	.byte	0x3f
	.zero		1


	//   ....[83]....
        /*1360*/ 	.word	0x0002ac00
        /*1364*/ 	.word	0x00000011
        /*1368*/ 	.word	0x00022860
        /*136c*/ 	.short	0x010a
        /*136e*/ 	.byte	0x3f
	.zero		1


	//   ....[84]....
        /*1370*/ 	.word	0x0002b070
        /*1374*/ 	.word	0x00000011
        /*1378*/ 	.word	0x00022850
        /*137c*/ 	.short	0x0101
        /*137e*/ 	.byte	0x3f
	.zero		1


	//   ....[85]....
        /*1380*/ 	.word	0x0002b130
        /*1384*/ 	.word	0x00000011
        /*1388*/ 	.word	0x00000000
        /*138c*/ 	.short	0x0101
        /*138e*/ 	.byte	0x3f
	.zero		1


	//   ....[86]....
        /*1390*/ 	.word	0x0002c260
        /*1394*/ 	.word	0x00000007
        /*1398*/ 	.word	0x00022820
        /*139c*/ 	.short	0x010a
        /*139e*/ 	.byte	0x3f
	.zero		1


	//   ....[87]....
        /*13a0*/ 	.word	0x0002c3d0
        /*13a4*/ 	.word	0x00000005
        /*13a8*/ 	.word	0x00022840
        /*13ac*/ 	.short	0x010a
        /*13ae*/ 	.byte	0x3f
	.zero		1


	//   ....[88]....
        /*13b0*/ 	.word	0x0002c470
        /*13b4*/ 	.word	0x00000003
        /*13b8*/ 	.word	0x00022840
        /*13bc*/ 	.short	0x010a
        /*13be*/ 	.byte	0x3f
	.zero		1


	//   ....[89]....
        /*13c0*/ 	.word	0x0002c4b0
        /*13c4*/ 	.word	0x00000005
        /*13c8*/ 	.word	0x00022860
        /*13cc*/ 	.short	0x010a
        /*13ce*/ 	.byte	0x3f
	.zero		1


	//   ....[90]....
        /*13d0*/ 	.word	0x0002c4f0
        /*13d4*/ 	.word	0x00000003
        /*13d8*/ 	.word	0x00022860
        /*13dc*/ 	.short	0x010a
        /*13de*/ 	.byte	0x3f
	.zero		1


	//   ....[91]....
        /*13e0*/ 	.word	0x0002c530
        /*13e4*/ 	.word	0x00000005
        /*13e8*/ 	.word	0x00022880
        /*13ec*/ 	.short	0x010a
        /*13ee*/ 	.byte	0x3f
	.zero		1


	//   ....[92]....
        /*13f0*/ 	.word	0x0002c570
        /*13f4*/ 	.word	0x00000003
        /*13f8*/ 	.word	0x00022880
        /*13fc*/ 	.short	0x010a
        /*13fe*/ 	.byte	0x3f
	.zero		1


	//   ....[93]....
        /*1400*/ 	.word	0x0002c5d0
        /*1404*/ 	.word	0x00000053
        /*1408*/ 	.word	0x00022890
        /*140c*/ 	.short	0x010a
        /*140e*/ 	.byte	0x3f
	.zero		1


	//   ....[94]....
        /*1410*/ 	.word	0x0002c750
        /*1414*/ 	.word	0x00000053
        /*1418*/ 	.word	0x00022890
        /*141c*/ 	.short	0x010a
        /*141e*/ 	.byte	0x3f
	.zero		1


	//   ....[95]....
        /*1420*/ 	.word	0x0002c8d0
        /*1424*/ 	.word	0x00000053
        /*1428*/ 	.word	0x00022890
        /*142c*/ 	.short	0x010a
        /*142e*/ 	.byte	0x3f
	.zero		1


	//   ....[96]....
        /*1430*/ 	.word	0x0002ca30
        /*1434*/ 	.word	0x00000053
        /*1438*/ 	.word	0x000228b0
        /*143c*/ 	.short	0x010a
        /*143e*/ 	.byte	0x3f
	.zero		1


	//   ....[97]....
        /*1440*/ 	.word	0x0002cd40
        /*1444*/ 	.word	0x00000010
        /*1448*/ 	.word	0x00022800
        /*144c*/ 	.short	0x010a
        /*144e*/ 	.byte	0x3f
	.zero		1


	//   ....[98]....
        /*1450*/ 	.word	0x0002cf50
        /*1454*/ 	.word	0x00000010
        /*1458*/ 	.word	0x00022800
        /*145c*/ 	.short	0x010a
        /*145e*/ 	.byte	0x3f
	.zero		1


	//   ....[99]....
        /*1460*/ 	.word	0x0002cfa0
        /*1464*/ 	.word	0x0000000c
        /*1468*/ 	.word	0x00022830
        /*146c*/ 	.short	0x010a
        /*146e*/ 	.byte	0x3f
	.zero		1


	//   ....[100]....
        /*1470*/ 	.word	0x0002cff0
        /*1474*/ 	.word	0x00000007
        /*1478*/ 	.word	0x00022830
        /*147c*/ 	.short	0x010a
        /*147e*/ 	.byte	0x3f
	.zero		1


	//   ....[101]....
        /*1480*/ 	.word	0x0002d040
        /*1484*/ 	.word	0x00000007
        /*1488*/ 	.word	0x00022850
        /*148c*/ 	.short	0x010a
        /*148e*/ 	.byte	0x3f
	.zero		1


	//   ....[102]....
        /*1490*/ 	.word	0x0002d090
        /*1494*/ 	.word	0x00000007
        /*1498*/ 	.word	0x00022830
        /*149c*/ 	.short	0x010a
        /*149e*/ 	.byte	0x3f
	.zero		1


	//   ....[103]....
        /*14a0*/ 	.word	0x0002d0e0
        /*14a4*/ 	.word	0x00000007
        /*14a8*/ 	.word	0x00022850
        /*14ac*/ 	.short	0x010a
        /*14ae*/ 	.byte	0x3f
	.zero		1


	//   ....[104]....
        /*14b0*/ 	.word	0x0002d130
        /*14b4*/ 	.word	0x00000007
        /*14b8*/ 	.word	0x00022830
        /*14bc*/ 	.short	0x010a
        /*14be*/ 	.byte	0x3f
	.zero		1


	//   ....[105]....
        /*14c0*/ 	.word	0x0002d180
        /*14c4*/ 	.word	0x00000007
        /*14c8*/ 	.word	0x00022850
        /*14cc*/ 	.short	0x010a
        /*14ce*/ 	.byte	0x3f
	.zero		1


	//   ....[106]....
        /*14d0*/ 	.word	0x0002d1d0
        /*14d4*/ 	.word	0x00000002
        /*14d8*/ 	.word	0x00022850
        /*14dc*/ 	.short	0x010a
        /*14de*/ 	.byte	0x3f
	.zero		1


	//   ....[107]....
        /*14e0*/ 	.word	0x0002fb70
        /*14e4*/ 	.word	0x00000017
        /*14e8*/ 	.word	0x00022820
        /*14ec*/ 	.short	0x010a
        /*14ee*/ 	.byte	0x3f
	.zero		1


	//   ....[108]....
        /*14f0*/ 	.word	0x0002fbc0
        /*14f4*/ 	.word	0x0000000a
        /*14f8*/ 	.word	0x000228a0
        /*14fc*/ 	.short	0x010a
        /*14fe*/ 	.byte	0x3f
	.zero		1


	//   ....[109]....
        /*1500*/ 	.word	0x0002fc10
        /*1504*/ 	.word	0x0000000a
        /*1508*/ 	.word	0x000228c0
        /*150c*/ 	.short	0x010a
        /*150e*/ 	.byte	0x3f
	.zero		1


	//   ....[110]....
        /*1510*/ 	.word	0x0002fc60
        /*1514*/ 	.word	0x00000009
        /*1518*/ 	.word	0x000228a0
        /*151c*/ 	.short	0x010a
        /*151e*/ 	.byte	0x3f
	.zero		1


	//   ....[111]....
        /*1520*/ 	.word	0x0002fcb0
        /*1524*/ 	.word	0x00000009
        /*1528*/ 	.word	0x000228c0
        /*152c*/ 	.short	0x010a
        /*152e*/ 	.byte	0x3f
	.zero		1


	//   ....[112]....
        /*1530*/ 	.word	0x0002fde0
        /*1534*/ 	.word	0x00000004
        /*1538*/ 	.word	0x00022880
        /*153c*/ 	.short	0x010a
        /*153e*/ 	.byte	0x3f
	.zero		1


	//   ....[113]....
        /*1540*/ 	.word	0x00030420
        /*1544*/ 	.word	0x00000004
        /*1548*/ 	.word	0x00022840
        /*154c*/ 	.short	0x010a
        /*154e*/ 	.byte	0x3f
	.zero		1


	//   ....[114]....
        /*1550*/ 	.word	0x00030ff0
        /*1554*/ 	.word	0x00000017
        /*1558*/ 	.word	0x00022820
        /*155c*/ 	.short	0x010a
        /*155e*/ 	.byte	0x3f
	.zero		1


	//   ....[115]....
        /*1560*/ 	.word	0x00031040
        /*1564*/ 	.word	0x00000000
        /*1568*/ 	.word	0x00022880
        /*156c*/ 	.short	0x010a
        /*156e*/ 	.byte	0x3f
	.zero		1


	//   ....[116]....
        /*1570*/ 	.word	0x00031540
        /*1574*/ 	.word	0x00000000
        /*1578*/ 	.word	0x00022840
        /*157c*/ 	.short	0x010a
        /*157e*/ 	.byte	0x3f
	.zero		1


	//   ....[117]....
        /*1580*/ 	.word	0x00031a60
        /*1584*/ 	.word	0x00000011
        /*1588*/ 	.word	0x00022870
        /*158c*/ 	.short	0x010a
        /*158e*/ 	.byte	0x3f
	.zero		1


	//   ....[118]....
        /*1590*/ 	.word	0x00031ab0
        /*1594*/ 	.word	0x00000011
        /*1598*/ 	.word	0x00022860
        /*159c*/ 	.short	0x010a
        /*159e*/ 	.byte	0x3f
	.zero		1


	//   ....[119]....
        /*15a0*/ 	.word	0x00031b00
        /*15a4*/ 	.word	0x00000011
        /*15a8*/ 	.word	0x00022870
        /*15ac*/ 	.short	0x010a
        /*15ae*/ 	.byte	0x3f
	.zero		1


	//   ....[120]....
        /*15b0*/ 	.word	0x00031b50
        /*15b4*/ 	.word	0x00000011
        /*15b8*/ 	.word	0x00022860
        /*15bc*/ 	.short	0x010a
        /*15be*/ 	.byte	0x3f
	.zero		1


	//   ....[121]....
        /*15c0*/ 	.word	0x00032580
        /*15c4*/ 	.word	0x00000007
        /*15c8*/ 	.word	0x00022820
        /*15cc*/ 	.short	0x010a
        /*15ce*/ 	.byte	0x3f
	.zero		1


	//   ....[122]....
        /*15d0*/ 	.word	0x00032720
        /*15d4*/ 	.word	0x00000005
        /*15d8*/ 	.word	0x00022840
        /*15dc*/ 	.short	0x010a
        /*15de*/ 	.byte	0x3f
	.zero		1


	//   ....[123]....
        /*15e0*/ 	.word	0x00032770
        /*15e4*/ 	.word	0x00000003
        /*15e8*/ 	.word	0x00022840
        /*15ec*/ 	.short	0x010a
        /*15ee*/ 	.byte	0x3f
	.zero		1


	//   ....[124]....
        /*15f0*/ 	.word	0x000327c0
        /*15f4*/ 	.word	0x00000005
        /*15f8*/ 	.word	0x00022860
        /*15fc*/ 	.short	0x010a
        /*15fe*/ 	.byte	0x3f
	.zero		1


	//   ....[125]....
        /*1600*/ 	.word	0x00032810
        /*1604*/ 	.word	0x00000003
        /*1608*/ 	.word	0x00022860
        /*160c*/ 	.short	0x010a
        /*160e*/ 	.byte	0x3f
	.zero		1


	//   ....[126]....
        /*1610*/ 	.word	0x00032860
        /*1614*/ 	.word	0x00000005
        /*1618*/ 	.word	0x00022880
        /*161c*/ 	.short	0x010a
        /*161e*/ 	.byte	0x3f
	.zero		1


	//----- nvinfo : EIATTR_NUM_MBARRIERS
	.align		4
.L_245:
        /*1620*/ 	.byte	0x03, 0x38
        /*1622*/ 	.short	0x0016


	//----- nvinfo : EIATTR_EXIT_INSTR_OFFSETS
	.align		4
        /*1624*/ 	.byte	0x04, 0x1c
        /*1626*/ 	.short	(.L_247 - .L_246)


	//   ....[0]....
.L_246:
        /*1628*/ 	.word	0x0002c5c0


	//----- nvinfo : EIATTR_MAX_THREADS
	.align		4
.L_247:
        /*162c*/ 	.byte	0x04, 0x05
        /*162e*/ 	.short	(.L_249 - .L_248)
.L_248:
        /*1630*/ 	.word	0x00000180
        /*1634*/ 	.word	0x00000001
        /*1638*/ 	.word	0x00000001


	//----- nvinfo : EIATTR_CRS_STACK_SIZE
	.align		4
.L_249:
        /*163c*/ 	.byte	0x04, 0x1e
        /*163e*/ 	.short	(.L_251 - .L_250)
.L_250:
        /*1640*/ 	.word	0x00000000


	//----- nvinfo : EIATTR_CBANK_PARAM_SIZE
	.align		4
.L_251:
        /*1644*/ 	.byte	0x03, 0x19
        /*1646*/ 	.short	0x0af0


	//----- nvinfo : EIATTR_PARAM_CBANK
	.align		4
        /*1648*/ 	.byte	0x04, 0x0a
        /*164a*/ 	.short	(.L_253 - .L_252)
	.align		4
.L_252:
        /*164c*/ 	.word	index@(.nv.constant0._ZN7cutlass13device_kernelIN5flash11enable_sm90INS1_16FlashAttnFwdSm90INS1_25CollectiveMainloopFwdSm90ILi2EN4cute5tupleIJNS5_1CILi1EEES8_S8_EEENS6_IJNS7_ILi128EEESA_NS7_ILi192EEEEEELi128ENS_12float_e4m3_tEfNS_4arch4Sm90ELb0ELb1ELb1ELb1ELb1ELb1ELb0ELb1ELb1ELb1ELb1ELb0EEENS1_21CollectiveEpilogueFwdINS6_IJSA_SA_SA_EEES9_NS_10bfloat16_tESF_Li256ELb1ELb1ELb1ELb1EEENS1_36VarlenDynamicPersistentTileSchedulerILi128ELi128ELi256ELi128ELb1ELb1ELb1ELb1ELb0ELb1EEEEEEEEEvNT_6ParamsE)
        /*1650*/ 	.short	0x0210
        /*1652*/ 	.short	0x0af0


	//----- nvinfo : EIATTR_SW_WAR
	.align		4
.L_253:
        /*1654*/ 	.byte	0x04, 0x36
        /*1656*/ 	.short	(.L_255 - .L_254)
.L_254:
        /*1658*/ 	.word	0x00000008
.L_255:


//--------------------- .nv.info._ZN7cutlass13device_kernelIN5flash11enable_sm90INS1_16FlashAttnFwdSm90INS1_25CollectiveMainloopFwdSm90ILi2EN4cute5tupleIJNS5_1CILi1EEES8_S8_EEENS6_IJNS7_ILi128EEENS7_ILi160EEENS7_ILi192EEEEEELi128ENS_12float_e4m3_tEfNS_4arch4Sm90ELb1ELb0ELb1ELb0ELb1ELb0ELb0ELb1ELb1ELb1ELb1ELb0EEENS1_21CollectiveEpilogueFwdINS6_IJSA_SA_SB_EEES9_NS_10bfloat16_tESG_Li256ELb0ELb1ELb1ELb1EEENS1_19SingleTileSchedulerILb0ELb1ELb1ELi128EEEEEEEEEvNT_6ParamsE --------------------------
	.section	.nv.info._ZN7cutlass13device_kernelIN5flash11enable_sm90INS1_16FlashAttnFwdSm90INS1_25CollectiveMainloopFwdSm90ILi2EN4cute5tupleIJNS5_1CILi1EEES8_S8_EEENS6_IJNS7_ILi128EEENS7_ILi160EEENS7_ILi192EEEEEELi128ENS_12float_e4m3_tEfNS_4arch4Sm90ELb1ELb0ELb1ELb0ELb1ELb0ELb0ELb1ELb1ELb1ELb1ELb0EEENS1_21CollectiveEpilogueFwdINS6_IJSA_SA_SB_EEES9_NS_10bfloat16_tESG_Li256ELb0ELb1ELb1ELb1EEENS1_19SingleTileSchedulerILb0ELb1ELb1ELi128EEEEEEEEEvNT_6ParamsE,"",@"SHT_CUDA_INFO"
	.sectionflags	@""
	.align	4


	//----- nvinfo : EIATTR_CUDA_API_VERSION
	.align		4
        /*0000*/ 	.byte	0x04, 0x37
        /*0002*/ 	.short	(.L_257 - .L_256)
.L_256:
        /*0004*/ 	.word	0x00000082


	//----- nvinfo : EIATTR_KPARAM_INFO
	.align		4
.L_257:
        /*0008*/ 	.byte	0x04, 0x17
        /*000a*/ 	.short	(.L_259 - .L_258)
.L_258:
        /*000c*/ 	.word	0x00000000
        /*0010*/ 	.short	0x0000
        /*0012*/ 	.short	0x0070
        /*0014*/ 	.byte	0x00, 0xf0, 0x01, 0x28


	//----- nvinfo : EIATTR_SPARSE_MMA_MASK
	.align		4
.L_259:
        /*0018*/ 	.byte	0x03, 0x50
        /*001a*/ 	.short	0x0000


	//----- nvinfo : EIATTR_MAXREG_COUNT
	.align		4
        /*001c*/ 	.byte	0x03, 0x1b
        /*001e*/ 	.short	0x00a8


	//----- nvinfo : EIATTR_NUM_BARRIERS
	.align		4
        /*0020*/ 	.byte	0x02, 0x4c
        /*0022*/ 	.byte	0x10
	.zero		1


	//----- nvinfo : EIATTR_EXTERNS
	.align		4
        /*0024*/ 	.byte	0x04, 0x0f
        /*0026*/ 	.short	(.L_261 - .L_260)


	//   ....[0]....
	.align		4
.L_260:
        /*0028*/ 	.word	index@(__assertfail)


	//----- nvinfo : EIATTR_ANNOTATIONS
	.align		4
.L_261:
        /*002c*/ 	.byte	0x04, 0x55
        /*002e*/ 	.short	(.L_263 - .L_262)


	//   ....[0]....
.L_262:
        /* <DEDUP_REMOVED lines=11> */


	//----- nvinfo : EIATTR_MERCURY_ISA_VERSION
	.align		4
.L_263:
        /*00c8*/ 	.byte	0x03, 0x5f
        /*00ca*/ 	.short	0x0101


	//----- nvinfo : EIATTR_INT_WARP_WIDE_INSTR_OFFSETS
	.align		4
        /*00cc*/ 	.byte	0x04, 0x31
        /*00ce*/ 	.short	(.L_265 - .L_264)


	//   ....[0]....
.L_264:
        /*00d0*/ 	.word	0x000000c0


	//   ....[1]....
        /*00d4*/ 	.word	0x000000d0


	//   ....[2]....
        /*00d8*/ 	.word	0x00000170


	//----- nvinfo : EIATTR_COOP_GROUP_MASK_REGIDS
	.align		4
.L_265:
        /*00dc*/ 	.byte	0x04, 0x29
        /*00de*/ 	.short	(.L_267 - .L_266)


	//   ....[0]....
.L_266:
        /*00e0*/ 	.word	0xffffffff


	//   ....[1]....
        /*00e4*/ 	.word	0xffffffff


	//   ....[2]....
        /*00e8*/ 	.word	0xffffffff


	//   ....[3]....
        /*00ec*/ 	.word	0xffffffff


	//   ....[4]....
        /*00f0*/ 	.word	0xffffffff


	//   ....[5]....
        /*00f4*/ 	.word	0xffffffff


	//   ....[6]....
        /*00f8*/ 	.word	0xffffffff


	//   ....[7]....
        /*00fc*/ 	.word	0xffffffff


	//   ....[8]....
        /*0100*/ 	.word	0xffffffff


	//   ....[9]....
        /*0104*/ 	.word	0xffffffff


	//   ....[10]....
        /*0108*/ 	.word	0xffffffff


	//   ....[11]....
        /*010c*/ 	.word	0xffffffff


	//   ....[12]....
        /*0110*/ 	.word	0xffffffff


	//   ....[13]....
        /*0114*/ 	.word	0xffffffff


	//   ....[14]....
        /*0118*/ 	.word	0xffffffff


	//   ....[15]....
        /*011c*/ 	.word	0xffffffff


	//   ....[16]....
        /*0120*/ 	.word	0xffffffff


	//   ....[17]....
        /*0124*/ 	.word	0xffffffff


	//   ....[18]....
        /*0128*/ 	.word	0xffffffff


	//   ....[19]....
        /*012c*/ 	.word	0xffffffff


	//   ....[20]....
        /*0130*/ 	.word	0xffffffff


	//   ....[21]....
        /*0134*/ 	.word	0xffffffff


	//   ....[22]....
        /*0138*/ 	.word	0xffffffff


	//   ....[23]....
        /*013c*/ 	.word	0xffffffff


	//   ....[24]....
        /*0140*/ 	.word	0xffffffff


	//   ....[25]....
        /*0144*/ 	.word	0xffffffff


	//   ....[26]....
        /*0148*/ 	.word	0xffffffff


	//   ....[27]....
        /*014c*/ 	.word	0xffffffff


	//   ....[28]....
        /*0150*/ 	.word	0xffffffff


	//   ....[29]....
        /*0154*/ 	.word	0xffffffff


	//   ....[30]....
        /*0158*/ 	.word	0xffffffff


	//   ....[31]....
        /*015c*/ 	.word	0xffffffff


	//   ....[32]....
        /*0160*/ 	.word	0xffffffff


	//   ....[33]....
        /*0164*/ 	.word	0xffffffff


	//   ....[34]....
        /*0168*/ 	.word	0xffffffff


	//   ....[35]....
        /*016c*/ 	.word	0xffffffff


	//   ....[36]....
        /*0170*/ 	.word	0xffffffff


	//   ....[37]....
        /*0174*/ 	.word	0xffffffff


	//   ....[38]....
        /*0178*/ 	.word	0xffffffff


	//   ....[39]....
        /*017c*/ 	.word	0xffffffff


	//   ....[40]....
        /*0180*/ 	.word	0xffffffff


	//   ....[41]....
        /*0184*/ 	.word	0xffffffff


	//   ....[42]....
        /*0188*/ 	.word	0xffffffff


	//   ....[43]....
        /*018c*/ 	.word	0xffffffff


	//   ....[44]....
        /*0190*/ 	.word	0xffffffff


	//   ....[45]....
        /*0194*/ 	.word	0xffffffff


	//   ....[46]....
        /*0198*/ 	.word	0xffffffff


	//   ....[47]....
        /*019c*/ 	.word	0xffffffff


	//   ....[48]....
        /*01a0*/ 	.word	0xffffffff


	//   ....[49]....
        /*01a4*/ 	.word	0xffffffff


	//   ....[50]....
        /*01a8*/ 	.word	0xffffffff


	//   ....[51]....
        /*01ac*/ 	.word	0xffffffff


	//   ....[52]....
        /*01b0*/ 	.word	0xffffffff


	//   ....[53]....
        /*01b4*/ 	.word	0xffffffff


	//   ....[54]....
        /*01b8*/ 	.word	0xffffffff


	//   ....[55]....
        /*01bc*/ 	.word	0xffffffff


	//   ....[56]....
        /*01c0*/ 	.word	0xffffffff


	//   ....[57]....
        /*01c4*/ 	.word	0xffffffff


	//   ....[58]....
        /*01c8*/ 	.word	0xffffffff


	//   ....[59]....
        /*01cc*/ 	.word	0xffffffff


	//   ....[60]....
        /*01d0*/ 	.word	0xffffffff


	//   ....[61]....
        /*01d4*/ 	.word	0xffffffff


	//   ....[62]....
        /*01d8*/ 	.word	0xffffffff


	//   ....[63]....
        /*01dc*/ 	.word	0xffffffff


	//   ....[64]....
        /*01e0*/ 	.word	0xffffffff


	//   ....[65]....
        /*01e4*/ 	.word	0xffffffff


	//   ....[66]....
        /*01e8*/ 	.word	0xffffffff


	//   ....[67]....
        /*01ec*/ 	.word	0xffffffff


	//   ....[68]....
        /*01f0*/ 	.word	0xffffffff


	//   ....[69]....
        /*01f4*/ 	.word	0xffffffff


	//   ....[70]....
        /*01f8*/ 	.word	0xffffffff


	//   ....[71]....
        /*01fc*/ 	.word	0xffffffff


	//   ....[72]....
        /*0200*/ 	.word	0xffffffff


	//   ....[73]....
        /*0204*/ 	.word	0xffffffff


	//   ....[74]....
        /*0208*/ 	.word	0xffffffff


	//   ....[75]....
        /*020c*/ 	.word	0xffffffff


	//   ....[76]....
        /*0210*/ 	.word	0xffffffff


	//   ....[77]....
        /*0214*/ 	.word	0xffffffff


	//   ....[78]....
        /*0218*/ 	.word	0xffffffff


	//   ....[79]....
        /*021c*/ 	.word	0xffffffff


	//   ....[80]....
        /*0220*/ 	.word	0xffffffff


	//   ....[81]....
        /*0224*/ 	.word	0xffffffff


	//   ....[82]....
        /*0228*/ 	.word	0xffffffff


	//   ....[83]....
        /*022c*/ 	.word	0xffffffff


	//   ....[84]....
        /*0230*/ 	.word	0xffffffff


	//   ....[85]....
        /*0234*/ 	.word	0xffffffff


	//   ....[86]....
        /*0238*/ 	.word	0xffffffff


	//   ....[87]....
        /*023c*/ 	.word	0xffffffff


	//   ....[88]....
        /*0240*/ 	.word	0xffffffff


	//   ....[89]....
        /*0244*/ 	.word	0xffffffff


	//   ....[90]....
        /*0248*/ 	.word	0xffffffff


	//   ....[91]....
        /*024c*/ 	.word	0xffffffff


	//   ....[92]....
        /*0250*/ 	.word	0xffffffff


	//   ....[93]....
        /*0254*/ 	.word	0xffffffff


	//   ....[94]....
        /*0258*/ 	.word	0xffffffff


	//   ....[95]....
        /*025c*/ 	.word	0xffffffff


	//   ....[96]....
        /*0260*/ 	.word	0xffffffff


	//   ....[97]....
        /*0264*/ 	.word	0xffffffff


	//   ....[98]....
        /*0268*/ 	.word	0xffffffff


	//   ....[99]....
        /*026c*/ 	.word	0xffffffff


	//   ....[100]....
        /*0270*/ 	.word	0xffffffff


	//   ....[101]....
        /*0274*/ 	.word	0xffffffff


	//   ....[102]....
        /*0278*/ 	.word	0xffffffff


	//   ....[103]....
        /*027c*/ 	.word	0xffffffff


	//   ....[104]....
        /*0280*/ 	.word	0xffffffff


	//   ....[105]....
        /*0284*/ 	.word	0xffffffff


	//   ....[106]....
        /*0288*/ 	.word	0xffffffff


	//   ....[107]....
        /*028c*/ 	.word	0xffffffff


	//   ....[108]....
        /*0290*/ 	.word	0xffffffff


	//   ....[109]....
        /*0294*/ 	.word	0xffffffff


	//   ....[110]....
        /*0298*/ 	.word	0xffffffff


	//   ....[111]....
        /*029c*/ 	.word	0xffffffff


	//   ....[112]....
        /*02a0*/ 	.word	0xffffffff


	//   ....[113]....
        /*02a4*/ 	.word	0xffffffff


	//   ....[114]....
        /*02a8*/ 	.word	0xffffffff


	//   ....[115]....
        /*02ac*/ 	.word	0xffffffff


	//   ....[116]....
        /*02b0*/ 	.word	0xffffffff


	//   ....[117]....
        /*02b4*/ 	.word	0xffffffff


	//   ....[118]....
        /*02b8*/ 	.word	0xffffffff


	//   ....[119]....
        /*02bc*/ 	.word	0xffffffff


	//   ....[120]....
        /*02c0*/ 	.word	0xffffffff


	//   ....[121]....
        /*02c4*/ 	.word	0xffffffff


	//   ....[122]....
        /*02c8*/ 	.word	0xffffffff


	//   ....[123]....
        /*02cc*/ 	.word	0xffffffff


	//   ....[124]....
        /*02d0*/ 	.word	0xffffffff


	//   ....[125]....
        /*02d4*/ 	.word	0xffffffff


	//   ....[126]....
        /*02d8*/ 	.word	0xffffffff


	//   ....[127]....
        /*02dc*/ 	.word	0xffffffff


	//   ....[128]....
        /*02e0*/ 	.word	0xffffffff


	//   ....[129]....
        /*02e4*/ 	.word	0xffffffff


	//   ....[130]....
        /*02e8*/ 	.word	0xffffffff


	//   ....[131]....
        /*02ec*/ 	.word	0xffffffff


	//   ....[132]....
        /*02f0*/ 	.word	0xffffffff


	//   ....[133]....
        /*02f4*/ 	.word	0xffffffff


	//   ....[134]....
        /*02f8*/ 	.word	0xffffffff


	//   ....[135]....
        /*02fc*/ 	.word	0xffffffff


	//   ....[136]....
        /*0300*/ 	.word	0xffffffff


	//   ....[137]....
        /*0304*/ 	.word	0xffffffff


	//   ....[138]....
        /*0308*/ 	.word	0xffffffff


	//   ....[139]....
        /*030c*/ 	.word	0xffffffff


	//   ....[140]....
        /*0310*/ 	.word	0xffffffff


	//   ....[141]....
        /*0314*/ 	.word	0xffffffff


	//   ....[142]....
        /*0318*/ 	.word	0xffffffff


	//   ....[143]....
        /*031c*/ 	.word	0xffffffff


	//   ....[144]....
        /*0320*/ 	.word	0xffffffff


	//   ....[145]....
        /*0324*/ 	.word	0xffffffff


	//   ....[146]....
        /*0328*/ 	.word	0xffffffff


	//   ....[147]....
        /*032c*/ 	.word	0xffffffff


	//   ....[148]....
        /*0330*/ 	.word	0xffffffff


	//   ....[149]....
        /*0334*/ 	.word	0x0500000f


	//   ....[150]....
        /*0338*/ 	.word	0x0500000f


	//   ....[151]....
        /*033c*/ 	.word	0x0500000f


	//   ....[152]....
        /*0340*/ 	.word	0x0500000f


	//   ....[153]....
        /*0344*/ 	.word	0x0500000f


	//   ....[154]....
        /*0348*/ 	.word	0x0500000f


	//   ....[155]....
        /*034c*/ 	.word	0x0500000f


	//   ....[156]....
        /*0350*/ 	.word	0x0500000f


	//   ....[157]....
        /*0354*/ 	.word	0x0500000f


	//   ....[158]....
        /*0358*/ 	.word	0x0500000f


	//   ....[159]....
        /*035c*/ 	.word	0x0500000f


	//   ....[160]....
        /*0360*/ 	.word	0x0500000f


	//   ....[161]....
        /*0364*/ 	.word	0x0500000f


	//   ....[162]....
        /*0368*/ 	.word	0x0500000f


	//   ....[163]....
        /*036c*/ 	.word	0x0500000f


	//   ....[164]....
        /*0370*/ 	.word	0x0500000f


	//   ....[165]....
        /*0374*/ 	.word	0x0500000f


	//   ....[166]....
        /*0378*/ 	.word	0x0500000f


	//   ....[167]....
        /*037c*/ 	.word	0x0500000f


	//   ....[168]....
        /*0380*/ 	.word	0x0500000f


	//   ....[169]....
        /*0384*/ 	.word	0x0500000f


	//   ....[170]....
        /*0388*/ 	.word	0x0500000f


	//   ....[171]....
        /*038c*/ 	.word	0x0500000f


	//   ....[172]....
        /*0390*/ 	.word	0x0500000f


	//   ....[173]....
        /*0394*/ 	.word	0x0500000f


	//   ....[174]....
        /*0398*/ 	.word	0x0500000f


	//   ....[175]....
        /*039c*/ 	.word	0x0500000f


	//   ....[176]....
        /*03a0*/ 	.word	0x0500000f


	//   ....[177]....
        /*03a4*/ 	.word	0x0500000f


	//   ....[178]....
        /*03a8*/ 	.word	0x0500000f


	//   ....[179]....
        /*03ac*/ 	.word	0x0500000f


	//   ....[180]....
        /*03b0*/ 	.word	0x0500000f


	//   ....[181]....
        /*03b4*/ 	.word	0x0500000f


	//   ....[182]....
        /*03b8*/ 	.word	0x0500000f


	//   ....[183]....
        /*03bc*/ 	.word	0x0500000f


	//   ....[184]....
        /*03c0*/ 	.word	0x0500000f


	//   ....[185]....
        /*03c4*/ 	.word	0x0500000f


	//   ....[186]....
        /*03c8*/ 	.word	0x0500000f


	//   ....[187]....
        /*03cc*/ 	.word	0x0500000f


	//   ....[188]....
        /*03d0*/ 	.word	0x0500000f


	//   ....[189]....
        /*03d4*/ 	.word	0x0500000f


	//   ....[190]....
        /*03d8*/ 	.word	0x0500000f


	//   ....[191]....
        /*03dc*/ 	.word	0x0500000f


	//   ....[192]....
        /*03e0*/ 	.word	0x0500000f


	//   ....[193]....
        /*03e4*/ 	.word	0x0500000f


	//   ....[194]....
        /*03e8*/ 	.word	0x0500000f


	//   ....[195]....
        /*03ec*/ 	.word	0x0500000f


	//   ....[196]....
        /*03f0*/ 	.word	0x0500000f


	//   ....[197]....
        /*03f4*/ 	.word	0x0500000f


	//----- nvinfo : EIATTR_COOP_GROUP_INSTR_OFFSETS
	.align		4
.L_267:
        /*03f8*/ 	.byte	0x04, 0x28
        /*03fa*/ 	.short	(.L_269 - .L_268)


	//   ....[0]....
.L_268:
        /*03fc*/ 	.word	0x00000080


	//   ....[1]....
        /*0400*/ 	.word	0x00000090


	//   ....[2]....
        /*0404*/ 	.word	0x000002d0


	//   ....[3]....
        /*0408*/ 	.word	0x00000430


	//   ....[4]....
        /*040c*/ 	.word	0x00000550


	//   ....[5]....
        /*0410*/ 	.word	0x000006b0


	//   ....[6]....
        /*0414*/ 	.word	0x000011e0


	//   ....[7]....
        /*0418*/ 	.word	0x00002ab0


	//   ....[8]....
        /*041c*/ 	.word	0x00003780


	//   ....[9]....
        /*0420*/ 	.word	0x000038e0


	//   ....[10]....
        /*0424*/ 	.word	0x00003940


	//   ....[11]....
        /*0428*/ 	.word	0x000046f0


	//   ....[12]....
        /*042c*/ 	.word	0x00004750


	//   ....[13]....
        /*0430*/ 	.word	0x00006c00


	//   ....[14]....
        /*0434*/ 	.word	0x00007820


	//   ....[15]....
        /*0438*/ 	.word	0x00007ae0


	//   ....[16]....
        /*043c*/ 	.word	0x00007c20


	//   ....[17]....
        /*0440*/ 	.word	0x000087e0


	//   ....[18]....
        /*0444*/ 	.word	0x00008870


	//   ....[19]....
        /*0448*/ 	.word	0x0000bbe0


	//   ....[20]....
        /*044c*/ 	.word	0x0000bc10


	//   ....[21]....
        /*0450*/ 	.word	0x0000bc30


	//   ....[22]....
        /*0454*/ 	.word	0x0000bc50


	//   ....[23]....
        /*0458*/ 	.word	0x0000d750


	//   ....[24]....
        /*045c*/ 	.word	0x0000d760


	//   ....[25]....
        /*0460*/ 	.word	0x0000d7e0


	//   ....[26]....
        /*0464*/ 	.word	0x0000d7f0


	//   ....[27]....
        /*0468*/ 	.word	0x0000e690


	//   ....[28]....
        /*046c*/ 	.word	0x0000e6a0


	//   ....[29]....
        /*0470*/ 	.word	0x0000e6b0


	//   ....[30]....
        /*0474*/ 	.word	0x0000e6d0


	//   ....[31]....
        /*0478*/ 	.word	0x0000e6e0


	//   ....[32]....
        /*047c*/ 	.word	0x0000e6f0


	//   ....[33]....
        /*0480*/ 	.word	0x0000e700


	//   ....[34]....
        /*0484*/ 	.word	0x0000e720


	//   ....[35]....
        /*0488*/ 	.word	0x0000e730


	//   ....[36]....
        /*048c*/ 	.word	0x0000e740


	//   ....[37]....
        /*0490*/ 	.word	0x0000e750


	//   ....[38]....
        /*0494*/ 	.word	0x0000e760


	//   ....[39]....
        /*0498*/ 	.word	0x0000e770


	//   ....[40]....
        /*049c*/ 	.word	0x0000e790


	//   ....[41]....
        /*04a0*/ 	.word	0x0000e7a0


	//   ....[42]....
        /*04a4*/ 	.word	0x0000e7b0


	//   ....[43]....
        /*04a8*/ 	.word	0x0000e7c0


	//   ....[44]....
        /*04ac*/ 	.word	0x0000e7d0


	//   ....[45]....
        /*04b0*/ 	.word	0x0000e7e0


	//   ....[46]....
        /*04b4*/ 	.word	0x0000e7f0


	//   ....[47]....
        /*04b8*/ 	.word	0x0000e800


	//   ....[48]....
        /*04bc*/ 	.word	0x0000e810


	//   ....[49]....
        /*04c0*/ 	.word	0x0000e820


	//   ....[50]....
        /*04c4*/ 	.word	0x0000e830


	//   ....[51]....
        /*04c8*/ 	.word	0x0000e840


	//   ....[52]....
        /*04cc*/ 	.word	0x0000e850


	//   ....[53]....
        /*04d0*/ 	.word	0x0000e860


	//   ....[54]....
        /*04d4*/ 	.word	0x0000e880


	//   ....[55]....
        /*04d8*/ 	.word	0x0000e890


	//   ....[56]....
        /*04dc*/ 	.word	0x0000e8a0


	//   ....[57]....
        /*04e0*/ 	.word	0x0000e8c0


	//   ....[58]....
        /*04e4*/ 	.word	0x0000e8d0


	//   ....[59]....
        /*04e8*/ 	.word	0x0000e8e0


	//   ....[60]....
        /*04ec*/ 	.word	0x0000e8f0


	//   ....[61]....
        /*04f0*/ 	.word	0x0000e910


	//   ....[62]....
        /*04f4*/ 	.word	0x0000e920


	//   ....[63]....
        /*04f8*/ 	.word	0x0000e940


	//   ....[64]....
        /*04fc*/ 	.word	0x0000e950


	//   ....[65]....
        /*0500*/ 	.word	0x0000e960


	//   ....[66]....
        /*0504*/ 	.word	0x0000e970


	//   ....[67]....
        /*0508*/ 	.word	0x0000e980


	//   ....[68]....
        /*050c*/ 	.word	0x0000e990


	//   ....[69]....
        /*0510*/ 	.word	0x0000e9a0


	//   ....[70]....
        /*0514*/ 	.word	0x0000e9b0


	//   ....[71]....
        /*0518*/ 	.word	0x0000e9c0


	//   ....[72]....
        /*051c*/ 	.word	0x0000e9d0


	//   ....[73]....
        /*0520*/ 	.word	0x0000e9e0


	//   ....[74]....
        /*0524*/ 	.word	0x0000ea00


	//   ....[75]....
        /*0528*/ 	.word	0x0000ea30


	//   ....[76]....
        /*052c*/ 	.word	0x0000ea60


	//   ....[77]....
        /*0530*/ 	.word	0x0000ea90


	//   ....[78]....
        /*0534*/ 	.word	0x0000eac0


	//   ....[79]....
        /*0538*/ 	.word	0x0000eaf0


	//   ....[80]....
        /*053c*/ 	.word	0x0000eb20


	//   ....[81]....
        /*0540*/ 	.word	0x0000eb30


	//   ....[82]....
        /*0544*/ 	.word	0x0000eb50


	//   ....[83]....
        /*0548*/ 	.word	0x0000eb80


	//   ....[84]....
        /*054c*/ 	.word	0x0000ebb0


	//   ....[85]....
        /*0550*/ 	.word	0x0000ebe0


	//   ....[86]....
        /*0554*/ 	.word	0x0000ebf0


	//   ....[87]....
        /*0558*/ 	.word	0x0000ec00


	//   ....[88]....
        /*055c*/ 	.word	0x0000ec10


	//   ....[89]....
        /*0560*/ 	.word	0x0000ec20


	//   ....[90]....
        /*0564*/ 	.word	0x0000ec30


	//   ....[91]....
        /*0568*/ 	.word	0x0000f090


	//   ....[92]....
        /*056c*/ 	.word	0x0000f0d0


	//   ....[93]....
        /*0570*/ 	.word	0x0000f110


	//   ....[94]....
        /*0574*/ 	.word	0x0000f140


	//   ....[95]....
        /*0578*/ 	.word	0x0000f190


	//   ....[96]....
        /*057c*/ 	.word	0x0000f1c0


	//   ....[97]....
        /*0580*/ 	.word	0x0000f880


	//   ....[98]....
        /*0584*/ 	.word	0x0000f8b0


	//   ....[99]....
        /*0588*/ 	.word	0x00010430


	//   ....[100]....
        /*058c*/ 	.word	0x00011b50


	//   ....[101]....
        /*0590*/ 	.word	0x00011b90


	//   ....[102]....
        /*0594*/ 	.word	0x00011bd0


	//   ....[103]....
        /*0598*/ 	.word	0x00011c60


	//   ....[104]....
        /*059c*/ 	.word	0x00011c70


	//   ....[105]....
        /*05a0*/ 	.word	0x00011ce0


	//   ....[106]....
        /*05a4*/ 	.word	0x00011cf0


	//   ....[107]....
        /*05a8*/ 	.word	0x00011d00


	//   ....[108]....
        /*05ac*/ 	.word	0x00011d70


	//   ....[109]....
        /*05b0*/ 	.word	0x00011df0


	//   ....[110]....
        /*05b4*/ 	.word	0x00012240


	//   ....[111]....
        /*05b8*/ 	.word	0x00012280


	//   ....[112]....
        /*05bc*/ 	.word	0x000122b0


	//   ....[113]....
        /*05c0*/ 	.word	0x000122c0


	//   ....[114]....
        /*05c4*/ 	.word	0x00012310


	//   ....[115]....
        /*05c8*/ 	.word	0x00012390


	//   ....[116]....
        /*05cc*/ 	.word	0x000123c0


	//   ....[117]....
        /*05d0*/ 	.word	0x00012430


	//   ....[118]....
        /*05d4*/ 	.word	0x00012450


	//   ....[119]....
        /*05d8*/ 	.word	0x000124e0


	//   ....[120]....
        /*05dc*/ 	.word	0x00012b20


	//   ....[121]....
        /*05e0*/ 	.word	0x00012b50


	//   ....[122]....
        /*05e4*/ 	.word	0x00012b80


	//   ....[123]....
        /*05e8*/ 	.word	0x00012bf0


	//   ....[124]....
        /*05ec*/ 	.word	0x00012c90


	//   ....[125]....
        /*05f0*/ 	.word	0x00012cb0


	//   ....[126]....
        /*05f4*/ 	.word	0x00012d00


	//   ....[127]....
        /*05f8*/ 	.word	0x00012d50


	//   ....[128]....
        /*05fc*/ 	.word	0x00013650


	//   ....[129]....
        /*0600*/ 	.word	0x00013670


	//   ....[130]....
        /*0604*/ 	.word	0x00013690


	//   ....[131]....
        /*0608*/ 	.word	0x000136a0


	//   ....[132]....
        /*060c*/ 	.word	0x000136f0


	//   ....[133]....
        /*0610*/ 	.word	0x00013700


	//   ....[134]....
        /*0614*/ 	.word	0x00013750


	//   ....[135]....
        /*0618*/ 	.word	0x00013760


	//   ....[136]....
        /*061c*/ 	.word	0x00013770


	//   ....[137]....
        /*0620*/ 	.word	0x000137c0


	//   ....[138]....
        /*0624*/ 	.word	0x00013ba0


	//   ....[139]....
        /*0628*/ 	.word	0x00013bc0


	//   ....[140]....
        /*062c*/ 	.word	0x00013bd0


	//   ....[141]....
        /*0630*/ 	.word	0x00013bf0


	//   ....[142]....
        /*0634*/ 	.word	0x00013c10


	//   ....[143]....
        /*0638*/ 	.word	0x00013c60


	//   ....[144]....
        /*063c*/ 	.word	0x00013c80


	//   ....[145]....
        /*0640*/ 	.word	0x00013c90


	//   ....[146]....
        /*0644*/ 	.word	0x00013ce0


	//   ....[147]....
        /*0648*/ 	.word	0x00013d40


	//   ....[148]....
        /*064c*/ 	.word	0x00014d00


	//   ....[149]....
        /*0650*/ 	.word	0x000152e0


	//   ....[150]....
        /*0654*/ 	.word	0x000153f0


	//   ....[151]....
        /*0658*/ 	.word	0x000154d0


	//   ....[152]....
        /*065c*/ 	.word	0x00015550


	//   ....[153]....
        /*0660*/ 	.word	0x00015630


	//   ....[154]....
        /*0664*/ 	.word	0x00015690


	//   ....[155]....
        /*0668*/ 	.word	0x00015770


	//   ....[156]....
        /*066c*/ 	.word	0x000157d0


	//   ....[157]....
        /*0670*/ 	.word	0x000158a0


	//   ....[158]....
        /*0674*/ 	.word	0x00015940


	//   ....[159]....
        /*0678*/ 	.word	0x00015a30


	//   ....[160]....
        /*067c*/ 	.word	0x00015b90


	//   ....[161]....
        /*0680*/ 	.word	0x00015c50


	//   ....[162]....
        /*0684*/ 	.word	0x00015d50


	//   ....[163]....
        /*0688*/ 	.word	0x00015df0


	//   ....[164]....
        /*068c*/ 	.word	0x00015ee0


	//   ....[165]....
        /*0690*/ 	.word	0x00015fa0


	//   ....[166]....
        /*0694*/ 	.word	0x00016010


	//   ....[167]....
        /*0698*/ 	.word	0x000160e0


	//   ....[168]....
        /*069c*/ 	.word	0x00016150


	//   ....[169]....
        /*06a0*/ 	.word	0x00016230


	//   ....[170]....
        /*06a4*/ 	.word	0x000162c0


	//   ....[171]....
        /*06a8*/ 	.word	0x00016310


	//   ....[172]....
        /*06ac*/ 	.word	0x000163f0


	//   ....[173]....
        /*06b0*/ 	.word	0x000164b0


	//   ....[174]....
        /*06b4*/ 	.word	0x00016530


	//   ....[175]....
        /*06b8*/ 	.word	0x00016620


	//   ....[176]....
        /*06bc*/ 	.word	0x000166a0


	//   ....[177]....
        /*06c0*/ 	.word	0x00016770


	//   ....[178]....
        /*06c4*/ 	.word	0x000168b0


	//   ....[179]....
        /*06c8*/ 	.word	0x00016950


	//   ....[180]....
        /*06cc*/ 	.word	0x000169c0


	//   ....[181]....
        /*06d0*/ 	.word	0x00016a80


	//   ....[182]....
        /*06d4*/ 	.word	0x00016ae0


	//   ....[183]....
        /*06d8*/ 	.word	0x00016ba0


	//   ....[184]....
        /*06dc*/ 	.word	0x00016c00


	//   ....[185]....
        /*06e0*/ 	.word	0x00016cc0


	//   ....[186]....
        /*06e4*/ 	.word	0x00016d20


	//   ....[187]....
        /*06e8*/ 	.word	0x00016de0


	//   ....[188]....
        /*06ec*/ 	.word	0x00016ec0


	//   ....[189]....
        /*06f0*/ 	.word	0x00016f60


	//   ....[190]....
        /*06f4*/ 	.word	0x00016fc0


	//   ....[191]....
        /*06f8*/ 	.word	0x00017080


	//   ....[192]....
        /*06fc*/ 	.word	0x000170e0


	//   ....[193]....
        /*0700*/ 	.word	0x000171a0


	//   ....[194]....
        /*0704*/ 	.word	0x00017200


	//   ....[195]....
        /*0708*/ 	.word	0x000172c0


	//   ....[196]....
        /*070c*/ 	.word	0x00017320


	//   ....[197]....
        /*0710*/ 	.word	0x000173e0


	//----- nvinfo : EIATTR_REG_RECONFIG
	.align		4
.L_269:
        /*0714*/ 	.byte	0x01, 0x54
	.zero		2


	//----- nvinfo : EIATTR_SYSCALL_OFFSETS
	.align		4
        /*0718*/ 	.byte	0x04, 0x46
        /*071a*/ 	.short	(.L_271 - .L_270)


	//   ....[0]....
.L_270:
        /*071c*/ 	.word	0x000013a0


	//   ....[1]....
        /*0720*/ 	.word	0x00010c80


	//   ....[2]....
        /*0724*/ 	.word	0x00010dc0


	//   ....[3]....
        /*0728*/ 	.word	0x00010f00


	//   ....[4]....
        /*072c*/ 	.word	0x00011020


	//   ....[5]....
        /*0730*/ 	.word	0x00012870


	//----- nvinfo : EIATTR_MBARRIER_INSTR_OFFSETS
	.align		4
.L_271:
        /*0734*/ 	.byte	0x04, 0x39
        /*0736*/ 	.short	(.L_273 - .L_272)


	//   ....[0]....
.L_272:
        /*0738*/ 	.word	0x00000180
        /*073c*/ 	.word	0x000000ff
        /*0740*/ 	.word	0x00029800
        /*0744*/ 	.short	0x0100
        /*0746*/ 	.byte	0x08
	.zero		1


	//   ....[1]....
        /*0748*/ 	.word	0x00000190
        /*074c*/ 	.word	0x000000ff
        /*0750*/ 	.word	0x00029820
        /*0754*/ 	.short	0x0100
        /*0756*/ 	.byte	0x08
	.zero		1


	//   ....[2]....
        /*0758*/ 	.word	0x00000280
        /*075c*/ 	.word	0x000000ff
        /*0760*/ 	.word	0x00029830
        /*0764*/ 	.short	0x0100
        /*0766*/ 	.byte	0x08
	.zero		1


	//   ....[3]....
        /*0768*/ 	.word	0x00000290
        /*076c*/ 	.word	0x000000ff
        /*0770*/ 	.word	0x00029840
        /*0774*/ 	.short	0x0100
        /*0776*/ 	.byte	0x08
	.zero		1


	//   ....[4]....
        /*0778*/ 	.word	0x000002a0
        /*077c*/ 	.word	0x000000ff
        /*0780*/ 	.word	0x00029838
        /*0784*/ 	.short	0x0100
        /*0786*/ 	.byte	0x08
	.zero		1


	//   ....[5]....
        /*0788*/ 	.word	0x000002b0
        /*078c*/ 	.word	0x000000ff
        /*0790*/ 	.word	0x00029848
        /*0794*/ 	.short	0x0100
        /*0796*/ 	.byte	0x08
	.zero		1


	//   ....[6]....
        /*0798*/ 	.word	0x000003e0
        /*079c*/ 	.word	0x000000ff
        /*07a0*/ 	.word	0x00029850
        /*07a4*/ 	.short	0x0100
        /*07a6*/ 	.byte	0x08
	.zero		1


	//   ....[7]....
        /*07a8*/ 	.word	0x000003f0
        /*07ac*/ 	.word	0x000000ff
        /*07b0*/ 	.word	0x00029860
        /*07b4*/ 	.short	0x0100
        /*07b6*/ 	.byte	0x08
	.zero		1


	//   ....[8]....
        /*07b8*/ 	.word	0x00000400
        /*07bc*/ 	.word	0x000000ff
        /*07c0*/ 	.word	0x00029858
        /*07c4*/ 	.short	0x0100
        /*07c6*/ 	.byte	0x08
	.zero		1


	//   ....[9]....
        /*07c8*/ 	.word	0x00000410
        /*07cc*/ 	.word	0x000000ff
        /*07d0*/ 	.word	0x00029868
        /*07d4*/ 	.short	0x0100
        /*07d6*/ 	.byte	0x08
	.zero		1


	//   ....[10]....
        /*07d8*/ 	.word	0x00000500
        /*07dc*/ 	.word	0x000000ff
        /*07e0*/ 	.word	0x00029870
        /*07e4*/ 	.short	0x0100
        /*07e6*/ 	.byte	0x06
	.zero		1


	//   ....[11]....
        /*07e8*/ 	.word	0x00000510
        /*07ec*/ 	.word	0x000000ff
        /*07f0*/ 	.word	0x00029880
        /*07f4*/ 	.short	0x0100
        /*07f6*/ 	.byte	0x06
	.zero		1


	//   ....[12]....
        /*07f8*/ 	.word	0x00000520
        /*07fc*/ 	.word	0x000000ff
        /*0800*/ 	.word	0x00029878
        /*0804*/ 	.short	0x0100
        /*0806*/ 	.byte	0x06
	.zero		1


	//   ....[13]....
        /*0808*/ 	.word	0x00000530
        /*080c*/ 	.word	0x000000ff
        /*0810*/ 	.word	0x00029888
        /*0814*/ 	.short	0x0100
        /*0816*/ 	.byte	0x06
	.zero		1


	//   ....[14]....
        /*0818*/ 	.word	0x00000660
        /*081c*/ 	.word	0x000000ff
        /*0820*/ 	.word	0x00029890
        /*0824*/ 	.short	0x0100
        /*0826*/ 	.byte	0x08
	.zero		1


	//   ....[15]....
        /*0828*/ 	.word	0x00000670
        /*082c*/ 	.word	0x000000ff
        /*0830*/ 	.word	0x000298a0
        /*0834*/ 	.short	0x0100
        /*0836*/ 	.byte	0x08
	.zero		1


	//   ....[16]....
        /*0838*/ 	.word	0x00000680
        /*083c*/ 	.word	0x000000ff
        /*0840*/ 	.word	0x00029898
        /*0844*/ 	.short	0x0100
        /*0846*/ 	.byte	0x08
	.zero		1


	//   ....[17]....
        /*0848*/ 	.word	0x00000690
        /*084c*/ 	.word	0x000000ff
        /*0850*/ 	.word	0x000298a8
        /*0854*/ 	.short	0x0100
        /*0856*/ 	.byte	0x08
	.zero		1


	//   ....[18]....
        /*0858*/ 	.word	0x000007d0
        /*085c*/ 	.word	0x000000ff
        /*0860*/ 	.word	0x000298b0
        /*0864*/ 	.short	0x0100
        /*0866*/ 	.byte	0x08
	.zero		1


	//   ....[19]....
        /*0868*/ 	.word	0x000007e0
        /*086c*/ 	.word	0x000000ff
        /*0870*/ 	.word	0x000298c0
        /*0874*/ 	.short	0x0100
        /*0876*/ 	.byte	0x08
	.zero		1


	//   ....[20]....
        /*0878*/ 	.word	0x000007f0
        /*087c*/ 	.word	0x000000ff
        /*0880*/ 	.word	0x000298b8
        /*0884*/ 	.short	0x0100
        /*0886*/ 	.byte	0x08
	.zero		1


	//   ....[21]....
        /*0888*/ 	.word	0x00000800
        /*088c*/ 	.word	0x000000ff
        /*0890*/ 	.word	0x000298c8
        /*0894*/ 	.short	0x0100
        /*0896*/ 	.byte	0x08
	.zero		1


	//   ....[22]....
        /*0898*/ 	.word	0x000016a0
        /*089c*/ 	.word	0x000000ff
        /*08a0*/ 	.word	0x00029800
        /*08a4*/ 	.short	0x010a
        /*08a6*/ 	.byte	0x26
	.zero		1


	//   ....[23]....
        /*08a8*/ 	.word	0x00001750
        /*08ac*/ 	.word	0x000000ff
        /*08b0*/ 	.word	0x00029830
        /*08b4*/ 	.short	0x010a
        /*08b6*/ 	.byte	0x26
	.zero		1


	//   ....[24]....
        /*08b8*/ 	.word	0x000017b0
        /*08bc*/ 	.word	0x000000ff
        /*08c0*/ 	.word	0x00029830
        /*08c4*/ 	.short	0x010a
        /*08c6*/ 	.byte	0x26
	.zero		1


	//   ....[25]....
        /*08c8*/ 	.word	0x00003300
        /*08cc*/ 	.word	0x000000ff
        /*08d0*/ 	.word	0x00000000
        /*08d4*/ 	.short	0x0101
        /*08d6*/ 	.byte	0x07
	.zero		1


	//   ....[26]....
        /*08d8*/ 	.word	0x00005af0
        /*08dc*/ 	.word	0x000000ff
        /*08e0*/ 	.word	0x00029830
        /*08e4*/ 	.short	0x010a
        /*08e6*/ 	.byte	0x04
	.zero		1


	//   ....[27]....
        /*08e8*/ 	.word	0x00005b30
        /*08ec*/ 	.word	0x000000ff
        /*08f0*/ 	.word	0x00029830
        /*08f4*/ 	.short	0x010a
        /*08f6*/ 	.byte	0x04
	.zero		1


	//   ....[28]....
        /*08f8*/ 	.word	0x000067a0
        /*08fc*/ 	.word	0x000000ff
        /*0900*/ 	.word	0x00029850
        /*0904*/ 	.short	0x010a
        /*0906*/ 	.byte	0x0a
	.zero		1


	//   ....[29]....
        /*0908*/ 	.word	0x000067e0
        /*090c*/ 	.word	0x000000ff
        /*0910*/ 	.word	0x00029850
        /*0914*/ 	.short	0x010a
        /*0916*/ 	.byte	0x0a
	.zero		1


	//   ....[30]....
        /*0918*/ 	.word	0x000072b0
        /*091c*/ 	.word	0x000000ff
        /*0920*/ 	.word	0x00000000
        /*0924*/ 	.short	0x0101
        /*0926*/ 	.byte	0x07
	.zero		1


	//   ....[31]....
        /*0928*/ 	.word	0x00009630
        /*092c*/ 	.word	0x000000ff
        /*0930*/ 	.word	0x00000000
        /*0934*/ 	.short	0x0101
        /*0936*/ 	.byte	0x06
	.zero		1


	//   ....[32]....
        /*0938*/ 	.word	0x00009db0
        /*093c*/ 	.word	0x000000ff
        /*0940*/ 	.word	0x00029830
        /*0944*/ 	.short	0x010a
        /*0946*/ 	.byte	0x0a
	.zero		1


	//   ....[33]....
        /*0948*/ 	.word	0x00009df0
        /*094c*/ 	.word	0x000000ff
        /*0950*/ 	.word	0x00029830
        /*0954*/ 	.short	0x010a
        /*0956*/ 	.byte	0x0a
	.zero		1


	//   ....[34]....
        /*0958*/ 	.word	0x0000aa40
        /*095c*/ 	.word	0x000000ff
        /*0960*/ 	.word	0x00029850
        /*0964*/ 	.short	0x010a
        /*0966*/ 	.byte	0x0a
	.zero		1


	//   ....[35]....
        /*0968*/ 	.word	0x0000aa80
        /*096c*/ 	.word	0x000000ff
        /*0970*/ 	.word	0x00029850
        /*0974*/ 	.short	0x010a
        /*0976*/ 	.byte	0x0a
	.zero		1


	//   ....[36]....
        /*0978*/ 	.word	0x0000b3a0
        /*097c*/ 	.word	0x000000ff
        /*0980*/ 	.word	0x00000000
        /*0984*/ 	.short	0x0101
        /*0986*/ 	.byte	0x0a
	.zero		1


	//   ....[37]....
        /*0988*/ 	.word	0x0000cd40
        /*098c*/ 	.word	0x000000ff
        /*0990*/ 	.word	0x00000000
        /*0994*/ 	.short	0x0101
        /*0996*/ 	.byte	0x07
	.zero		1


	//   ....[38]....
        /*0998*/ 	.word	0x0000d3e0
        /*099c*/ 	.word	0x000000ff
        /*09a0*/ 	.word	0x00029850
        /*09a4*/ 	.short	0x010a
        /*09a6*/ 	.byte	0x09
	.zero		1


	//   ....[39]....
        /*09a8*/ 	.word	0x0000d420
        /*09ac*/ 	.word	0x000000ff
        /*09b0*/ 	.word	0x00029850
        /*09b4*/ 	.short	0x010a
        /*09b6*/ 	.byte	0x09
	.zero		1


	//   ....[40]....
        /*09b8*/ 	.word	0x0000dab0
        /*09bc*/ 	.word	0x000000ff
        /*09c0*/ 	.word	0x00000000
        /*09c4*/ 	.short	0x0101
        /*09c6*/ 	.byte	0x04
	.zero		1


	//   ....[41]....
        /*09c8*/ 	.word	0x0000f180
        /*09cc*/ 	.word	0x000000ff
        /*09d0*/ 	.word	0x00000000
        /*09d4*/ 	.short	0x0101
        /*09d6*/ 	.byte	0x04
	.zero		1


	//   ....[42]....
        /*09d8*/ 	.word	0x00011830
        /*09dc*/ 	.word	0x000000ff
        /*09e0*/ 	.word	0x00029880
        /*09e4*/ 	.short	0x010a
        /*09e6*/ 	.byte	0x2d
	.zero		1


	//   ....[43]....
        /*09e8*/ 	.word	0x00011eb0
        /*09ec*/ 	.word	0x000000ff
        /*09f0*/ 	.word	0x00029870
        /*09f4*/ 	.short	0x0107
        /*09f6*/ 	.byte	0x2d
	.zero		1


	//   ....[44]....
        /*09f8*/ 	.word	0x00011f20
        /*09fc*/ 	.word	0x000000ff
        /*0a00*/ 	.word	0x00029870
        /*0a04*/ 	.short	0x0101
        /*0a06*/ 	.byte	0x2d
	.zero		1


	//   ....[45]....
        /*0a08*/ 	.word	0x00011f70
        /*0a0c*/ 	.word	0x000000ff
        /*0a10*/ 	.word	0x00029840
        /*0a14*/ 	.short	0x010a
        /*0a16*/ 	.byte	0x2d
	.zero		1


	//   ....[46]....
        /*0a18*/ 	.word	0x00012620
        /*0a1c*/ 	.word	0x000000ff
        /*0a20*/ 	.word	0x00029830
        /*0a24*/ 	.short	0x0107
        /*0a26*/ 	.byte	0x2d
	.zero		1


	//   ....[47]....
        /*0a28*/ 	.word	0x00012690
        /*0a2c*/ 	.word	0x000000ff
        /*0a30*/ 	.word	0x00029830
        /*0a34*/ 	.short	0x0101
        /*0a36*/ 	.byte	0x2d
	.zero		1


	//   ....[48]....
        /*0a38*/ 	.word	0x00012e80
        /*0a3c*/ 	.word	0x000000ff
        /*0a40*/ 	.word	0x00029800
        /*0a44*/ 	.short	0x0107
        /*0a46*/ 	.byte	0x2d
	.zero		1


	//   ....[49]....
        /*0a48*/ 	.word	0x00012ee0
        /*0a4c*/ 	.word	0x000000ff
        /*0a50*/ 	.word	0x00029800
        /*0a54*/ 	.short	0x0101
        /*0a56*/ 	.byte	0x2d
	.zero		1


	//   ....[50]....
        /*0a58*/ 	.word	0x00012ef0
        /*0a5c*/ 	.word	0x000000ff
        /*0a60*/ 	.word	0x00029820
        /*0a64*/ 	.short	0x010a
        /*0a66*/ 	.byte	0x2d
	.zero		1


	//   ....[51]....
        /*0a68*/ 	.word	0x00013380
        /*0a6c*/ 	.word	0x0000000a
        /*0a70*/ 	.word	0x00029880
        /*0a74*/ 	.short	0x010a
        /*0a76*/ 	.byte	0x3f
	.zero		1


	//   ....[52]....
        /*0a78*/ 	.word	0x00013890
        /*0a7c*/ 	.word	0x0000000a
        /*0a80*/ 	.word	0x00029870
        /*0a84*/ 	.short	0x0107
        /*0a86*/ 	.byte	0x3f
	.zero		1


	//   ....[53]....
        /*0a88*/ 	.word	0x00013900
        /*0a8c*/ 	.word	0x0000000a
        /*0a90*/ 	.word	0x00029870
        /*0a94*/ 	.short	0x0101
        /*0a96*/ 	.byte	0x3f
	.zero		1


	//   ....[54]....
        /*0a98*/ 	.word	0x00013930
        /*0a9c*/ 	.word	0x0000000a
        /*0aa0*/ 	.word	0x00029840
        /*0aa4*/ 	.short	0x010a
        /*0aa6*/ 	.byte	0x3f
	.zero		1


	//   ....[55]....
        /*0aa8*/ 	.word	0x00013e20
        /*0aac*/ 	.word	0x0000000a
        /*0ab0*/ 	.word	0x00029830
        /*0ab4*/ 	.short	0x0107
        /*0ab6*/ 	.byte	0x3f
	.zero		1


	//   ....[56]....
        /*0ab8*/ 	.word	0x00013ea0
        /*0abc*/ 	.word	0x0000000a
        /*0ac0*/ 	.word	0x00029830
        /*0ac4*/ 	.short	0x0101
        /*0ac6*/ 	.byte	0x3f
	.zero		1


	//   ....[57]....
        /*0ac8*/ 	.word	0x00013f10
        /*0acc*/ 	.word	0x00000013
        /*0ad0*/ 	.word	0x00029870
        /*0ad4*/ 	.short	0x010a
        /*0ad6*/ 	.byte	0x3f
	.zero		1


	//   ....[58]....
        /*0ad8*/ 	.word	0x00013f80
        /*0adc*/ 	.word	0x00000013
        /*0ae0*/ 	.word	0x00029860
        /*0ae4*/ 	.short	0x010a
        /*0ae6*/ 	.byte	0x3f
	.zero		1


	//   ....[59]....
        /*0ae8*/ 	.word	0x00014480
        /*0aec*/ 	.word	0x00000013
        /*0af0*/ 	.word	0x00029850
        /*0af4*/ 	.short	0x0101
        /*0af6*/ 	.byte	0x3f
	.zero		1


	//   ....[60]....
        /*0af8*/ 	.word	0x00014520
        /*0afc*/ 	.word	0x00000013
        /*0b00*/ 	.word	0x00000000
        /*0b04*/ 	.short	0x0101
        /*0b06*/ 	.byte	0x3f
	.zero		1


	//   ....[61]....
        /*0b08*/ 	.word	0x00014610
        /*0b0c*/ 	.word	0x00000011
        /*0b10*/ 	.word	0x00029870
        /*0b14*/ 	.short	0x010a
        /*0b16*/ 	.byte	0x3f
	.zero		1


	//   ....[62]....
        /*0b18*/ 	.word	0x000146b0
        /*0b1c*/ 	.word	0x00000011
        /*0b20*/ 	.word	0x00029860
        /*0b24*/ 	.short	0x010a
        /*0b26*/ 	.byte	0x3f
	.zero		1


	//   ....[63]....
        /*0b28*/ 	.word	0x00014b90
        /*0b2c*/ 	.word	0x00000011
        /*0b30*/ 	.word	0x00029850
        /*0b34*/ 	.short	0x0101
        /*0b36*/ 	.byte	0x3f
	.zero		1


	//   ....[64]....
        /*0b38*/ 	.word	0x00014c50
        /*0b3c*/ 	.word	0x00000011
        /*0b40*/ 	.word	0x00000000
        /*0b44*/ 	.short	0x0101
        /*0b46*/ 	.byte	0x3f
	.zero		1


	//   ....[65]....
        /*0b48*/ 	.word	0x00014cb0
        /*0b4c*/ 	.word	0x00000006
        /*0b50*/ 	.word	0x00029820
        /*0b54*/ 	.short	0x010a
        /*0b56*/ 	.byte	0x3f
	.zero		1


	//   ....[66]....
        /*0b58*/ 	.word	0x00014df0
        /*0b5c*/ 	.word	0x00000005
        /*0b60*/ 	.word	0x00029840
        /*0b64*/ 	.short	0x010a
        /*0b66*/ 	.byte	0x3f
	.zero		1


	//   ....[67]....
        /*0b68*/ 	.word	0x00014e90
        /*0b6c*/ 	.word	0x00000003
        /*0b70*/ 	.word	0x00029840
        /*0b74*/ 	.short	0x010a
        /*0b76*/ 	.byte	0x3f
	.zero		1


	//   ....[68]....
        /*0b78*/ 	.word	0x00014ed0
        /*0b7c*/ 	.word	0x00000005
        /*0b80*/ 	.word	0x00029860
        /*0b84*/ 	.short	0x010a
        /*0b86*/ 	.byte	0x3f
	.zero		1


	//   ....[69]....
        /*0b88*/ 	.word	0x00014f10
        /*0b8c*/ 	.word	0x00000003
        /*0b90*/ 	.word	0x00029860
        /*0b94*/ 	.short	0x010a
        /*0b96*/ 	.byte	0x3f
	.zero		1


	//   ....[70]....
        /*0b98*/ 	.word	0x00014f50
        /*0b9c*/ 	.word	0x00000005
        /*0ba0*/ 	.word	0x00029880
        /*0ba4*/ 	.short	0x010a
        /*0ba6*/ 	.byte	0x3f
	.zero		1


	//   ....[71]....
        /*0ba8*/ 	.word	0x00014f90
        /*0bac*/ 	.word	0x00000003
        /*0bb0*/ 	.word	0x00029880
        /*0bb4*/ 	.short	0x010a
        /*0bb6*/ 	.byte	0x3f
	.zero		1


	//   ....[72]....
        /*0bb8*/ 	.word	0x00015000
        /*0bbc*/ 	.word	0x00000003
        /*0bc0*/ 	.word	0x00029800
        /*0bc4*/ 	.short	0x010a
        /*0bc6*/ 	.byte	0x3f
	.zero		1


	//   ....[73]....
        /*0bc8*/ 	.word	0x00015060
        /*0bcc*/ 	.word	0x00000005
        /*0bd0*/ 	.word	0x00029830
        /*0bd4*/ 	.short	0x010a
        /*0bd6*/ 	.byte	0x3f
	.zero		1


	//   ....[74]....
        /*0bd8*/ 	.word	0x000150c0
        /*0bdc*/ 	.word	0x0000000b
        /*0be0*/ 	.word	0x00029830
        /*0be4*/ 	.short	0x010a
        /*0be6*/ 	.byte	0x3f
	.zero		1


	//   ....[75]....
        /*0be8*/ 	.word	0x00015120
        /*0bec*/ 	.word	0x0000000b
        /*0bf0*/ 	.word	0x00029850
        /*0bf4*/ 	.short	0x010a
        /*0bf6*/ 	.byte	0x3f
	.zero		1


	//   ....[76]....
        /*0bf8*/ 	.word	0x00015180
        /*0bfc*/ 	.word	0x0000000a
        /*0c00*/ 	.word	0x00029830
        /*0c04*/ 	.short	0x010a
        /*0c06*/ 	.byte	0x3f
	.zero		1


	//   ....[77]....
        /*0c08*/ 	.word	0x000151e0
        /*0c0c*/ 	.word	0x0000000a
        /*0c10*/ 	.word	0x00029850
        /*0c14*/ 	.short	0x010a
        /*0c16*/ 	.byte	0x3f
	.zero		1


	//   ....[78]....
        /*0c18*/ 	.word	0x00015240
        /*0c1c*/ 	.word	0x00000003
        /*0c20*/ 	.word	0x00029850
        /*0c24*/ 	.short	0x010a
        /*0c26*/ 	.byte	0x3f
	.zero		1


	//   ....[79]....
        /*0c28*/ 	.word	0x00015340
        /*0c2c*/ 	.word	0x00000002
        /*0c30*/ 	.word	0x00029880
        /*0c34*/ 	.short	0x010a
        /*0c36*/ 	.byte	0x3f
	.zero		1


	//   ....[80]....
        /*0c38*/ 	.word	0x00015ae0
        /*0c3c*/ 	.word	0x00000002
        /*0c40*/ 	.word	0x00029840
        /*0c44*/ 	.short	0x010a
        /*0c46*/ 	.byte	0x3f
	.zero		1


	//   ....[81]....
        /*0c48*/ 	.word	0x000167b0
        /*0c4c*/ 	.word	0x00000003
        /*0c50*/ 	.word	0x00029820
        /*0c54*/ 	.short	0x010a
        /*0c56*/ 	.byte	0x3f
	.zero		1


	//   ....[82]....
        /*0c58*/ 	.word	0x00016800
        /*0c5c*/ 	.word	0x0000000a
        /*0c60*/ 	.word	0x00029880
        /*0c64*/ 	.short	0x010a
        /*0c66*/ 	.byte	0x3f
	.zero		1


	//   ....[83]....
        /*0c68*/ 	.word	0x00016e10
        /*0c6c*/ 	.word	0x0000000a
        /*0c70*/ 	.word	0x00029840
        /*0c74*/ 	.short	0x010a
        /*0c76*/ 	.byte	0x3f
	.zero		1


	//   ....[84]....
        /*0c78*/ 	.word	0x00017410
        /*0c7c*/ 	.word	0x00000013
        /*0c80*/ 	.word	0x00029870
        /*0c84*/ 	.short	0x010a
        /*0c86*/ 	.byte	0x3f
	.zero		1


	//   ....[85]....
        /*0c88*/ 	.word	0x00017460
        /*0c8c*/ 	.word	0x00000013
        /*0c90*/ 	.word	0x00029860
        /*0c94*/ 	.short	0x010a
        /*0c96*/ 	.byte	0x3f
	.zero		1


	//   ....[86]....
        /*0c98*/ 	.word	0x000174b0
        /*0c9c*/ 	.word	0x00000011
        /*0ca0*/ 	.word	0x00029870
        /*0ca4*/ 	.short	0x010a
        /*0ca6*/ 	.byte	0x3f
	.zero		1


	//   ....[87]....
        /*0ca8*/ 	.word	0x00017500
        /*0cac*/ 	.word	0x00000011
        /*0cb0*/ 	.word	0x00029860
        /*0cb4*/ 	.short	0x010a
        /*0cb6*/ 	.byte	0x3f
	.zero		1


	//   ....[88]....
        /*0cb8*/ 	.word	0x00017550
        /*0cbc*/ 	.word	0x00000006
        /*0cc0*/ 	.word	0x00029820
        /*0cc4*/ 	.short	0x010a
        /*0cc6*/ 	.byte	0x3f
	.zero		1


	//   ....[89]....
        /*0cc8*/ 	.word	0x000175a0
        /*0ccc*/ 	.word	0x00000005
        /*0cd0*/ 	.word	0x00029840
        /*0cd4*/ 	.short	0x010a
        /*0cd6*/ 	.byte	0x3f
	.zero		1


	//   ....[90]....
        /*0cd8*/ 	.word	0x000175f0
        /*0cdc*/ 	.word	0x00000003
        /*0ce0*/ 	.word	0x00029840
        /*0ce4*/ 	.short	0x010a
        /*0ce6*/ 	.byte	0x3f
	.zero		1


	//   ....[91]....
        /*0ce8*/ 	.word	0x00017640
        /*0cec*/ 	.word	0x00000005
        /*0cf0*/ 	.word	0x00029860
        /*0cf4*/ 	.short	0x010a
        /*0cf6*/ 	.byte	0x3f
	.zero		1


	//   ....[92]....
        /*0cf8*/ 	.word	0x00017690
        /*0cfc*/ 	.word	0x00000003
        /*0d00*/ 	.word	0x00029860
        /*0d04*/ 	.short	0x010a
        /*0d06*/ 	.byte	0x3f
	.zero		1


	//   ....[93]....
        /*0d08*/ 	.word	0x000176e0
        /*0d0c*/ 	.word	0x00000005
        /*0d10*/ 	.word	0x00029880
        /*0d14*/ 	.short	0x010a
        /*0d16*/ 	.byte	0x3f
	.zero		1


	//----- nvinfo : EIATTR_NUM_MBARRIERS
	.align		4
.L_273:
        /*0d18*/ 	.byte	0x03, 0x38
        /*0d1a*/ 	.short	0x0016


	//----- nvinfo : EIATTR_EXIT_INSTR_OFFSETS
	.align		4
        /*0d1c*/ 	.byte	0x04, 0x1c
        /*0d1e*/ 	.short	(.L_275 - .L_274)


	//   ....[0]....
.L_274:
        /*0d20*/ 	.word	0x00014fe0


	//----- nvinfo : EIATTR_MAX_THREADS
	.align		4
.L_275:
        /*0d24*/ 	.byte	0x04, 0x05
        /*0d26*/ 	.short	(.L_277 - .L_276)
.L_276:
        /*0d28*/ 	.word	0x00000180
        /*0d2c*/ 	.word	0x00000001
        /*0d30*/ 	.word	0x00000001


	//----- nvinfo : EIATTR_CRS_STACK_SIZE
	.align		4
.L_277:
        /*0d34*/ 	.byte	0x04, 0x1e
        /*0d36*/ 	.short	(.L_279 - .L_278)
.L_278:
        /*0d38*/ 	.word	0x00000000


	//----- nvinfo : EIATTR_CBANK_PARAM_SIZE
	.align		4
.L_279:
        /*0d3c*/ 	.byte	0x03, 0x19
        /*0d3e*/ 	.short	0x0a70


	//----- nvinfo : EIATTR_PARAM_CBANK
	.align		4
        /*0d40*/ 	.byte	0x04, 0x0a
        /*0d42*/ 	.short	(.L_281 - .L_280)
	.align		4
.L_280:
        /*0d44*/ 	.word	index@(.nv.constant0._ZN7cutlass13device_kernelIN5flash11enable_sm90INS1_16FlashAttnFwdSm90INS1_25CollectiveMainloopFwdSm90ILi2EN4cute5tupleIJNS5_1CILi1EEES8_S8_EEENS6_IJNS7_ILi128EEENS7_ILi160EEENS7_ILi192EEEEEELi128ENS_12float_e4m3_tEfNS_4arch4Sm90ELb1ELb0ELb1ELb0ELb1ELb0ELb0ELb1ELb1ELb1ELb1ELb0EEENS1_21CollectiveEpilogueFwdINS6_IJSA_SA_SB_EEES9_NS_10bfloat16_tESG_Li256ELb0ELb1ELb1ELb1EEENS1_19SingleTileSchedulerILb0ELb1ELb1ELi128EEEEEEEEEvNT_6ParamsE)
        /*0d48*/ 	.short	0x0210
        /*0d4a*/ 	.short	0x0a70


	//----- nvinfo : EIATTR_SW_WAR
	.align		4
.L_281:
        /*0d4c*/ 	.byte	0x04, 0x36
        /*0d4e*/ 	.short	(.L_283 - .L_282)
.L_282:
        /*0d50*/ 	.word	0x00000008
.L_283:


//--------------------- .nv.info._ZN7cutlass13device_kernelIN5flash11enable_sm90INS1_16FlashAttnFwdSm90INS1_25CollectiveMainloopFwdSm90ILi2EN4cute5tupleIJNS5_1CILi1EEES8_S8_EEENS6_IJNS7_ILi128EEENS7_ILi160EEENS7_ILi192EEEEEELi128ENS_12float_e4m3_tEfNS_4arch4Sm90ELb1ELb0ELb1ELb1ELb1ELb0ELb0ELb1ELb1ELb1ELb1ELb0EEENS1_21CollectiveEpilogueFwdINS6_IJSA_SA_SB_EEES9_NS_10bfloat16_tESG_Li256ELb1ELb1ELb1ELb1EEENS1_36VarlenDynamicPersistentTileSchedulerILi128ELi160ELi256ELi128ELb1ELb1ELb1ELb1ELb1ELb1EEEEEEEEEvNT_6ParamsE --------------------------
	.section	.nv.info._ZN7cutlass13device_kernelIN5flash11enable_sm90INS1_16FlashAttnFwdSm90INS1_25CollectiveMainloopFwdSm90ILi2EN4cute5tupleIJNS5_1CILi1EEES8_S8_EEENS6_IJNS7_ILi128EEENS7_ILi160EEENS7_ILi192EEEEEELi128ENS_12float_e4m3_tEfNS_4arch4Sm90ELb1ELb0ELb1ELb1ELb1ELb0ELb0ELb1ELb1ELb1ELb1ELb0EEENS1_21CollectiveEpilogueFwdINS6_IJSA_SA_SB_EEES9_NS_10bfloat16_tESG_Li256ELb1ELb1ELb1ELb1EEENS1_36VarlenDynamicPersistentTileSchedulerILi128ELi160ELi256ELi128ELb1ELb1ELb1ELb1ELb1ELb1EEEEEEEEEvNT_6ParamsE,"",@"SHT_CUDA_INFO"
	.sectionflags	@""
	.align	4


	//----- nvinfo : EIATTR_CUDA_API_VERSION
	.align		4
        /*0000*/ 	.byte	0x04, 0x37
        /*0002*/ 	.short	(.L_285 - .L_284)
.L_284:
        /*0004*/ 	.word	0x00000082


	//----- nvinfo : EIATTR_KPARAM_INFO
	.align		4
.L_285:
        /*0008*/ 	.byte	0x04, 0x17
        /*000a*/ 	.short	(.L_287 - .L_286)
.L_286:
        /*000c*/ 	.word	0x00000000
        /*0010*/ 	.short	0x0000
        /*0012*/ 	.short	0x0070
        /*0014*/ 	.byte	0x00, 0xf0, 0x01, 0x2a


	//----- nvinfo : EIATTR_SPARSE_MMA_MASK
	.align		4
.L_287:
        /*0018*/ 	.byte	0x03, 0x50
        /*001a*/ 	.short	0x0000


	//----- nvinfo : EIATTR_MAXREG_COUNT
	.align		4
        /*001c*/ 	.byte	0x03, 0x1b
        /*001e*/ 	.short	0x00a8


	//----- nvinfo : EIATTR_NUM_BARRIERS
	.align		4
        /*0020*/ 	.byte	0x02, 0x4c
        /*0022*/ 	.byte	0x10
	.zero		1


	//----- nvinfo : EIATTR_EXTERNS
	.align		4
        /*0024*/ 	.byte	0x04, 0x0f
        /*0026*/ 	.short	(.L_289 - .L_288)


	//   ....[0]....
	.align		4
.L_288:
        /*0028*/ 	.word	index@(__assertfail)


	//----- nvinfo : EIATTR_ANNOTATIONS
	.align		4
.L_289:
        /*002c*/ 	.byte	0x04, 0x55
        /*002e*/ 	.short	(.L_291 - .L_290)


	//   ....[0]....
.L_290:
        /* <DEDUP_REMOVED lines=32> */


	//----- nvinfo : EIATTR_MERCURY_ISA_VERSION
	.align		4
.L_291:
        /*0220*/ 	.byte	0x03, 0x5f
        /*0222*/ 	.short	0x0101


	//----- nvinfo : EIATTR_UNUSED_LOAD_BYTE_OFFSET
	.align		4
        /*0224*/ 	.byte	0x04, 0x44
        /*0226*/ 	.short	(.L_293 - .L_292)


	//   ....[0]....
.L_292:
        /*0228*/ 	.word	0x000009a0
        /*022c*/ 	.word	0x0000fff0


	//   ....[1]....
        /*0230*/ 	.word	0x0000e440
        /*0234*/ 	.word	0x0000fff0


	//----- nvinfo : EIATTR_INT_WARP_WIDE_INSTR_OFFSETS
	.align		4
.L_293:
        /*0238*/ 	.byte	0x04, 0x31
        /*023a*/ 	.short	(.L_295 - .L_294)


	//   ....[0]....
.L_294:
        /*023c*/ 	.word	0x000000c0


	//   ....[1]....
        /*0240*/ 	.word	0x000000d0


	//   ....[2]....
        /*0244*/ 	.word	0x00000170


	//   ....[3]....
        /*0248*/ 	.word	0x00013c50


	//   ....[4]....
        /*024c*/ 	.word	0x00013ce0


	//   ....[5]....
        /*0250*/ 	.word	0x000178a0


	//   ....[6]....
        /*0254*/ 	.word	0x00017930


	//----- nvinfo : EIATTR_COOP_GROUP_MASK_REGIDS
	.align		4
.L_295:
        /*0258*/ 	.byte	0x04, 0x29
        /*025a*/ 	.short	(.L_297 - .L_296)


	//   ....[0]....
.L_296:
        /*025c*/ 	.word	0xffffffff


	//   ....[1]....
        /*0260*/ 	.word	0xffffffff


	//   ....[2]....
        /*0264*/ 	.word	0xffffffff


	//   ....[3]....
        /*0268*/ 	.word	0xffffffff


	//   ....[4]....
        /*026c*/ 	.word	0xffffffff


	//   ....[5]....
        /*0270*/ 	.word	0xffffffff


	//   ....[6]....
        /*0274*/ 	.word	0xffffffff


	//   ....[7]....
        /*0278*/ 	.word	0xffffffff


	//   ....[8]....
        /*027c*/ 	.word	0xffffffff


	//   ....[9]....
        /*0280*/ 	.word	0xffffffff


	//   ....[10]....
        /*0284*/ 	.word	0xffffffff


	//   ....[11]....
        /*0288*/ 	.word	0xffffffff


	//   ....[12]....
        /*028c*/ 	.word	0xffffffff


	//   ....[13]....
        /*0290*/ 	.word	0xffffffff


	//   ....[14]....
        /*0294*/ 	.word	0xffffffff


	//   ....[15]....
        /*0298*/ 	.word	0xffffffff


	//   ....[16]....
        /*029c*/ 	.word	0xffffffff


	//   ....[17]....
        /*02a0*/ 	.word	0xffffffff


	//   ....[18]....
        /*02a4*/ 	.word	0xffffffff


	//   ....[19]....
        /*02a8*/ 	.word	0xffffffff


	//   ....[20]....
        /*02ac*/ 	.word	0xffffffff


	//   ....[21]....
        /*02b0*/ 	.word	0xffffffff


	//   ....[22]....
        /*02b4*/ 	.word	0xffffffff


	//   ....[23]....
        /*02b8*/ 	.word	0xffffffff


	//   ....[24]....
        /*02bc*/ 	.word	0xffffffff


	//   ....[25]....
        /*02c0*/ 	.word	0xffffffff


	//   ....[26]....
        /*02c4*/ 	.word	0xffffffff


	//   ....[27]....
        /*02c8*/ 	.word	0xffffffff


	//   ....[28]....
        /*02cc*/ 	.word	0xffffffff


	//   ....[29]....
        /*02d0*/ 	.word	0xffffffff


	//   ....[30]....
        /*02d4*/ 	.word	0xffffffff


	//   ....[31]....
        /*02d8*/ 	.word	0xffffffff


	//   ....[32]....
        /*02dc*/ 	.word	0xffffffff


	//   ....[33]....
        /*02e0*/ 	.word	0xffffffff


	//   ....[34]....
        /*02e4*/ 	.word	0xffffffff


	//   ....[35]....
        /*02e8*/ 	.word	0xffffffff


	//   ....[36]....
        /*02ec*/ 	.word	0xffffffff


	//   ....[37]....
        /*02f0*/ 	.word	0xffffffff


	//   ....[38]....
        /*02f4*/ 	.word	0xffffffff


	//   ....[39]....
        /*02f8*/ 	.word	0xffffffff


	//   ....[40]....
        /*02fc*/ 	.word	0xffffffff


	//   ....[41]....
        /*0300*/ 	.word	0xffffffff


	//   ....[42]....
        /*0304*/ 	.word	0xffffffff


	//   ....[43]....
        /*0308*/ 	.word	0xffffffff


	//   ....[44]....
        /*030c*/ 	.word	0xffffffff


	//   ....[45]....
        /*0310*/ 	.word	0xffffffff


	//   ....[46]....
        /*0314*/ 	.word	0xffffffff


	//   ....[47]....
        /*0318*/ 	.word	0xffffffff


	//   ....[48]....
        /*031c*/ 	.word	0xffffffff


	//   ....[49]....
        /*0320*/ 	.word	0xffffffff


	//   ....[50]....
        /*0324*/ 	.word	0xffffffff


	//   ....[51]....
        /*0328*/ 	.word	0xffffffff


	//   ....[52]....
        /*032c*/ 	.word	0xffffffff


	//   ....[53]....
        /*0330*/ 	.word	0xffffffff


	//   ....[54]....
        /*0334*/ 	.word	0xffffffff


	//   ....[55]....
        /*0338*/ 	.word	0xffffffff


	//   ....[56]....
        /*033c*/ 	.word	0xffffffff


	//   ....[57]....
        /*0340*/ 	.word	0xffffffff


	//   ....[58]....
        /*0344*/ 	.word	0xffffffff


	//   ....[59]....
        /*0348*/ 	.word	0xffffffff


	//   ....[60]....
        /*034c*/ 	.word	0xffffffff


	//   ....[61]....
        /*0350*/ 	.word	0xffffffff


	//   ....[62]....
        /*0354*/ 	.word	0xffffffff


	//   ....[63]....
        /*0358*/ 	.word	0xffffffff


	//   ....[64]....
        /*035c*/ 	.word	0xffffffff


	//   ....[65]....
        /*0360*/ 	.word	0xffffffff


	//   ....[66]....
        /*0364*/ 	.word	0xffffffff


	//   ....[67]....
        /*0368*/ 	.word	0xffffffff


	//   ....[68]....
        /*036c*/ 	.word	0xffffffff


	//   ....[69]....
        /*0370*/ 	.word	0xffffffff


	//   ....[70]....
        /*0374*/ 	.word	0xffffffff


	//   ....[71]....
        /*0378*/ 	.word	0xffffffff


	//   ....[72]....
        /*037c*/ 	.word	0xffffffff


	//   ....[73]....
        /*0380*/ 	.word	0xffffffff


	//   ....[74]....
        /*0384*/ 	.word	0xffffffff


	//   ....[75]....
        /*0388*/ 	.word	0xffffffff


	//   ....[76]....
        /*038c*/ 	.word	0xffffffff


	//   ....[77]....
        /*0390*/ 	.word	0xffffffff


	//   ....[78]....
        /*0394*/ 	.word	0xffffffff


	//   ....[79]....
        /*0398*/ 	.word	0xffffffff


	//   ....[80]....
        /*039c*/ 	.word	0xffffffff


	//   ....[81]....
        /*03a0*/ 	.word	0xffffffff


	//   ....[82]....
        /*03a4*/ 	.word	0xffffffff


	//   ....[83]....
        /*03a8*/ 	.word	0xffffffff


	//   ....[84]....
        /*03ac*/ 	.word	0xffffffff


	//   ....[85]....
        /*03b0*/ 	.word	0xffffffff


	//   ....[86]....
        /*03b4*/ 	.word	0xffffffff


	//   ....[87]....
        /*03b8*/ 	.word	0xffffffff


	//   ....[88]....
        /*03bc*/ 	.word	0xffffffff


	//   ....[89]....
        /*03c0*/ 	.word	0xffffffff


	//   ....[90]....
        /*03c4*/ 	.word	0xffffffff


	//   ....[91]....
        /*03c8*/ 	.word	0xffffffff


	//   ....[92]....
        /*03cc*/ 	.word	0xffffffff


	//   ....[93]....
        /*03d0*/ 	.word	0xffffffff


	//   ....[94]....
        /*03d4*/ 	.word	0xffffffff


	//   ....[95]....
        /*03d8*/ 	.word	0xffffffff


	//   ....[96]....
        /*03dc*/ 	.word	0xffffffff


	//   ....[97]....
        /*03e0*/ 	.word	0xffffffff


	//   ....[98]....
        /*03e4*/ 	.word	0xffffffff


	//   ....[99]....
        /*03e8*/ 	.word	0xffffffff


	//   ....[100]....
        /*03ec*/ 	.word	0xffffffff


	//   ....[101]....
        /*03f0*/ 	.word	0xffffffff


	//   ....[102]....
        /*03f4*/ 	.word	0xffffffff


	//   ....[103]....
        /*03f8*/ 	.word	0xffffffff


	//   ....[104]....
        /*03fc*/ 	.word	0xffffffff


	//   ....[105]....
        /*0400*/ 	.word	0xffffffff


	//   ....[106]....
        /*0404*/ 	.word	0xffffffff


	//   ....[107]....
        /*0408*/ 	.word	0xffffffff


	//   ....[108]....
        /*040c*/ 	.word	0xffffffff


	//   ....[109]....
        /*0410*/ 	.word	0xffffffff


	//   ....[110]....
        /*0414*/ 	.word	0xffffffff


	//   ....[111]....
        /*0418*/ 	.word	0xffffffff


	//   ....[112]....
        /*041c*/ 	.word	0xffffffff


	//   ....[113]....
        /*0420*/ 	.word	0xffffffff


	//   ....[114]....
        /*0424*/ 	.word	0xffffffff


	//   ....[115]....
        /*0428*/ 	.word	0xffffffff


	//   ....[116]....
        /*042c*/ 	.word	0xffffffff


	//   ....[117]....
        /*0430*/ 	.word	0xffffffff


	//   ....[118]....
        /*0434*/ 	.word	0xffffffff


	//   ....[119]....
        /*0438*/ 	.word	0xffffffff


	//   ....[120]....
        /*043c*/ 	.word	0xffffffff


	//   ....[121]....
        /*0440*/ 	.word	0xffffffff


	//   ....[122]....
        /*0444*/ 	.word	0xffffffff


	//   ....[123]....
        /*0448*/ 	.word	0xffffffff


	//   ....[124]....
        /*044c*/ 	.word	0xffffffff


	//   ....[125]....
        /*0450*/ 	.word	0xffffffff


	//   ....[126]....
        /*0454*/ 	.word	0xffffffff


	//   ....[127]....
        /*0458*/ 	.word	0xffffffff


	//   ....[128]....
        /*045c*/ 	.word	0xffffffff


	//   ....[129]....
        /*0460*/ 	.word	0xffffffff


	//   ....[130]....
        /*0464*/ 	.word	0xffffffff


	//   ....[131]....
        /*0468*/ 	.word	0xffffffff


	//   ....[132]....
        /*046c*/ 	.word	0xffffffff


	//   ....[133]....
        /*0470*/ 	.word	0xffffffff


	//   ....[134]....
        /*0474*/ 	.word	0xffffffff


	//   ....[135]....
        /*0478*/ 	.word	0xffffffff


	//   ....[136]....
        /*047c*/ 	.word	0xffffffff


	//   ....[137]....
        /*0480*/ 	.word	0xffffffff


	//   ....[138]....
        /*0484*/ 	.word	0xffffffff


	//   ....[139]....
        /*0488*/ 	.word	0xffffffff


	//   ....[140]....
        /*048c*/ 	.word	0xffffffff


	//   ....[141]....
        /*0490*/ 	.word	0xffffffff


	//   ....[142]....
        /*0494*/ 	.word	0xffffffff


	//   ....[143]....
        /*0498*/ 	.word	0xffffffff


	//   ....[144]....
        /*049c*/ 	.word	0xffffffff


	//   ....[145]....
        /*04a0*/ 	.word	0xffffffff


	//   ....[146]....
        /*04a4*/ 	.word	0xffffffff


	//   ....[147]....
        /*04a8*/ 	.word	0xffffffff


	//   ....[148]....
        /*04ac*/ 	.word	0xffffffff


	//   ....[149]....
        /*04b0*/ 	.word	0xffffffff


	//   ....[150]....
        /*04b4*/ 	.word	0xffffffff


	//   ....[151]....
        /*04b8*/ 	.word	0xffffffff


	//   ....[152]....
        /*04bc*/ 	.word	0xffffffff


	//   ....[153]....
        /*04c0*/ 	.word	0xffffffff


	//   ....[154]....
        /*04c4*/ 	.word	0xffffffff


	//   ....[155]....
        /*04c8*/ 	.word	0xffffffff


	//   ....[156]....
        /*04cc*/ 	.word	0xffffffff


	//   ....[157]....
        /*04d0*/ 	.word	0xffffffff


	//   ....[158]....
        /*04d4*/ 	.word	0xffffffff


	//   ....[159]....
        /*04d8*/ 	.word	0xffffffff


	//   ....[160]....
        /*04dc*/ 	.word	0xffffffff


	//   ....[161]....
        /*04e0*/ 	.word	0xffffffff


	//   ....[162]....
        /*04e4*/ 	.word	0xffffffff


	//   ....[163]....
        /*04e8*/ 	.word	0xffffffff


	//   ....[164]....
        /*04ec*/ 	.word	0xffffffff


	//   ....[165]....
        /*04f0*/ 	.word	0xffffffff


	//   ....[166]....
        /*04f4*/ 	.word	0xffffffff


	//   ....[167]....
        /*04f8*/ 	.word	0xffffffff


	//   ....[168]....
        /*04fc*/ 	.word	0xffffffff


	//   ....[169]....
        /*0500*/ 	.word	0xffffffff


	//   ....[170]....
        /*0504*/ 	.word	0xffffffff


	//   ....[171]....
        /*0508*/ 	.word	0xffffffff


	//   ....[172]....
        /*050c*/ 	.word	0xffffffff


	//   ....[173]....
        /*0510*/ 	.word	0xffffffff


	//   ....[174]....
        /*0514*/ 	.word	0xffffffff


	//   ....[175]....
        /*0518*/ 	.word	0xffffffff


	//   ....[176]....
        /*051c*/ 	.word	0xffffffff


	//   ....[177]....
        /*0520*/ 	.word	0xffffffff


	//   ....[178]....
        /*0524*/ 	.word	0xffffffff


	//   ....[179]....
        /*0528*/ 	.word	0xffffffff


	//   ....[180]....
        /*052c*/ 	.word	0xffffffff


	//   ....[181]....
        /*0530*/ 	.word	0xffffffff


	//   ....[182]....
        /*0534*/ 	.word	0xffffffff


	//   ....[183]....
        /*0538*/ 	.word	0xffffffff


	//   ....[184]....
        /*053c*/ 	.word	0xffffffff


	//   ....[185]....
        /*0540*/ 	.word	0xffffffff


	//   ....[186]....
        /*0544*/ 	.word	0xffffffff


	//   ....[187]....
        /*0548*/ 	.word	0xffffffff


	//   ....[188]....
        /*054c*/ 	.word	0xffffffff


	//   ....[189]....
        /*0550*/ 	.word	0xffffffff


	//   ....[190]....
        /*0554*/ 	.word	0xffffffff


	//   ....[191]....
        /*0558*/ 	.word	0xffffffff


	//   ....[192]....
        /*055c*/ 	.word	0xffffffff


	//   ....[193]....
        /*0560*/ 	.word	0xffffffff


	//   ....[194]....
        /*0564*/ 	.word	0xffffffff


	//   ....[195]....
        /*0568*/ 	.word	0xffffffff


	//   ....[196]....
        /*056c*/ 	.word	0xffffffff


	//   ....[197]....
        /*0570*/ 	.word	0xffffffff


	//   ....[198]....
        /*0574*/ 	.word	0xffffffff


	//   ....[199]....
        /*0578*/ 	.word	0x0500000f


	//   ....[200]....
        /*057c*/ 	.word	0x0500000f


	//   ....[201]....
        /*0580*/ 	.word	0x0500000f


	//   ....[202]....
        /*0584*/ 	.word	0x0500000f


	//   ....[203]....
        /*0588*/ 	.word	0x0500000f


	//   ....[204]....
        /*058c*/ 	.word	0x0500000f


	//   ....[205]....
        /*0590*/ 	.word	0x0500000f


	//   ....[206]....
        /*0594*/ 	.word	0x0500000f


	//   ....[207]....
        /*0598*/ 	.word	0x0500000f


	//   ....[208]....
        /*059c*/ 	.word	0x0500000f


	//   ....[209]....
        /*05a0*/ 	.word	0x0500000f


	//   ....[210]....
        /*05a4*/ 	.word	0x0500000f


	//   ....[211]....
        /*05a8*/ 	.word	0x0500000f


	//   ....[212]....
        /*05ac*/ 	.word	0x0500000f


	//   ....[213]....
        /*05b0*/ 	.word	0x0500000f


	//   ....[214]....
        /*05b4*/ 	.word	0x0500000f


	//   ....[215]....
        /*05b8*/ 	.word	0x0500000f


	//   ....[216]....
        /*05bc*/ 	.word	0x0500000f


	//   ....[217]....
        /*05c0*/ 	.word	0x0500000f


	//   ....[218]....
        /*05c4*/ 	.word	0x0500000f


	//   ....[219]....
        /*05c8*/ 	.word	0x0500000f


	//   ....[220]....
        /*05cc*/ 	.word	0x0500000f


	//   ....[221]....
        /*05d0*/ 	.word	0x0500000f


	//   ....[222]....
        /*05d4*/ 	.word	0x0500000f


	//   ....[223]....
        /*05d8*/ 	.word	0x0500000f


	//   ....[224]....
        /*05dc*/ 	.word	0x0500000f


	//   ....[225]....
        /*05e0*/ 	.word	0x0500000f


	//   ....[226]....
        /*05e4*/ 	.word	0x0500000f


	//   ....[227]....
        /*05e8*/ 	.word	0x0500000f


	//   ....[228]....
        /*05ec*/ 	.word	0x0500000f


	//   ....[229]....
        /*05f0*/ 	.word	0x0500000f


	//   ....[230]....
        /*05f4*/ 	.word	0x0500000f


	//   ....[231]....
        /*05f8*/ 	.word	0x0500000f


	//   ....[232]....
        /*05fc*/ 	.word	0x0500000f


	//   ....[233]....
        /*0600*/ 	.word	0x0500000f


	//   ....[234]....
        /*0604*/ 	.word	0x0500000f


	//   ....[235]....
        /*0608*/ 	.word	0x0500000f


	//   ....[236]....
        /*060c*/ 	.word	0x0500000f


	//   ....[237]....
        /*0610*/ 	.word	0x0500000f


	//   ....[238]....
        /*0614*/ 	.word	0x0500000f


	//   ....[239]....
        /*0618*/ 	.word	0x0500000f


	//   ....[240]....
        /*061c*/ 	.word	0x0500000f


	//   ....[241]....
        /*0620*/ 	.word	0x0500000f


	//   ....[242]....
        /*0624*/ 	.word	0x0500000f


	//   ....[243]....
        /*0628*/ 	.word	0x0500000f


	//   ....[244]....
        /*062c*/ 	.word	0x0500000f


	//   ....[245]....
        /*0630*/ 	.word	0x0500000f


	//   ....[246]....
        /*0634*/ 	.word	0x0500000f


	//   ....[247]....
        /*0638*/ 	.word	0x0500000f


	//   ....[248]....
        /*063c*/ 	.word	0x0500000f


	//----- nvinfo : EIATTR_COOP_GROUP_INSTR_OFFSETS
	.align		4
.L_297:
        /*0640*/ 	.byte	0x04, 0x28
        /*0642*/ 	.short	(.L_299 - .L_298)


	//   ....[0]....
.L_298:
        /*0644*/ 	.word	0x00000080


	//   ....[1]....
        /*0648*/ 	.word	0x00000090


	//   ....[2]....
        /*064c*/ 	.word	0x000002d0


	//   ....[3]....
        /*0650*/ 	.word	0x00000430


	//   ....[4]....
        /*0654*/ 	.word	0x00000550


	//   ....[5]....
        /*0658*/ 	.word	0x000006b0


	//   ....[6]....
        /*065c*/ 	.word	0x00001b00


	//   ....[7]....
        /*0660*/ 	.word	0x00003050


	//   ....[8]....
        /*0664*/ 	.word	0x00003500


	//   ....[9]....
        /*0668*/ 	.word	0x00003ff0


	//   ....[10]....
        /*066c*/ 	.word	0x00004070


	//   ....[11]....
        /*0670*/ 	.word	0x00004d00


	//   ....[12]....
        /*0674*/ 	.word	0x00004d70


	//   ....[13]....
        /*0678*/ 	.word	0x00007220


	//   ....[14]....
        /*067c*/ 	.word	0x000080c0


	//   ....[15]....
        /*0680*/ 	.word	0x00008120


	//   ....[16]....
        /*0684*/ 	.word	0x000081b0


	//   ....[17]....
        /*0688*/ 	.word	0x00008e20


	//   ....[18]....
        /*068c*/ 	.word	0x00008e70


	//   ....[19]....
        /*0690*/ 	.word	0x0000c200


	//   ....[20]....
        /*0694*/ 	.word	0x0000c220


	//   ....[21]....
        /*0698*/ 	.word	0x0000c250


	//   ....[22]....
        /*069c*/ 	.word	0x0000c260


	//   ....[23]....
        /*06a0*/ 	.word	0x0000dc80


	//   ....[24]....
        /*06a4*/ 	.word	0x0000dc90


	//   ....[25]....
        /*06a8*/ 	.word	0x0000dd10


	//   ....[26]....
        /*06ac*/ 	.word	0x0000dd20


	//   ....[27]....
        /*06b0*/ 	.word	0x0000ec90


	//   ....[28]....
        /*06b4*/ 	.word	0x0000eca0


	//   ....[29]....
        /*06b8*/ 	.word	0x0000ecb0


	//   ....[30]....
        /*06bc*/ 	.word	0x0000ecc0


	//   ....[31]....
        /*06c0*/ 	.word	0x0000ecd0


	//   ....[32]....
        /*06c4*/ 	.word	0x0000ece0


	//   ....[33]....
        /*06c8*/ 	.word	0x0000ecf0


	//   ....[34]....
        /*06cc*/ 	.word	0x0000ed00


	//   ....[35]....
        /*06d0*/ 	.word	0x0000ed10


	//   ....[36]....
        /*06d4*/ 	.word	0x0000ed20


	//   ....[37]....
        /*06d8*/ 	.word	0x0000ed30


	//   ....[38]....
        /*06dc*/ 	.word	0x0000ed40


	//   ....[39]....
        /*06e0*/ 	.word	0x0000ed50


	//   ....[40]....
        /*06e4*/ 	.word	0x0000ed60


	//   ....[41]....
        /*06e8*/ 	.word	0x0000ed70


	//   ....[42]....
        /*06ec*/ 	.word	0x0000eda0


	//   ....[43]....
        /*06f0*/ 	.word	0x0000edb0


	//   ....[44]....
        /*06f4*/ 	.word	0x0000edc0


	//   ....[45]....
        /*06f8*/ 	.word	0x0000edd0


	//   ....[46]....
        /*06fc*/ 	.word	0x0000ee00


	//   ....[47]....
        /*0700*/ 	.word	0x0000ee10


	//   ....[48]....
        /*0704*/ 	.word	0x0000ee20


	//   ....[49]....
        /*0708*/ 	.word	0x0000ee30


	//   ....[50]....
        /*070c*/ 	.word	0x0000ee40


	//   ....[51]....
        /*0710*/ 	.word	0x0000ee50


	//   ....[52]....
        /*0714*/ 	.word	0x0000ee60


	//   ....[53]....
        /*0718*/ 	.word	0x0000ee70


	//   ....[54]....
        /*071c*/ 	.word	0x0000ee80


	//   ....[55]....
        /*0720*/ 	.word	0x0000ee90


	//   ....[56]....
        /*0724*/ 	.word	0x0000eea0


	//   ....[57]....
        /*0728*/ 	.word	0x0000eec0


	//   ....[58]....
        /*072c*/ 	.word	0x0000eed0


	//   ....[59]....
        /*0730*/ 	.word	0x0000eef0


	//   ....[60]....
        /*0734*/ 	.word	0x0000ef00


	//   ....[61]....
        /*0738*/ 	.word	0x0000ef10


	//   ....[62]....
        /*073c*/ 	.word	0x0000ef30


	//   ....[63]....
        /*0740*/ 	.word	0x0000ef50


	//   ....[64]....
        /*0744*/ 	.word	0x0000ef70


	//   ....[65]....
        /*0748*/ 	.word	0x0000ef80


	//   ....[66]....
        /*074c*/ 	.word	0x0000efa0


	//   ....[67]....
        /*0750*/ 	.word	0x0000efc0


	//   ....[68]....
        /*0754*/ 	.word	0x0000eff0


	//   ....[69]....
        /*0758*/ 	.word	0x0000f010


	//   ....[70]....
        /*075c*/ 	.word	0x0000f020


	//   ....[71]....
        /*0760*/ 	.word	0x0000f040


	//   ....[72]....
        /*0764*/ 	.word	0x0000f070


	//   ....[73]....
        /*0768*/ 	.word	0x0000f080


	//   ....[74]....
        /*076c*/ 	.word	0x0000f090


	//   ....[75]....
        /*0770*/ 	.word	0x0000f0c0


	//   ....[76]....
        /*0774*/ 	.word	0x0000f0f0


	//   ....[77]....
        /*0778*/ 	.word	0x0000f120


	//   ....[78]....
        /*077c*/ 	.word	0x0000f150


	//   ....[79]....
        /*0780*/ 	.word	0x0000f180


	//   ....[80]....
        /*0784*/ 	.word	0x0000f1b0


	//   ....[81]....
        /*0788*/ 	.word	0x0000f1e0


	//   ....[82]....
        /*078c*/ 	.word	0x0000f210


	//   ....[83]....
        /*0790*/ 	.word	0x0000f240


	//   ....[84]....
        /*0794*/ 	.word	0x0000f270


	//   ....[85]....
        /*0798*/ 	.word	0x0000f2a0


	//   ....[86]....
        /*079c*/ 	.word	0x0000f2d0


	//   ....[87]....
        /*07a0*/ 	.word	0x0000f300


	//   ....[88]....
        /*07a4*/ 	.word	0x0000f330


	//   ....[89]....
        /*07a8*/ 	.word	0x0000f360


	//   ....[90]....
        /*07ac*/ 	.word	0x0000f390


	//   ....[91]....
        /*07b0*/ 	.word	0x0000fbc0


	//   ....[92]....
        /*07b4*/ 	.word	0x0000fc00


	//   ....[93]....
        /*07b8*/ 	.word	0x0000fc30


	//   ....[94]....
        /*07bc*/ 	.word	0x0000fc60


	//   ....[95]....
        /*07c0*/ 	.word	0x00010330


	//   ....[96]....
        /*07c4*/ 	.word	0x00010350


	//   ....[97]....
        /*07c8*/ 	.word	0x00010420


	//   ....[98]....
        /*07cc*/ 	.word	0x00010440


	//   ....[99]....
        /*07d0*/ 	.word	0x00010500


	//   ....[100]....
        /*07d4*/ 	.word	0x00010520


	//   ....[101]....
        /*07d8*/ 	.word	0x000105f0


	//   ....[102]....
        /*07dc*/ 	.word	0x00010610


	//   ....[103]....
        /*07e0*/ 	.word	0x000109c0


	//   ....[104]....
        /*07e4*/ 	.word	0x000109d0


	//   ....[105]....
        /*07e8*/ 	.word	0x00010e00


	//   ....[106]....
        /*07ec*/ 	.word	0x00010e10


	//   ....[107]....
        /*07f0*/ 	.word	0x00011b00


	//   ....[108]....
        /*07f4*/ 	.word	0x00011b20


	//   ....[109]....
        /*07f8*/ 	.word	0x00011be0


	//   ....[110]....
        /*07fc*/ 	.word	0x00011c00


	//   ....[111]....
        /*0800*/ 	.word	0x00011cc0


	//   ....[112]....
        /*0804*/ 	.word	0x00011ce0


	//   ....[113]....
        /*0808*/ 	.word	0x00011db0


	//   ....[114]....
        /*080c*/ 	.word	0x00011dd0


	//   ....[115]....
        /*0810*/ 	.word	0x00011f10


	//   ....[116]....
        /*0814*/ 	.word	0x00012120


	//   ....[117]....
        /*0818*/ 	.word	0x00012150


	//   ....[118]....
        /*081c*/ 	.word	0x00012180


	//   ....[119]....
        /*0820*/ 	.word	0x000121b0


	//   ....[120]....
        /*0824*/ 	.word	0x000121e0


	//   ....[121]....
        /*0828*/ 	.word	0x00012230


	//   ....[122]....
        /*082c*/ 	.word	0x000123b0


	//   ....[123]....
        /*0830*/ 	.word	0x000123e0


	//   ....[124]....
        /*0834*/ 	.word	0x00012410


	//   ....[125]....
        /*0838*/ 	.word	0x00012440


	//   ....[126]....
        /*083c*/ 	.word	0x00012470


	//   ....[127]....
        /*0840*/ 	.word	0x000124a0


	//   ....[128]....
        /*0844*/ 	.word	0x00012530


	//   ....[129]....
        /*0848*/ 	.word	0x00012590


	//   ....[130]....
        /*084c*/ 	.word	0x000125a0


	//   ....[131]....
        /*0850*/ 	.word	0x000125f0


	//   ....[132]....
        /*0854*/ 	.word	0x00014c00


	//   ....[133]....
        /*0858*/ 	.word	0x00014c30


	//   ....[134]....
        /*085c*/ 	.word	0x00014c60


	//   ....[135]....
        /*0860*/ 	.word	0x00014c80


	//   ....[136]....
        /*0864*/ 	.word	0x00014d10


	//   ....[137]....
        /*0868*/ 	.word	0x00014d50


	//   ....[138]....
        /*086c*/ 	.word	0x00014d90


	//   ....[139]....
        /*0870*/ 	.word	0x00014da0


	//   ....[140]....
        /*0874*/ 	.word	0x00014e80


	//   ....[141]....
        /*0878*/ 	.word	0x00014ea0


	//   ....[142]....
        /*087c*/ 	.word	0x00015280


	//   ....[143]....
        /*0880*/ 	.word	0x000152c0


	//   ....[144]....
        /*0884*/ 	.word	0x000152e0


	//   ....[145]....
        /*0888*/ 	.word	0x00015390


	//   ....[146]....
        /*088c*/ 	.word	0x000153b0


	//   ....[147]....
        /*0890*/ 	.word	0x00015440


	//   ....[148]....
        /*0894*/ 	.word	0x00015460


	//   ....[149]....
        /*0898*/ 	.word	0x00015470


	//   ....[150]....
        /*089c*/ 	.word	0x00015500


	//   ....[151]....
        /*08a0*/ 	.word	0x00015560


	//   ....[152]....
        /*08a4*/ 	.word	0x00015cb0


	//   ....[153]....
        /*08a8*/ 	.word	0x00015ce0


	//   ....[154]....
        /*08ac*/ 	.word	0x00015d00


	//   ....[155]....
        /*08b0*/ 	.word	0x00015d90


	//   ....[156]....
        /*08b4*/ 	.word	0x00015db0


	//   ....[157]....
        /*08b8*/ 	.word	0x00015e40


	//   ....[158]....
        /*08bc*/ 	.word	0x00015e60


	//   ....[159]....
        /*08c0*/ 	.word	0x00015e70


	//   ....[160]....
        /*08c4*/ 	.word	0x00016890


	//   ....[161]....
        /*08c8*/ 	.word	0x000168b0


	//   ....[162]....
        /*08cc*/ 	.word	0x000168d0


	//   ....[163]....
        /*08d0*/ 	.word	0x00016920


	//   ....[164]....
        /*08d4*/ 	.word	0x00016930


	//   ....[165]....
        /*08d8*/ 	.word	0x00016980


	//   ....[166]....
        /*08dc*/ 	.word	0x00016990


	//   ....[167]....
        /*08e0*/ 	.word	0x000169a0


	//   ....[168]....
        /*08e4*/ 	.word	0x000169f0


	//   ....[169]....
        /*08e8*/ 	.word	0x00016a40


	//   ....[170]....
        /*08ec*/ 	.word	0x00016e30


	//   ....[171]....
        /*08f0*/ 	.word	0x00016e50


	//   ....[172]....
        /*08f4*/ 	.word	0x00016e60


	//   ....[173]....
        /*08f8*/ 	.word	0x00016e70


	//   ....[174]....
        /*08fc*/ 	.word	0x00016ed0


	//   ....[175]....
        /*0900*/ 	.word	0x00016ee0


	//   ....[176]....
        /*0904*/ 	.word	0x00016f40


	//   ....[177]....
        /*0908*/ 	.word	0x00016f70


	//   ....[178]....
        /*090c*/ 	.word	0x00016fb0


	//   ....[179]....
        /*0910*/ 	.word	0x00017010


	//   ....[180]....
        /*0914*/ 	.word	0x00018250


	//   ....[181]....
        /*0918*/ 	.word	0x000182a0


	//   ....[182]....
        /*091c*/ 	.word	0x000182d0


	//   ....[183]....
        /*0920*/ 	.word	0x00018300


	//   ....[184]....
        /*0924*/ 	.word	0x00018330


	//   ....[185]....
        /*0928*/ 	.word	0x00018340


	//   ....[186]....
        /*092c*/ 	.word	0x00018370


	//   ....[187]....
        /*0930*/ 	.word	0x000183c0


	//   ....[188]....
        /*0934*/ 	.word	0x00018520


	//   ....[189]....
        /*0938*/ 	.word	0x00018550


	//   ....[190]....
        /*093c*/ 	.word	0x00018590


	//   ....[191]....
        /*0940*/ 	.word	0x000185c0


	//   ....[192]....
        /*0944*/ 	.word	0x000185f0


	//   ....[193]....
        /*0948*/ 	.word	0x00018620


	//   ....[194]....
        /*094c*/ 	.word	0x000186c0


	//   ....[195]....
        /*0950*/ 	.word	0x00018710


	//   ....[196]....
        /*0954*/ 	.word	0x00018720


	//   ....[197]....
        /*0958*/ 	.word	0x00018760


	//   ....[198]....
        /*095c*/ 	.word	0x00019250


	//   ....[199]....
        /*0960*/ 	.word	0x00019880


	//   ....[200]....
        /*0964*/ 	.word	0x00019960


	//   ....[201]....
        /*0968*/ 	.word	0x00019a30


	//   ....[202]....
        /*096c*/ 	.word	0x00019ac0


	//   ....[203]....
        /*0970*/ 	.word	0x00019b90


	//   ....[204]....
        /*0974*/ 	.word	0x00019c20


	//   ....[205]....
        /*0978*/ 	.word	0x00019cd0


	//   ....[206]....
        /*097c*/ 	.word	0x00019d60


	//   ....[207]....
        /*0980*/ 	.word	0x00019e10


	//   ....[208]....
        /*0984*/ 	.word	0x00019e70


	//   ....[209]....
        /*0988*/ 	.word	0x00019f70


	//   ....[210]....
        /*098c*/ 	.word	0x0001a070


	//   ....[211]....
        /*0990*/ 	.word	0x0001a120


	//   ....[212]....
        /*0994*/ 	.word	0x0001a250


	//   ....[213]....
        /*0998*/ 	.word	0x0001a300


	//   ....[214]....
        /*099c*/ 	.word	0x0001a400


	//   ....[215]....
        /*09a0*/ 	.word	0x0001a4c0


	//   ....[216]....
        /*09a4*/ 	.word	0x0001a520


	//   ....[217]....
        /*09a8*/ 	.word	0x0001a5c0


	//   ....[218]....
        /*09ac*/ 	.word	0x0001a680


	//   ....[219]....
        /*09b0*/ 	.word	0x0001a750


	//   ....[220]....
        /*09b4*/ 	.word	0x0001a800


	//   ....[221]....
        /*09b8*/ 	.word	0x0001a860


	//   ....[222]....
        /*09bc*/ 	.word	0x0001a8c0


	//   ....[223]....
        /*09c0*/ 	.word	0x0001a9c0


	//   ....[224]....
        /*09c4*/ 	.word	0x0001aa20


	//   ....[225]....
        /*09c8*/ 	.word	0x0001ab20


	//   ....[226]....
        /*09cc*/ 	.word	0x0001ab80


	//   ....[227]....
        /*09d0*/ 	.word	0x0001ac60


	//   ....[228]....
        /*09d4*/ 	.word	0x0001ad90


	//   ....[229]....
        /*09d8*/ 	.word	0x0001ae40


	//   ....[230]....
        /*09dc*/ 	.word	0x0001aea0


	//   ....[231]....
        /*09e0*/ 	.word	0x0001af60


	//   ....[232]....
        /*09e4*/ 	.word	0x0001afc0


	//   ....[233]....
        /*09e8*/ 	.word	0x0001b080


	//   ....[234]....
        /*09ec*/ 	.word	0x0001b0e0


	//   ....[235]....
        /*09f0*/ 	.word	0x0001b1a0


	//   ....[236]....
        /*09f4*/ 	.word	0x0001b200


	//   ....[237]....
        /*09f8*/ 	.word	0x0001b2c0


	//   ....[238]....
        /*09fc*/ 	.word	0x0001b3b0


	//   ....[239]....
        /*0a00*/ 	.word	0x0001b450


	//   ....[240]....
        /*0a04*/ 	.word	0x0001b4b0


	//   ....[241]....
        /*0a08*/ 	.word	0x0001b580


	//   ....[242]....
        /*0a0c*/ 	.word	0x0001b5e0


	//   ....[243]....
        /*0a10*/ 	.word	0x0001b6b0


	//   ....[244]....
        /*0a14*/ 	.word	0x0001b710


	//   ....[245]....
        /*0a18*/ 	.word	0x0001b7e0


	//   ....[246]....
        /*0a1c*/ 	.word	0x0001b840


	//   ....[247]....
        /*0a20*/ 	.word	0x0001b910


	//   ....[248]....
        /*0a24*/ 	.word	0x0001bb70


	//----- nvinfo : EIATTR_REG_RECONFIG
	.align		4
.L_299:
        /*0a28*/ 	.byte	0x01, 0x54
	.zero		2


	//----- nvinfo : EIATTR_SYSCALL_OFFSETS
	.align		4
        /*0a2c*/ 	.byte	0x04, 0x46
        /*0a2e*/ 	.short	(.L_301 - .L_300)


	//   ....[0]....
.L_300:
        /*0a30*/ 	.word	0x00001ce0


	//   ....[1]....
        /*0a34*/ 	.word	0x00013e50


	//   ....[2]....
        /*0a38*/ 	.word	0x00013fc0


	//   ....[3]....
        /*0a3c*/ 	.word	0x00014110


	//   ....[4]....
        /*0a40*/ 	.word	0x00014250


	//   ....[5]....
        /*0a44*/ 	.word	0x00015920


	//----- nvinfo : EIATTR_MBARRIER_INSTR_OFFSETS
	.align		4
.L_301:
        /*0a48*/ 	.byte	0x04, 0x39
        /*0a4a*/ 	.short	(.L_303 - .L_302)


	//   ....[0]....
.L_302:
        /*0a4c*/ 	.word	0x00000180
        /*0a50*/ 	.word	0x000000ff
        /*0a54*/ 	.word	0x00029800
        /*0a58*/ 	.short	0x0100
        /*0a5a*/ 	.byte	0x08
	.zero		1


	//   ....[1]....
        /*0a5c*/ 	.word	0x00000190
        /*0a60*/ 	.word	0x000000ff
        /*0a64*/ 	.word	0x00029820
        /*0a68*/ 	.short	0x0100
        /*0a6a*/ 	.byte	0x08
	.zero		1


	//   ....[2]....
        /*0a6c*/ 	.word	0x00000280
        /*0a70*/ 	.word	0x000000ff
        /*0a74*/ 	.word	0x00029830
        /*0a78*/ 	.short	0x0100
        /*0a7a*/ 	.byte	0x08
	.zero		1


	//   ....[3]....
        /*0a7c*/ 	.word	0x00000290
        /*0a80*/ 	.word	0x000000ff
        /*0a84*/ 	.word	0x00029840
        /*0a88*/ 	.short	0x0100
        /*0a8a*/ 	.byte	0x08
	.zero		1


	//   ....[4]....
        /*0a8c*/ 	.word	0x000002a0
        /*0a90*/ 	.word	0x000000ff
        /*0a94*/ 	.word	0x00029838
        /*0a98*/ 	.short	0x0100
        /*0a9a*/ 	.byte	0x08
	.zero		1


	//   ....[5]....
        /*0a9c*/ 	.word	0x000002b0
        /*0aa0*/ 	.word	0x000000ff
        /*0aa4*/ 	.word	0x00029848
        /*0aa8*/ 	.short	0x0100
        /*0aaa*/ 	.byte	0x08
	.zero		1


	//   ....[6]....
        /*0aac*/ 	.word	0x000003e0
        /*0ab0*/ 	.word	0x000000ff
        /*0ab4*/ 	.word	0x00029850
        /*0ab8*/ 	.short	0x0100
        /*0aba*/ 	.byte	0x08
	.zero		1


	//   ....[7]....
        /*0abc*/ 	.word	0x000003f0
        /*0ac0*/ 	.word	0x000000ff
        /*0ac4*/ 	.word	0x00029860
        /*0ac8*/ 	.short	0x0100
        /*0aca*/ 	.byte	0x08
	.zero		1


	//   ....[8]....
        /*0acc*/ 	.word	0x00000400
        /*0ad0*/ 	.word	0x000000ff
        /*0ad4*/ 	.word	0x00029858
        /*0ad8*/ 	.short	0x0100
        /*0ada*/ 	.byte	0x08
	.zero		1


	//   ....[9]....
        /*0adc*/ 	.word	0x00000410
        /*0ae0*/ 	.word	0x000000ff
        /*0ae4*/ 	.word	0x00029868
        /*0ae8*/ 	.short	0x0100
        /*0aea*/ 	.byte	0x08
	.zero		1


	//   ....[10]....
        /*0aec*/ 	.word	0x00000500
        /*0af0*/ 	.word	0x000000ff
        /*0af4*/ 	.word	0x00029870
        /*0af8*/ 	.short	0x0100
        /*0afa*/ 	.byte	0x06
	.zero		1


	//   ....[11]....
        /*0afc*/ 	.word	0x00000510
        /*0b00*/ 	.word	0x000000ff
        /*0b04*/ 	.word	0x00029880
        /*0b08*/ 	.short	0x0100
        /*0b0a*/ 	.byte	0x06
	.zero		1


	//   ....[12]....
        /*0b0c*/ 	.word	0x00000520
        /*0b10*/ 	.word	0x000000ff
        /*0b14*/ 	.word	0x00029878
        /*0b18*/ 	.short	0x0100
        /*0b1a*/ 	.byte	0x06
	.zero		1


	//   ....[13]....
        /*0b1c*/ 	.word	0x00000530
        /*0b20*/ 	.word	0x000000ff
        /*0b24*/ 	.word	0x00029888
        /*0b28*/ 	.short	0x0100
        /*0b2a*/ 	.byte	0x06
	.zero		1


	//   ....[14]....
        /*0b2c*/ 	.word	0x00000660
        /*0b30*/ 	.word	0x000000ff
        /*0b34*/ 	.word	0x00029890
        /*0b38*/ 	.short	0x0100
        /*0b3a*/ 	.byte	0x08
	.zero		1


	//   ....[15]....
        /*0b3c*/ 	.word	0x00000670
        /*0b40*/ 	.word	0x000000ff
        /*0b44*/ 	.word	0x000298a0
        /*0b48*/ 	.short	0x0100
        /*0b4a*/ 	.byte	0x08
	.zero		1


	//   ....[16]....
        /*0b4c*/ 	.word	0x00000680
        /*0b50*/ 	.word	0x000000ff
        /*0b54*/ 	.word	0x00029898
        /*0b58*/ 	.short	0x0100
        /*0b5a*/ 	.byte	0x08
	.zero		1


	//   ....[17]....
        /*0b5c*/ 	.word	0x00000690
        /*0b60*/ 	.word	0x000000ff
        /*0b64*/ 	.word	0x000298a8
        /*0b68*/ 	.short	0x0100
        /*0b6a*/ 	.byte	0x08
	.zero		1


	//   ....[18]....
        /*0b6c*/ 	.word	0x000007e0
        /*0b70*/ 	.word	0x000000ff
        /*0b74*/ 	.word	0x000298b0
        /*0b78*/ 	.short	0x0100
        /*0b7a*/ 	.byte	0x08
	.zero		1


	//   ....[19]....
        /*0b7c*/ 	.word	0x000007f0
        /*0b80*/ 	.word	0x000000ff
        /*0b84*/ 	.word	0x000298c0
        /*0b88*/ 	.short	0x0100
        /*0b8a*/ 	.byte	0x08
	.zero		1


	//   ....[20]....
        /*0b8c*/ 	.word	0x00000800
        /*0b90*/ 	.word	0x000000ff
        /*0b94*/ 	.word	0x000298b8
        /*0b98*/ 	.short	0x0100
        /*0b9a*/ 	.byte	0x08
	.zero		1


	//   ....[21]....
        /*0b9c*/ 	.word	0x00000810
        /*0ba0*/ 	.word	0x000000ff
        /*0ba4*/ 	.word	0x000298c8
        /*0ba8*/ 	.short	0x0100
        /*0baa*/ 	.byte	0x08
	.zero		1


	//   ....[22]....
        /*0bac*/ 	.word	0x00001f30
        /*0bb0*/ 	.word	0x000000ff
        /*0bb4*/ 	.word	0x00029800
        /*0bb8*/ 	.short	0x010a
        /*0bba*/ 	.byte	0x27
	.zero		1


	//   ....[23]....
        /*0bbc*/ 	.word	0x00001ff0
        /*0bc0*/ 	.word	0x00000002
        /*0bc4*/ 	.word	0x00029830
        /*0bc8*/ 	.short	0x010a
        /*0bca*/ 	.byte	0x3f
	.zero		1


	//   ....[24]....
        /*0bcc*/ 	.word	0x00002030
        /*0bd0*/ 	.word	0x00000002
        /*0bd4*/ 	.word	0x00029830
        /*0bd8*/ 	.short	0x010a
        /*0bda*/ 	.byte	0x3f
	.zero		1


	//   ....[25]....
        /*0bdc*/ 	.word	0x000039b0
        /*0be0*/ 	.word	0x000000ff
        /*0be4*/ 	.word	0x00000000
        /*0be8*/ 	.short	0x0101
        /*0bea*/ 	.byte	0x05
	.zero		1


	//   ....[26]....
        /*0bec*/ 	.word	0x00006130
        /*0bf0*/ 	.word	0x000000ff
        /*0bf4*/ 	.word	0x00029830
        /*0bf8*/ 	.short	0x010a
        /*0bfa*/ 	.byte	0x06
	.zero		1


	//   ....[27]....
        /*0bfc*/ 	.word	0x00006170
        /*0c00*/ 	.word	0x000000ff
        /*0c04*/ 	.word	0x00029830
        /*0c08*/ 	.short	0x010a
        /*0c0a*/ 	.byte	0x06
	.zero		1


	//   ....[28]....
        /*0c0c*/ 	.word	0x00006db0
        /*0c10*/ 	.word	0x000000ff
        /*0c14*/ 	.word	0x00029850
        /*0c18*/ 	.short	0x010a
        /*0c1a*/ 	.byte	0x06
	.zero		1


	//   ....[29]....
        /*0c1c*/ 	.word	0x00006df0
        /*0c20*/ 	.word	0x000000ff
        /*0c24*/ 	.word	0x00029850
        /*0c28*/ 	.short	0x010a
        /*0c2a*/ 	.byte	0x06
	.zero		1


	//   ....[30]....
        /*0c2c*/ 	.word	0x00007920
        /*0c30*/ 	.word	0x000000ff
        /*0c34*/ 	.word	0x00000000
        /*0c38*/ 	.short	0x0101
        /*0c3a*/ 	.byte	0x06
	.zero		1


	//   ....[31]....
        /*0c3c*/ 	.word	0x00009c60
        /*0c40*/ 	.word	0x000000ff
        /*0c44*/ 	.word	0x00000000
        /*0c48*/ 	.short	0x0101
        /*0c4a*/ 	.byte	0x05
	.zero		1


	//   ....[32]....
        /*0c4c*/ 	.word	0x0000a3c0
        /*0c50*/ 	.word	0x000000ff
        /*0c54*/ 	.word	0x00029830
        /*0c58*/ 	.short	0x010a
        /*0c5a*/ 	.byte	0x06
	.zero		1


	//   ....[33]....
        /*0c5c*/ 	.word	0x0000a400
        /*0c60*/ 	.word	0x000000ff
        /*0c64*/ 	.word	0x00029830
        /*0c68*/ 	.short	0x010a
        /*0c6a*/ 	.byte	0x06
	.zero		1


	//   ....[34]....
        /*0c6c*/ 	.word	0x0000b010
        /*0c70*/ 	.word	0x000000ff
        /*0c74*/ 	.word	0x00029850
        /*0c78*/ 	.short	0x010a
        /*0c7a*/ 	.byte	0x06
	.zero		1


	//   ....[35]....
        /*0c7c*/ 	.word	0x0000b050
        /*0c80*/ 	.word	0x000000ff
        /*0c84*/ 	.word	0x00029850
        /*0c88*/ 	.short	0x010a
        /*0c8a*/ 	.byte	0x06
	.zero		1


	//   ....[36]....
        /*0c8c*/ 	.word	0x0000b9c0
        /*0c90*/ 	.word	0x000000ff
        /*0c94*/ 	.word	0x00000000
        /*0c98*/ 	.short	0x0101
        /*0c9a*/ 	.byte	0x06
	.zero		1


	//   ....[37]....
        /*0c9c*/ 	.word	0x0000d360
        /*0ca0*/ 	.word	0x000000ff
        /*0ca4*/ 	.word	0x00000000
        /*0ca8*/ 	.short	0x0101
        /*0caa*/ 	.byte	0x05
	.zero		1


	//   ....[38]....
        /*0cac*/ 	.word	0x0000d9e0
        /*0cb0*/ 	.word	0x000000ff
        /*0cb4*/ 	.word	0x00029850
        /*0cb8*/ 	.short	0x010a
        /*0cba*/ 	.byte	0x05
	.zero		1


	//   ....[39]....
        /*0cbc*/ 	.word	0x0000da20
        /*0cc0*/ 	.word	0x000000ff
        /*0cc4*/ 	.word	0x00029850
        /*0cc8*/ 	.short	0x010a
        /*0cca*/ 	.byte	0x05
	.zero		1


	//   ....[40]....
        /*0ccc*/ 	.word	0x0000e000
        /*0cd0*/ 	.word	0x000000ff
        /*0cd4*/ 	.word	0x00000000
        /*0cd8*/ 	.short	0x0101
        /*0cda*/ 	.byte	0x04
	.zero		1


	//   ....[41]....
        /*0cdc*/ 	.word	0x00010320
        /*0ce0*/ 	.word	0x00000003
        /*0ce4*/ 	.word	0x00000000
        /*0ce8*/ 	.short	0x0101
        /*0cea*/ 	.byte	0x3f
	.zero		1


	//   ....[42]....
        /*0cec*/ 	.word	0x000107c0
        /*0cf0*/ 	.word	0x00000002
        /*0cf4*/ 	.word	0x00000000
        /*0cf8*/ 	.short	0x0101
        /*0cfa*/ 	.byte	0x3f
	.zero		1


	//   ....[43]....
        /*0cfc*/ 	.word	0x00014920
        /*0d00*/ 	.word	0x00000000
        /*0d04*/ 	.word	0x00029880
        /*0d08*/ 	.short	0x010a
        /*0d0a*/ 	.byte	0x3f
	.zero		1


	//   ....[44]....
        /*0d0c*/ 	.word	0x00014f60
        /*0d10*/ 	.word	0x00000000
        /*0d14*/ 	.word	0x00029870
        /*0d18*/ 	.short	0x0107
        /*0d1a*/ 	.byte	0x3f
	.zero		1


	//   ....[45]....
        /*0d1c*/ 	.word	0x00015010
        /*0d20*/ 	.word	0x00000000
        /*0d24*/ 	.word	0x00029870
        /*0d28*/ 	.short	0x0101
        /*0d2a*/ 	.byte	0x3f
	.zero		1


	//   ....[46]....
        /*0d2c*/ 	.word	0x00015040
        /*0d30*/ 	.word	0x00000000
        /*0d34*/ 	.word	0x00029840
        /*0d38*/ 	.short	0x010a
        /*0d3a*/ 	.byte	0x3f
	.zero		1


	//   ....[47]....
        /*0d3c*/ 	.word	0x00015670
        /*0d40*/ 	.word	0x00000000
        /*0d44*/ 	.word	0x00029830
        /*0d48*/ 	.short	0x0107
        /*0d4a*/ 	.byte	0x3f
	.zero		1


	//   ....[48]....
        /*0d4c*/ 	.word	0x00015730
        /*0d50*/ 	.word	0x00000000
        /*0d54*/ 	.word	0x00029830
        /*0d58*/ 	.short	0x0101
        /*0d5a*/ 	.byte	0x3f
	.zero		1


	//   ....[49]....
        /*0d5c*/ 	.word	0x00015fb0
        /*0d60*/ 	.word	0x00000010
        /*0d64*/ 	.word	0x00029800
        /*0d68*/ 	.short	0x0107
        /*0d6a*/ 	.byte	0x3f
	.zero		1


	//   ....[50]....
        /*0d6c*/ 	.word	0x000160b0
        /*0d70*/ 	.word	0x00000010
        /*0d74*/ 	.word	0x00029800
        /*0d78*/ 	.short	0x0101
        /*0d7a*/ 	.byte	0x3f
	.zero		1


	//   ....[51]....
        /*0d7c*/ 	.word	0x000160d0
        /*0d80*/ 	.word	0x00000010
        /*0d84*/ 	.word	0x00029820
        /*0d88*/ 	.short	0x010a
        /*0d8a*/ 	.byte	0x3f
	.zero		1


	//   ....[52]....
        /*0d8c*/ 	.word	0x000165f0
        /*0d90*/ 	.word	0x00000000
        /*0d94*/ 	.word	0x00029880
        /*0d98*/ 	.short	0x010a
        /*0d9a*/ 	.byte	0x3f
	.zero		1


	//   ....[53]....
        /*0d9c*/ 	.word	0x00016ad0
        /*0da0*/ 	.word	0x00000000
        /*0da4*/ 	.word	0x00029870
        /*0da8*/ 	.short	0x0107
        /*0daa*/ 	.byte	0x3f
	.zero		1


	//   ....[54]....
        /*0dac*/ 	.word	0x00016b80
        /*0db0*/ 	.word	0x00000000
        /*0db4*/ 	.word	0x00029870
        /*0db8*/ 	.short	0x0101
        /*0dba*/ 	.byte	0x3f
	.zero		1


	//   ....[55]....
        /*0dbc*/ 	.word	0x00016bb0
        /*0dc0*/ 	.word	0x00000000
        /*0dc4*/ 	.word	0x00029840
        /*0dc8*/ 	.short	0x010a
        /*0dca*/ 	.byte	0x3f
	.zero		1


	//   ....[56]....
        /*0dcc*/ 	.word	0x000170b0
        /*0dd0*/ 	.word	0x00000000
        /*0dd4*/ 	.word	0x00029830
        /*0dd8*/ 	.short	0x0107
        /*0dda*/ 	.byte	0x3f
	.zero		1


	//   ....[57]....
        /*0ddc*/ 	.word	0x00017160
        /*0de0*/ 	.word	0x00000000
        /*0de4*/ 	.word	0x00029830
        /*0de8*/ 	.short	0x0101
        /*0dea*/ 	.byte	0x3f
	.zero		1


	//   ....[58]....
        /*0dec*/ 	.word	0x000171f0
        /*0df0*/ 	.word	0x00000000
        /*0df4*/ 	.word	0x00029870
        /*0df8*/ 	.short	0x010a
        /*0dfa*/ 	.byte	0x3f
	.zero		1


	//   ....[59]....
        /*0dfc*/ 	.word	0x00017270
        /*0e00*/ 	.word	0x00000000
        /*0e04*/ 	.word	0x00029860
        /*0e08*/ 	.short	0x010a
        /*0e0a*/ 	.byte	0x3f
	.zero		1


	//   ....[60]....
        /*0e0c*/ 	.word	0x00017770
        /*0e10*/ 	.word	0x00000000
        /*0e14*/ 	.word	0x00029850
        /*0e18*/ 	.short	0x0101
        /*0e1a*/ 	.byte	0x3f
	.zero		1


	//   ....[61]....
        /*0e1c*/ 	.word	0x00017800
        /*0e20*/ 	.word	0x00000000
        /*0e24*/ 	.word	0x00000000
        /*0e28*/ 	.short	0x0101
        /*0e2a*/ 	.byte	0x3f
	.zero		1


	//   ....[62]....
        /*0e2c*/ 	.word	0x000179d0
        /*0e30*/ 	.word	0x00000012
        /*0e34*/ 	.word	0x00029870
        /*0e38*/ 	.short	0x010a
        /*0e3a*/ 	.byte	0x3f
	.zero		1


	//   ....[63]....
        /*0e3c*/ 	.word	0x00017a40
        /*0e40*/ 	.word	0x00000012
        /*0e44*/ 	.word	0x00029860
        /*0e48*/ 	.short	0x010a
        /*0e4a*/ 	.byte	0x3f
	.zero		1


	//   ....[64]....
        /*0e4c*/ 	.word	0x00017f50
        /*0e50*/ 	.word	0x00000012
        /*0e54*/ 	.word	0x00029850
        /*0e58*/ 	.short	0x0101
        /*0e5a*/ 	.byte	0x3f
	.zero		1


	//   ....[65]....
        /*0e5c*/ 	.word	0x00018010
        /*0e60*/ 	.word	0x00000012
        /*0e64*/ 	.word	0x00000000
        /*0e68*/ 	.short	0x0101
        /*0e6a*/ 	.byte	0x3f
	.zero		1


	//   ....[66]....
        /*0e6c*/ 	.word	0x000191d0
        /*0e70*/ 	.word	0x00000004
        /*0e74*/ 	.word	0x00029820
        /*0e78*/ 	.short	0x010a
        /*0e7a*/ 	.byte	0x3f
	.zero		1


	//   ....[67]....
        /*0e7c*/ 	.word	0x00019370
        /*0e80*/ 	.word	0x00000005
        /*0e84*/ 	.word	0x00029840
        /*0e88*/ 	.short	0x010a
        /*0e8a*/ 	.byte	0x3f
	.zero		1


	//   ....[68]....
        /*0e8c*/ 	.word	0x00019410
        /*0e90*/ 	.word	0x00000013
        /*0e94*/ 	.word	0x00029840
        /*0e98*/ 	.short	0x010a
        /*0e9a*/ 	.byte	0x3f
	.zero		1


	//   ....[69]....
        /*0e9c*/ 	.word	0x00019450
        /*0ea0*/ 	.word	0x00000005
        /*0ea4*/ 	.word	0x00029860
        /*0ea8*/ 	.short	0x010a
        /*0eaa*/ 	.byte	0x3f
	.zero		1


	//   ....[70]....
        /*0eac*/ 	.word	0x00019490
        /*0eb0*/ 	.word	0x00000013
        /*0eb4*/ 	.word	0x00029860
        /*0eb8*/ 	.short	0x010a
        /*0eba*/ 	.byte	0x3f
	.zero		1


	//   ....[71]....
        /*0ebc*/ 	.word	0x000194d0
        /*0ec0*/ 	.word	0x00000005
        /*0ec4*/ 	.word	0x00029880
        /*0ec8*/ 	.short	0x010a
        /*0eca*/ 	.byte	0x3f
	.zero		1


	//   ....[72]....
        /*0ecc*/ 	.word	0x00019510
        /*0ed0*/ 	.word	0x00000013
        /*0ed4*/ 	.word	0x00029880
        /*0ed8*/ 	.short	0x010a
        /*0eda*/ 	.byte	0x3f
	.zero		1


	//   ....[73]....
        /*0edc*/ 	.word	0x00019580
        /*0ee0*/ 	.word	0x00000003
        /*0ee4*/ 	.word	0x00029800
        /*0ee8*/ 	.short	0x010a
        /*0eea*/ 	.byte	0x3f
	.zero		1


	//   ....[74]....
        /*0eec*/ 	.word	0x000195d0
        /*0ef0*/ 	.word	0x00000002
        /*0ef4*/ 	.word	0x00029830
        /*0ef8*/ 	.short	0x010a
        /*0efa*/ 	.byte	0x3f
	.zero		1


	//   ....[75]....
        /*0efc*/ 	.word	0x00019630
        /*0f00*/ 	.word	0x00000007
        /*0f04*/ 	.word	0x00029830
        /*0f08*/ 	.short	0x010a
        /*0f0a*/ 	.byte	0x3f
	.zero		1


	//   ....[76]....
        /*0f0c*/ 	.word	0x00019690
        /*0f10*/ 	.word	0x00000007
        /*0f14*/ 	.word	0x00029850
        /*0f18*/ 	.short	0x010a
        /*0f1a*/ 	.byte	0x3f
	.zero		1


	//   ....[77]....
        /*0f1c*/ 	.word	0x000196f0
        /*0f20*/ 	.word	0x00000007
        /*0f24*/ 	.word	0x00029830
        /*0f28*/ 	.short	0x010a
        /*0f2a*/ 	.byte	0x3f
	.zero		1


	//   ....[78]....
        /*0f2c*/ 	.word	0x00019750
        /*0f30*/ 	.word	0x00000007
        /*0f34*/ 	.word	0x00029850
        /*0f38*/ 	.short	0x010a
        /*0f3a*/ 	.byte	0x3f
	.zero		1


	//   ....[79]....
        /*0f3c*/ 	.word	0x000197b0
        /*0f40*/ 	.word	0x00000005
        /*0f44*/ 	.word	0x00029850
        /*0f48*/ 	.short	0x010a
        /*0f4a*/ 	.byte	0x3f
	.zero		1


	//   ....[80]....
        /*0f4c*/ 	.word	0x000198b0
        /*0f50*/ 	.word	0x00000000
        /*0f54*/ 	.word	0x00029880
        /*0f58*/ 	.short	0x010a
        /*0f5a*/ 	.byte	0x3f
	.zero		1


	//   ....[81]....
        /*0f5c*/ 	.word	0x00019fc0
        /*0f60*/ 	.word	0x00000000
        /*0f64*/ 	.word	0x00029840
        /*0f68*/ 	.short	0x010a
        /*0f6a*/ 	.byte	0x3f
	.zero		1


	//   ....[82]....
        /*0f6c*/ 	.word	0x0001ac90
        /*0f70*/ 	.word	0x00000010
        /*0f74*/ 	.word	0x00029820
        /*0f78*/ 	.short	0x010a
        /*0f7a*/ 	.byte	0x3f
	.zero		1


	//   ....[83]....
        /*0f7c*/ 	.word	0x0001ace0
        /*0f80*/ 	.word	0x00000000
        /*0f84*/ 	.word	0x00029880
        /*0f88*/ 	.short	0x010a
        /*0f8a*/ 	.byte	0x3f
	.zero		1


	//   ....[84]....
        /*0f8c*/ 	.word	0x0001b300
        /*0f90*/ 	.word	0x00000000
        /*0f94*/ 	.word	0x00029840
        /*0f98*/ 	.short	0x010a
        /*0f9a*/ 	.byte	0x3f
	.zero		1


	//   ....[85]....
        /*0f9c*/ 	.word	0x0001b950
        /*0fa0*/ 	.word	0x00000000
        /*0fa4*/ 	.word	0x00029870
        /*0fa8*/ 	.short	0x010a
        /*0faa*/ 	.byte	0x3f
	.zero		1


	//   ....[86]....
        /*0fac*/ 	.word	0x0001b9a0
        /*0fb0*/ 	.word	0x00000000
        /*0fb4*/ 	.word	0x00029860
        /*0fb8*/ 	.short	0x010a
        /*0fba*/ 	.byte	0x3f
	.zero		1


	//   ....[87]....
        /*0fbc*/ 	.word	0x0001b9f0
        /*0fc0*/ 	.word	0x00000012
        /*0fc4*/ 	.word	0x00029870
        /*0fc8*/ 	.short	0x010a
        /*0fca*/ 	.byte	0x3f
	.zero		1


	//   ....[88]....
        /*0fcc*/ 	.word	0x0001ba40
        /*0fd0*/ 	.word	0x00000012
        /*0fd4*/ 	.word	0x00029860
        /*0fd8*/ 	.short	0x010a
        /*0fda*/ 	.byte	0x3f
	.zero		1


	//   ....[89]....
        /*0fdc*/ 	.word	0x0001ba90
        /*0fe0*/ 	.word	0x00000004
        /*0fe4*/ 	.word	0x00029820
        /*0fe8*/ 	.short	0x010a
        /*0fea*/ 	.byte	0x3f
	.zero		1


	//   ....[90]....
        /*0fec*/ 	.word	0x0001bc30
        /*0ff0*/ 	.word	0x00000005
        /*0ff4*/ 	.word	0x00029840
        /*0ff8*/ 	.short	0x010a
        /*0ffa*/ 	.byte	0x3f
	.zero		1


	//   ....[91]....
        /*0ffc*/ 	.word	0x0001bc80
        /*1000*/ 	.word	0x00000013
        /*1004*/ 	.word	0x00029840
        /*1008*/ 	.short	0x010a
        /*100a*/ 	.byte	0x3f
	.zero		1


	//   ....[92]....
        /*100c*/ 	.word	0x0001bcd0
        /*1010*/ 	.word	0x00000005
        /*1014*/ 	.word	0x00029860
        /*1018*/ 	.short	0x010a
        /*101a*/ 	.byte	0x3f
	.zero		1


	//   ....[93]....
        /*101c*/ 	.word	0x0001bd20
        /*1020*/ 	.word	0x00000013
        /*1024*/ 	.word	0x00029860
        /*1028*/ 	.short	0x010a
        /*102a*/ 	.byte	0x3f
	.zero		1


	//   ....[94]....
        /*102c*/ 	.word	0x0001bd70
        /*1030*/ 	.word	0x00000005
        /*1034*/ 	.word	0x00029880
        /*1038*/ 	.short	0x010a
        /*103a*/ 	.byte	0x3f
	.zero		1


	//----- nvinfo : EIATTR_NUM_MBARRIERS
	.align		4
.L_303:
        /*103c*/ 	.byte	0x03, 0x38
        /*103e*/ 	.short	0x0016


	//----- nvinfo : EIATTR_EXIT_INSTR_OFFSETS
	.align		4
        /*1040*/ 	.byte	0x04, 0x1c
        /*1042*/ 	.short	(.L_305 - .L_304)


	//   ....[0]....
.L_304:
        /*1044*/ 	.word	0x000009e0


	//   ....[1]....
        /*1048*/ 	.word	0x00011ec0


	//   ....[2]....
        /*104c*/ 	.word	0x00019560


	//----- nvinfo : EIATTR_MAX_THREADS
	.align		4
.L_305:
        /*1050*/ 	.byte	0x04, 0x05
        /*1052*/ 	.short	(.L_307 - .L_306)
.L_306:
        /*1054*/ 	.word	0x00000180
        /*1058*/ 	.word	0x00000001
        /*105c*/ 	.word	0x00000001


	//----- nvinfo : EIATTR_CRS_STACK_SIZE
	.align		4
.L_307:
        /*1060*/ 	.byte	0x04, 0x1e
        /*1062*/ 	.short	(.L_309 - .L_308)
.L_308:
        /*1064*/ 	.word	0x00000000


	//----- nvinfo : EIATTR_CBANK_PARAM_SIZE
	.align		4
.L_309:
        /*1068*/ 	.byte	0x03, 0x19
        /*106a*/ 	.short	0x0af0


	//----- nvinfo : EIATTR_PARAM_CBANK
	.align		4
        /*106c*/ 	.byte	0x04, 0x0a
        /*106e*/ 	.short	(.L_311 - .L_310)
	.align		4
.L_310:
        /*1070*/ 	.word	index@(.nv.constant0._ZN7cutlass13device_kernelIN5flash11enable_sm90INS1_16FlashAttnFwdSm90INS1_25CollectiveMainloopFwdSm90ILi2EN4cute5tupleIJNS5_1CILi1EEES8_S8_EEENS6_IJNS7_ILi128EEENS7_ILi160EEENS7_ILi192EEEEEELi128ENS_12float_e4m3_tEfNS_4arch4Sm90ELb1ELb0ELb1ELb1ELb1ELb0ELb0ELb1ELb1ELb1ELb1ELb0EEENS1_21CollectiveEpilogueFwdINS6_IJSA_SA_SB_EEES9_NS_10bfloat16_tESG_Li256ELb1ELb1ELb1ELb1EEENS1_36VarlenDynamicPersistentTileSchedulerILi128ELi160ELi256ELi128ELb1ELb1ELb1ELb1ELb1ELb1EEEEEEEEEvNT_6ParamsE)
        /*1074*/ 	.short	0x0210
        /*1076*/ 	.short	0x0af0


	//----- nvinfo : EIATTR_SW_WAR
	.align		4
.L_311:
        /*1078*/ 	.byte	0x04, 0x36
        /*107a*/ 	.short	(.L_313 - .L_312)
.L_312:
        /*107c*/ 	.word	0x00000008
.L_313:


//--------------------- .nv.info._ZN7cutlass13device_kernelIN5flash11enable_sm90INS1_16FlashAttnFwdSm90INS1_25CollectiveMainloopFwdSm90ILi2EN4cute5tupleIJNS5_1CILi1EEES8_S8_EEENS6_IJNS7_ILi128EEENS7_ILi160EEENS7_ILi192EEEEEELi128ENS_12float_e4m3_tEfNS_4arch4Sm90ELb1ELb0ELb1ELb1ELb1ELb1ELb0ELb1ELb1ELb1ELb1ELb0EEENS1_21CollectiveEpilogueFwdINS6_IJSA_SA_SB_EEES9_NS_10bfloat16_tESG_Li256ELb1ELb1ELb1ELb1EEENS1_36VarlenDynamicPersistentTileSchedulerILi128ELi160ELi256ELi128ELb1ELb1ELb1ELb1ELb1ELb1EEEEEEEEEvNT_6ParamsE --------------------------
	.section	.nv.info._ZN7cutlass13device_kernelIN5flash11enable_sm90INS1_16FlashAttnFwdSm90INS1_25CollectiveMainloopFwdSm90ILi2EN4cute5tupleIJNS5_1CILi1EEES8_S8_EEENS6_IJNS7_ILi128EEENS7_ILi160EEENS7_ILi192EEEEEELi128ENS_12float_e4m3_tEfNS_4arch4Sm90ELb1ELb0ELb1ELb1ELb1ELb1ELb0ELb1ELb1ELb1ELb1ELb0EEENS1_21CollectiveEpilogueFwdINS6_IJSA_SA_SB_EEES9_NS_10bfloat16_tESG_Li256ELb1ELb1ELb1ELb1EEENS1_36VarlenDynamicPersistentTileSchedulerILi128ELi160ELi256ELi128ELb1ELb1ELb1ELb1ELb1ELb1EEEEEEEEEvNT_6ParamsE,"",@"SHT_CUDA_INFO"
	.sectionflags	@""
	.align	4


	//----- nvinfo : EIATTR_CUDA_API_VERSION
	.align		4
        /*0000*/ 	.byte	0x04, 0x37
        /*0002*/ 	.short	(.L_315 - .L_314)
.L_314:
        /*0004*/ 	.word	0x00000082


	//----- nvinfo : EIATTR_KPARAM_INFO
	.align		4
.L_315:
        /*0008*/ 	.byte	0x04, 0x17
        /*000a*/ 	.short	(.L_317 - .L_316)
.L_316:
        /*000c*/ 	.word	0x00000000
        /*0010*/ 	.short	0x0000
        /*0012*/ 	.short	0x0070
        /*0014*/ 	.byte	0x00, 0xf0, 0x01, 0x2a


	//----- nvinfo : EIATTR_SPARSE_MMA_MASK
	.align		4
.L_317:
        /*0018*/ 	.byte	0x03, 0x50
        /*001a*/ 	.short	0x0000


	//----- nvinfo : EIATTR_MAXREG_COUNT
	.align		4
        /*001c*/ 	.byte	0x03, 0x1b
        /*001e*/ 	.short	0x00a8


	//----- nvinfo : EIATTR_NUM_BARRIERS
	.align		4
        /*0020*/ 	.byte	0x02, 0x4c
        /*0022*/ 	.byte	0x10
	.zero		1


	//----- nvinfo : EIATTR_EXTERNS
	.align		4
        /*0024*/ 	.byte	0x04, 0x0f
        /*0026*/ 	.short	(.L_319 - .L_318)


	//   ....[0]....
	.align		4
.L_318:
        /*0028*/ 	.word	index@(__assertfail)


	//----- nvinfo : EIATTR_ANNOTATIONS
	.align		4
.L_319:
        /*002c*/ 	.byte	0x04, 0x55
        /*002e*/ 	.short	(.L_321 - .L_320)


	//   ....[0]....
.L_320:
        /* <DEDUP_REMOVED lines=36> */


	//----- nvinfo : EIATTR_MERCURY_ISA_VERSION
	.align		4
.L_321:
        /*0258*/ 	.byte	0x03, 0x5f
        /*025a*/ 	.short	0x0101


	//----- nvinfo : EIATTR_UNUSED_LOAD_BYTE_OFFSET
	.align		4
        /*025c*/ 	.byte	0x04, 0x44
        /*025e*/ 	.short	(.L_323 - .L_322)


	//   ....[0]....
.L_322:
        /*0260*/ 	.word	0x00000aa0
        /*0264*/ 	.word	0x0000fff0


	//   ....[1]....
        /*0268*/ 	.word	0x00025290
        /*026c*/ 	.word	0x0000fff0


	//----- nvinfo : EIATTR_INT_WARP_WIDE_INSTR_OFFSETS
	.align		4
.L_323:
        /*0270*/ 	.byte	0x04, 0x31
        /*0272*/ 	.short	(.L_325 - .L_324)


	//   ....[0]....
.L_324:
        /*0274*/ 	.word	0x00000130


	//   ....[1]....
        /*0278*/ 	.word	0x00000170


	//   ....[2]....
        /*027c*/ 	.word	0x000001e0


	//   ....[3]....
        /*0280*/ 	.word	0x0002c5d0


	//   ....[4]....
        /*0284*/ 	.word	0x0002c660


	//   ....[5]....
        /*0288*/ 	.word	0x000304c0


	//   ....[6]....
        /*028c*/ 	.word	0x00030550


	//----- nvinfo : EIATTR_COOP_GROUP_MASK_REGIDS
	.align		4
.L_325:
        /*0290*/ 	.byte	0x04, 0x29
        /*0292*/ 	.short	(.L_327 - .L_326)


	//   ....[0]....
.L_326:
        /*0294*/ 	.word	0xffffffff


	//   ....[1]....
        /*0298*/ 	.word	0xffffffff


	//   ....[2]....
        /*029c*/ 	.word	0xffffffff


	//   ....[3]....
        /*02a0*/ 	.word	0xffffffff


	//   ....[4]....
        /*02a4*/ 	.word	0xffffffff


	//   ....[5]....
        /*02a8*/ 	.word	0xffffffff


	//   ....[6]....
        /*02ac*/ 	.word	0xffffffff


	//   ....[7]....
        /*02b0*/ 	.word	0xffffffff


	//   ....[8]....
        /*02b4*/ 	.word	0xffffffff


	//   ....[9]....
        /*02b8*/ 	.word	0xffffffff


	//   ....[10]....
        /*02bc*/ 	.word	0xffffffff


	//   ....[11]....
        /*02c0*/ 	.word	0xffffffff


	//   ....[12]....
        /*02c4*/ 	.word	0xffffffff


	//   ....[13]....
        /*02c8*/ 	.word	0xffffffff


	//   ....[14]....
        /*02cc*/ 	.word	0xffffffff


	//   ....[15]....
        /*02d0*/ 	.word	0xffffffff


	//   ....[16]....
        /*02d4*/ 	.word	0xffffffff


	//   ....[17]....
        /*02d8*/ 	.word	0xffffffff


	//   ....[18]....
        /*02dc*/ 	.word	0xffffffff


	//   ....[19]....
        /*02e0*/ 	.word	0xffffffff


	//   ....[20]....
        /*02e4*/ 	.word	0xffffffff


	//   ....[21]....
        /*02e8*/ 	.word	0xffffffff


	//   ....[22]....
        /*02ec*/ 	.word	0xffffffff


	//   ....[23]....
        /*02f0*/ 	.word	0xffffffff


	//   ....[24]....
        /*02f4*/ 	.word	0xffffffff


	//   ....[25]....
        /*02f8*/ 	.word	0xffffffff


	//   ....[26]....
        /*02fc*/ 	.word	0xffffffff


	//   ....[27]....
        /*0300*/ 	.word	0xffffffff


	//   ....[28]....
        /*0304*/ 	.word	0xffffffff


	//   ....[29]....
        /*0308*/ 	.word	0xffffffff


	//   ....[30]....
        /*030c*/ 	.word	0xffffffff


	//   ....[31]....
        /*0310*/ 	.word	0xffffffff


	//   ....[32]....
        /*0314*/ 	.word	0xffffffff


	//   ....[33]....
        /*0318*/ 	.word	0xffffffff


	//   ....[34]....
        /*031c*/ 	.word	0xffffffff


	//   ....[35]....
        /*0320*/ 	.word	0xffffffff


	//   ....[36]....
        /*0324*/ 	.word	0xffffffff


	//   ....[37]....
        /*0328*/ 	.word	0xffffffff


	//   ....[38]....
        /*032c*/ 	.word	0xffffffff


	//   ....[39]....
        /*0330*/ 	.word	0xffffffff


	//   ....[40]....
        /*0334*/ 	.word	0xffffffff


	//   ....[41]....
        /*0338*/ 	.word	0xffffffff


	//   ....[42]....
        /*033c*/ 	.word	0xffffffff


	//   ....[43]....
        /*0340*/ 	.word	0xffffffff


	//   ....[44]....
        /*0344*/ 	.word	0xffffffff


	//   ....[45]....
        /*0348*/ 	.word	0xffffffff


	//   ....[46]....
        /*034c*/ 	.word	0xffffffff


	//   ....[47]....
        /*0350*/ 	.word	0xffffffff


	//   ....[48]....
        /*0354*/ 	.word	0xffffffff


	//   ....[49]....
        /*0358*/ 	.word	0xffffffff


	//   ....[50]....
        /*035c*/ 	.word	0xffffffff


	//   ....[51]....
        /*0360*/ 	.word	0xffffffff


	//   ....[52]....
        /*0364*/ 	.word	0xffffffff


	//   ....[53]....
        /*0368*/ 	.word	0xffffffff


	//   ....[54]....
        /*036c*/ 	.word	0xffffffff


	//   ....[55]....
        /*0370*/ 	.word	0xffffffff


	//   ....[56]....
        /*0374*/ 	.word	0xffffffff


	//   ....[57]....
        /*0378*/ 	.word	0xffffffff


	//   ....[58]....
        /*037c*/ 	.word	0xffffffff


	//   ....[59]....
        /*0380*/ 	.word	0xffffffff


	//   ....[60]....
        /*0384*/ 	.word	0xffffffff


	//   ....[61]....
        /*0388*/ 	.word	0xffffffff


	//   ....[62]....
        /*038c*/ 	.word	0xffffffff


	//   ....[63]....
        /*0390*/ 	.word	0xffffffff


	//   ....[64]....
        /*0394*/ 	.word	0xffffffff


	//   ....[65]....
        /*0398*/ 	.word	0xffffffff


	//   ....[66]....
        /*039c*/ 	.word	0xffffffff


	//   ....[67]....
        /*03a0*/ 	.word	0xffffffff


	//   ....[68]....
        /*03a4*/ 	.word	0xffffffff


	//   ....[69]....
        /*03a8*/ 	.word	0xffffffff


	//   ....[70]....
        /*03ac*/ 	.word	0xffffffff


	//   ....[71]....
        /*03b0*/ 	.word	0xffffffff


	//   ....[72]....
        /*03b4*/ 	.word	0xffffffff


	//   ....[73]....
        /*03b8*/ 	.word	0xffffffff


	//   ....[74]....
        /*03bc*/ 	.word	0xffffffff


	//   ....[75]....
        /*03c0*/ 	.word	0xffffffff


	//   ....[76]....
        /*03c4*/ 	.word	0xffffffff


	//   ....[77]....
        /*03c8*/ 	.word	0xffffffff


	//   ....[78]....
        /*03cc*/ 	.word	0xffffffff


	//   ....[79]....
        /*03d0*/ 	.word	0xffffffff


	//   ....[80]....
        /*03d4*/ 	.word	0xffffffff


	//   ....[81]....
        /*03d8*/ 	.word	0xffffffff


	//   ....[82]....
        /*03dc*/ 	.word	0xffffffff


	//   ....[83]....
        /*03e0*/ 	.word	0xffffffff


	//   ....[84]....
        /*03e4*/ 	.word	0xffffffff


	//   ....[85]....
        /*03e8*/ 	.word	0xffffffff


	//   ....[86]....
        /*03ec*/ 	.word	0xffffffff


	//   ....[87]....
        /*03f0*/ 	.word	0xffffffff


	//   ....[88]....
        /*03f4*/ 	.word	0xffffffff


	//   ....[89]....
        /*03f8*/ 	.word	0xffffffff


	//   ....[90]....
        /*03fc*/ 	.word	0xffffffff


	//   ....[91]....
        /*0400*/ 	.word	0xffffffff


	//   ....[92]....
        /*0404*/ 	.word	0xffffffff


	//   ....[93]....
        /*0408*/ 	.word	0xffffffff


	//   ....[94]....
        /*040c*/ 	.word	0xffffffff


	//   ....[95]....
        /*0410*/ 	.word	0xffffffff


	//   ....[96]....
        /*0414*/ 	.word	0xffffffff


	//   ....[97]....
        /*0418*/ 	.word	0xffffffff


	//   ....[98]....
        /*041c*/ 	.word	0xffffffff


	//   ....[99]....
        /*0420*/ 	.word	0xffffffff


	//   ....[100]....
        /*0424*/ 	.word	0xffffffff


	//   ....[101]....
        /*0428*/ 	.word	0xffffffff


	//   ....[102]....
        /*042c*/ 	.word	0xffffffff


	//   ....[103]....
        /*0430*/ 	.word	0xffffffff


	//   ....[104]....
        /*0434*/ 	.word	0xffffffff


	//   ....[105]....
        /*0438*/ 	.word	0xffffffff


	//   ....[106]....
        /*043c*/ 	.word	0xffffffff


	//   ....[107]....
        /*0440*/ 	.word	0xffffffff


	//   ....[108]....
        /*0444*/ 	.word	0xffffffff


	//   ....[109]....
        /*0448*/ 	.word	0xffffffff


	//   ....[110]....
        /*044c*/ 	.word	0xffffffff


	//   ....[111]....
        /*0450*/ 	.word	0xffffffff


	//   ....[112]....
        /*0454*/ 	.word	0xffffffff


	//   ....[113]....
        /*0458*/ 	.word	0xffffffff


	//   ....[114]....
        /*045c*/ 	.word	0xffffffff


	//   ....[115]....
        /*0460*/ 	.word	0xffffffff


	//   ....[116]....
        /*0464*/ 	.word	0xffffffff


	//   ....[117]....
        /*0468*/ 	.word	0xffffffff


	//   ....[118]....
        /*046c*/ 	.word	0xffffffff


	//   ....[119]....
        /*0470*/ 	.word	0xffffffff


	//   ....[120]....
        /*0474*/ 	.word	0xffffffff


	//   ....[121]....
        /*0478*/ 	.word	0xffffffff


	//   ....[122]....
        /*047c*/ 	.word	0xffffffff


	//   ....[123]....
        /*0480*/ 	.word	0xffffffff


	//   ....[124]....
        /*0484*/ 	.word	0xffffffff


	//   ....[125]....
        /*0488*/ 	.word	0xffffffff


	//   ....[126]....
        /*048c*/ 	.word	0xffffffff


	//   ....[127]....
        /*0490*/ 	.word	0xffffffff


	//   ....[128]....
        /*0494*/ 	.word	0xffffffff


	//   ....[129]....
        /*0498*/ 	.word	0xffffffff


	//   ....[130]....
        /*049c*/ 	.word	0xffffffff


	//   ....[131]....
        /*04a0*/ 	.word	0xffffffff


	//   ....[132]....
        /*04a4*/ 	.word	0xffffffff


	//   ....[133]....
        /*04a8*/ 	.word	0xffffffff


	//   ....[134]....
        /*04ac*/ 	.word	0xffffffff


	//   ....[135]....
        /*04b0*/ 	.word	0xffffffff


	//   ....[136]....
        /*04b4*/ 	.word	0xffffffff


	//   ....[137]....
        /*04b8*/ 	.word	0xffffffff


	//   ....[138]....
        /*04bc*/ 	.word	0xffffffff


	//   ....[139]....
        /*04c0*/ 	.word	0xffffffff


	//   ....[140]....
        /*04c4*/ 	.word	0xffffffff


	//   ....[141]....
        /*04c8*/ 	.word	0xffffffff


	//   ....[142]....
        /*04cc*/ 	.word	0xffffffff


	//   ....[143]....
        /*04d0*/ 	.word	0xffffffff


	//   ....[144]....
        /*04d4*/ 	.word	0xffffffff


	//   ....[145]....
        /*04d8*/ 	.word	0xffffffff


	//   ....[146]....
        /*04dc*/ 	.word	0xffffffff


	//   ....[147]....
        /*04e0*/ 	.word	0xffffffff


	//   ....[148]....
        /*04e4*/ 	.word	0xffffffff


	//   ....[149]....
        /*04e8*/ 	.word	0xffffffff


	//   ....[150]....
        /*04ec*/ 	.word	0xffffffff


	//   ....[151]....
        /*04f0*/ 	.word	0xffffffff


	//   ....[152]....
        /*04f4*/ 	.word	0xffffffff


	//   ....[153]....
        /*04f8*/ 	.word	0xffffffff


	//   ....[154]....
        /*04fc*/ 	.word	0xffffffff


	//   ....[155]....
        /*0500*/ 	.word	0xffffffff


	//   ....[156]....
        /*0504*/ 	.word	0xffffffff


	//   ....[157]....
        /*0508*/ 	.word	0xffffffff


	//   ....[158]....
        /*050c*/ 	.word	0xffffffff


	//   ....[159]....
        /*0510*/ 	.word	0xffffffff


	//   ....[160]....
        /*0514*/ 	.word	0xffffffff


	//   ....[161]....
        /*0518*/ 	.word	0xffffffff


	//   ....[162]....
        /*051c*/ 	.word	0xffffffff


	//   ....[163]....
        /*0520*/ 	.word	0xffffffff


	//   ....[164]....
        /*0524*/ 	.word	0xffffffff


	//   ....[165]....
        /*0528*/ 	.word	0xffffffff


	//   ....[166]....
        /*052c*/ 	.word	0xffffffff


	//   ....[167]....
        /*0530*/ 	.word	0xffffffff


	//   ....[168]....
        /*0534*/ 	.word	0xffffffff


	//   ....[169]....
        /*0538*/ 	.word	0xffffffff


	//   ....[170]....
        /*053c*/ 	.word	0xffffffff


	//   ....[171]....
        /*0540*/ 	.word	0xffffffff


	//   ....[172]....
        /*0544*/ 	.word	0xffffffff


	//   ....[173]....
        /*0548*/ 	.word	0xffffffff


	//   ....[174]....
        /*054c*/ 	.word	0xffffffff


	//   ....[175]....
        /*0550*/ 	.word	0xffffffff


	//   ....[176]....
        /*0554*/ 	.word	0xffffffff


	//   ....[177]....
        /*0558*/ 	.word	0xffffffff


	//   ....[178]....
        /*055c*/ 	.word	0xffffffff


	//   ....[179]....
        /*0560*/ 	.word	0xffffffff


	//   ....[180]....
        /*0564*/ 	.word	0xffffffff


	//   ....[181]....
        /*0568*/ 	.word	0xffffffff


	//   ....[182]....
        /*056c*/ 	.word	0xffffffff


	//   ....[183]....
        /*0570*/ 	.word	0xffffffff


	//   ....[184]....
        /*0574*/ 	.word	0xffffffff


	//   ....[185]....
        /*0578*/ 	.word	0xffffffff


	//   ....[186]....
        /*057c*/ 	.word	0xffffffff


	//   ....[187]....
        /*0580*/ 	.word	0xffffffff


	//   ....[188]....
        /*0584*/ 	.word	0xffffffff


	//   ....[189]....
        /*0588*/ 	.word	0xffffffff


	//   ....[190]....
        /*058c*/ 	.word	0xffffffff


	//   ....[191]....
        /*0590*/ 	.word	0xffffffff


	//   ....[192]....
        /*0594*/ 	.word	0xffffffff


	//   ....[193]....
        /*0598*/ 	.word	0xffffffff


	//   ....[194]....
        /*059c*/ 	.word	0xffffffff


	//   ....[195]....
        /*05a0*/ 	.word	0xffffffff


	//   ....[196]....
        /*05a4*/ 	.word	0xffffffff


	//   ....[197]....
        /*05a8*/ 	.word	0xffffffff


	//   ....[198]....
        /*05ac*/ 	.word	0xffffffff


	//   ....[199]....
        /*05b0*/ 	.word	0xffffffff


	//   ....[200]....
        /*05b4*/ 	.word	0xffffffff


	//   ....[201]....
        /*05b8*/ 	.word	0xffffffff


	//   ....[202]....
        /*05bc*/ 	.word	0xffffffff


	//   ....[203]....
        /*05c0*/ 	.word	0xffffffff


	//   ....[204]....
        /*05c4*/ 	.word	0xffffffff


	//   ....[205]....
        /*05c8*/ 	.word	0xffffffff


	//   ....[206]....
        /*05cc*/ 	.word	0xffffffff


	//   ....[207]....
        /*05d0*/ 	.word	0xffffffff


	//   ....[208]....
        /*05d4*/ 	.word	0xffffffff


	//   ....[209]....
        /*05d8*/ 	.word	0xffffffff


	//   ....[210]....
        /*05dc*/ 	.word	0xffffffff


	//   ....[211]....
        /*05e0*/ 	.word	0xffffffff


	//   ....[212]....
        /*05e4*/ 	.word	0xffffffff


	//   ....[213]....
        /*05e8*/ 	.word	0xffffffff


	//   ....[214]....
        /*05ec*/ 	.word	0xffffffff


	//   ....[215]....
        /*05f0*/ 	.word	0xffffffff


	//   ....[216]....
        /*05f4*/ 	.word	0xffffffff


	//   ....[217]....
        /*05f8*/ 	.word	0xffffffff


	//   ....[218]....
        /*05fc*/ 	.word	0xffffffff


	//   ....[219]....
        /*0600*/ 	.word	0xffffffff


	//   ....[220]....
        /*0604*/ 	.word	0xffffffff


	//   ....[221]....
        /*0608*/ 	.word	0xffffffff


	//   ....[222]....
        /*060c*/ 	.word	0xffffffff


	//   ....[223]....
        /*0610*/ 	.word	0xffffffff


	//   ....[224]....
        /*0614*/ 	.word	0xffffffff


	//   ....[225]....
        /*0618*/ 	.word	0x0500000f


	//   ....[226]....
        /*061c*/ 	.word	0x0500000f


	//   ....[227]....
        /*0620*/ 	.word	0x0500000f


	//   ....[228]....
        /*0624*/ 	.word	0x0500000f


	//   ....[229]....
        /*0628*/ 	.word	0x0500000f


	//   ....[230]....
        /*062c*/ 	.word	0x0500000f


	//   ....[231]....
        /*0630*/ 	.word	0x0500000f


	//   ....[232]....
        /*0634*/ 	.word	0x0500000f


	//   ....[233]....
        /*0638*/ 	.word	0x0500000f


	//   ....[234]....
        /*063c*/ 	.word	0x0500000f


	//   ....[235]....
        /*0640*/ 	.word	0x0500000f


	//   ....[236]....
        /*0644*/ 	.word	0x0500000f


	//   ....[237]....
        /*0648*/ 	.word	0x0500000f


	//   ....[238]....
        /*064c*/ 	.word	0x0500000f


	//   ....[239]....
        /*0650*/ 	.word	0x0500000f


	//   ....[240]....
        /*0654*/ 	.word	0x0500000f


	//   ....[241]....
        /*0658*/ 	.word	0x0500000f


	//   ....[242]....
        /*065c*/ 	.word	0x0500000f


	//   ....[243]....
        /*0660*/ 	.word	0x0500000f


	//   ....[244]....
        /*0664*/ 	.word	0x0500000f


	//   ....[245]....
        /*0668*/ 	.word	0x0500000f


	//   ....[246]....
        /*066c*/ 	.word	0x0500000f


	//   ....[247]....
        /*0670*/ 	.word	0x0500000f


	//   ....[248]....
        /*0674*/ 	.word	0x0500000f


	//   ....[249]....
        /*0678*/ 	.word	0x0500000f


	//   ....[250]....
        /*067c*/ 	.word	0x0500000f


	//   ....[251]....
        /*0680*/ 	.word	0x0500000f


	//   ....[252]....
        /*0684*/ 	.word	0x0500000f


	//   ....[253]....
        /*0688*/ 	.word	0x0500000f


	//   ....[254]....
        /*068c*/ 	.word	0x0500000f


	//   ....[255]....
        /*0690*/ 	.word	0x0500000f


	//   ....[0]....
        /*0694*/ 	.word	0x0500000f


	//   ....[1]....
        /*0698*/ 	.word	0x0500000f


	//   ....[2]....
        /*069c*/ 	.word	0x0500000f


	//   ....[3]....
        /*06a0*/ 	.word	0x0500000f


	//   ....[4]....
        /*06a4*/ 	.word	0x0500000f


	//   ....[5]....
        /*06a8*/ 	.word	0x0500000f


	//   ....[6]....
        /*06ac*/ 	.word	0x0500000f


	//   ....[7]....
        /*06b0*/ 	.word	0x0500000f


	//   ....[8]....
        /*06b4*/ 	.word	0x0500000f


	//   ....[9]....
        /*06b8*/ 	.word	0x0500000f


	//   ....[10]....
        /*06bc*/ 	.word	0x0500000f


	//   ....[11]....
        /*06c0*/ 	.word	0x0500000f


	//   ....[12]....
        /*06c4*/ 	.word	0x0500000f


	//   ....[13]....
        /*06c8*/ 	.word	0x0500000f


	//   ....[14]....
        /*06cc*/ 	.word	0x0500000f


	//   ....[15]....
        /*06d0*/ 	.word	0x0500000f


	//   ....[16]....
        /*06d4*/ 	.word	0x0500000f


	//   ....[17]....
        /*06d8*/ 	.word	0x0500000f


	//   ....[18]....
        /*06dc*/ 	.word	0x0500000f


	//   ....[19]....
        /*06e0*/ 	.word	0x0500000f


	//   ....[20]....
        /*06e4*/ 	.word	0x0500000f


	//   ....[21]....
        /*06e8*/ 	.word	0x0500000f


	//   ....[22]....
        /*06ec*/ 	.word	0x0500000f


	//   ....[23]....
        /*06f0*/ 	.word	0x0500000f


	//   ....[24]....
        /*06f4*/ 	.word	0x0500000f


	//   ....[25]....
        /*06f8*/ 	.word	0x0500000f


	//   ....[26]....
        /*06fc*/ 	.word	0x0500000f


	//   ....[27]....
        /*0700*/ 	.word	0x0500000f


	//   ....[28]....
        /*0704*/ 	.word	0x0500000f


	//   ....[29]....
        /*0708*/ 	.word	0x0500000f


	//   ....[30]....
        /*070c*/ 	.word	0x0500000f


	//   ....[31]....
        /*0710*/ 	.word	0x0500000f


	//   ....[32]....
        /*0714*/ 	.word	0x0500000f


	//   ....[33]....
        /*0718*/ 	.word	0x0500000f


	//   ....[34]....
        /*071c*/ 	.word	0x0500000f


	//   ....[35]....
        /*0720*/ 	.word	0x0500000f


	//   ....[36]....
        /*0724*/ 	.word	0x0500000f


	//   ....[37]....
        /*0728*/ 	.word	0x0500000f


	//   ....[38]....
        /*072c*/ 	.word	0x0500000f


	//   ....[39]....
        /*0730*/ 	.word	0x0500000f


	//   ....[40]....
        /*0734*/ 	.word	0x0500000f


	//   ....[41]....
        /*0738*/ 	.word	0x0500000f


	//   ....[42]....
        /*073c*/ 	.word	0x0500000f


	//   ....[43]....
        /*0740*/ 	.word	0x0500000f


	//   ....[44]....
        /*0744*/ 	.word	0x0500000f


	//   ....[45]....
        /*0748*/ 	.word	0x0500000f


	//   ....[46]....
        /*074c*/ 	.word	0x0500000f


	//   ....[47]....
        /*0750*/ 	.word	0x0500000f


	//   ....[48]....
        /*0754*/ 	.word	0x0500000f


	//   ....[49]....
        /*0758*/ 	.word	0x0500000f


	//   ....[50]....
        /*075c*/ 	.word	0x0500000f


	//   ....[51]....
        /*0760*/ 	.word	0x0500000f


	//   ....[52]....
        /*0764*/ 	.word	0x0500000f


	//   ....[53]....
        /*0768*/ 	.word	0x0500000f


	//   ....[54]....
        /*076c*/ 	.word	0x0500000f


	//   ....[55]....
        /*0770*/ 	.word	0x0500000f


	//   ....[56]....
        /*0774*/ 	.word	0x0500000f


	//   ....[57]....
        /*0778*/ 	.word	0x0500000f


	//   ....[58]....
        /*077c*/ 	.word	0x0500000f


	//   ....[59]....
        /*0780*/ 	.word	0x0500000f


	//   ....[60]....
        /*0784*/ 	.word	0x0500000f


	//   ....[61]....
        /*0788*/ 	.word	0x0500000f


	//   ....[62]....
        /*078c*/ 	.word	0x0500000f


	//   ....[63]....
        /*0790*/ 	.word	0x0500000f


	//   ....[64]....
        /*0794*/ 	.word	0x0500000f


	//   ....[65]....
        /*0798*/ 	.word	0x0500000f


	//   ....[66]....
        /*079c*/ 	.word	0x0500000f


	//   ....[67]....
        /*07a0*/ 	.word	0x0500000f


	//   ....[68]....
        /*07a4*/ 	.word	0x0500000f


	//   ....[69]....
        /*07a8*/ 	.word	0x0500000f


	//   ....[70]....
        /*07ac*/ 	.word	0x0500000f


	//   ....[71]....
        /*07b0*/ 	.word	0x0500000f


	//   ....[72]....
        /*07b4*/ 	.word	0x0500000f


	//   ....[73]....
        /*07b8*/ 	.word	0x0500000f


	//   ....[74]....
        /*07bc*/ 	.word	0x0500000f


	//   ....[75]....
        /*07c0*/ 	.word	0x0500000f


	//   ....[76]....
        /*07c4*/ 	.word	0x0500000f


	//   ....[77]....
        /*07c8*/ 	.word	0x0500000f


	//   ....[78]....
        /*07cc*/ 	.word	0x0500000f


	//   ....[79]....
        /*07d0*/ 	.word	0x0500000f


	//   ....[80]....
        /*07d4*/ 	.word	0x0500000f


	//   ....[81]....
        /*07d8*/ 	.word	0x0500000f


	//   ....[82]....
        /*07dc*/ 	.word	0x0500000f


	//   ....[83]....
        /*07e0*/ 	.word	0x0500000f


	//   ....[84]....
        /*07e4*/ 	.word	0x0500000f


	//   ....[85]....
        /*07e8*/ 	.word	0x0500000f


	//   ....[86]....
        /*07ec*/ 	.word	0x0500000f


	//   ....[87]....
        /*07f0*/ 	.word	0x0500000f


	//   ....[88]....
        /*07f4*/ 	.word	0x0500000f


	//   ....[89]....
        /*07f8*/ 	.word	0x0500000f


	//   ....[90]....
        /*07fc*/ 	.word	0x0500000f


	//   ....[91]....
        /*0800*/ 	.word	0x0500000f


	//   ....[92]....
        /*0804*/ 	.word	0x0500000f


	//   ....[93]....
        /*0808*/ 	.word	0x0500000f


	//   ....[94]....
        /*080c*/ 	.word	0x0500000f


	//   ....[95]....
        /*0810*/ 	.word	0x0500000f


	//   ....[96]....
        /*0814*/ 	.word	0x0500000f


	//   ....[97]....
        /*0818*/ 	.word	0x0500000f


	//   ....[98]....
        /*081c*/ 	.word	0x0500000f


	//   ....[99]....
        /*0820*/ 	.word	0x0500000f


	//   ....[100]....
        /*0824*/ 	.word	0x0500000f


	//   ....[101]....
        /*0828*/ 	.word	0x0500000f


	//   ....[102]....
        /*082c*/ 	.word	0x0500000f


	//   ....[103]....
        /*0830*/ 	.word	0x0500000f


	//   ....[104]....
        /*0834*/ 	.word	0x0500000f


	//   ....[105]....
        /*0838*/ 	.word	0x0500000f


	//   ....[106]....
        /*083c*/ 	.word	0x0500000f


	//   ....[107]....
        /*0840*/ 	.word	0x0500000f


	//   ....[108]....
        /*0844*/ 	.word	0x0500000f


	//   ....[109]....
        /*0848*/ 	.word	0x0500000f


	//   ....[110]....
        /*084c*/ 	.word	0x0500000f


	//   ....[111]....
        /*0850*/ 	.word	0x0500000f


	//   ....[112]....
        /*0854*/ 	.word	0x0500000f


	//   ....[113]....
        /*0858*/ 	.word	0x0500000f


	//   ....[114]....
        /*085c*/ 	.word	0x0500000f


	//   ....[115]....
        /*0860*/ 	.word	0x0500000f


	//   ....[116]....
        /*0864*/ 	.word	0x0500000f


	//   ....[117]....
        /*0868*/ 	.word	0x0500000f


	//   ....[118]....
        /*086c*/ 	.word	0x0500000f


	//   ....[119]....
        /*0870*/ 	.word	0x0500000f


	//   ....[120]....
        /*0874*/ 	.word	0x0500000f


	//   ....[121]....
        /*0878*/ 	.word	0x0500000f


	//   ....[122]....
        /*087c*/ 	.word	0x0500000f


	//   ....[123]....
        /*0880*/ 	.word	0x0500000f


	//   ....[124]....
        /*0884*/ 	.word	0x0500000f


	//   ....[125]....
        /*0888*/ 	.word	0x0500000f


	//   ....[126]....
        /*088c*/ 	.word	0x0500000f


	//   ....[127]....
        /*0890*/ 	.word	0x0500000f


	//   ....[128]....
        /*0894*/ 	.word	0x0500000f


	//   ....[129]....
        /*0898*/ 	.word	0x0500000f


	//   ....[130]....
        /*089c*/ 	.word	0x0500000f


	//   ....[131]....
        /*08a0*/ 	.word	0x0500000f


	//   ....[132]....
        /*08a4*/ 	.word	0x0500000f


	//   ....[133]....
        /*08a8*/ 	.word	0x0500000f


	//   ....[134]....
        /*08ac*/ 	.word	0x0500000f


	//   ....[135]....
        /*08b0*/ 	.word	0x0500000f


	//   ....[136]....
        /*08b4*/ 	.word	0x0500000f


	//   ....[137]....
        /*08b8*/ 	.word	0x0500000f


	//   ....[138]....
        /*08bc*/ 	.word	0x0500000f


	//   ....[139]....
        /*08c0*/ 	.word	0x0500000f


	//   ....[140]....
        /*08c4*/ 	.word	0x0500000f


	//   ....[141]....
        /*08c8*/ 	.word	0x0500000f


	//   ....[142]....
        /*08cc*/ 	.word	0x0500000f


	//----- nvinfo : EIATTR_COOP_GROUP_INSTR_OFFSETS
	.align		4
.L_327:
        /*08d0*/ 	.byte	0x04, 0x28
        /*08d2*/ 	.short	(.L_329 - .L_328)


	//   ....[0]....
.L_328:
        /*08d4*/ 	.word	0x00000070


	//   ....[1]....
        /*08d8*/ 	.word	0x00000140


	//   ....[2]....
        /*08dc*/ 	.word	0x00000190


	//   ....[3]....
        /*08e0*/ 	.word	0x000003c0


	//   ....[4]....
        /*08e4*/ 	.word	0x00000520


	//   ....[5]....
        /*08e8*/ 	.word	0x00000640


	//   ....[6]....
        /*08ec*/ 	.word	0x000007a0


	//   ....[7]....
        /*08f0*/ 	.word	0x00003960


	//   ....[8]....
        /*08f4*/ 	.word	0x00003970


	//   ....[9]....
        /*08f8*/ 	.word	0x000065e0


	//   ....[10]....
        /*08fc*/ 	.word	0x000065f0


	//   ....[11]....
        /*0900*/ 	.word	0x00009970


	//   ....[12]....
        /*0904*/ 	.word	0x00009980


	//   ....[13]....
        /*0908*/ 	.word	0x0000c7d0


	//   ....[14]....
        /*090c*/ 	.word	0x0000c7e0


	//   ....[15]....
        /*0910*/ 	.word	0x0000f800


	//   ....[16]....
        /*0914*/ 	.word	0x0000f810


	//   ....[17]....
        /*0918*/ 	.word	0x0000fa80


	//   ....[18]....
        /*091c*/ 	.word	0x0000fa90


	//   ....[19]....
        /*0920*/ 	.word	0x0000ffa0


	//   ....[20]....
        /*0924*/ 	.word	0x0000ffc0


	//   ....[21]....
        /*0928*/ 	.word	0x00010160


	//   ....[22]....
        /*092c*/ 	.word	0x00010180


	//   ....[23]....
        /*0930*/ 	.word	0x00010b10


	//   ....[24]....
        /*0934*/ 	.word	0x000113e0


	//   ....[25]....
        /*0938*/ 	.word	0x000113f0


	//   ....[26]....
        /*093c*/ 	.word	0x00011400


	//   ....[27]....
        /*0940*/ 	.word	0x00011410


	//   ....[28]....
        /*0944*/ 	.word	0x00014a40


	//   ....[29]....
        /*0948*/ 	.word	0x00014a50


	//   ....[30]....
        /*094c*/ 	.word	0x00014a60


	//   ....[31]....
        /*0950*/ 	.word	0x00014a70


	//   ....[32]....
        /*0954*/ 	.word	0x000195f0


	//   ....[33]....
        /*0958*/ 	.word	0x00019630


	//   ....[34]....
        /*095c*/ 	.word	0x0001a1f0


	//   ....[35]....
        /*0960*/ 	.word	0x0001a240


	//   ....[36]....
        /*0964*/ 	.word	0x0001aed0


	//   ....[37]....
        /*0968*/ 	.word	0x0001af50


	//   ....[38]....
        /*096c*/ 	.word	0x0001dbb0


	//   ....[39]....
        /*0970*/ 	.word	0x0001dbf0


	//   ....[40]....
        /*0974*/ 	.word	0x0001ef90


	//   ....[41]....
        /*0978*/ 	.word	0x0001eff0


	//   ....[42]....
        /*097c*/ 	.word	0x0001f700


	//   ....[43]....
        /*0980*/ 	.word	0x0001f760


	//   ....[44]....
        /*0984*/ 	.word	0x00022a90


	//   ....[45]....
        /*0988*/ 	.word	0x00022b00


	//   ....[46]....
        /*098c*/ 	.word	0x00022fe0


	//   ....[47]....
        /*0990*/ 	.word	0x00023000


	//   ....[48]....
        /*0994*/ 	.word	0x00024aa0


	//   ....[49]....
        /*0998*/ 	.word	0x00024ab0


	//   ....[50]....
        /*099c*/ 	.word	0x00024b30


	//   ....[51]....
        /*09a0*/ 	.word	0x00024b40


	//   ....[52]....
        /*09a4*/ 	.word	0x00025720


	//   ....[53]....
        /*09a8*/ 	.word	0x00025770


	//   ....[54]....
        /*09ac*/ 	.word	0x000257a0


	//   ....[55]....
        /*09b0*/ 	.word	0x000257d0


	//   ....[56]....
        /*09b4*/ 	.word	0x00025800


	//   ....[57]....
        /*09b8*/ 	.word	0x00025830


	//   ....[58]....
        /*09bc*/ 	.word	0x00025860


	//   ....[59]....
        /*09c0*/ 	.word	0x00025890


	//   ....[60]....
        /*09c4*/ 	.word	0x000258c0


	//   ....[61]....
        /*09c8*/ 	.word	0x000258f0


	//   ....[62]....
        /*09cc*/ 	.word	0x00025920


	//   ....[63]....
        /*09d0*/ 	.word	0x00025950


	//   ....[64]....
        /*09d4*/ 	.word	0x00025980


	//   ....[65]....
        /*09d8*/ 	.word	0x000259b0


	//   ....[66]....
        /*09dc*/ 	.word	0x000259e0


	//   ....[67]....
        /*09e0*/ 	.word	0x00025a10


	//   ....[68]....
        /*09e4*/ 	.word	0x00025a40


	//   ....[69]....
        /*09e8*/ 	.word	0x00025a70


	//   ....[70]....
        /*09ec*/ 	.word	0x00025aa0


	//   ....[71]....
        /*09f0*/ 	.word	0x00025ad0


	//   ....[72]....
        /*09f4*/ 	.word	0x00025b00


	//   ....[73]....
        /*09f8*/ 	.word	0x00025b30


	//   ....[74]....
        /*09fc*/ 	.word	0x00025b60


	//   ....[75]....
        /*0a00*/ 	.word	0x00025b90


	//   ....[76]....
        /*0a04*/ 	.word	0x00025bc0


	//   ....[77]....
        /*0a08*/ 	.word	0x00025bf0


	//   ....[78]....
        /*0a0c*/ 	.word	0x00025c20


	//   ....[79]....
        /*0a10*/ 	.word	0x00025c50


	//   ....[80]....
        /*0a14*/ 	.word	0x00025c80


	//   ....[81]....
        /*0a18*/ 	.word	0x00025cb0


	//   ....[82]....
        /*0a1c*/ 	.word	0x00025ce0


	//   ....[83]....
        /*0a20*/ 	.word	0x00025d10


	//   ....[84]....
        /*0a24*/ 	.word	0x00025d40


	//   ....[85]....
        /*0a28*/ 	.word	0x00025d70


	//   ....[86]....
        /*0a2c*/ 	.word	0x00025da0


	//   ....[87]....
        /*0a30*/ 	.word	0x00025dd0


	//   ....[88]....
        /*0a34*/ 	.word	0x00025e00


	//   ....[89]....
        /*0a38*/ 	.word	0x00025e30


	//   ....[90]....
        /*0a3c*/ 	.word	0x00025e60


	//   ....[91]....
        /*0a40*/ 	.word	0x00025e70


	//   ....[92]....
        /*0a44*/ 	.word	0x00025e80


	//   ....[93]....
        /*0a48*/ 	.word	0x00025e90


	//   ....[94]....
        /*0a4c*/ 	.word	0x00025ea0


	//   ....[95]....
        /*0a50*/ 	.word	0x00025eb0


	//   ....[96]....
        /*0a54*/ 	.word	0x00025ec0


	//   ....[97]....
        /*0a58*/ 	.word	0x00025ed0


	//   ....[98]....
        /*0a5c*/ 	.word	0x00025ee0


	//   ....[99]....
        /*0a60*/ 	.word	0x00025ef0


	//   ....[100]....
        /*0a64*/ 	.word	0x00025f20


	//   ....[101]....
        /*0a68*/ 	.word	0x00025f50


	//   ....[102]....
        /*0a6c*/ 	.word	0x00025f80


	//   ....[103]....
        /*0a70*/ 	.word	0x00025fb0


	//   ....[104]....
        /*0a74*/ 	.word	0x00025fe0


	//   ....[105]....
        /*0a78*/ 	.word	0x00026010


	//   ....[106]....
        /*0a7c*/ 	.word	0x00026040


	//   ....[107]....
        /*0a80*/ 	.word	0x00026070


	//   ....[108]....
        /*0a84*/ 	.word	0x000260a0


	//   ....[109]....
        /*0a88*/ 	.word	0x000260d0


	//   ....[110]....
        /*0a8c*/ 	.word	0x00026100


	//   ....[111]....
        /*0a90*/ 	.word	0x00026130


	//   ....[112]....
        /*0a94*/ 	.word	0x00026160


	//   ....[113]....
        /*0a98*/ 	.word	0x00026190


	//   ....[114]....
        /*0a9c*/ 	.word	0x000261c0


	//   ....[115]....
        /*0aa0*/ 	.word	0x000261f0


	//   ....[116]....
        /*0aa4*/ 	.word	0x00026a30


	//   ....[117]....
        /*0aa8*/ 	.word	0x00026a50


	//   ....[118]....
        /*0aac*/ 	.word	0x00026a60


	//   ....[119]....
        /*0ab0*/ 	.word	0x00026a70


	//   ....[120]....
        /*0ab4*/ 	.word	0x00027190


	//   ....[121]....
        /*0ab8*/ 	.word	0x000271a0


	//   ....[122]....
        /*0abc*/ 	.word	0x000272b0


	//   ....[123]....
        /*0ac0*/ 	.word	0x000272c0


	//   ....[124]....
        /*0ac4*/ 	.word	0x000273d0


	//   ....[125]....
        /*0ac8*/ 	.word	0x000273e0


	//   ....[126]....
        /*0acc*/ 	.word	0x000274f0


	//   ....[127]....
        /*0ad0*/ 	.word	0x00027500


	//   ....[128]....
        /*0ad4*/ 	.word	0x000278b0


	//   ....[129]....
        /*0ad8*/ 	.word	0x000278f0


	//   ....[130]....
        /*0adc*/ 	.word	0x00028130


	//   ....[131]....
        /*0ae0*/ 	.word	0x00028140


	//   ....[132]....
        /*0ae4*/ 	.word	0x000290a0


	//   ....[133]....
        /*0ae8*/ 	.word	0x000290b0


	//   ....[134]....
        /*0aec*/ 	.word	0x000291d0


	//   ....[135]....
        /*0af0*/ 	.word	0x000291e0


	//   ....[136]....
        /*0af4*/ 	.word	0x000292f0


	//   ....[137]....
        /*0af8*/ 	.word	0x00029300


	//   ....[138]....
        /*0afc*/ 	.word	0x00029410


	//   ....[139]....
        /*0b00*/ 	.word	0x00029420


	//   ....[140]....
        /*0b04*/ 	.word	0x00029580


	//   ....[141]....
        /*0b08*/ 	.word	0x00029770


	//   ....[142]....
        /*0b0c*/ 	.word	0x000297a0


	//   ....[143]....
        /*0b10*/ 	.word	0x000297d0


	//   ....[144]....
        /*0b14*/ 	.word	0x00029800


	//   ....[145]....
        /*0b18*/ 	.word	0x00029830


	//   ....[146]....
        /*0b1c*/ 	.word	0x00029860


	//   ....[147]....
        /*0b20*/ 	.word	0x000299f0


	//   ....[148]....
        /*0b24*/ 	.word	0x00029a20


	//   ....[149]....
        /*0b28*/ 	.word	0x00029a50


	//   ....[150]....
        /*0b2c*/ 	.word	0x00029a80


	//   ....[151]....
        /*0b30*/ 	.word	0x00029ab0


	//   ....[152]....
        /*0b34*/ 	.word	0x00029ae0


	//   ....[153]....
        /*0b38*/ 	.word	0x00029b70


	//   ....[154]....
        /*0b3c*/ 	.word	0x00029ba0


	//   ....[155]....
        /*0b40*/ 	.word	0x00029bb0


	//   ....[156]....
        /*0b44*/ 	.word	0x00029bf0


	//   ....[157]....
        /*0b48*/ 	.word	0x0002b270


	//   ....[158]....
        /*0b4c*/ 	.word	0x0002d5e0


	//   ....[159]....
        /*0b50*/ 	.word	0x0002d5f0


	//   ....[160]....
        /*0b54*/ 	.word	0x0002d6a0


	//   ....[161]....
        /*0b58*/ 	.word	0x0002d710


	//   ....[162]....
        /*0b5c*/ 	.word	0x0002d770


	//   ....[163]....
        /*0b60*/ 	.word	0x0002d790


	//   ....[164]....
        /*0b64*/ 	.word	0x0002d7a0


	//   ....[165]....
        /*0b68*/ 	.word	0x0002d7b0


	//   ....[166]....
        /*0b6c*/ 	.word	0x0002d890


	//   ....[167]....
        /*0b70*/ 	.word	0x0002d8a0


	//   ....[168]....
        /*0b74*/ 	.word	0x0002dd40


	//   ....[169]....
        /*0b78*/ 	.word	0x0002dd60


	//   ....[170]....
        /*0b7c*/ 	.word	0x0002dd80


	//   ....[171]....
        /*0b80*/ 	.word	0x0002de40


	//   ....[172]....
        /*0b84*/ 	.word	0x0002de60


	//   ....[173]....
        /*0b88*/ 	.word	0x0002def0


	//   ....[174]....
        /*0b8c*/ 	.word	0x0002df10


	//   ....[175]....
        /*0b90*/ 	.word	0x0002df20


	//   ....[176]....
        /*0b94*/ 	.word	0x0002dfb0


	//   ....[177]....
        /*0b98*/ 	.word	0x0002e010


	//   ....[178]....
        /*0b9c*/ 	.word	0x0002e7d0


	//   ....[179]....
        /*0ba0*/ 	.word	0x0002e800


	//   ....[180]....
        /*0ba4*/ 	.word	0x0002e8c0


	//   ....[181]....
        /*0ba8*/ 	.word	0x0002e8e0


	//   ....[182]....
        /*0bac*/ 	.word	0x0002e980


	//   ....[183]....
        /*0bb0*/ 	.word	0x0002e9a0


	//   ....[184]....
        /*0bb4*/ 	.word	0x0002e9b0


	//   ....[185]....
        /*0bb8*/ 	.word	0x0002ea40


	//   ....[186]....
        /*0bbc*/ 	.word	0x0002f3f0


	//   ....[187]....
        /*0bc0*/ 	.word	0x0002f420


	//   ....[188]....
        /*0bc4*/ 	.word	0x0002f480


	//   ....[189]....
        /*0bc8*/ 	.word	0x0002f4b0


	//   ....[190]....
        /*0bcc*/ 	.word	0x0002f4c0


	//   ....[191]....
        /*0bd0*/ 	.word	0x0002f510


	//   ....[192]....
        /*0bd4*/ 	.word	0x0002f520


	//   ....[193]....
        /*0bd8*/ 	.word	0x0002f530


	//   ....[194]....
        /*0bdc*/ 	.word	0x0002f580


	//   ....[195]....
        /*0be0*/ 	.word	0x0002f5d0


	//   ....[196]....
        /*0be4*/ 	.word	0x0002fa20


	//   ....[197]....
        /*0be8*/ 	.word	0x0002fa40


	//   ....[198]....
        /*0bec*/ 	.word	0x0002fa50


	//   ....[199]....
        /*0bf0*/ 	.word	0x0002fa60


	//   ....[200]....
        /*0bf4*/ 	.word	0x0002fac0


	//   ....[201]....
        /*0bf8*/ 	.word	0x0002fad0


	//   ....[202]....
        /*0bfc*/ 	.word	0x0002fb30


	//   ....[203]....
        /*0c00*/ 	.word	0x0002fb60


	//   ....[204]....
        /*0c04*/ 	.word	0x0002fba0


	//   ....[205]....
        /*0c08*/ 	.word	0x0002fc00


	//   ....[206]....
        /*0c0c*/ 	.word	0x00030e20


	//   ....[207]....
        /*0c10*/ 	.word	0x00030e50


	//   ....[208]....
        /*0c14*/ 	.word	0x00030ec0


	//   ....[209]....
        /*0c18*/ 	.word	0x00030ef0


	//   ....[210]....
        /*0c1c*/ 	.word	0x00030f20


	//   ....[211]....
        /*0c20*/ 	.word	0x00030f50


	//   ....[212]....
        /*0c24*/ 	.word	0x00030f80


	//   ....[213]....
        /*0c28*/ 	.word	0x00030fb0


	//   ....[214]....
        /*0c2c*/ 	.word	0x00031150


	//   ....[215]....
        /*0c30*/ 	.word	0x00031180


	//   ....[216]....
        /*0c34*/ 	.word	0x000311b0


	//   ....[217]....
        /*0c38*/ 	.word	0x000311e0


	//   ....[218]....
        /*0c3c*/ 	.word	0x00031210


	//   ....[219]....
        /*0c40*/ 	.word	0x00031240


	//   ....[220]....
        /*0c44*/ 	.word	0x00031300


	//   ....[221]....
        /*0c48*/ 	.word	0x00031320


	//   ....[222]....
        /*0c4c*/ 	.word	0x00031340


	//   ....[223]....
        /*0c50*/ 	.word	0x000313a0


	//   ....[224]....
        /*0c54*/ 	.word	0x00031de0


	//   ....[225]....
        /*0c58*/ 	.word	0x00032180


	//   ....[226]....
        /*0c5c*/ 	.word	0x00032210


	//   ....[227]....
        /*0c60*/ 	.word	0x000322b0


	//   ....[228]....
        /*0c64*/ 	.word	0x00032340


	//   ....[229]....
        /*0c68*/ 	.word	0x00032430


	//   ....[230]....
        /*0c6c*/ 	.word	0x000324c0


	//   ....[231]....
        /*0c70*/ 	.word	0x00032560


	//   ....[232]....
        /*0c74*/ 	.word	0x000325f0


	//   ....[233]....
        /*0c78*/ 	.word	0x000326e0


	//   ....[234]....
        /*0c7c*/ 	.word	0x00032770


	//   ....[235]....
        /*0c80*/ 	.word	0x00032810


	//   ....[236]....
        /*0c84*/ 	.word	0x000328a0


	//   ....[237]....
        /*0c88*/ 	.word	0x000329e0


	//   ....[238]....
        /*0c8c*/ 	.word	0x00032a80


	//   ....[239]....
        /*0c90*/ 	.word	0x00032b10


	//   ....[240]....
        /*0c94*/ 	.word	0x00032b60


	//   ....[241]....
        /*0c98*/ 	.word	0x00032bb0


	//   ....[242]....
        /*0c9c*/ 	.word	0x00032c80


	//   ....[243]....
        /*0ca0*/ 	.word	0x00032d10


	//   ....[244]....
        /*0ca4*/ 	.word	0x00032d60


	//   ....[245]....
        /*0ca8*/ 	.word	0x00032db0


	//   ....[246]....
        /*0cac*/ 	.word	0x000330a0


	//   ....[247]....
        /*0cb0*/ 	.word	0x000331d0


	//   ....[248]....
        /*0cb4*/ 	.word	0x000332f0


	//   ....[249]....
        /*0cb8*/ 	.word	0x00033410


	//   ....[250]....
        /*0cbc*/ 	.word	0x00033530


	//   ....[251]....
        /*0cc0*/ 	.word	0x00033630


	//   ....[252]....
        /*0cc4*/ 	.word	0x00033690


	//   ....[253]....
        /*0cc8*/ 	.word	0x000336e0


	//   ....[254]....
        /*0ccc*/ 	.word	0x00033760


	//   ....[255]....
        /*0cd0*/ 	.word	0x000337b0


	//   ....[0]....
        /*0cd4*/ 	.word	0x00033810


	//   ....[1]....
        /*0cd8*/ 	.word	0x00033880


	//   ....[2]....
        /*0cdc*/ 	.word	0x00033900


	//   ....[3]....
        /*0ce0*/ 	.word	0x00033970


	//   ....[4]....
        /*0ce4*/ 	.word	0x000339d0


	//   ....[5]....
        /*0ce8*/ 	.word	0x00033a20


	//   ....[6]....
        /*0cec*/ 	.word	0x00033aa0


	//   ....[7]....
        /*0cf0*/ 	.word	0x00033b10


	//   ....[8]....
        /*0cf4*/ 	.word	0x00033b70


	//   ....[9]....
        /*0cf8*/ 	.word	0x00033bc0


	//   ....[10]....
        /*0cfc*/ 	.word	0x00033c40


	//   ....[11]....
        /*0d00*/ 	.word	0x00033c90


	//   ....[12]....
        /*0d04*/ 	.word	0x00033cf0


	//   ....[13]....
        /*0d08*/ 	.word	0x00033d40


	//   ....[14]....
        /*0d0c*/ 	.word	0x00033da0


	//   ....[15]....
        /*0d10*/ 	.word	0x00033e10


	//   ....[16]....
        /*0d14*/ 	.word	0x00033e70


	//   ....[17]....
        /*0d18*/ 	.word	0x00033ec0


	//   ....[18]....
        /*0d1c*/ 	.word	0x00033f40


	//   ....[19]....
        /*0d20*/ 	.word	0x00033fb0


	//   ....[20]....
        /*0d24*/ 	.word	0x00034010


	//   ....[21]....
        /*0d28*/ 	.word	0x00034060


	//   ....[22]....
        /*0d2c*/ 	.word	0x000340e0


	//   ....[23]....
        /*0d30*/ 	.word	0x00034130


	//   ....[24]....
        /*0d34*/ 	.word	0x000341b0


	//   ....[25]....
        /*0d38*/ 	.word	0x00034220


	//   ....[26]....
        /*0d3c*/ 	.word	0x000342a0


	//   ....[27]....
        /*0d40*/ 	.word	0x000342f0


	//   ....[28]....
        /*0d44*/ 	.word	0x00034370


	//   ....[29]....
        /*0d48*/ 	.word	0x000343c0


	//   ....[30]....
        /*0d4c*/ 	.word	0x00034420


	//   ....[31]....
        /*0d50*/ 	.word	0x00034490


	//   ....[32]....
        /*0d54*/ 	.word	0x00034500


	//   ....[33]....
        /*0d58*/ 	.word	0x00034570


	//   ....[34]....
        /*0d5c*/ 	.word	0x000345d0


	//   ....[35]....
        /*0d60*/ 	.word	0x00034630


	//   ....[36]....
        /*0d64*/ 	.word	0x000346c0


	//   ....[37]....
        /*0d68*/ 	.word	0x00034720


	//   ....[38]....
        /*0d6c*/ 	.word	0x000347a0


	//   ....[39]....
        /*0d70*/ 	.word	0x00034810


	//   ....[40]....
        /*0d74*/ 	.word	0x00034870


	//   ....[41]....
        /*0d78*/ 	.word	0x000348c0


	//   ....[42]....
        /*0d7c*/ 	.word	0x00034940


	//   ....[43]....
        /*0d80*/ 	.word	0x000349b0


	//   ....[44]....
        /*0d84*/ 	.word	0x00034a10


	//   ....[45]....
        /*0d88*/ 	.word	0x00034a60


	//   ....[46]....
        /*0d8c*/ 	.word	0x00034ae0


	//   ....[47]....
        /*0d90*/ 	.word	0x00034b50


	//   ....[48]....
        /*0d94*/ 	.word	0x00034bb0


	//   ....[49]....
        /*0d98*/ 	.word	0x00034c00


	//   ....[50]....
        /*0d9c*/ 	.word	0x00034c80


	//   ....[51]....
        /*0da0*/ 	.word	0x00034cf0


	//   ....[52]....
        /*0da4*/ 	.word	0x00034d50


	//   ....[53]....
        /*0da8*/ 	.word	0x00034da0


	//   ....[54]....
        /*0dac*/ 	.word	0x00034e20


	//   ....[55]....
        /*0db0*/ 	.word	0x00034e70


	//   ....[56]....
        /*0db4*/ 	.word	0x00034f00


	//   ....[57]....
        /*0db8*/ 	.word	0x00034f90


	//   ....[58]....
        /*0dbc*/ 	.word	0x00035020


	//   ....[59]....
        /*0dc0*/ 	.word	0x000350b0


	//   ....[60]....
        /*0dc4*/ 	.word	0x00035140


	//   ....[61]....
        /*0dc8*/ 	.word	0x000351d0


	//   ....[62]....
        /*0dcc*/ 	.word	0x00035290


	//   ....[63]....
        /*0dd0*/ 	.word	0x00035310


	//   ....[64]....
        /*0dd4*/ 	.word	0x000353b0


	//   ....[65]....
        /*0dd8*/ 	.word	0x00035440


	//   ....[66]....
        /*0ddc*/ 	.word	0x000354c0


	//   ....[67]....
        /*0de0*/ 	.word	0x00035510


	//   ....[68]....
        /*0de4*/ 	.word	0x000355a0


	//   ....[69]....
        /*0de8*/ 	.word	0x00035630


	//   ....[70]....
        /*0dec*/ 	.word	0x000356c0


	//   ....[71]....
        /*0df0*/ 	.word	0x00035750


	//   ....[72]....
        /*0df4*/ 	.word	0x000357e0


	//   ....[73]....
        /*0df8*/ 	.word	0x00035870


	//   ....[74]....
        /*0dfc*/ 	.word	0x00035930


	//   ....[75]....
        /*0e00*/ 	.word	0x00035c00


	//   ....[76]....
        /*0e04*/ 	.word	0x00035d00


	//   ....[77]....
        /*0e08*/ 	.word	0x00035db0


	//   ....[78]....
        /*0e0c*/ 	.word	0x00035f00


	//   ....[79]....
        /*0e10*/ 	.word	0x00035f60


	//   ....[80]....
        /*0e14*/ 	.word	0x00036010


	//   ....[81]....
        /*0e18*/ 	.word	0x000360d0


	//   ....[82]....
        /*0e1c*/ 	.word	0x00036180


	//   ....[83]....
        /*0e20*/ 	.word	0x00036240


	//   ....[84]....
        /*0e24*/ 	.word	0x000362f0


	//   ....[85]....
        /*0e28*/ 	.word	0x000363a0


	//   ....[86]....
        /*0e2c*/ 	.word	0x00036500


	//   ....[87]....
        /*0e30*/ 	.word	0x000365c0


	//   ....[88]....
        /*0e34*/ 	.word	0x00036710


	//   ....[89]....
        /*0e38*/ 	.word	0x000367c0


	//   ....[90]....
        /*0e3c*/ 	.word	0x000368c0


	//   ....[91]....
        /*0e40*/ 	.word	0x00036980


	//   ....[92]....
        /*0e44*/ 	.word	0x000369e0


	//   ....[93]....
        /*0e48*/ 	.word	0x00036a80


	//   ....[94]....
        /*0e4c*/ 	.word	0x00036b40


	//   ....[95]....
        /*0e50*/ 	.word	0x00036c10


	//   ....[96]....
        /*0e54*/ 	.word	0x00036cc0


	//   ....[97]....
        /*0e58*/ 	.word	0x00036d30


	//   ....[98]....
        /*0e5c*/ 	.word	0x00036d90


	//   ....[99]....
        /*0e60*/ 	.word	0x00036ea0


	//   ....[100]....
        /*0e64*/ 	.word	0x00036f00


	//   ....[101]....
        /*0e68*/ 	.word	0x00037020


	//   ....[102]....
        /*0e6c*/ 	.word	0x00037080


	//   ....[103]....
        /*0e70*/ 	.word	0x00037120


	//   ....[104]....
        /*0e74*/ 	.word	0x000372c0


	//   ....[105]....
        /*0e78*/ 	.word	0x00037380


	//   ....[106]....
        /*0e7c*/ 	.word	0x00037430


	//   ....[107]....
        /*0e80*/ 	.word	0x000374f0


	//   ....[108]....
        /*0e84*/ 	.word	0x000375a0


	//   ....[109]....
        /*0e88*/ 	.word	0x00037650


	//   ....[110]....
        /*0e8c*/ 	.word	0x00037700


	//   ....[111]....
        /*0e90*/ 	.word	0x000377b0


	//   ....[112]....
        /*0e94*/ 	.word	0x00037810


	//   ....[113]....
        /*0e98*/ 	.word	0x000378f0


	//   ....[114]....
        /*0e9c*/ 	.word	0x000379e0


	//   ....[115]....
        /*0ea0*/ 	.word	0x00037a80


	//   ....[116]....
        /*0ea4*/ 	.word	0x00037ae0


	//   ....[117]....
        /*0ea8*/ 	.word	0x00037bb0


	//   ....[118]....
        /*0eac*/ 	.word	0x00037c10


	//   ....[119]....
        /*0eb0*/ 	.word	0x00037ce0


	//   ....[120]....
        /*0eb4*/ 	.word	0x00037d40


	//   ....[121]....
        /*0eb8*/ 	.word	0x00037e10


	//   ....[122]....
        /*0ebc*/ 	.word	0x00037e70


	//   ....[123]....
        /*0ec0*/ 	.word	0x00037f40


	//   ....[124]....
        /*0ec4*/ 	.word	0x00038120


	//   ....[125]....
        /*0ec8*/ 	.word	0x000381c0


	//   ....[126]....
        /*0ecc*/ 	.word	0x00038330


	//   ....[127]....
        /*0ed0*/ 	.word	0x000383a0


	//   ....[128]....
        /*0ed4*/ 	.word	0x00038410


	//   ....[129]....
        /*0ed8*/ 	.word	0x00038480


	//   ....[130]....
        /*0edc*/ 	.word	0x000384f0


	//   ....[131]....
        /*0ee0*/ 	.word	0x00038570


	//   ....[132]....
        /*0ee4*/ 	.word	0x000385f0


	//   ....[133]....
        /*0ee8*/ 	.word	0x00038680


	//   ....[134]....
        /*0eec*/ 	.word	0x000386f0


	//   ....[135]....
        /*0ef0*/ 	.word	0x00038760


	//   ....[136]....
        /*0ef4*/ 	.word	0x000387d0


	//   ....[137]....
        /*0ef8*/ 	.word	0x00038850


	//   ....[138]....
        /*0efc*/ 	.word	0x000388c0


	//   ....[139]....
        /*0f00*/ 	.word	0x00038970


	//   ....[140]....
        /*0f04*/ 	.word	0x000389c0


	//   ....[141]....
        /*0f08*/ 	.word	0x00038a50


	//   ....[142]....
        /*0f0c*/ 	.word	0x00038b80


	//----- nvinfo : EIATTR_REG_RECONFIG
	.align		4
.L_329:
        /*0f10*/ 	.byte	0x01, 0x54
	.zero		2


	//----- nvinfo : EIATTR_SYSCALL_OFFSETS
	.align		4
        /*0f14*/ 	.byte	0x04, 0x46
        /*0f16*/ 	.short	(.L_331 - .L_330)


	//   ....[0]....
.L_330:
        /*0f18*/ 	.word	0x00002010


	//   ....[1]....
        /*0f1c*/ 	.word	0x00002160


	//   ....[2]....
        /*0f20*/ 	.word	0x00010ca0


	//   ....[3]....
        /*0f24*/ 	.word	0x000111c0


	//   ....[4]....
        /*0f28*/ 	.word	0x0002c7c0


	//   ....[5]....
        /*0f2c*/ 	.word	0x0002c930


	//   ....[6]....
        /*0f30*/ 	.word	0x0002ca80


	//   ....[7]....
        /*0f34*/ 	.word	0x0002cbc0


	//   ....[8]....
        /*0f38*/ 	.word	0x0002e440


	//----- nvinfo : EIATTR_MBARRIER_INSTR_OFFSETS
	.align		4
.L_331:
        /*0f3c*/ 	.byte	0x04, 0x39
        /*0f3e*/ 	.short	(.L_333 - .L_332)


	//   ....[0]....
.L_332:
        /*0f40*/ 	.word	0x00000270
        /*0f44*/ 	.word	0x000000ff
        /*0f48*/ 	.word	0x00029800
        /*0f4c*/ 	.short	0x0100
        /*0f4e*/ 	.byte	0x08
	.zero		1


	//   ....[1]....
        /*0f50*/ 	.word	0x00000280
        /*0f54*/ 	.word	0x000000ff
        /*0f58*/ 	.word	0x00029820
        /*0f5c*/ 	.short	0x0100
        /*0f5e*/ 	.byte	0x08
	.zero		1


	//   ....[2]....
        /*0f60*/ 	.word	0x00000370
        /*0f64*/ 	.word	0x000000ff
        /*0f68*/ 	.word	0x00029830
        /*0f6c*/ 	.short	0x0100
        /*0f6e*/ 	.byte	0x08
	.zero		1


	//   ....[3]....
        /*0f70*/ 	.word	0x00000380
        /*0f74*/ 	.word	0x000000ff
        /*0f78*/ 	.word	0x00029840
        /*0f7c*/ 	.short	0x0100
        /*0f7e*/ 	.byte	0x08
	.zero		1


	//   ....[4]....
        /*0f80*/ 	.word	0x00000390
        /*0f84*/ 	.word	0x000000ff
        /*0f88*/ 	.word	0x00029838
        /*0f8c*/ 	.short	0x0100
        /*0f8e*/ 	.byte	0x08
	.zero		1


	//   ....[5]....
        /*0f90*/ 	.word	0x000003a0
        /*0f94*/ 	.word	0x000000ff
        /*0f98*/ 	.word	0x00029848
        /*0f9c*/ 	.short	0x0100
        /*0f9e*/ 	.byte	0x08
	.zero		1


	//   ....[6]....
        /*0fa0*/ 	.word	0x000004d0
        /*0fa4*/ 	.word	0x000000ff
        /*0fa8*/ 	.word	0x00029850
        /*0fac*/ 	.short	0x0100
        /*0fae*/ 	.byte	0x08
	.zero		1


	//   ....[7]....
        /*0fb0*/ 	.word	0x000004e0
        /*0fb4*/ 	.word	0x000000ff
        /*0fb8*/ 	.word	0x00029860
        /*0fbc*/ 	.short	0x0100
        /*0fbe*/ 	.byte	0x08
	.zero		1


	//   ....[8]....
        /*0fc0*/ 	.word	0x000004f0
        /*0fc4*/ 	.word	0x000000ff
        /*0fc8*/ 	.word	0x00029858
        /*0fcc*/ 	.short	0x0100
        /*0fce*/ 	.byte	0x08
	.zero		1


	//   ....[9]....
        /*0fd0*/ 	.word	0x00000500
        /*0fd4*/ 	.word	0x000000ff
        /*0fd8*/ 	.word	0x00029868
        /*0fdc*/ 	.short	0x0100
        /*0fde*/ 	.byte	0x08
	.zero		1


	//   ....[10]....
        /*0fe0*/ 	.word	0x000005f0
        /*0fe4*/ 	.word	0x000000ff
        /*0fe8*/ 	.word	0x00029870
        /*0fec*/ 	.short	0x0100
        /*0fee*/ 	.byte	0x06
	.zero		1


	//   ....[11]....
        /*0ff0*/ 	.word	0x00000600
        /*0ff4*/ 	.word	0x000000ff
        /*0ff8*/ 	.word	0x00029880
        /*0ffc*/ 	.short	0x0100
        /*0ffe*/ 	.byte	0x06
	.zero		1


	//   ....[12]....
        /*1000*/ 	.word	0x00000610
        /*1004*/ 	.word	0x000000ff
        /*1008*/ 	.word	0x00029878
        /*100c*/ 	.short	0x0100
        /*100e*/ 	.byte	0x06
	.zero		1


	//   ....[13]....
        /*1010*/ 	.word	0x00000620
        /*1014*/ 	.word	0x000000ff
        /*1018*/ 	.word	0x00029888
        /*101c*/ 	.short	0x0100
        /*101e*/ 	.byte	0x06
	.zero		1


	//   ....[14]....
        /*1020*/ 	.word	0x00000750
        /*1024*/ 	.word	0x000000ff
        /*1028*/ 	.word	0x00029890
        /*102c*/ 	.short	0x0100
        /*102e*/ 	.byte	0x08
	.zero		1


	//   ....[15]....
        /*1030*/ 	.word	0x00000760
        /*1034*/ 	.word	0x000000ff
        /*1038*/ 	.word	0x000298a0
        /*103c*/ 	.short	0x0100
        /*103e*/ 	.byte	0x08
	.zero		1


	//   ....[16]....
        /*1040*/ 	.word	0x00000770
        /*1044*/ 	.word	0x000000ff
        /*1048*/ 	.word	0x00029898
        /*104c*/ 	.short	0x0100
        /*104e*/ 	.byte	0x08
	.zero		1


	//   ....[17]....
        /*1050*/ 	.word	0x00000780
        /*1054*/ 	.word	0x000000ff
        /*1058*/ 	.word	0x000298a8
        /*105c*/ 	.short	0x0100
        /*105e*/ 	.byte	0x08
	.zero		1


	//   ....[18]....
        /*1060*/ 	.word	0x000008c0
        /*1064*/ 	.word	0x000000ff
        /*1068*/ 	.word	0x000298b0
        /*106c*/ 	.short	0x0100
        /*106e*/ 	.byte	0x08
	.zero		1


	//   ....[19]....
        /*1070*/ 	.word	0x000008d0
        /*1074*/ 	.word	0x000000ff
        /*1078*/ 	.word	0x000298c0
        /*107c*/ 	.short	0x0100
        /*107e*/ 	.byte	0x08
	.zero		1


	//   ....[20]....
        /*1080*/ 	.word	0x000008e0
        /*1084*/ 	.word	0x000000ff
        /*1088*/ 	.word	0x000298b8
        /*108c*/ 	.short	0x0100
        /*108e*/ 	.byte	0x08
	.zero		1


	//   ....[21]....
        /*1090*/ 	.word	0x000008f0
        /*1094*/ 	.word	0x000000ff
        /*1098*/ 	.word	0x000298c8
        /*109c*/ 	.short	0x0100
        /*109e*/ 	.byte	0x08
	.zero		1


	//   ....[22]....
        /*10a0*/ 	.word	0x00003910
        /*10a4*/ 	.word	0x0000005f
        /*10a8*/ 	.word	0x00029890
        /*10ac*/ 	.short	0x010a
        /*10ae*/ 	.byte	0x3f
	.zero		1


	//   ....[23]....
        /*10b0*/ 	.word	0x00009910
        /*10b4*/ 	.word	0x0000005f
        /*10b8*/ 	.word	0x00029890
        /*10bc*/ 	.short	0x010a
        /*10be*/ 	.byte	0x3f
	.zero		1


	//   ....[24]....
        /*10c0*/ 	.word	0x0000f660
        /*10c4*/ 	.word	0x0000005f
        /*10c8*/ 	.word	0x00029890
        /*10cc*/ 	.short	0x010a
        /*10ce*/ 	.byte	0x3f
	.zero		1


	//   ....[25]....
        /*10d0*/ 	.word	0x0000fdb0
        /*10d4*/ 	.word	0x0000000b
        /*10d8*/ 	.word	0x00000000
        /*10dc*/ 	.short	0x0101
        /*10de*/ 	.byte	0x3f
	.zero		1


	//   ....[26]....
        /*10e0*/ 	.word	0x0000fdf0
        /*10e4*/ 	.word	0x0000005f
        /*10e8*/ 	.word	0x000298b0
        /*10ec*/ 	.short	0x010a
        /*10ee*/ 	.byte	0x3f
	.zero		1


	//   ....[27]....
        /*10f0*/ 	.word	0x00010400
        /*10f4*/ 	.word	0x0000005f
        /*10f8*/ 	.word	0x00000000
        /*10fc*/ 	.short	0x0101
        /*10fe*/ 	.byte	0x3f
	.zero		1


	//   ....[28]....
        /*1100*/ 	.word	0x00010f40
        /*1104*/ 	.word	0x00000012
        /*1108*/ 	.word	0x00029800
        /*110c*/ 	.short	0x010a
        /*110e*/ 	.byte	0x3f
	.zero		1


	//   ....[29]....
        /*1110*/ 	.word	0x00010f90
        /*1114*/ 	.word	0x00000012
        /*1118*/ 	.word	0x00029800
        /*111c*/ 	.short	0x010a
        /*111e*/ 	.byte	0x3f
	.zero		1


	//   ....[30]....
        /*1120*/ 	.word	0x00011980
        /*1124*/ 	.word	0x00000012
        /*1128*/ 	.word	0x00029800
        /*112c*/ 	.short	0x010a
        /*112e*/ 	.byte	0x3f
	.zero		1


	//   ....[31]....
        /*1130*/ 	.word	0x00014e90
        /*1134*/ 	.word	0x00000012
        /*1138*/ 	.word	0x00029800
        /*113c*/ 	.short	0x010a
        /*113e*/ 	.byte	0x3f
	.zero		1


	//   ....[32]....
        /*1140*/ 	.word	0x00017fb0
        /*1144*/ 	.word	0x00000000
        /*1148*/ 	.word	0x00029830
        /*114c*/ 	.short	0x010a
        /*114e*/ 	.byte	0x3f
	.zero		1


	//   ....[33]....
        /*1150*/ 	.word	0x00017ff0
        /*1154*/ 	.word	0x00000000
        /*1158*/ 	.word	0x00029830
        /*115c*/ 	.short	0x010a
        /*115e*/ 	.byte	0x3f
	.zero		1


	//   ....[34]....
        /*1160*/ 	.word	0x0001b230
        /*1164*/ 	.word	0x00000040
        /*1168*/ 	.word	0x00000000
        /*116c*/ 	.short	0x0101
        /*116e*/ 	.byte	0x3f
	.zero		1


	//   ....[35]....
        /*1170*/ 	.word	0x0001c400
        /*1174*/ 	.word	0x0000000b
        /*1178*/ 	.word	0x00029830
        /*117c*/ 	.short	0x010a
        /*117e*/ 	.byte	0x3f
	.zero		1


	//   ....[36]....
        /*1180*/ 	.word	0x0001c450
        /*1184*/ 	.word	0x0000000b
        /*1188*/ 	.word	0x00029830
        /*118c*/ 	.short	0x010a
        /*118e*/ 	.byte	0x3f
	.zero		1


	//   ....[37]....
        /*1190*/ 	.word	0x0001d550
        /*1194*/ 	.word	0x0000000a
        /*1198*/ 	.word	0x00029850
        /*119c*/ 	.short	0x010a
        /*119e*/ 	.byte	0x3f
	.zero		1


	//   ....[38]....
        /*11a0*/ 	.word	0x0001d590
        /*11a4*/ 	.word	0x0000000a
        /*11a8*/ 	.word	0x00029850
        /*11ac*/ 	.short	0x010a
        /*11ae*/ 	.byte	0x3f
	.zero		1


	//   ....[39]....
        /*11b0*/ 	.word	0x0001fb70
        /*11b4*/ 	.word	0x000000a3
        /*11b8*/ 	.word	0x00000000
        /*11bc*/ 	.short	0x0101
        /*11be*/ 	.byte	0x3f
	.zero		1


	//   ....[40]....
        /*11c0*/ 	.word	0x00020440
        /*11c4*/ 	.word	0x00000008
        /*11c8*/ 	.word	0x00000000
        /*11cc*/ 	.short	0x0101
        /*11ce*/ 	.byte	0x3f
	.zero		1


	//   ....[41]....
        /*11d0*/ 	.word	0x00020bc0
        /*11d4*/ 	.word	0x0000000a
        /*11d8*/ 	.word	0x00029830
        /*11dc*/ 	.short	0x010a
        /*11de*/ 	.byte	0x3f
	.zero		1


	//   ....[42]....
        /*11e0*/ 	.word	0x00020c10
        /*11e4*/ 	.word	0x0000000a
        /*11e8*/ 	.word	0x00029830
        /*11ec*/ 	.short	0x010a
        /*11ee*/ 	.byte	0x3f
	.zero		1


	//   ....[43]....
        /*11f0*/ 	.word	0x00021ce0
        /*11f4*/ 	.word	0x0000000a
        /*11f8*/ 	.word	0x00029850
        /*11fc*/ 	.short	0x010a
        /*11fe*/ 	.byte	0x3f
	.zero		1


	//   ....[44]....
        /*1200*/ 	.word	0x00021d20
        /*1204*/ 	.word	0x0000000a
        /*1208*/ 	.word	0x00029850
        /*120c*/ 	.short	0x010a
        /*120e*/ 	.byte	0x3f
	.zero		1


	//   ....[45]....
        /*1210*/ 	.word	0x000223c0
        /*1214*/ 	.word	0x0000000a
        /*1218*/ 	.word	0x00000000
        /*121c*/ 	.short	0x0101
        /*121e*/ 	.byte	0x3f
	.zero		1


	//   ....[46]....
        /*1220*/ 	.word	0x000240f0
        /*1224*/ 	.word	0x00000004
        /*1228*/ 	.word	0x00000000
        /*122c*/ 	.short	0x0101
        /*122e*/ 	.byte	0x3f
	.zero		1


	//   ....[47]....
        /*1230*/ 	.word	0x00024760
        /*1234*/ 	.word	0x0000000b
        /*1238*/ 	.word	0x00029850
        /*123c*/ 	.short	0x010a
        /*123e*/ 	.byte	0x3f
	.zero		1


	//   ....[48]....
        /*1240*/ 	.word	0x000247e0
        /*1244*/ 	.word	0x0000000b
        /*1248*/ 	.word	0x00029850
        /*124c*/ 	.short	0x010a
        /*124e*/ 	.byte	0x3f
	.zero		1


	//   ....[49]....
        /*1250*/ 	.word	0x00024e00
        /*1254*/ 	.word	0x00000002
        /*1258*/ 	.word	0x00000000
        /*125c*/ 	.short	0x0101
        /*125e*/ 	.byte	0x3f
	.zero		1


	//   ....[50]....
        /*1260*/ 	.word	0x00027140
        /*1264*/ 	.word	0x00000000
        /*1268*/ 	.word	0x00000000
        /*126c*/ 	.short	0x0101
        /*126e*/ 	.byte	0x3f
	.zero		1


	//   ....[51]....
        /*1270*/ 	.word	0x000277b0
        /*1274*/ 	.word	0x0000000c
        /*1278*/ 	.word	0x00000000
        /*127c*/ 	.short	0x0101
        /*127e*/ 	.byte	0x3f
	.zero		1


	//   ....[52]....
        /*1280*/ 	.word	0x0002b350
        /*1284*/ 	.word	0x00000017
        /*1288*/ 	.word	0x00029820
        /*128c*/ 	.short	0x010a
        /*128e*/ 	.byte	0x3f
	.zero		1


	//   ....[53]....
        /*1290*/ 	.word	0x0002b3e0
        /*1294*/ 	.word	0x00000009
        /*1298*/ 	.word	0x000298a0
        /*129c*/ 	.short	0x010a
        /*129e*/ 	.byte	0x3f
	.zero		1


	//   ....[54]....
        /*12a0*/ 	.word	0x0002b810
        /*12a4*/ 	.word	0x00000009
        /*12a8*/ 	.word	0x000298c0
        /*12ac*/ 	.short	0x010a
        /*12ae*/ 	.byte	0x3f
	.zero		1


	//   ....[55]....
        /*12b0*/ 	.word	0x0002bb50
        /*12b4*/ 	.word	0x00000009
        /*12b8*/ 	.word	0x000298a0
        /*12bc*/ 	.short	0x010a
        /*12be*/ 	.byte	0x3f
	.zero		1


	//   ....[56]....
        /*12c0*/ 	.word	0x0002bf70
        /*12c4*/ 	.word	0x00000009
        /*12c8*/ 	.word	0x000298c0
        /*12cc*/ 	.short	0x010a
        /*12ce*/ 	.byte	0x3f
	.zero		1


	//   ....[57]....
        /*12d0*/ 	.word	0x0002d2a0
        /*12d4*/ 	.word	0x00000000
        /*12d8*/ 	.word	0x00029880
        /*12dc*/ 	.short	0x010a
        /*12de*/ 	.byte	0x3f
	.zero		1


	//   ....[58]....
        /*12e0*/ 	.word	0x0002d9a0
        /*12e4*/ 	.word	0x00000000
        /*12e8*/ 	.word	0x00029870
        /*12ec*/ 	.short	0x0107
        /*12ee*/ 	.byte	0x3f
	.zero		1


	//   ....[59]....
        /*12f0*/ 	.word	0x0002da60
        /*12f4*/ 	.word	0x00000000
        /*12f8*/ 	.word	0x00029870
        /*12fc*/ 	.short	0x0101
        /*12fe*/ 	.byte	0x3f
	.zero		1


	//   ....[60]....
        /*1300*/ 	.word	0x0002dab0
        /*1304*/ 	.word	0x00000000
        /*1308*/ 	.word	0x00029840
        /*130c*/ 	.short	0x010a
        /*130e*/ 	.byte	0x3f
	.zero		1


	//   ....[61]....
        /*1310*/ 	.word	0x0002e150
        /*1314*/ 	.word	0x00000000
        /*1318*/ 	.word	0x00029830
        /*131c*/ 	.short	0x0107
        /*131e*/ 	.byte	0x3f
	.zero		1


	//   ....[62]....
        /*1320*/ 	.word	0x0002e230
        /*1324*/ 	.word	0x00000000
        /*1328*/ 	.word	0x00029830
        /*132c*/ 	.short	0x0101
        /*132e*/ 	.byte	0x3f
	.zero		1


	//   ....[63]....
        /*1330*/ 	.word	0x0002eb20
        /*1334*/ 	.word	0x00000017
        /*1338*/ 	.word	0x00029800
        /*133c*/ 	.short	0x0107
        /*133e*/ 	.byte	0x3f
	.zero		1


	//   ....[64]....
        /*1340*/ 	.word	0x0002ec30
        /*1344*/ 	.word	0x00000017
        /*1348*/ 	.word	0x00029800
        /*134c*/ 	.short	0x0101
        /*134e*/ 	.byte	0x3f
	.zero		1


	//   ....[65]....
        /*1350*/ 	.word	0x0002ec50
        /*1354*/ 	.word	0x00000017
        /*1358*/ 	.word	0x00029820
        /*135c*/ 	.short	0x010a
        /*135e*/ 	.byte	0x3f
	.zero		1


	//   ....[66]....
        /*1360*/ 	.word	0x0002f130
        /*1364*/ 	.word	0x00000000
        /*1368*/ 	.word	0x00029880
        /*136c*/ 	.short	0x010a
        /*136e*/ 	.byte	0x3f
	.zero		1


	//   ....[67]....
        /*1370*/ 	.word	0x0002f690
        /*1374*/ 	.word	0x00000000
        /*1378*/ 	.word	0x00029870
        /*137c*/ 	.short	0x0107
        /*137e*/ 	.byte	0x3f
	.zero		1


	//   ....[68]....
        /*1380*/ 	.word	0x0002f750
        /*1384*/ 	.word	0x00000000
        /*1388*/ 	.word	0x00029870
        /*138c*/ 	.short	0x0101
        /*138e*/ 	.byte	0x3f
	.zero		1


	//   ....[69]....
        /*1390*/ 	.word	0x0002f780
        /*1394*/ 	.word	0x00000000
        /*1398*/ 	.word	0x00029840
        /*139c*/ 	.short	0x010a
        /*139e*/ 	.byte	0x3f
	.zero		1


	//   ....[70]....
        /*13a0*/ 	.word	0x0002fca0
        /*13a4*/ 	.word	0x00000000
        /*13a8*/ 	.word	0x00029830
        /*13ac*/ 	.short	0x0107
        /*13ae*/ 	.byte	0x3f
	.zero		1


	//   ....[71]....
        /*13b0*/ 	.word	0x0002fd60
        /*13b4*/ 	.word	0x00000000
        /*13b8*/ 	.word	0x00029830
        /*13bc*/ 	.short	0x0101
        /*13be*/ 	.byte	0x3f
	.zero		1


	//   ....[72]....
        /*13c0*/ 	.word	0x0002fdf0
        /*13c4*/ 	.word	0x00000003
        /*13c8*/ 	.word	0x00029870
        /*13cc*/ 	.short	0x010a
        /*13ce*/ 	.byte	0x3f
	.zero		1


	//   ....[73]....
        /*13d0*/ 	.word	0x0002fe80
        /*13d4*/ 	.word	0x00000003
        /*13d8*/ 	.word	0x00029860
        /*13dc*/ 	.short	0x010a
        /*13de*/ 	.byte	0x3f
	.zero		1


	//   ....[74]....
        /*13e0*/ 	.word	0x00030390
        /*13e4*/ 	.word	0x00000003
        /*13e8*/ 	.word	0x00029850
        /*13ec*/ 	.short	0x0101
        /*13ee*/ 	.byte	0x3f
	.zero		1


	//   ....[75]....
        /*13f0*/ 	.word	0x00030420
        /*13f4*/ 	.word	0x00000003
        /*13f8*/ 	.word	0x00000000
        /*13fc*/ 	.short	0x0101
        /*13fe*/ 	.byte	0x3f
	.zero		1


	//   ....[76]....
        /*1400*/ 	.word	0x000305e0
        /*1404*/ 	.word	0x00000011
        /*1408*/ 	.word	0x00029870
        /*140c*/ 	.short	0x010a
        /*140e*/ 	.byte	0x3f
	.zero		1


	//   ....[77]....
        /*1410*/ 	.word	0x00030660
        /*1414*/ 	.word	0x00000011
        /*1418*/ 	.word	0x00029860
        /*141c*/ 	.short	0x010a
        /*141e*/ 	.byte	0x3f
	.zero		1


	//   ....[78]....
        /*1420*/ 	.word	0x00030b80
        /*1424*/ 	.word	0x00000011
        /*1428*/ 	.word	0x00029850
        /*142c*/ 	.short	0x0101
        /*142e*/ 	.byte	0x3f
	.zero		1


	//   ....[79]....
        /*1430*/ 	.word	0x00030c30
        /*1434*/ 	.word	0x00000011
        /*1438*/ 	.word	0x00000000
        /*143c*/ 	.short	0x0101
        /*143e*/ 	.byte	0x3f
	.zero		1


	//   ....[80]....
        /*1440*/ 	.word	0x00031d60
        /*1444*/ 	.word	0x00000005
        /*1448*/ 	.word	0x00029820
        /*144c*/ 	.short	0x010a
        /*144e*/ 	.byte	0x3f
	.zero		1


	//   ....[81]....
        /*1450*/ 	.word	0x00031ed0
        /*1454*/ 	.word	0x00000003
        /*1458*/ 	.word	0x00029840
        /*145c*/ 	.short	0x010a
        /*145e*/ 	.byte	0x3f
	.zero		1


	//   ....[82]....
        /*1460*/ 	.word	0x00031f70
        /*1464*/ 	.word	0x00000005
        /*1468*/ 	.word	0x00029840
        /*146c*/ 	.short	0x010a
        /*146e*/ 	.byte	0x3f
	.zero		1


	//   ....[83]....
        /*1470*/ 	.word	0x00031fb0
        /*1474*/ 	.word	0x00000003
        /*1478*/ 	.word	0x00029860
        /*147c*/ 	.short	0x010a
        /*147e*/ 	.byte	0x3f
	.zero		1


	//   ....[84]....
        /*1480*/ 	.word	0x00031ff0
        /*1484*/ 	.word	0x00000005
        /*1488*/ 	.word	0x00029860
        /*148c*/ 	.short	0x010a
        /*148e*/ 	.byte	0x3f
	.zero		1


	//   ....[85]....
        /*1490*/ 	.word	0x00032030
        /*1494*/ 	.word	0x00000003
        /*1498*/ 	.word	0x00029880
        /*149c*/ 	.short	0x010a
        /*149e*/ 	.byte	0x3f
	.zero		1


	//   ....[86]....
        /*14a0*/ 	.word	0x00032070
        /*14a4*/ 	.word	0x00000005
        /*14a8*/ 	.word	0x00029880
        /*14ac*/ 	.short	0x010a
        /*14ae*/ 	.byte	0x3f
	.zero		1


	//   ....[87]....
        /*14b0*/ 	.word	0x000320d0
        /*14b4*/ 	.word	0x0000005f
        /*14b8*/ 	.word	0x00029890
        /*14bc*/ 	.short	0x010a
        /*14be*/ 	.byte	0x3f
	.zero		1


	//   ....[88]....
        /*14c0*/ 	.word	0x00032380
        /*14c4*/ 	.word	0x0000005f
        /*14c8*/ 	.word	0x00029890
        /*14cc*/ 	.short	0x010a
        /*14ce*/ 	.byte	0x3f
	.zero		1


	//   ....[89]....
        /*14d0*/ 	.word	0x00032630
        /*14d4*/ 	.word	0x0000005f
        /*14d8*/ 	.word	0x00029890
        /*14dc*/ 	.short	0x010a
        /*14de*/ 	.byte	0x3f
	.zero		1


	//   ....[90]....
        /*14e0*/ 	.word	0x000328e0
        /*14e4*/ 	.word	0x0000005f
        /*14e8*/ 	.word	0x000298b0
        /*14ec*/ 	.short	0x010a
        /*14ee*/ 	.byte	0x3f
	.zero		1


	//   ....[91]....
        /*14f0*/ 	.word	0x00032be0
        /*14f4*/ 	.word	0x00000012
        /*14f8*/ 	.word	0x00029800
        /*14fc*/ 	.short	0x010a
        /*14fe*/ 	.byte	0x3f
	.zero		1


	//   ....[92]....
        /*1500*/ 	.word	0x00032df0
        /*1504*/ 	.word	0x00000012
        /*1508*/ 	.word	0x00029800
        /*150c*/ 	.short	0x010a
        /*150e*/ 	.byte	0x3f
	.zero		1


	//   ....[93]....
        /*1510*/ 	.word	0x00032e40
        /*1514*/ 	.word	0x00000000
        /*1518*/ 	.word	0x00029830
        /*151c*/ 	.short	0x010a
        /*151e*/ 	.byte	0x3f
	.zero		1


	//   ....[94]....
        /*1520*/ 	.word	0x00032e90
        /*1524*/ 	.word	0x0000000b
        /*1528*/ 	.word	0x00029830
        /*152c*/ 	.short	0x010a
        /*152e*/ 	.byte	0x3f
	.zero		1


	//   ....[95]....
        /*1530*/ 	.word	0x00032ee0
        /*1534*/ 	.word	0x0000000a
        /*1538*/ 	.word	0x00029850
        /*153c*/ 	.short	0x010a
        /*153e*/ 	.byte	0x3f
	.zero		1


	//   ....[96]....
        /*1540*/ 	.word	0x00032f30
        /*1544*/ 	.word	0x0000000a
        /*1548*/ 	.word	0x00029830
        /*154c*/ 	.short	0x010a
        /*154e*/ 	.byte	0x3f
	.zero		1


	//   ....[97]....
        /*1550*/ 	.word	0x00032f80
        /*1554*/ 	.word	0x0000000a
        /*1558*/ 	.word	0x00029850
        /*155c*/ 	.short	0x010a
        /*155e*/ 	.byte	0x3f
	.zero		1


	//   ....[98]....
        /*1560*/ 	.word	0x00032fd0
        /*1564*/ 	.word	0x0000000b
        /*1568*/ 	.word	0x00029850
        /*156c*/ 	.short	0x010a
        /*156e*/ 	.byte	0x3f
	.zero		1


	//   ....[99]....
        /*1570*/ 	.word	0x000359f0
        /*1574*/ 	.word	0x00000017
        /*1578*/ 	.word	0x00029820
        /*157c*/ 	.short	0x010a
        /*157e*/ 	.byte	0x3f
	.zero		1


	//   ....[100]....
        /*1580*/ 	.word	0x00035a40
        /*1584*/ 	.word	0x00000009
        /*1588*/ 	.word	0x000298a0
        /*158c*/ 	.short	0x010a
        /*158e*/ 	.byte	0x3f
	.zero		1


	//   ....[101]....
        /*1590*/ 	.word	0x00035a90
        /*1594*/ 	.word	0x00000009
        /*1598*/ 	.word	0x000298c0
        /*159c*/ 	.short	0x010a
        /*159e*/ 	.byte	0x3f
	.zero		1


	//   ....[102]....
        /*15a0*/ 	.word	0x00035ae0
        /*15a4*/ 	.word	0x00000009
        /*15a8*/ 	.word	0x000298a0
        /*15ac*/ 	.short	0x010a
        /*15ae*/ 	.byte	0x3f
	.zero		1


	//   ....[103]....
        /*15b0*/ 	.word	0x00035b30
        /*15b4*/ 	.word	0x00000009
        /*15b8*/ 	.word	0x000298c0
        /*15bc*/ 	.short	0x010a
        /*15be*/ 	.byte	0x3f
	.zero		1


	//   ....[104]....
        /*15c0*/ 	.word	0x00035c50
        /*15c4*/ 	.word	0x00000000
        /*15c8*/ 	.word	0x00029880
        /*15cc*/ 	.short	0x010a
        /*15ce*/ 	.byte	0x3f
	.zero		1


	//   ....[105]....
        /*15d0*/ 	.word	0x00036450
        /*15d4*/ 	.word	0x00000000
        /*15d8*/ 	.word	0x00029840
        /*15dc*/ 	.short	0x010a
        /*15de*/ 	.byte	0x3f
	.zero		1


	//   ....[106]....
        /*15e0*/ 	.word	0x000371c0
        /*15e4*/ 	.word	0x00000017
        /*15e8*/ 	.word	0x00029820
        /*15ec*/ 	.short	0x010a
        /*15ee*/ 	.byte	0x3f
	.zero		1


	//   ....[107]....
        /*15f0*/ 	.word	0x00037210
        /*15f4*/ 	.word	0x00000000
        /*15f8*/ 	.word	0x00029880
        /*15fc*/ 	.short	0x010a
        /*15fe*/ 	.byte	0x3f
	.zero		1


	//   ....[108]....
        /*1600*/ 	.word	0x00037930
        /*1604*/ 	.word	0x00000000
        /*1608*/ 	.word	0x00029840
        /*160c*/ 	.short	0x010a
        /*160e*/ 	.byte	0x3f
	.zero		1


	//   ....[109]....
        /*1610*/ 	.word	0x00037f80
        /*1614*/ 	.word	0x00000003
        /*1618*/ 	.word	0x00029870
        /*161c*/ 	.short	0x010a
        /*161e*/ 	.byte	0x3f
	.zero		1


	//   ....[110]....
        /*1620*/ 	.word	0x00037fd0
        /*1624*/ 	.word	0x00000003
        /*1628*/ 	.word	0x00029860
        /*162c*/ 	.short	0x010a
        /*162e*/ 	.byte	0x3f
	.zero		1


	//   ....[111]....
        /*1630*/ 	.word	0x00038020
        /*1634*/ 	.word	0x00000011
        /*1638*/ 	.word	0x00029870
        /*163c*/ 	.short	0x010a
        /*163e*/ 	.byte	0x3f
	.zero		1


	//   ....[112]....
        /*1640*/ 	.word	0x00038070
        /*1644*/ 	.word	0x00000011
        /*1648*/ 	.word	0x00029860
        /*164c*/ 	.short	0x010a
        /*164e*/ 	.byte	0x3f
	.zero		1


	//   ....[113]....
        /*1650*/ 	.word	0x00038aa0
        /*1654*/ 	.word	0x00000005
        /*1658*/ 	.word	0x00029820
        /*165c*/ 	.short	0x010a
        /*165e*/ 	.byte	0x3f
	.zero		1


	//   ....[114]....
        /*1660*/ 	.word	0x00038c40
        /*1664*/ 	.word	0x00000003
        /*1668*/ 	.word	0x00029840
        /*166c*/ 	.short	0x010a
        /*166e*/ 	.byte	0x3f
	.zero		1


	//   ....[115]....
        /*1670*/ 	.word	0x00038c90
        /*1674*/ 	.word	0x00000005
        /*1678*/ 	.word	0x00029840
        /*167c*/ 	.short	0x010a
        /*167e*/ 	.byte	0x3f
	.zero		1


	//   ....[116]....
        /*1680*/ 	.word	0x00038ce0
        /*1684*/ 	.word	0x00000003
        /*1688*/ 	.word	0x00029860
        /*168c*/ 	.short	0x010a
        /*168e*/ 	.byte	0x3f
	.zero		1


	//   ....[117]....
        /*1690*/ 	.word	0x00038d30
        /*1694*/ 	.word	0x00000005
        /*1698*/ 	.word	0x00029860
        /*169c*/ 	.short	0x010a
        /*169e*/ 	.byte	0x3f
	.zero		1


	//   ....[118]....
        /*16a0*/ 	.word	0x00038d80
        /*16a4*/ 	.word	0x00000003
        /*16a8*/ 	.word	0x00029880
        /*16ac*/ 	.short	0x010a
        /*16ae*/ 	.byte	0x3f
	.zero		1


	//----- nvinfo : EIATTR_NUM_MBARRIERS
	.align		4
.L_333:
        /*16b0*/ 	.byte	0x03, 0x38
        /*16b2*/ 	.short	0x0016


	//----- nvinfo : EIATTR_EXIT_INSTR_OFFSETS
	.align		4
        /*16b4*/ 	.byte	0x04, 0x1c
        /*16b6*/ 	.short	(.L_335 - .L_334)


	//   ....[0]....
.L_334:
        /*16b8*/ 	.word	0x000320c0


	//----- nvinfo : EIATTR_MAX_THREADS
	.align		4
.L_335:
        /*16bc*/ 	.byte	0x04, 0x05
        /*16be*/ 	.short	(.L_337 - .L_336)
.L_336:
        /*16c0*/ 	.word	0x00000180
        /*16c4*/ 	.word	0x00000001
        /*16c8*/ 	.word	0x00000001


	//----- nvinfo : EIATTR_CRS_STACK_SIZE
	.align		4
.L_337:
        /*16cc*/ 	.byte	0x04, 0x1e
        /*16ce*/ 	.short	(.L_339 - .L_338)
.L_338:
        /*16d0*/ 	.word	0x00000000


	//----- nvinfo : EIATTR_CBANK_PARAM_SIZE
	.align		4
.L_339:
        /*16d4*/ 	.byte	0x03, 0x19
        /*16d6*/ 	.short	0x0af0


	//----- nvinfo : EIATTR_PARAM_CBANK
	.align		4
        /*16d8*/ 	.byte	0x04, 0x0a
        /*16da*/ 	.short	(.L_341 - .L_340)
	.align		4
.L_340:
        /*16dc*/ 	.word	index@(.nv.constant0._ZN7cutlass13device_kernelIN5flash11enable_sm90INS1_16FlashAttnFwdSm90INS1_25CollectiveMainloopFwdSm90ILi2EN4cute5tupleIJNS5_1CILi1EEES8_S8_EEENS6_IJNS7_ILi128EEENS7_ILi160EEENS7_ILi192EEEEEELi128ENS_12float_e4m3_tEfNS_4arch4Sm90ELb1ELb0ELb1ELb1ELb1ELb1ELb0ELb1ELb1ELb1ELb1ELb0EEENS1_21CollectiveEpilogueFwdINS6_IJSA_SA_SB_EEES9_NS_10bfloat16_tESG_Li256ELb1ELb1ELb1ELb1EEENS1_36VarlenDynamicPersistentTileSchedulerILi128ELi160ELi256ELi128ELb1ELb1ELb1ELb1ELb1ELb1EEEEEEEEEvNT_6ParamsE)
        /*16e0*/ 	.short	0x0210
        /*16e2*/ 	.short	0x0af0


	//----- nvinfo : EIATTR_SW_WAR
	.align		4
.L_341:
        /*16e4*/ 	.byte	0x04, 0x36
        /*16e6*/ 	.short	(.L_343 - .L_342)
.L_342:
        /*16e8*/ 	.word	0x00000008
.L_343:


//--------------------- .nv.callgraph             --------------------------
	.section	.nv.callgraph,"",@"SHT_CUDA_CALLGRAPH"
	.align	4
	.sectionentsize	8
	.align		4
        /*0000*/ 	.word	0x00000000
	.align		4
        /*0004*/ 	.word	0xffffffff
	.align		4
        /*0008*/ 	.word	index@(_ZN7cutlass13device_kernelIN5flash11enable_sm90INS1_16FlashAttnFwdSm90INS1_25CollectiveMainloopFwdSm90ILi2EN4cute5tupleIJNS5_1CILi1EEES8_S8_EEENS6_IJNS7_ILi128EEENS7_ILi160EEENS7_ILi192EEEEEELi128ENS_12float_e4m3_tEfNS_4arch4Sm90ELb0ELb0ELb1ELb0ELb1ELb0ELb0ELb1ELb1ELb1ELb1ELb0EEENS1_21CollectiveEpilogueFwdINS6_IJSA_SA_SB_EEES9_NS_10bfloat16_tESG_Li256ELb0ELb1ELb1ELb1EEENS1_19SingleTileSchedulerILb0ELb1ELb1ELi128EEEEEEEEEvNT_6ParamsE)
	.align		4
        /*000c*/ 	.word	index@(__assertfail)
	.align		4
        /*0010*/ 	.word	index@(_ZN7cutlass13device_kernelIN5flash11enable_sm90INS1_16FlashAttnFwdSm90INS1_25CollectiveMainloopFwdSm90ILi2EN4cute5tupleIJNS5_1CILi1EEES8_S8_EEENS6_IJNS7_ILi128EEENS7_ILi160EEENS7_ILi192EEEEEELi128ENS_12float_e4m3_tEfNS_4arch4Sm90ELb0ELb0ELb1ELb1ELb1ELb0ELb0ELb1ELb1ELb1ELb1ELb0EEENS1_21CollectiveEpilogueFwdINS6_IJSA_SA_SB_EEES9_NS_10bfloat16_tESG_Li256ELb1ELb1ELb1ELb1EEENS1_36VarlenDynamicPersistentTileSchedulerILi128ELi160ELi256ELi128ELb1ELb1ELb1ELb0ELb1ELb1EEEEEEEEEvNT_6ParamsE)
	.align		4
        /*0014*/ 	.word	index@(__assertfail)
	.align		4
        /*0018*/ 	.word	index@(_ZN7cutlass13device_kernelIN5flash11enable_sm90INS1_16FlashAttnFwdSm90INS1_25CollectiveMainloopFwdSm90ILi2EN4cute5tupleIJNS5_1CILi1EEES8_S8_EEENS6_IJNS7_ILi128EEENS7_ILi160EEENS7_ILi192EEEEEELi128ENS_12float_e4m3_tEfNS_4arch4Sm90ELb0ELb0ELb1ELb1ELb1ELb1ELb0ELb1ELb1ELb1ELb1ELb0EEENS1_21CollectiveEpilogueFwdINS6_IJSA_SA_SB_EEES9_NS_10bfloat16_tESG_Li256ELb1ELb1ELb1ELb1EEENS1_36VarlenDynamicPersistentTileSchedulerILi128ELi160ELi256ELi128ELb1ELb1ELb1ELb0ELb1ELb1EEEEEEEEEvNT_6ParamsE)
	.align		4
        /*001c*/ 	.word	index@(__assertfail)
	.align		4
        /*0020*/ 	.word	index@(_ZN7cutlass13device_kernelIN5flash11enable_sm90INS1_16FlashAttnFwdSm90INS1_25CollectiveMainloopFwdSm90ILi2EN4cute5tupleIJNS5_1CILi1EEES8_S8_EEENS6_IJNS7_ILi128EEESA_NS7_ILi192EEEEEELi128ENS_12float_e4m3_tEfNS_4arch4Sm90ELb0ELb1ELb1ELb0ELb1ELb0ELb0ELb1ELb1ELb1ELb1ELb0EEENS1_21CollectiveEpilogueFwdINS6_IJSA_SA_SA_EEES9_NS_10bfloat16_tESF_Li256ELb0ELb1ELb1ELb1EEENS1_19SingleTileSchedulerILb0ELb1ELb1ELi128EEEEEEEEEvNT_6ParamsE)
	.align		4
        /*0024*/ 	.word	index@(__assertfail)
	.align		4
        /*0028*/ 	.word	index@(_ZN7cutlass13device_kernelIN5flash11enable_sm90INS1_16FlashAttnFwdSm90INS1_25CollectiveMainloopFwdSm90ILi2EN4cute5tupleIJNS5_1CILi1EEES8_S8_EEENS6_IJNS7_ILi128EEESA_NS7_ILi192EEEEEELi128ENS_12float_e4m3_tEfNS_4arch4Sm90ELb0ELb1ELb1ELb1ELb1ELb0ELb0ELb1ELb1ELb1ELb1ELb0EEENS1_21CollectiveEpilogueFwdINS6_IJSA_SA_SA_EEES9_NS_10bfloat16_tESF_Li256ELb1ELb1ELb1ELb1EEENS1_36VarlenDynamicPersistentTileSchedulerILi128ELi128ELi256ELi128ELb1ELb1ELb1ELb1ELb0ELb1EEEEEEEEEvNT_6ParamsE)
	.align		4
        /*002c*/ 	.word	index@(__assertfail)
	.align		4
        /*0030*/ 	.word	index@(_ZN7cutlass13device_kernelIN5flash11enable_sm90INS1_16FlashAttnFwdSm90INS1_25CollectiveMainloopFwdSm90ILi2EN4cute5tupleIJNS5_1CILi1EEES8_S8_EEENS6_IJNS7_ILi128EEESA_NS7_ILi192EEEEEELi128ENS_12float_e4m3_tEfNS_4arch4Sm90ELb0ELb1ELb1ELb1ELb1ELb1ELb0ELb1ELb1ELb1ELb1ELb0EEENS1_21CollectiveEpilogueFwdINS6_IJSA_SA_SA_EEES9_NS_10bfloat16_tESF_Li256ELb1ELb1ELb1ELb1EEENS1_36VarlenDynamicPersistentTileSchedulerILi128ELi128ELi256ELi128ELb1ELb1ELb1ELb1ELb0ELb1EEEEEEEEEvNT_6ParamsE)
	.align		4
        /*0034*/ 	.word	index@(__assertfail)
	.align		4
        /*0038*/ 	.word	index@(_ZN7cutlass13device_kernelIN5flash11enable_sm90INS1_16FlashAttnFwdSm90INS1_25CollectiveMainloopFwdSm90ILi2EN4cute5tupleIJNS5_1CILi1EEES8_S8_EEENS6_IJNS7_ILi128EEENS7_ILi160EEENS7_ILi192EEEEEELi128ENS_12float_e4m3_tEfNS_4arch4Sm90ELb1ELb0ELb1ELb0ELb1ELb0ELb0ELb1ELb1ELb1ELb1ELb0EEENS1_21CollectiveEpilogueFwdINS6_IJSA_SA_SB_EEES9_NS_10bfloat16_tESG_Li256ELb0ELb1ELb1ELb1EEENS1_19SingleTileSchedulerILb0ELb1ELb1ELi128EEEEEEEEEvNT_6ParamsE)
	.align		4
        /*003c*/ 	.word	index@(__assertfail)
	.align		4
        /*0040*/ 	.word	index@(_ZN7cutlass13device_kernelIN5flash11enable_sm90INS1_16FlashAttnFwdSm90INS1_25CollectiveMainloopFwdSm90ILi2EN4cute5tupleIJNS5_1CILi1EEES8_S8_EEENS6_IJNS7_ILi128EEENS7_ILi160EEENS7_ILi192EEEEEELi128ENS_12float_e4m3_tEfNS_4arch4Sm90ELb1ELb0ELb1ELb1ELb1ELb0ELb0ELb1ELb1ELb1ELb1ELb0EEENS1_21CollectiveEpilogueFwdINS6_IJSA_SA_SB_EEES9_NS_10bfloat16_tESG_Li256ELb1ELb1ELb1ELb1EEENS1_36VarlenDynamicPersistentTileSchedulerILi128ELi160ELi256ELi128ELb1ELb1ELb1ELb1ELb1ELb1EEEEEEEEEvNT_6ParamsE)
	.align		4
        /*0044*/ 	.word	index@(__assertfail)
	.align		4
        /*0048*/ 	.word	index@(_ZN7cutlass13device_kernelIN5flash11enable_sm90INS1_16FlashAttnFwdSm90INS1_25CollectiveMainloopFwdSm90ILi2EN4cute5tupleIJNS5_1CILi1EEES8_S8_EEENS6_IJNS7_ILi128EEENS7_ILi160EEENS7_ILi192EEEEEELi128ENS_12float_e4m3_tEfNS_4arch4Sm90ELb1ELb0ELb1ELb1ELb1ELb1ELb0ELb1ELb1ELb1ELb1ELb0EEENS1_21CollectiveEpilogueFwdINS6_IJSA_SA_SB_EEES9_NS_10bfloat16_tESG_Li256ELb1ELb1ELb1ELb1EEENS1_36VarlenDynamicPersistentTileSchedulerILi128ELi160ELi256ELi128ELb1ELb1ELb1ELb1ELb1ELb1EEEEEEEEEvNT_6ParamsE)
	.align		4
        /*004c*/ 	.word	index@(__assertfail)
	.align		4
        /*0050*/ 	.word	0x00000000
	.align		4
        /*0054*/ 	.word	0xfffffffe
	.align		4
        /*0058*/ 	.word	0x00000000
	.align		4
        /*005c*/ 	.word	0xfffffffd
	.align		4
        /*0060*/ 	.word	0x00000000
	.align		4
        /*0064*/ 	.word	0xfffffffc


//--------------------- .nv.constant4             --------------------------
	.section	.nv.constant4,"a",@progbits
	.align	8
	.align		8
.nv.constant4:
        /*0000*/ 	.dword	__assertfail
	.align		8
        /*0008*/ 	.dword	__unnamed_1
	.align		8
        /*0010*/ 	.dword	__unnamed_2
	.align		8
        /*0018*/ 	.dword	__unnamed_3
	.align		8
        /*0020*/ 	.dword	__unnamed_4
	.align		8
        /*0028*/ 	.dword	__unnamed_5
	.align		8
        /*0030*/ 	.dword	__unnamed_6
	.align		8
        /*0038*/ 	.dword	__unnamed_7
	.align		8
        /*0040*/ 	.dword	_ZZN5flash28permute_output_fp8_VcolmajorIN4cute6TensorINS1_11ArrayEngineIfLm64EEENS1_6LayoutINS1_5tupleIJNS6_IJNS1_1CILi2EEES8_NS7_ILi16EEEEEENS7_ILi1EEESB_EEENS6_IJNS6_IJSB_S8_NS7_ILi4EEEEEENS7_ILi0EEESF_EEEEEEEEEvRT_E9upper_map
	.align		8
        /*0048*/ 	.dword	__unnamed_8
	.align		8
        /*0050*/ 	.dword	__unnamed_9
	.align		8
        /*0058*/ 	.dword	__unnamed_10
	.align		8
        /*0060*/ 	.dword	__unnamed_11
	.align		8
        /*0068*/ 	.dword	__unnamed_12
	.align		8
        /*0070*/ 	.dword	_ZN87_INTERNAL_2a0913c8_51_flash_fwd_hdimdiff_e4m3_paged_split_softcap_sm90_cu_93b96ec2_37514cuda3std3__45__cpo5beginE
	.align		8
        /*0078*/ 	.dword	_ZN87_INTERNAL_2a0913c8_51_flash_fwd_hdimdiff_e4m3_paged_split_softcap_sm90_cu_93b96ec2_37514cuda3std3__45__cpo3endE
	.align		8
        /*0080*/ 	.dword	_ZN87_INTERNAL_2a0913c8_51_flash_fwd_hdimdiff_e4m3_paged_split_softcap_sm90_cu_93b96ec2_37514cuda3std3__45__cpo6cbeginE
	.align		8
        /*0088*/ 	.dword	_ZN87_INTERNAL_2a0913c8_51_flash_fwd_hdimdiff_e4m3_paged_split_softcap_sm90_cu_93b96ec2_37514cuda3std3__45__cpo4cendE
	.align		8
        /*0090*/ 	.dword	_ZN87_INTERNAL_2a0913c8_51_flash_fwd_hdimdiff_e4m3_paged_split_softcap_sm90_cu_93b96ec2_37514cuda3std3__489_GLOBAL__N__2a0913c8_51_flash_fwd_hdimdiff_e4m3_paged_split_softcap_sm90_cu_93b96ec2_37516ignoreE
	.align		8
        /*0098*/ 	.dword	_ZN87_INTERNAL_2a0913c8_51_flash_fwd_hdimdiff_e4m3_paged_split_softcap_sm90_cu_93b96ec2_37514cuda3std3__419piecewise_constructE
	.align		8
        /*00a0*/ 	.dword	_ZN87_INTERNAL_2a0913c8_51_flash_fwd_hdimdiff_e4m3_paged_split_softcap_sm90_cu_93b96ec2_37514cuda3std3__48in_placeE
	.align		8
        /*00a8*/ 	.dword	_ZN87_INTERNAL_2a0913c8_51_flash_fwd_hdimdiff_e4m3_paged_split_softcap_sm90_cu_93b96ec2_37514cuda3std6ranges3__45__cpo4swapE
	.align		8
        /*00b0*/ 	.dword	_ZN87_INTERNAL_2a0913c8_51_flash_fwd_hdimdiff_e4m3_paged_split_softcap_sm90_cu_93b96ec2_37514cuda3std6ranges3__45__cpo9iter_moveE
	.align		8
        /*00b8*/ 	.dword	_ZN87_INTERNAL_2a0913c8_51_flash_fwd_hdimdiff_e4m3_paged_split_softcap_sm90_cu_93b96ec2_37514cute7productE
	.align		8
        /*00c0*/ 	.dword	_ZN87_INTERNAL_2a0913c8_51_flash_fwd_hdimdiff_e4m3_paged_split_softcap_sm90_cu_93b96ec2_37514cute1_E
	.align		8
        /*00c8*/ 	.dword	$str$23
	.align		8
        /*00d0*/ 	.dword	$str$24


//--------------------- .text._ZN7cutlass13device_kernelIN5flash11enable_sm90INS1_16FlashAttnFwdSm90INS1_25CollectiveMainloopFwdSm90ILi2EN4cute5tupleIJNS5_1CILi1EEES8_S8_EEENS6_IJNS7_ILi128EEENS7_ILi160EEENS7_ILi192EEEEEELi128ENS_12float_e4m3_tEfNS_4arch4Sm90ELb0ELb0ELb1ELb0ELb1ELb0ELb0ELb1ELb1ELb1ELb1ELb0EEENS1_21CollectiveEpilogueFwdINS6_IJSA_SA_SB_EEES9_NS_10bfloat16_tESG_Li256ELb0ELb1ELb1ELb1EEENS1_19SingleTileSchedulerILb0ELb1ELb1ELi128EEEEEEEEEvNT_6ParamsE --------------------------
	.section	.text._ZN7cutlass13device_kernelIN5flash11enable_sm90INS1_16FlashAttnFwdSm90INS1_25CollectiveMainloopFwdSm90ILi2EN4cute5tupleIJNS5_1CILi1EEES8_S8_EEENS6_IJNS7_ILi128EEENS7_ILi160EEENS7_ILi192EEEEEELi128ENS_12float_e4m3_tEfNS_4arch4Sm90ELb0ELb0ELb1ELb0ELb1ELb0ELb0ELb1ELb1ELb1ELb1ELb0EEENS1_21CollectiveEpilogueFwdINS6_IJSA_SA_SB_EEES9_NS_10bfloat16_tESG_Li256ELb0ELb1ELb1ELb1EEENS1_19SingleTileSchedulerILb0ELb1ELb1ELi128EEEEEEEEEvNT_6ParamsE,"ax",@progbits
	.align	128
.text._ZN7cutlass13device_kernelIN5flash11enable_sm90INS1_16FlashAttnFwdSm90INS1_25CollectiveMainloopFwdSm90ILi2EN4cute5tupleIJNS5_1CILi1EEES8_S8_EEENS6_IJNS7_ILi128EEENS7_ILi160EEENS7_ILi192EEEEEELi128ENS_12float_e4m3_tEfNS_4arch4Sm90ELb0ELb0ELb1ELb0ELb1ELb0ELb0ELb1ELb1ELb1ELb1ELb0EEENS1_21CollectiveEpilogueFwdINS6_IJSA_SA_SB_EEES9_NS_10bfloat16_tESG_Li256ELb0ELb1ELb1ELb1EEENS1_19SingleTileSchedulerILb0ELb1ELb1ELi128EEEEEEEEEvNT_6ParamsE:
        .type           _ZN7cutlass13device_kernelIN5flash11enable_sm90INS1_16FlashAttnFwdSm90INS1_25CollectiveMainloopFwdSm90ILi2EN4cute5tupleIJNS5_1CILi1EEES8_S8_EEENS6_IJNS7_ILi128EEENS7_ILi160EEENS7_ILi192EEEEEELi128ENS_12float_e4m3_tEfNS_4arch4Sm90ELb0ELb0ELb1ELb0ELb1ELb0ELb0ELb1ELb1ELb1ELb1ELb0EEENS1_21CollectiveEpilogueFwdINS6_IJSA_SA_SB_EEES9_NS_10bfloat16_tESG_Li256ELb0ELb1ELb1ELb1EEENS1_19SingleTileSchedulerILb0ELb1ELb1ELi128EEEEEEEEEvNT_6ParamsE,@function
        .size           _ZN7cutlass13device_kernelIN5flash11enable_sm90INS1_16FlashAttnFwdSm90INS1_25CollectiveMainloopFwdSm90ILi2EN4cute5tupleIJNS5_1CILi1EEES8_S8_EEENS6_IJNS7_ILi128EEENS7_ILi160EEENS7_ILi192EEEEEELi128ENS_12float_e4m3_tEfNS_4arch4Sm90ELb0ELb0ELb1ELb0ELb1ELb0ELb0ELb1ELb1ELb1ELb1ELb0EEENS1_21CollectiveEpilogueFwdINS6_IJSA_SA_SB_EEES9_NS_10bfloat16_tESG_Li256ELb0ELb1ELb1ELb1EEENS1_19SingleTileSchedulerILb0ELb1ELb1ELi128EEEEEEEEEvNT_6ParamsE,(.L_x_3314 - _ZN7cutlass13device_kernelIN5flash11enable_sm90INS1_16FlashAttnFwdSm90INS1_25CollectiveMainloopFwdSm90ILi2EN4cute5tupleIJNS5_1CILi1EEES8_S8_EEENS6_IJNS7_ILi128EEENS7_ILi160EEENS7_ILi192EEEEEELi128ENS_12float_e4m3_tEfNS_4arch4Sm90ELb0ELb0ELb1ELb0ELb1ELb0ELb0ELb1ELb1ELb1ELb1ELb0EEENS1_21CollectiveEpilogueFwdINS6_IJSA_SA_SB_EEES9_NS_10bfloat16_tESG_Li256ELb0ELb1ELb1ELb1EEENS1_19SingleTileSchedulerILb0ELb1ELb1ELi128EEEEEEEEEvNT_6ParamsE)
        .other          _ZN7cutlass13device_kernelIN5flash11enable_sm90INS1_16FlashAttnFwdSm90INS1_25CollectiveMainloopFwdSm90ILi2EN4cute5tupleIJNS5_1CILi1EEES8_S8_EEENS6_IJNS7_ILi128EEENS7_ILi160EEENS7_ILi192EEEEEELi128ENS_12float_e4m3_tEfNS_4arch4Sm90ELb0ELb0ELb1ELb0ELb1ELb0ELb0ELb1ELb1ELb1ELb1ELb0EEENS1_21CollectiveEpilogueFwdINS6_IJSA_SA_SB_EEES9_NS_10bfloat16_tESG_Li256ELb0ELb1ELb1ELb1EEENS1_19SingleTileSchedulerILb0ELb1ELb1ELi128EEEEEEEEEvNT_6ParamsE,@"STO_CUDA_ENTRY STV_DEFAULT"
_ZN7cutlass13device_kernelIN5flash11enable_sm90INS1_16FlashAttnFwdSm90INS1_25CollectiveMainloopFwdSm90ILi2EN4cute5tupleIJNS5_1CILi1EEES8_S8_EEENS6_IJNS7_ILi128EEENS7_ILi160EEENS7_ILi192EEEEEELi128ENS_12float_e4m3_tEfNS_4arch4Sm90ELb0ELb0ELb1ELb0ELb1ELb0ELb0ELb1ELb1ELb1ELb1ELb0EEENS1_21CollectiveEpilogueFwdINS6_IJSA_SA_SB_EEES9_NS_10bfloat16_tESG_Li256ELb0ELb1ELb1ELb1EEENS1_19SingleTileSchedulerILb0ELb1ELb1ELi128EEEEEEEEEvNT_6ParamsE:
[----:B------:R-:W0:Y:S02]  /*0000*/  LDC R1, c[0x0][0x28] ;  /* 0x00000a00ff017b82 */ /* 0x000e240000000800 */
[----:B0-----:R-:W-:Y:S01]  /*0010*/  VIADD R1, R1, 0xfffffff0 ;  /* 0xfffffff001017836 */ /* 0x001fe20000000000 */
[----:B------:R-:W0:Y:S01]  /*0020*/  S2R R31, SR_TID.X ;  /* 0x00000000001f7919 */ /* 0x000e220000002100 */
[----:B------:R-:W-:Y:S01]  /*0030*/  ELECT P0, URZ, PT ;  /* 0x00000000003f782f */ /* 0x000fe20003800000 */
[----:B------:R-:W-:Y:S01]  /*0040*/  UMOV UR4, 0x80 ;  /* 0x0000008000047882 */ /* 0x000fe20000000000 */
[----:B------:R-:W-:Y:S01]  /*0050*/  UMOV UR7, 0x100 ;  /* 0x0000010000077882 */ /* 0x000fe20000000000 */
[----:B0-----:R-:W-:-:S05]  /*0060*/  SHF.R.U32.HI R0, RZ, 0x5, R31 ;  /* 0x00000005ff007819 */ /* 0x001fca000001161f */
[----:B------:R-:W0:Y:S02]  /*0070*/  SHFL.IDX PT, R2, R0, RZ, 0x1f ;  /* 0x00001fff00027589 */ /* 0x000e2400000e0000 */
[C---:B0-----:R-:W-:Y:S02]  /*0080*/  ISETP.NE.OR P0, PT, R2.reuse, RZ, !P0 ;  /* 0x000000ff0200720c */ /* 0x041fe40004705670 */
[----:B------:R-:W-:Y:S02]  /*0090*/  ISETP.NE.AND P1, PT, R2, RZ, PT ;  /* 0x000000ff0200720c */ /* 0x000fe40003f25270 */
[----:B------:R-:W-:-:S05]  /*00a0*/  SHF.R.U32.HI R2, RZ, 0x7, R31 ;  /* 0x00000007ff027819 */ /* 0x000fca000001161f */
[----:B------:R0:W1:Y:S04]  /*00b0*/  SHFL.IDX PT, R4, R2, RZ, 0x1f ;  /* 0x00001fff02047589 */ /* 0x00006800000e0000 */
[----:B------:R-:W-:Y:S01]  /*00c0*/  VOTEU.ALL UP0, P0 ;  /* 0x00000000003f7886 */ /* 0x000fe20000000000 */
[----:B------:R-:W-:-:S04]  /*00d0*/  VOTEU.ALL UP1, P0 ;  /* 0x00000000003f7886 */ /* 0x000fc80000020000 */
[----:B------:R-:W2:Y:S01]  /*00e0*/  @!UP0 S2UR UR8, SR_CgaCtaId ;  /* 0x00000000000889c3 */ /* 0x000ea20000008800 */
[----:B------:R-:W-:Y:S01]  /*00f0*/  @!UP0 UMOV UR6, 0x400 ;  /* 0x0000040000068882 */ /* 0x000fe20000000000 */
[----:B------:R-:W-:-:S04]  /*0100*/  @!UP0 UIADD3 UR4, -UR4, 0x100000, URZ ;  /* 0x0010000004048890 */ /* 0x000fc8000fffe13f */
[----:B------:R-:W-:Y:S02]  /*0110*/  @!UP0 USHF.L.U32 UR5, UR4, 0xb, URZ ;  /* 0x0000000b04058899 */ /* 0x000fe4000800063f */
[----:B------:R-:W-:Y:S02]  /*0120*/  @!UP0 USHF.L.U32 UR4, UR4, 0x1, URZ ;  /* 0x0000000104048899 */ /* 0x000fe4000800063f */
[----:B--2---:R-:W-:Y:S02]  /*0130*/  @!UP0 ULEA UR8, UR8, UR6, 0x18 ;  /* 0x0000000608088291 */ /* 0x004fe4000f8ec03f */
[----:B------:R-:W-:-:S04]  /*0140*/  @!UP0 UIADD3 UR6, -UR7, 0x100000, URZ ;  /* 0x0010000007068890 */ /* 0x000fc8000fffe13f */
[----:B------:R-:W-:Y:S02]  /*0150*/  @!UP0 USHF.L.U32 UR7, UR6, 0xb, URZ ;  /* 0x0000000b06078899 */ /* 0x000fe4000800063f */
[----:B------:R-:W-:Y:S01]  /*0160*/  @!UP0 USHF.L.U32 UR6, UR6, 0x1, URZ ;  /* 0x0000000106068899 */ /* 0x000fe2000800063f */
[----:B------:R-:W-:-:S05]  /*0170*/  VOTEU.ALL UP0, P0 ;  /* 0x00000000003f7886 */ /* 0x000fca0000000000 */
[----:B------:R0:W2:Y:S06]  /*0180*/  @!UP0 SYNCS.EXCH.64 URZ, [UR8+0x29800], UR4 ;  /* 0x02980004083f85b2 */ /* 0x0000ac0008000100 */
[----:B------:R0:W3:Y:S02]  /*0190*/  @!UP1 SYNCS.EXCH.64 URZ, [UR8+0x29820], UR6 ;  /* 0x02982006083f95b2 */ /* 0x0000e40008000100 */
[----:B01----:R-:W-:Y:S05]  /*01a0*/  @P1 BRA `(.L_x_0) ;  /* 0x0000000000481947 */ /* 0x003fea0003800000 */
[----:B------:R-:W0:Y:S01]  /*01b0*/  S2UR UR5, SR_CgaCtaId ;  /* 0x00000000000579c3 */ /* 0x000e220000008800 */
[----:B------:R-:W-:Y:S01]  /*01c0*/  UMOV UR4, 0x400 ;  /* 0x0000040000047882 */ /* 0x000fe20000000000 */
[----:B------:R-:W-:Y:S01]  /*01d0*/  UMOV UR6, 0x80 ;  /* 0x0000008000067882 */ /* 0x000fe20000000000 */
[----:B------:R-:W-:Y:S01]  /*01e0*/  UMOV UR7, 0x100 ;  /* 0x0000010000077882 */ /* 0x000fe20000000000 */
[----:B------:R-:W-:Y:S01]  /*01f0*/  ELECT P0, URZ, PT ;  /* 0x00000000003f782f */ /* 0x000fe20003800000 */
[----:B0-----:R-:W-:Y:S02]  /*0200*/  ULEA UR8, UR5, UR4, 0x18 ;  /* 0x0000000405087291 */ /* 0x001fe4000f8ec03f */
[----:B------:R-:W-:-:S04]  /*0210*/  UIADD3 UR4, -UR6, 0x100000, URZ ;  /* 0x0010000006047890 */ /* 0x000fc8000fffe13f */
[----:B------:R-:W-:Y:S02]  /*0220*/  USHF.L.U32 UR5, UR4, 0xb, URZ ;  /* 0x0000000b04057899 */ /* 0x000fe4000800063f */
[----:B------:R-:W-:Y:S02]  /*0230*/  USHF.L.U32 UR4, UR4, 0x1, URZ ;  /* 0x0000000104047899 */ /* 0x000fe4000800063f */
[----:B------:R-:W-:-:S04]  /*0240*/  UIADD3 UR6, -UR7, 0x100000, URZ ;  /* 0x0010000007067890 */ /* 0x000fc8000fffe13f */
[----:B------:R-:W-:Y:S02]  /*0250*/  USHF.L.U32 UR7, UR6, 0xb, URZ ;  /* 0x0000000b06077899 */ /* 0x000fe4000800063f */
[----:B------:R-:W-:Y:S01]  /*0260*/  USHF.L.U32 UR6, UR6, 0x1, URZ ;  /* 0x0000000106067899 */ /* 0x000fe2000800063f */
[----:B------:R-:W0:Y:S03]  /*0270*/  FENCE.VIEW.ASYNC.S ;  /* 0x00000000000073c6 */ /* 0x000e260000000000 */
[----:B0-----:R0:W1:Y:S08]  /*0280*/  SYNCS.EXCH.64 URZ, [UR8+0x29830], UR4 ;  /* 0x02983004083f75b2 */ /* 0x0010700008000100 */
[----:B------:R0:W4:Y:S01]  /*0290*/  SYNCS.EXCH.64 URZ, [UR8+0x29840], UR6 ;  /* 0x02984006083f75b2 */ /* 0x0001220008000100 */
[----:B------:R0:W0:Y:S01]  /*02a0*/  SYNCS.EXCH.64 URZ, [UR8+0x29838], UR4 ;  /* 0x02983804083f75b2 */ /* 0x0000220008000100 */
[----:B------:R0:W0:Y:S01]  /*02b0*/  SYNCS.EXCH.64 URZ, [UR8+0x29848], UR6 ;  /* 0x02984806083f75b2 */ /* 0x0000220008000100 */
[----:B------:R-:W-:Y:S01]  /*02c0*/  NOP ;  /* 0x0000000000007918 */ /* 0x000fe20000000000 */
.L_x_0:
[----:B------:R-:W5:Y:S01]  /*02d0*/  SHFL.IDX PT, R3, R0, RZ, 0x1f ;  /* 0x00001fff00037589 */ /* 0x000f6200000e0000 */
[----:B------:R-:W-:Y:S01]  /*02e0*/  NOP ;  /* 0x0000000000007918 */ /* 0x000fe20000000000 */
[----:B-----5:R-:W-:-:S13]  /*02f0*/  ISETP.NE.AND P0, PT, R3, RZ, PT ;  /* 0x000000ff0300720c */ /* 0x020fda0003f05270 */
[----:B------:R-:W-:Y:S05]  /*0300*/  @P0 BRA `(.L_x_1) ;  /* 0x0000000000480947 */ /* 0x000fea0003800000 */
[----:B0-----:R-:W0:Y:S01]  /*0310*/  S2UR UR5, SR_CgaCtaId ;  /* 0x00000000000579c3 */ /* 0x001e220000008800 */
        /* <DEDUP_REMOVED lines=12> */
[----:B0-----:R0:W0:Y:S08]  /*03e0*/  SYNCS.EXCH.64 URZ, [UR8+0x29850], UR4 ;  /* 0x02985004083f75b2 */ /* 0x0010300008000100 */
[----:B------:R0:W0:Y:S01]  /*03f0*/  SYNCS.EXCH.64 URZ, [UR8+0x29860], UR6 ;  /* 0x02986006083f75b2 */ /* 0x0000220008000100 */
[----:B------:R0:W0:Y:S01]  /*0400*/  SYNCS.EXCH.64 URZ, [UR8+0x29858], UR4 ;  /* 0x02985804083f75b2 */ /* 0x0000220008000100 */
[----:B------:R0:W0:Y:S01]  /*0410*/  SYNCS.EXCH.64 URZ, [UR8+0x29868], UR6 ;  /* 0x02986806083f75b2 */ /* 0x0000220008000100 */
[----:B------:R-:W-:Y:S01]  /*0420*/  NOP ;  /* 0x0000000000007918 */ /* 0x000fe20000000000 */
.L_x_1:
[----:B------:R-:W5:Y:S01]  /*0430*/  SHFL.IDX PT, R3, R0, RZ, 0x1f ;  /* 0x00001fff00037589 */ /* 0x000f6200000e0000 */
[----:B------:R-:W-:Y:S01]  /*0440*/  NOP ;  /* 0x0000000000007918 */ /* 0x000fe20000000000 */
[----:B-----5:R-:W-:-:S13]  /*0450*/  ISETP.NE.AND P0, PT, R3, RZ, PT ;  /* 0x000000ff0300720c */ /* 0x020fda0003f05270 */
[----:B------:R-:W-:Y:S05]  /*0460*/  @P0 BRA `(.L_x_2) ;  /* 0x0000000000380947 */ /* 0x000fea0003800000 */
[----:B0-----:R-:W0:Y:S01]  /*0470*/  S2UR UR5, SR_CgaCtaId ;  /* 0x00000000000579c3 */ /* 0x001e220000008800 */
[----:B------:R-:W-:Y:S01]  /*0480*/  UMOV UR4, 0x400 ;  /* 0x0000040000047882 */ /* 0x000fe20000000000 */
[----:B------:R-:W-:Y:S01]  /*0490*/  UMOV UR7, 0x80 ;  /* 0x0000008000077882 */ /* 0x000fe20000000000 */
[----:B------:R-:W-:Y:S01]  /*04a0*/  ELECT P0, URZ, PT ;  /* 0x00000000003f782f */ /* 0x000fe20003800000 */
[----:B0-----:R-:W-:Y:S02]  /*04b0*/  ULEA UR6, UR5, UR4, 0x18 ;  /* 0x0000000405067291 */ /* 0x001fe4000f8ec03f */
[----:B------:R-:W-:-:S04]  /*04c0*/  UIADD3 UR4, -UR7, 0x100000, URZ ;  /* 0x0010000007047890 */ /* 0x000fc8000fffe13f */
[----:B------:R-:W-:Y:S02]  /*04d0*/  USHF.L.U32 UR5, UR4, 0xb, URZ ;  /* 0x0000000b04057899 */ /* 0x000fe4000800063f */
[----:B------:R-:W-:Y:S01]  /*04e0*/  USHF.L.U32 UR4, UR4, 0x1, URZ ;  /* 0x0000000104047899 */ /* 0x000fe2000800063f */
[----:B------:R-:W0:Y:S11]  /*04f0*/  FENCE.VIEW.ASYNC.S ;  /* 0x00000000000073c6 */ /* 0x000e360000000000 */
[----:B0-----:R0:W0:Y:S01]  /*0500*/  SYNCS.EXCH.64 URZ, [UR6+0x29870], UR4 ;  /* 0x02987004063f75b2 */ /* 0x0010220008000100 */
[----:B------:R0:W0:Y:S01]  /*0510*/  SYNCS.EXCH.64 URZ, [UR6+0x29880], UR4 ;  /* 0x02988004063f75b2 */ /* 0x0000220008000100 */
[----:B------:R0:W0:Y:S01]  /*0520*/  SYNCS.EXCH.64 URZ, [UR6+0x29878], UR4 ;  /* 0x02987804063f75b2 */ /* 0x0000220008000100 */
[----:B------:R0:W0:Y:S01]  /*0530*/  SYNCS.EXCH.64 URZ, [UR6+0x29888], UR4 ;  /* 0x02988804063f75b2 */ /* 0x0000220008000100 */
[----:B------:R-:W-:Y:S01]  /*0540*/  NOP ;  /* 0x0000000000007918 */ /* 0x000fe20000000000 */
.L_x_2:
        /* <DEDUP_REMOVED lines=22> */
.L_x_3:
[----:B------:R-:W5:Y:S01]  /*06b0*/  SHFL.IDX PT, R3, R0, RZ, 0x1f ;  /* 0x00001fff00037589 */ /* 0x000f6200000e0000 */
[----:B------:R-:W-:Y:S01]  /*06c0*/  R2UR UR9, R4 ;  /* 0x00000000040972ca */ /* 0x000fe200000e0000 */
        /* <DEDUP_REMOVED lines=21> */
.L_x_4:
[----:B------:R-:W-:Y:S01]  /*0820*/  UISETP.NE.AND UP0, UPT, UR9, URZ, UPT ;  /* 0x0000003f0900728c */ /* 0x000fe2000bf05270 */
[----:B------:R-:W-:Y:S01]  /*0830*/  NOP ;  /* 0x0000000000007918 */ /* 0x000fe20000000000 */
[----:B------:R-:W-:Y:S01]  /*0840*/  UMOV UR39, 0x1 ;  /* 0x0000000100277882 */ /* 0x000fe20000000000 */
[----:B------:R-:W-:Y:S01]  /*0850*/  ULDC.64 UR54, c[0x0][0x208] ;  /* 0x0000820000367ab9 */ /* 0x000fe20000000a00 */
[----:B------:R-:W-:Y:S01]  /*0860*/  USEL UR39, UR39, 0x2, !UP0 ;  /* 0x0000000227277887 */ /* 0x000fe2000c000000 */
[----:B------:R-:W-:Y:S01]  /*0870*/  BSSY B6, `(.L_x_5) ;  /* 0x0000fe4000067945 */ /* 0x000fe20003800000 */
[----:B01234-:R-:W-:Y:S01]  /*0880*/  BAR.SYNC.DEFER_BLOCKING 0x0 ;  /* 0x0000000000007b1d */ /* 0x01ffe20000010000 */
[----:B------:R-:W-:-:S13]  /*0890*/  PLOP3.LUT P0, PT, PT, PT, UP0, 0x80, 0x0 ;  /* 0x000000000000781c */ /* 0x000fda0003f0f008 */
[----:B------:R-:W-:Y:S05]  /*08a0*/  @!P0 BRA `(.L_x_6) ;  /* 0x000000b000ac8947 */ /* 0x000fea0003800000 */
.L_x_7:
[----:B------:R-:W-:-:S08]  /*08b0*/  NOP ;  /* 0x0000000000007918 */ /* 0x000fd00000000000 */
[----:B------:R-:W0:Y:S02]  /*08c0*/  USETMAXREG.TRY_ALLOC.CTAPOOL UP0, 0xe8 ;  /* 0x000000e8000079c8 */ /* 0x000e240008000600 */
[----:B0-----:R-:W-:-:S13]  /*08d0*/  PLOP3.LUT P0, PT, PT, PT, UP0, 0x80, 0x0 ;  /* 0x000000000000781c */ /* 0x001fda0003f0f008 */
[----:B------:R-:W-:Y:S05]  /*08e0*/  @!P0 BRA `(.L_x_7) ;  /* 0xfffffffc00f08947 */ /* 0x000fea000383ffff */
[----:B------:R-:W0:Y:S01]  /*08f0*/  S2UR UR6, SR_CTAID.Y ;  /* 0x00000000000679c3 */ /* 0x000e220000002600 */
[----:B------:R-:W-:Y:S01]  /*0900*/  LOP3.LUT R0, R31, 0xffffff80, RZ, 0xc0, !PT ;  /* 0xffffff801f007812 */ /* 0x000fe200078ec0ff */
[----:B------:R-:W-:Y:S02]  /*0910*/  ULDC UR7, c[0x0][0xc50] ;  /* 0x0003140000077ab9 */ /* 0x000fe40000000800 */
[----:B------:R-:W-:-:S04]  /*0920*/  UISETP.NE.AND UP0, UPT, UR7, 0x1, UPT ;  /* 0x000000010700788c */ /* 0x000fc8000bf05270 */
[----:B------:R-:W-:Y:S08]  /*0930*/  BAR.ARV 0x8, 0x180 ;  /* 0x0206000000007b1d */ /* 0x000ff00000002000 */
[----:B------:R-:W1:Y:S01]  /*0940*/  S2UR UR48, SR_CTAID.Z ;  /* 0x00000000003079c3 */ /* 0x000e620000002700 */
[----:B------:R-:W-:Y:S01]  /*0950*/  ISETP.NE.AND P0, PT, R0, 0x80, PT ;  /* 0x000000800000780c */ /* 0x000fe20003f05270 */
[----:B------:R-:W-:Y:S01]  /*0960*/  @UP0 ULDC UR4, c[0x0][0xc54] ;  /* 0x0003150000040ab9 */ /* 0x000fe20000000800 */
[----:B------:R-:W-:Y:S01]  /*0970*/  @UP0 ULDC UR8, c[0x0][0xc58] ;  /* 0x0003160000080ab9 */ /* 0x000fe20000000800 */
[----:B0-----:R-:W-:-:S10]  /*0980*/  UIMAD.WIDE.U32 UR4, UR6, UR4, URZ ;  /* 0x00000004060472a5 */ /* 0x001fd4000f8e003f */
[----:B------:R-:W-:Y:S06]  /*0990*/  @!P0 BAR.ARV 0x9, 0x100 ;  /* 0x0244000000008b1d */ /* 0x000fec0000002000 */
[----:B------:R-:W-:Y:S01]  /*09a0*/  UMOV UR50, UR6 ;  /* 0x0000000600327c82 */ /* 0x000fe20008000000 */
[----:B------:R-:W-:Y:S01]  /*09b0*/  @UP0 USHF.R.U32.HI UR50, URZ, UR8, UR5 ;  /* 0x000000083f320299 */ /* 0x000fe20008011605 */
[----:B-1----:R-:W-:-:S03]  /*09c0*/  ISETP.LE.AND P0, PT, RZ, UR48, PT ;  /* 0x00000030ff007c0c */ /* 0x002fc6000bf03270 */
[----:B------:R-:W-:-:S04]  /*09d0*/  UIADD3 UR4, -UR50, URZ, URZ ;  /* 0x0000003f32047290 */ /* 0x000fc8000fffe13f */
[----:B------:R-:W-:-:S06]  /*09e0*/  UIMAD UR7, UR7, UR4, UR6 ;  /* 0x00000004070772a4 */ /* 0x000fcc000f8e0206 */
[----:B------:R-:W-:Y:S06]  /*09f0*/  @!P0 BRA `(.L_x_8) ;  /* 0x000000fc002c8947 */ /* 0x000fec0003800000 */
[----:B------:R-:W-:Y:S01]  /*0a00*/  ULDC.64 UR4, c[0x0][0x418] ;  /* 0x0001060000047ab9 */ /* 0x000fe20000000a00 */
[----:B------:R-:W-:Y:S01]  /*0a10*/  ULDC UR51, c[0x0][0x424] ;  /* 0x0001090000337ab9 */ /* 0x000fe20000000800 */
[----:B------:R-:W-:Y:S02]  /*0a20*/  UISETP.NE.U32.AND UP0, UPT, UR4, URZ, UPT ;  /* 0x0000003f0400728c */ /* 0x000fe4000bf05070 */
[----:B------:R-:W-:Y:S02]  /*0a30*/  ULOP3.LUT UR38, UR7, 0xffff, URZ, 0xc0, !UPT ;  /* 0x0000ffff07267892 */ /* 0x000fe4000f8ec03f */
[----:B------:R-:W-:Y:S01]  /*0a40*/  UISETP.NE.AND.EX UP0, UPT, UR5, URZ, UPT, UP0 ;  /* 0x0000003f0500728c */ /* 0x000fe2000bf05300 */
[----:B------:R-:W-:-:S03]  /*0a50*/  ULDC UR4, c[0x0][0x2f0] ;  /* 0x0000bc0000047ab9 */ /* 0x000fc60000000800 */
[----:B------:R-:W-:-:S04]  /*0a60*/  USEL UR51, UR51, 0x1, UP0 ;  /* 0x0000000133337887 */ /* 0x000fc80008000000 */
[----:B------:R-:W-:-:S04]  /*0a70*/  UIMAD UR51, UR51, UR4, URZ ;  /* 0x00000004333372a4 */ /* 0x000fc8000f8e023f */
[----:B------:R-:W-:Y:S02]  /*0a80*/  UISETP.GE.AND UP0, UPT, UR51, 0x1, UPT ;  /* 0x000000013300788c */ /* 0x000fe4000bf06270 */
[----:B------:R-:W-:-:S04]  /*0a90*/  UIADD3 UR4, UR51, 0x9f, URZ ;  /* 0x0000009f33047890 */ /* 0x000fc8000fffe03f */
[----:B------:R-:W-:Y:S01]  /*0aa0*/  PLOP3.LUT P0, PT, PT, PT, UP0, 0x80, 0x0 ;  /* 0x000000000000781c */ /* 0x000fe20003f0f008 */
[----:B------:R-:W-:-:S04]  /*0ab0*/  UIMAD.WIDE UR4, UR4, 0x66666667, URZ ;  /* 0x66666667040478a5 */ /* 0x000fc8000f8e023f */
[----:B------:R-:W-:-:S03]  /*0ac0*/  USHF.R.U32.HI UR6, URZ, 0x1f, UR5 ;  /* 0x0000001f3f067899 */ /* 0x000fc60008011605 */
[----:B------:R-:W-:Y:S01]  /*0ad0*/  UMOV UR4, URZ ;  /* 0x0000003f00047c82 */ /* 0x000fe20008000000 */
[----:B------:R-:W-:-:S04]  /*0ae0*/  ULEA.HI.SX32 UR6, UR5, UR6, 0x1a ;  /* 0x0000000605067291 */ /* 0x000fc8000f8fd23f */
[----:B------:R-:W-:Y:S08]  /*0af0*/  @!P0 BRA `(.L_x_9) ;  /* 0x0000000000908947 */ /* 0x000ff00003800000 */
[----:B------:R-:W-:Y:S01]  /*0b00*/  USHF.R.U32.HI UR7, URZ, 0x10, UR7 ;  /* 0x000000103f077899 */ /* 0x000fe20008011607 */
[----:B------:R-:W-:-:S03]  /*0b10*/  UMOV UR4, URZ ;  /* 0x0000003f00047c82 */ /* 0x000fc60008000000 */
[----:B------:R-:W-:-:S11]  /*0b20*/  UISETP.NE.AND UP0, UPT, UR7, URZ, UPT ;  /* 0x0000003f0700728c */ /* 0x000fd6000bf05270 */
[----:B------:R-:W-:Y:S02]  /*0b30*/  @!UP0 ULDC UR7, c[0x0][0x9f0] ;  /* 0x00027c0000078ab9 */ /* 0x000fe40000000800 */
[----:B------:R-:W-:Y:S01]  /*0b40*/  IMAD.U32 R4, RZ, RZ, UR7 ;  /* 0x00000007ff047e24 */ /* 0x000fe2000f8e00ff */
[----:B------:R-:W-:-:S04]  /*0b50*/  UIADD3 UR8, UR6, -0x1, UR7 ;  /* 0xffffffff06087890 */ /* 0x000fc8000fffe007 */
[-C--:B------:R-:W-:Y:S02]  /*0b60*/  IABS R0, R4.reuse ;  /* 0x0000000400007213 */ /* 0x080fe40000000000 */
[----:B------:R-:W-:Y:S01]  /*0b70*/  IMAD.U32 R5, RZ, RZ, UR8 ;  /* 0x00000008ff057e24 */ /* 0x000fe2000f8e00ff */
[----:B------:R-:W-:Y:S01]  /*0b80*/  IABS R6, R4 ;  /* 0x0000000400067213 */ /* 0x000fe20000000000 */
[----:B------:R-:W-:Y:S01]  /*0b90*/  ULOP3.LUT UR8, UR8, UR7, URZ, 0x3c, !UPT ;  /* 0x0000000708087292 */ /* 0x000fe2000f8e3c3f */
[----:B------:R-:W-:Y:S02]  /*0ba0*/  R2UR UR11, R0 ;  /* 0x00000000000b72ca */ /* 0x000fe400000e0000 */
[----:B------:R-:W-:-:S05]  /*0bb0*/  IABS R5, R5 ;  /* 0x0000000500057213 */ /* 0x000fca0000000000 */
[----:B------:R-:W-:-:S05]  /*0bc0*/  IMAD.MOV.U32 R4, RZ, RZ, R5 ;  /* 0x000000ffff047224 */ /* 0x000fca00078e0005 */
[----:B------:R-:W-:Y:S01]  /*0bd0*/  R2UR UR10, R4 ;  /* 0x00000000040a72ca */ /* 0x000fe200000e0000 */
[----:B------:R-:W0:Y:S08]  /*0be0*/  I2F.RP R0, UR11 ;  /* 0x0000000b00007d06 */ /* 0x000e300008209400 */
[----:B0-----:R-:W0:Y:S02]  /*0bf0*/  MUFU.RCP R0, R0 ;  /* 0x0000000000007308 */ /* 0x001e240000001000 */
[----:B0-----:R-:W-:Y:S01]  /*0c00*/  VIADD R3, R0, 0xffffffe ;  /* 0x0ffffffe00037836 */ /* 0x001fe20000000000 */
[----:B------:R-:W-:-:S05]  /*0c10*/  IADD3 R0, RZ, -R6, RZ ;  /* 0x80000006ff007210 */ /* 0x000fca0007ffe0ff */
[----:B------:R-:W0:Y:S02]  /*0c20*/  F2I.FTZ.U32.TRUNC.NTZ R3, R3 ;  /* 0x0000000300037305 */ /* 0x000e24000021f000 */
[----:B0-----:R-:W-:-:S13]  /*0c30*/  R2UR UR5, R3 ;  /* 0x00000000030572ca */ /* 0x001fda00000e0000 */
[----:B------:R-:W-:-:S04]  /*0c40*/  UIADD3 UR9, URZ, -UR5, URZ ;  /* 0x800000053f097290 */ /* 0x000fc8000fffe03f */
[----:B------:R-:W-:-:S04]  /*0c50*/  UIMAD UR9, UR9, UR11, URZ ;  /* 0x0000000b090972a4 */ /* 0x000fc8000f8e023f */
[----:B------:R-:W-:-:S03]  /*0c60*/  UIMAD.WIDE.U32 UR4, UR5, UR9, UR4 ;  /* 0x00000009050472a5 */ /* 0x000fc6000f8e0004 */
[----:B------:R-:W-:Y:S01]  /*0c70*/  R2UR UR9, R0 ;  /* 0x00000000000972ca */ /* 0x000fe200000e0000 */
[----:B------:R-:W-:-:S12]  /*0c80*/  UIMAD.WIDE.U32 UR4, UR5, UR10, URZ ;  /* 0x0000000a050472a5 */ /* 0x000fd8000f8e003f */
[----:B------:R-:W-:-:S04]  /*0c90*/  UIMAD UR4, UR5, UR9, UR10 ;  /* 0x00000009050472a4 */ /* 0x000fc8000f8e020a */
[----:B------:R-:W-:-:S11]  /*0ca0*/  UISETP.GT.U32.AND UP1, UPT, UR11, UR4, UPT ;  /* 0x000000040b00728c */ /* 0x000fd6000bf24070 */
[----:B------:R-:W-:Y:S02]  /*0cb0*/  @!UP1 UIADD3 UR4, UR4, -UR11, URZ ;  /* 0x8000000b04049290 */ /* 0x000fe4000fffe03f */
[----:B------:R-:W-:Y:S02]  /*0cc0*/  @!UP1 UIADD3 UR5, UR5, 0x1, URZ ;  /* 0x0000000105059890 */ /* 0x000fe4000fffe03f */
[----:B------:R-:W-:Y:S02]  /*0cd0*/  UISETP.GE.U32.AND UP0, UPT, UR4, UR11, UPT ;  /* 0x0000000b0400728c */ /* 0x000fe4000bf06070 */
[----:B------:R-:W-:-:S09]  /*0ce0*/  UISETP.GE.AND UP1, UPT, UR8, URZ, UPT ;  /* 0x0000003f0800728c */ /* 0x000fd2000bf26270 */
[----:B------:R-:W-:Y:S02]  /*0cf0*/  @UP0 UIADD3 UR5, UR5, 0x1, URZ ;  /* 0x0000000105050890 */ /* 0x000fe4000fffe03f */
[----:B------:R-:W-:-:S05]  /*0d00*/  UISETP.NE.AND UP0, UPT, UR7, URZ, UPT ;  /* 0x0000003f0700728c */ /* 0x000fca000bf05270 */
[----:B------:R-:W-:Y:S02]  /*0d10*/  UMOV UR4, UR5 ;  /* 0x0000000500047c82 */ /* 0x000fe40008000000 */
[----:B------:R-:W-:-:S04]  /*0d20*/  @!UP1 UIADD3 UR4, -UR4, URZ, URZ ;  /* 0x0000003f04049290 */ /* 0x000fc8000fffe13f */
[----:B------:R-:W-:-:S12]  /*0d30*/  @!UP0 ULOP3.LUT UR4, URZ, UR7, URZ, 0x33, !UPT ;  /* 0x000000073f048292 */ /* 0x000fd8000f8e333f */
.L_x_9:
[----:B------:R-:W-:Y:S01]  /*0d40*/  UIMAD UR38, UR38, UR4, URZ ;  /* 0x00000004262672a4 */ /* 0x000fe2000f8e023f */
[----:B------:R-:W-:Y:S01]  /*0d50*/  IMAD.U32 R0, RZ, RZ, UR6 ;  /* 0x00000006ff007e24 */ /* 0x000fe2000f8e00ff */
[----:B------:R-:W-:Y:S01]  /*0d60*/  USHF.R.S32.HI UR37, URZ, 0x1f, UR48 ;  /* 0x0000001f3f257899 */ /* 0x000fe20008011430 */
[----:B------:R-:W-:Y:S01]  /*0d70*/  IMAD.U32 R3, RZ, RZ, UR4 ;  /* 0x00000004ff037e24 */ /* 0x000fe2000f8e00ff */
[----:B------:R-:W-:Y:S01]  /*0d80*/  PLOP3.LUT P0, PT, PT, PT, PT, 0x80, 0x0 ;  /* 0x000000000000781c */ /* 0x000fe20003f0f070 */
[----:B------:R-:W-:Y:S01]  /*0d90*/  VIADD R16, R31, 0xffffff80 ;  /* 0xffffff801f107836 */ /* 0x000fe20000000000 */
[----:B------:R-:W-:Y:S02]  /*0da0*/  CS2R R6, SRZ ;  /* 0x0000000000067805 */ /* 0x000fe4000001ff00 */
[----:B------:R-:W-:Y:S02]  /*0db0*/  CS2R R30, SRZ ;  /* 0x00000000001e7805 */ /* 0x000fe4000001ff00 */
[----:B------:R-:W-:Y:S01]  /*0dc0*/  VIADDMNMX R0, R3, UR38, R0, PT ;  /* 0x0000002603007c46 */ /* 0x000fe2000b800100 */
[----:B------:R-:W-:Y:S01]  /*0dd0*/  IMAD.MOV.U32 R3, RZ, RZ, RZ ;  /* 0x000000ffff037224 */ /* 0x000fe200078e00ff */
[----:B------:R-:W-:-:S02]  /*0de0*/  CS2R R26, SRZ ;  /* 0x00000000001a7805 */ /* 0x000fc4000001ff00 */
[----:B------:R-:W-:Y:S02]  /*0df0*/  CS2R R8, SRZ ;  /* 0x0000000000087805 */ /* 0x000fe4000001ff00 */
[----:B------:R-:W-:Y:S01]  /*0e00*/  R2UR UR43, R0 ;  /* 0x00000000002b72ca */ /* 0x000fe200000e0000 */
[----:B------:R-:W-:Y:S01]  /*0e10*/  IMAD.MOV.U32 R0, RZ, RZ, RZ ;  /* 0x000000ffff007224 */ /* 0x000fe200078e00ff */
[----:B------:R-:W-:Y:S02]  /*0e20*/  MOV R36, RZ ;  /* 0x000000ff00247202 */ /* 0x000fe40000000f00 */
[----:B------:R-:W-:Y:S02]  /*0e30*/  CS2R R10, SRZ ;  /* 0x00000000000a7805 */ /* 0x000fe4000001ff00 */
[----:B------:R-:W-:Y:S02]  /*0e40*/  CS2R R38, SRZ ;  /* 0x0000000000267805 */ /* 0x000fe4000001ff00 */
[----:B------:R-:W-:Y:S01]  /*0e50*/  CS2R R34, SRZ ;  /* 0x0000000000227805 */ /* 0x000fe2000001ff00 */
[----:B------:R-:W-:Y:S01]  /*0e60*/  IMAD.MOV.U32 R33, RZ, RZ, RZ ;  /* 0x000000ffff217224 */ /* 0x000fe200078e00ff */
[----:B------:R-:W-:Y:S01]  /*0e70*/  CS2R R12, SRZ ;  /* 0x00000000000c7805 */ /* 0x000fe2000001ff00 */
[----:B------:R-:W-:Y:S01]  /*0e80*/  IMAD.MOV.U32 R44, RZ, RZ, RZ ;  /* 0x000000ffff2c7224 */ /* 0x000fe200078e00ff */
[----:B------:R-:W-:-:S02]  /*0e90*/  CS2R R46, SRZ ;  /* 0x00000000002e7805 */ /* 0x000fc4000001ff00 */
[----:B------:R-:W-:Y:S01]  /*0ea0*/  CS2R R42, SRZ ;  /* 0x00000000002a7805 */ /* 0x000fe2000001ff00 */
[----:B------:R-:W-:Y:S01]  /*0eb0*/  IMAD.MOV.U32 R41, RZ, RZ, RZ ;  /* 0x000000ffff297224 */ /* 0x000fe200078e00ff */
[----:B------:R-:W-:Y:S01]  /*0ec0*/  CS2R R14, SRZ ;  /* 0x00000000000e7805 */ /* 0x000fe2000001ff00 */
[----:B------:R-:W-:Y:S01]  /*0ed0*/  UISETP.GT.AND UP0, UPT, UR43, UR38, UPT ;  /* 0x000000262b00728c */ /* 0x000fe2000bf04270 */
[----:B------:R-:W-:Y:S01]  /*0ee0*/  IMAD.MOV.U32 R52, RZ, RZ, RZ ;  /* 0x000000ffff347224 */ /* 0x000fe200078e00ff */
[----:B------:R-:W-:Y:S02]  /*0ef0*/  CS2R R54, SRZ ;  /* 0x0000000000367805 */ /* 0x000fe4000001ff00 */
[----:B------:R-:W-:Y:S01]  /*0f00*/  CS2R R50, SRZ ;  /* 0x0000000000327805 */ /* 0x000fe2000001ff00 */
[----:B------:R-:W-:Y:S01]  /*0f10*/  IMAD.MOV.U32 R49, RZ, RZ, RZ ;  /* 0x000000ffff317224 */ /* 0x000fe200078e00ff */
[----:B------:R-:W-:Y:S01]  /*0f20*/  MOV R60, RZ ;  /* 0x000000ff003c7202 */ /* 0x000fe20000000f00 */
[----:B------:R-:W-:Y:S01]  /*0f30*/  IMAD.MOV.U32 R17, RZ, RZ, RZ ;  /* 0x000000ffff117224 */ /* 0x000fe200078e00ff */
[----:B------:R-:W-:-:S02]  /*0f40*/  PLOP3.LUT P1, PT, PT, PT, UP0, 0x80, 0x0 ;  /* 0x000000000000781c */ /* 0x000fc40003f2f008 */
[----:B------:R-:W-:Y:S02]  /*0f50*/  CS2R R62, SRZ ;  /* 0x00000000003e7805 */ /* 0x000fe4000001ff00 */
[----:B------:R-:W-:Y:S02]  /*0f60*/  CS2R R58, SRZ ;  /* 0x00000000003a7805 */ /* 0x000fe4000001ff00 */
[----:B------:R-:W-:Y:S01]  /*0f70*/  CS2R R18, SRZ ;  /* 0x0000000000127805 */ /* 0x000fe2000001ff00 */
[----:B------:R-:W-:Y:S01]  /*0f80*/  IMAD.MOV.U32 R68, RZ, RZ, RZ ;  /* 0x000000ffff447224 */ /* 0x000fe200078e00ff */
        /* <DEDUP_REMOVED lines=9> */
[----:B------:R-:W-:Y:S01]  /*1020*/  MOV R84, RZ ;  /* 0x000000ff00547202 */ /* 0x000fe20000000f00 */
[----:B------:R-:W-:Y:S01]  /*1030*/  IMAD.MOV.U32 R24, RZ, RZ, RZ ;  /* 0x000000ffff187224 */ /* 0x000fe200078e00ff */
[----:B------:R-:W-:Y:S02]  /*1040*/  CS2R R86, SRZ ;  /* 0x0000000000567805 */ /* 0x000fe4000001ff00 */
[----:B------:R-:W-:Y:S01]  /*1050*/  CS2R R82, SRZ ;  /* 0x0000000000527805 */ /* 0x000fe2000001ff00 */
[----:B------:R-:W-:Y:S02]  /*1060*/  IMAD.MOV.U32 R29, RZ, RZ, RZ ;  /* 0x000000ffff1d7224 */ /* 0x000fe400078e00ff */
[----:B------:R-:W-:Y:S01]  /*1070*/  IMAD.MOV.U32 R81, RZ, RZ, RZ ;  /* 0x000000ffff517224 */ /* 0x000fe200078e00ff */
[----:B------:R-:W-:Y:S06]  /*1080*/  @!P1 BRA `(.L_x_10) ;  /* 0x00000084005c9947 */ /* 0x000fec0003800000 */
[----:B------:R-:W-:Y:S01]  /*1090*/  SHF.R.S32.HI R17, RZ, 0x1f, R16 ;  /* 0x0000001fff117819 */ /* 0x000fe20000011410 */
[----:B------:R-:W0:Y:S01]  /*10a0*/  S2UR UR42, SR_CgaCtaId ;  /* 0x00000000002a79c3 */ /* 0x000e220000008800 */
[----:B------:R-:W-:Y:S02]  /*10b0*/  UMOV UR36, 0x400 ;  /* 0x0000040000247882 */ /* 0x000fe40000000000 */
[----:B------:R-:W-:-:S04]  /*10c0*/  LEA.HI R17, R17, R16, RZ, 0x7 ;  /* 0x0000001011117211 */ /* 0x000fc800078f38ff */
[----:B------:R-:W-:-:S06]  /*10d0*/  SHF.R.S32.HI R0, RZ, 0x7, R17 ;  /* 0x00000007ff007819 */ /* 0x000fcc0000011411 */
[----:B------:R-:W1:Y:S01]  /*10e0*/  SHFL.IDX PT, R0, R0, RZ, 0x1f ;  /* 0x00001fff00007589 */ /* 0x000e6200000e0000 */
[----:B0-----:R-:W-:-:S04]  /*10f0*/  ULEA UR36, UR42, UR36, 0x18 ;  /* 0x000000242a247291 */ /* 0x001fc8000f8ec03f */
[----:B------:R-:W-:-:S04]  /*1100*/  UIADD3 UR5, UR36, 0x14400, URZ ;  /* 0x0001440024057890 */ /* 0x000fc8000fffe03f */
[----:B------:R-:W-:Y:S01]  /*1110*/  ULOP3.LUT UP0, URZ, UR5, 0x9f, URZ, 0xc0, !UPT ;  /* 0x0000009f053f7892 */ /* 0x000fe2000f80c03f */
[----:B-1----:R-:W-:-:S05]  /*1120*/  R2UR UR49, R0 ;  /* 0x00000000003172ca */ /* 0x002fca00000e0000 */
[----:B------:R-:W-:-:S08]  /*1130*/  PLOP3.LUT P0, PT, PT, PT, UP0, 0x80, 0x0 ;  /* 0x000000000000781c */ /* 0x000fd00003f0f008 */
[----:B------:R-:W-:-:S04]  /*1140*/  ULEA.HI UR4, UR49, UR49, URZ, 0x1 ;  /* 0x0000003131047291 */ /* 0x000fc8000f8f083f */
[----:B------:R-:W-:-:S04]  /*1150*/  ULOP3.LUT UR4, UR4, 0x3e, URZ, 0xc0, !UPT ;  /* 0x0000003e04047892 */ /* 0x000fc8000f8ec03f */
[----:B------:R-:W-:-:S04]  /*1160*/  UIADD3 UR4, UR49, -UR4, URZ ;  /* 0x8000000431047290 */ /* 0x000fc8000fffe03f */
[----:B------:R-:W-:-:S04]  /*1170*/  ULEA UR4, UR4, UR5, 0xc ;  /* 0x0000000504047291 */ /* 0x000fc8000f8e603f */
[----:B------:R-:W-:-:S04]  /*1180*/  USHF.R.U32.HI UR4, URZ, 0x4, UR4 ;  /* 0x000000043f047899 */ /* 0x000fc80008011604 */
[----:B------:R-:W-:Y:S01]  /*1190*/  ULOP3.LUT UR40, UR4, 0x3fff, URZ, 0xc0, !UPT ;  /* 0x00003fff04287892 */ /* 0x000fe2000f8ec03f */
[----:B------:R-:W-:Y:S11]  /*11a0*/  @!P0 BRA `(.L_x_11) ;  /* 0x0000000000408947 */ /* 0x000ff60003800000 */
[----:B------:R-:W-:Y:S01]  /*11b0*/  MOV R0, 0x0 ;  /* 0x0000000000007802 */ /* 0x000fe20000000f00 */
[----:B------:R-:W-:Y:S01]  /*11c0*/  ULDC.64 UR4, c[0x4][0xc8] ;  /* 0x0100320000047ab9 */ /* 0x000fe20000000a00 */
[----:B------:R-:W-:Y:S01]  /*11d0*/  ULDC.64 UR6, c[0x4][0x38] ;  /* 0x01000e0000067ab9 */ /* 0x000fe20000000a00 */
[----:B------:R-:W-:Y:S01]  /*11e0*/  IMAD.U32 R4, RZ, RZ, UR4 ;  /* 0x00000004ff047e24 */ /* 0x000fe2000f8e00ff */
[----:B------:R0:W1:Y:S01]  /*11f0*/  LDC.64 R14, c[0x4][R0] ;  /* 0x01000000000e7b82 */ /* 0x0000620000000a00 */
[----:B------:R-:W-:Y:S01]  /*1200*/  IMAD.U32 R5, RZ, RZ, UR5 ;  /* 0x00000005ff057e24 */ /* 0x000fe2000f8e00ff */
[----:B------:R-:W-:Y:S01]  /*1210*/  ULDC.64 UR4, c[0x4][0xd0] ;  /* 0x0100340000047ab9 */ /* 0x000fe20000000a00 */
[----:B------:R-:W-:Y:S01]  /*1220*/  IMAD.U32 R10, RZ, RZ, UR6 ;  /* 0x00000006ff0a7e24 */ /* 0x000fe2000f8e00ff */
[----:B------:R-:W-:Y:S01]  /*1230*/  MOV R6, UR4 ;  /* 0x0000000400067c02 */ /* 0x000fe20008000f00 */
[----:B------:R-:W-:Y:S01]  /*1240*/  IMAD.U32 R7, RZ, RZ, UR5 ;  /* 0x00000005ff077e24 */ /* 0x000fe2000f8e00ff */
[----:B------:R-:W-:Y:S01]  /*1250*/  MOV R13, RZ ;  /* 0x000000ff000d7202 */ /* 0x000fe20000000f00 */
[----:B------:R-:W-:-:S02]  /*1260*/  IMAD.U32 R11, RZ, RZ, UR7 ;  /* 0x00000007ff0b7e24 */ /* 0x000fc4000f8e00ff */
[----:B------:R-:W-:Y:S02]  /*1270*/  IMAD.MOV.U32 R8, RZ, RZ, 0x70 ;  /* 0x00000070ff087424 */ /* 0x000fe400078e00ff */
[----:B0-----:R-:W-:-:S07]  /*1280*/  IMAD.MOV.U32 R12, RZ, RZ, 0x1 ;  /* 0x00000001ff0c7424 */ /* 0x001fce00078e00ff */
[----:B------:R-:W-:-:S07]  /*1290*/  LEPC R20, `(.L_x_11) ;  /* 0x000000001014794e */ /* 0x000fce0000000000 */
[----:B-1----:R-:W-:Y:S05]  /*12a0*/  CALL.ABS.NOINC R14 ;  /* 0x000000000e007343 */ /* 0x002fea0003c00000 */
.L_x_11:
[----:B------:R-:W-:Y:S01]  /*12b0*/  ULDC.64 UR6, c[0x0][0x990] ;  /* 0x0002640000067ab9 */ /* 0x000fe20000000a00 */
[----:B------:R-:W-:Y:S01]  /*12c0*/  ULDC.64 UR4, c[0x0][0x998] ;  /* 0x0002660000047ab9 */ /* 0x000fe20000000a00 */
[----:B------:R-:W-:Y:S01]  /*12d0*/  UISETP.NE.U32.AND UP0, UPT, UR6, URZ, UPT ;  /* 0x0000003f0600728c */ /* 0x000fe2000bf05070 */
[----:B------:R-:W-:Y:S01]  /*12e0*/  IMAD.MOV.U32 R3, RZ, RZ, 0x3f800000 ;  /* 0x3f800000ff037424 */ /* 0x000fe200078e00ff */
[----:B------:R-:W-:Y:S01]  /*12f0*/  UISETP.NE.U32.AND UP1, UPT, UR4, URZ, UPT ;  /* 0x0000003f0400728c */ /* 0x000fe2000bf25070 */
[----:B------:R-:W-:Y:S01]  /*1300*/  IMAD.MOV.U32 R0, RZ, RZ, 0x3f800000 ;  /* 0x3f800000ff007424 */ /* 0x000fe200078e00ff */
[----:B------:R-:W-:Y:S02]  /*1310*/  UISETP.NE.AND.EX UP0, UPT, UR7, URZ, UPT, UP0 ;  /* 0x0000003f0700728c */ /* 0x000fe4000bf05300 */
[----:B------:R-:W-:-:S04]  /*1320*/  UISETP.NE.AND.EX UP1, UPT, UR5, URZ, UPT, UP1 ;  /* 0x0000003f0500728c */ /* 0x000fc8000bf25310 */
[----:B------:R-:W-:Y:S02]  /*1330*/  PLOP3.LUT P0, PT, PT, PT, UP0, 0x80, 0x0 ;  /* 0x000000000000781c */ /* 0x000fe40003f0f008 */
[----:B------:R-:W-:-:S03]  /*1340*/  PLOP3.LUT P1, PT, PT, PT, UP1, 0x80, 0x0 ;  /* 0x000000000000781c */ /* 0x000fc60003f2f018 */
[----:B------:R-:W-:Y:S01]  /*1350*/  @UP0 ULDC.64 UR12, c[0x0][0x9a8] ;  /* 0x00026a00000c0ab9 */ /* 0x000fe20000000a00 */
[----:B------:R-:W-:Y:S01]  /*1360*/  @UP0 ULDC.64 UR16, c[0x0][0x9b0] ;  /* 0x00026c0000100ab9 */ /* 0x000fe20000000a00 */
[----:B------:R-:W-:Y:S01]  /*1370*/  @UP1 ULDC.64 UR14, c[0x0][0x9b8] ;  /* 0x00026e00000e1ab9 */ /* 0x000fe20000000a00 */
[----:B------:R-:W-:Y:S02]  /*1380*/  @UP0 UIMAD UR8, UR37, UR12, URZ ;  /* 0x0000000c250802a4 */ /* 0x000fe4000f8e023f */
[----:B------:R-:W-:Y:S02]  /*1390*/  @UP0 UIMAD.WIDE.U32 UR10, UR48, UR12, URZ ;  /* 0x0000000c300a02a5 */ /* 0x000fe4000f8e003f */
[----:B------:R-:W-:Y:S02]  /*13a0*/  @UP1 UIMAD UR12, UR37, UR14, URZ ;  /* 0x0000000e250c12a4 */ /* 0x000fe4000f8e023f */
[----:B------:R-:W-:Y:S02]  /*13b0*/  @UP0 UIMAD UR13, UR48, UR13, UR8 ;  /* 0x0000000d300d02a4 */ /* 0x000fe4000f8e0208 */
[----:B------:R-:W-:-:S02]  /*13c0*/  @UP1 UIMAD.WIDE.U32 UR8, UR48, UR14, URZ ;  /* 0x0000000e300812a5 */ /* 0x000fc4000f8e003f */
[----:B------:R-:W-:Y:S02]  /*13d0*/  @UP1 UIMAD UR14, UR48, UR15, UR12 ;  /* 0x0000000f300e12a4 */ /* 0x000fe4000f8e020c */
[----:B------:R-:W-:Y:S02]  /*13e0*/  @UP0 USHF.R.S32.HI UR12, URZ, 0x1f, UR50 ;  /* 0x0000001f3f0c0899 */ /* 0x000fe40008011432 */
[----:B------:R-:W-:Y:S01]  /*13f0*/  @UP1 USHF.R.S32.HI UR15, URZ, 0x1f, UR50 ;  /* 0x0000001f3f0f1899 */ /* 0x000fe20008011432 */
[----:B------:R-:W-:Y:S01]  /*1400*/  @UP1 ULDC.64 UR18, c[0x0][0x9c0] ;  /* 0x0002700000121ab9 */ /* 0x000fe20000000a00 */
[----:B------:R-:W-:Y:S02]  /*1410*/  @UP0 UIADD3 UR11, UR11, UR13, URZ ;  /* 0x0000000d0b0b0290 */ /* 0x000fe4000fffe03f */
[----:B------:R-:W-:Y:S02]  /*1420*/  @UP0 UIMAD UR12, UR12, UR16, URZ ;  /* 0x000000100c0c02a4 */ /* 0x000fe4000f8e023f */
[----:B------:R-:W-:-:S02]  /*1430*/  @UP1 UIMAD UR13, UR15, UR18, URZ ;  /* 0x000000120f0d12a4 */ /* 0x000fc4000f8e023f */
[----:B------:R-:W-:Y:S02]  /*1440*/  @UP1 UIADD3 UR9, UR9, UR14, URZ ;  /* 0x0000000e09091290 */ /* 0x000fe4000fffe03f */
[----:B------:R-:W-:Y:S02]  /*1450*/  @UP0 UIMAD UR12, UR50, UR17, UR12 ;  /* 0x00000011320c02a4 */ /* 0x000fe4000f8e020c */
[----:B------:R-:W-:Y:S02]  /*1460*/  @UP0 UIMAD.WIDE.U32 UR10, UR50, UR16, UR10 ;  /* 0x00000010320a02a5 */ /* 0x000fe4000f8e000a */
[----:B------:R-:W-:Y:S02]  /*1470*/  @UP1 UIMAD UR13, UR50, UR19, UR13 ;  /* 0x00000013320d12a4 */ /* 0x000fe4000f8e020d */
[----:B------:R-:W-:Y:S02]  /*1480*/  @UP1 UIMAD.WIDE.U32 UR8, UR50, UR18, UR8 ;  /* 0x00000012320812a5 */ /* 0x000fe4000f8e0008 */
[----:B------:R-:W-:-:S02]  /*1490*/  @UP0 UIADD3 UR11, UR11, UR12, URZ ;  /* 0x0000000c0b0b0290 */ /* 0x000fc4000fffe03f */
[----:B------:R-:W-:Y:S02]  /*14a0*/  @UP0 ULEA UR6, UP2, UR10, UR6, 0x2 ;  /* 0x000000060a060291 */ /* 0x000fe4000f84103f */
[----:B------:R-:W-:Y:S02]  /*14b0*/  @UP1 UIADD3 UR9, UR9, UR13, URZ ;  /* 0x0000000d09091290 */ /* 0x000fe4000fffe03f */
[----:B------:R-:W-:Y:S02]  /*14c0*/  @UP1 ULEA UR4, UP3, UR8, UR4, 0x2 ;  /* 0x0000000408041291 */ /* 0x000fe4000f86103f */
[----:B------:R-:W-:Y:S01]  /*14d0*/  @UP0 ULEA.HI.X UR7, UR10, UR7, UR11, 0x2, UP2 ;  /* 0x000000070a070291 */ /* 0x000fe200090f140b */
[----:B------:R-:W-:Y:S01]  /*14e0*/  IMAD.U32 R4, RZ, RZ, UR6 ;  /* 0x00000006ff047e24 */ /* 0x000fe2000f8e00ff */
[----:B------:R-:W-:Y:S02]  /*14f0*/  @UP1 ULEA.HI.X UR5, UR8, UR5, UR9, 0x2, UP3 ;  /* 0x0000000508051291 */ /* 0x000fe400098f1409 */
[----:B------:R-:W-:Y:S01]  /*1500*/  IMAD.U32 R6, RZ, RZ, UR4 ;  /* 0x00000004ff067e24 */ /* 0x000fe2000f8e00ff */
[----:B------:R-:W-:Y:S01]  /*1510*/  SHF.L.U32 R8, RZ, 0x1f, RZ ;  /* 0x0000001fff087819 */ /* 0x000fe200000006ff */
[----:B------:R-:W-:Y:S01]  /*1520*/  IMAD.U32 R5, RZ, RZ, UR7 ;  /* 0x00000007ff057e24 */ /* 0x000fe2000f8e00ff */
[----:B------:R-:W-:Y:S01]  /*1530*/  ULDC UR4, c[0x0][0x9d8] ;  /* 0x0002760000047ab9 */ /* 0x000fe20000000800 */
[----:B------:R-:W-:-:S03]  /*1540*/  MOV R7, UR5 ;  /* 0x0000000500077c02 */ /* 0x000fc60008000f00 */
[----:B------:R-:W2:Y:S04]  /*1550*/  @P0 LDG.E R3, desc[UR54][R4.64] ;  /* 0x0000003604030981 */ /* 0x000ea8000c1e1900 */
[----:B------:R-:W2:Y:S01]  /*1560*/  @P1 LDG.E R0, desc[UR54][R6.64] ;  /* 0x0000003606001981 */ /* 0x000ea2000c1e1900 */
[----:B------:R-:W0:Y:S01]  /*1570*/  SYNCS.PHASECHK.TRANS64.TRYWAIT P0, [UR36+0x29800], R8 ;  /* 0x02980008ff0075a7 */ /* 0x000e220008000164 */
[----:B--2---:R-:W-:-:S04]  /*1580*/  FMUL.FTZ R0, R3, R0 ;  /* 0x0000000003007220 */ /* 0x004fc80000410000 */
[----:B------:R-:W-:Y:S01]  /*1590*/  FMUL.FTZ R0, R0, UR4 ;  /* 0x0000000400007c20 */ /* 0x000fe20008410000 */
[----:B0-----:R-:W-:Y:S06]  /*15a0*/  @!P0 BRA `(.L_x_12) ;  /* 0x000000f000488947 */ /* 0x001fec0003800000 */
.L_x_98:
[----:B------:R-:W-:-:S06]  /*15b0*/  ULOP3.LUT UR4, UR39, 0x1, URZ, 0xfc, !UPT ;  /* 0x0000000127047892 */ /* 0x000fcc000f8efc3f */
[----:B0-----:R-:W-:-:S05]  /*15c0*/  IMAD.U32 R3, RZ, RZ, UR4 ;  /* 0x00000004ff037e24 */ /* 0x001fca000f8e00ff */
[----:B------:R-:W-:-:S13]  /*15d0*/  ISETP.NE.AND P0, PT, R3, 0x3, PT ;  /* 0x000000030300780c */ /* 0x000fda0003f05270 */
[----:B------:R-:W-:Y:S05]  /*15e0*/  @!P0 BRA `(.L_x_13) ;  /* 0x0000000000048947 */ /* 0x000fea0003800000 */
[----:B------:R-:W-:Y:S01]  /*15f0*/  BPT.TRAP 0x1 ;  /* 0x000000040000795c */ /* 0x000fe20000300000 */
.L_x_13:
[----:B------:R0:W1:Y:S01]  /*1600*/  SYNCS.PHASECHK.TRANS64.TRYWAIT P1, [UR36+0x29830], R8 ;  /* 0x02983008ff0075a7 */ /* 0x0000620008020164 */
[----:B------:R-:W-:Y:S05]  /*1610*/  @!P0 BRA `(.L_x_14) ;  /* 0x0000000000048947 */ /* 0x000fea0003800000 */
[----:B------:R-:W-:Y:S01]  /*1620*/  BPT.TRAP 0x1 ;  /* 0x000000040000795c */ /* 0x000fe20000300000 */
.L_x_14:
[----:B------:R-:W-:Y:S02]  /*1630*/  IMAD.U32 R4, RZ, RZ, UR40 ;  /* 0x00000028ff047e24 */ /* 0x000fe4000f8e00ff */
[----:B------:R-:W-:Y:S01]  /*1640*/  IMAD.MOV.U32 R3, RZ, RZ, RZ ;  /* 0x000000ffff037224 */ /* 0x000fe200078e00ff */
[----:B-1----:R-:W-:Y:S06]  /*1650*/  @P1 BRA `(.L_x_15) ;  /* 0x0000000000081947 */ /* 0x002fec0003800000 */
[----:B------:R-:W1:Y:S02]  /*1660*/  SYNCS.PHASECHK.TRANS64.TRYWAIT P1, [UR36+0x29830], R8 ;  /* 0x02983008ff0075a7 */ /* 0x000e640008020164 */
[----:B-1----:R-:W-:Y:S05]  /*1670*/  @!P1 BRA `(.L_x_16) ;  /* 0x000000f0002c9947 */ /* 0x002fea0003800000 */
.L_x_15:
[----:B------:R-:W-:Y:S05]  /*1680*/  WARPSYNC.ALL ;  /* 0x0000000000007948 */ /* 0x000fea0003800000 */
[----:B------:R-:W-:Y:S01]  /*1690*/  IMAD.MOV.U32 R25, RZ, RZ, RZ ;  /* 0x000000ffff197224 */ /* 0x000fe200078e00ff */
[----:B------:R-:W-:Y:S01]  /*16a0*/  LOP3.LUT R4, R4, 0x10000, RZ, 0xfc, !PT ;  /* 0x0001000004047812 */ /* 0x000fe200078efcff */
[----:B-1----:R-:W-:Y:S01]  /*16b0*/  IMAD.MOV.U32 R5, RZ, RZ, -0x7fffffe0 ;  /* 0x80000020ff057424 */ /* 0x002fe200078e00ff */
[----:B------:R-:W-:-:S04]  /*16c0*/  UIADD3 UR4, UR36, 0x1a400, URZ ;  /* 0x0001a40024047890 */ /* 0x000fc8000fffe03f */
[C---:B------:R-:W-:Y:S01]  /*16d0*/  R2UR UR5, R5.reuse ;  /* 0x00000000050572ca */ /* 0x040fe200000e0000 */
[----:B------:R-:W-:Y:S01]  /*16e0*/  WARPGROUP.ARRIVE ;  /* 0x00000000000079c5 */ /* 0x000fe20000000000 */
[----:B------:R-:W-:Y:S01]  /*16f0*/  UMOV UR7, 0x80000020 ;  /* 0x8000002000077882 */ /* 0x000fe20000000000 */
[----:B------:R-:W-:Y:S01]  /*1700*/  USHF.R.U32.HI UR6, URZ, 0x4, UR4 ;  /* 0x000000043f067899 */ /* 0x000fe20008011604 */
[C---:B------:R-:W-:Y:S01]  /*1710*/  R2UR UR8, R4.reuse ;  /* 0x00000000040872ca */ /* 0x040fe200000e0000 */
[----:B------:R-:W-:Y:S01]  /*1720*/  UMOV UR11, 0x80000020 ;  /* 0x80000020000b7882 */ /* 0x000fe20000000000 */
[C---:B------:R-:W-:Y:S01]  /*1730*/  R2UR UR4, R4.reuse ;  /* 0x00000000040472ca */ /* 0x040fe200000e0000 */
[----:B------:R-:W-:Y:S01]  /*1740*/  ULOP3.LUT UR6, UR6, 0x3fff, URZ, 0xc0, !UPT ;  /* 0x00003fff06067892 */ /* 0x000fe2000f8ec03f */
[C---:B------:R-:W-:Y:S01]  /*1750*/  R2UR UR9, R5.reuse ;  /* 0x00000000050972ca */ /* 0x040fe200000e0000 */
[----:B------:R-:W-:Y:S01]  /*1760*/  UMOV UR15, 0x80000020 ;  /* 0x80000020000f7882 */ /* 0x000fe20000000000 */
[C---:B------:R-:W-:Y:S01]  /*1770*/  R2UR UR12, R4.reuse ;  /* 0x00000000040c72ca */ /* 0x040fe200000e0000 */
[----:B------:R-:W-:Y:S01]  /*1780*/  ULOP3.LUT UR52, UR6, 0x10000, URZ, 0xfc, !UPT ;  /* 0x0001000006347892 */ /* 0x000fe2000f8efc3f */
[C---:B------:R-:W-:Y:S01]  /*1790*/  R2UR UR13, R5.reuse ;  /* 0x00000000050d72ca */ /* 0x040fe200000e0000 */
[----:B------:R-:W-:Y:S01]  /*17a0*/  UMOV UR19, 0x80000020 ;  /* 0x8000002000137882 */ /* 0x000fe20000000000 */
[C---:B------:R-:W-:Y:S01]  /*17b0*/  R2UR UR16, R4.reuse ;  /* 0x00000000041072ca */ /* 0x040fe200000e0000 */
[----:B------:R-:W-:Y:S01]  /*17c0*/  UIADD3 UR10, UR52, 0x80, URZ ;  /* 0x00000080340a7890 */ /* 0x000fe2000fffe03f */
[C---:B------:R-:W-:Y:S01]  /*17d0*/  R2UR UR17, R5.reuse ;  /* 0x00000000051172ca */ /* 0x040fe200000e0000 */
[----:B------:R-:W-:Y:S01]  /*17e0*/  UIADD3 UR14, UR52, 0x100, URZ ;  /* 0x00000100340e7890 */ /* 0x000fe2000fffe03f */
[----:B------:R-:W-:Y:S01]  /*17f0*/  R2UR UR20, R4 ;  /* 0x00000000041472ca */ /* 0x000fe200000e0000 */
[----:B------:R-:W-:Y:S01]  /*1800*/  UMOV UR6, UR52 ;  /* 0x0000003400067c82 */ /* 0x000fe20008000000 */
[----:B------:R-:W-:Y:S01]  /*1810*/  UIADD3 UR18, UR52, 0x180, URZ ;  /* 0x0000018034127890 */ /* 0x000fe2000fffe03f */
[----:B------:R-:W-:Y:S01]  /*1820*/  QGMMA.64x32x32.F32.E4M3.E4M3 R92, gdesc[UR4], RZ, !UPT, gsb0 ;  /* 0x00600000045c79f3 */ /* 0x000fe2000c0008ff */
[----:B------:R-:W-:Y:S01]  /*1830*/  R2UR UR21, R5 ;  /* 0x00000000051572ca */ /* 0x000fe200000e0000 */
[----:B------:R-:W-:Y:S01]  /*1840*/  UIADD3 UR22, UR52, 0x200, URZ ;  /* 0x0000020034167890 */ /* 0x000fe2000fffe03f */
[----:B------:R-:W-:Y:S01]  /*1850*/  UMOV UR23, 0x80000020 ;  /* 0x8000002000177882 */ /* 0x000fe20000000000 */
[----:B------:R-:W-:Y:S01]  /*1860*/  UIADD3 UR26, UR52, 0x2, URZ ;  /* 0x00000002341a7890 */ /* 0x000fe2000fffe03f */
[----:B------:R-:W-:Y:S01]  /*1870*/  UMOV UR25, 0x80000020 ;  /* 0x8000002000197882 */ /* 0x000fe20000000000 */
[----:B------:R-:W-:Y:S01]  /*1880*/  UMOV UR27, 0x80000020 ;  /* 0x80000020001b7882 */ /* 0x000fe20000000000 */
[----:B------:R-:W-:Y:S01]  /*1890*/  UIADD3 UR6, UR52, 0x82, URZ ;  /* 0x0000008234067890 */ /* 0x000fe2000fffe03f */
[----:B------:R-:W-:Y:S01]  /*18a0*/  UMOV UR5, UR25 ;  /* 0x0000001900057c82 */ /* 0x000fe20008000000 */
[----:B------:R-:W-:Y:S01]  /*18b0*/  UMOV UR7, 0x80000020 ;  /* 0x8000002000077882 */ /* 0x000fe20000000000 */
[----:B------:R-:W-:Y:S01]  /*18c0*/  UIADD3 UR30, UR52, 0x280, URZ ;  /* 0x00000280341e7890 */ /* 0x000fe2000fffe03f */
[----:B------:R-:W-:Y:S01]  /*18d0*/  UMOV UR29, 0x80000020 ;  /* 0x80000020001d7882 */ /* 0x000fe20000000000 */
[----:B------:R-:W-:Y:S01]  /*18e0*/  UMOV UR31, 0x80000020 ;  /* 0x80000020001f7882 */ /* 0x000fe20000000000 */
[----:B------:R-:W-:Y:S01]  /*18f0*/  UIADD3 UR34, UR52, 0x282, URZ ;  /* 0x0000028234227890 */ /* 0x000fe2000fffe03f */
[----:B------:R-:W-:Y:S01]  /*1900*/  UMOV UR33, 0x80000020 ;  /* 0x8000002000217882 */ /* 0x000fe20000000000 */
[----:B------:R-:W-:Y:S01]  /*1910*/  UMOV UR35, 0x80000020 ;  /* 0x8000002000237882 */ /* 0x000fe20000000000 */
[----:B------:R-:W-:Y:S01]  /*1920*/  UMOV UR41, 0x80000020 ;  /* 0x8000002000297882 */ /* 0x000fe20000000000 */
[----:B------:R-:W-:Y:S01]  /*1930*/  UIADD3 UR46, UR52, 0x502, URZ ;  /* 0x00000502342e7890 */ /* 0x000fe2000fffe03f */
[----:B------:R-:W-:Y:S01]  /*1940*/  UMOV UR45, 0x80000020 ;  /* 0x80000020002d7882 */ /* 0x000fe20000000000 */
[----:B------:R-:W-:Y:S01]  /*1950*/  UMOV UR47, 0x80000020 ;  /* 0x80000020002f7882 */ /* 0x000fe20000000000 */
[----:B------:R-:W-:-:S02]  /*1960*/  WARPGROUP.DEPBAR.LE gsb0, 0x0 ;  /* 0x00008000000079c5 */ /* 0x000fc40000010000 */
[----:B------:R-:W-:-:S06]  /*1970*/  WARPGROUP.ARRIVE ;  /* 0x00000000000079c5 */ /* 0x000fcc0000000000 */
[----:B------:R-:W-:Y:S01]  /*1980*/  QGMMA.64x32x32.F32.E4M3.E4M3 R76, gdesc[UR8], RZ, !UPT, gsb0 ;  /* 0x00600000084c79f3 */ /* 0x000fe2000c0008ff */
[----:B------:R-:W-:Y:S01]  /*1990*/  UIADD3 UR10, UR52, 0x102, URZ ;  /* 0x00000102340a7890 */ /* 0x000fe2000fffe03f */
[----:B------:R-:W-:Y:S01]  /*19a0*/  UMOV UR9, UR25 ;  /* 0x0000001900097c82 */ /* 0x000fe20008000000 */
[----:B------:R-:W-:Y:S01]  /*19b0*/  UMOV UR11, 0x80000020 ;  /* 0x80000020000b7882 */ /* 0x000fe20000000000 */
[----:B------:R-:W-:Y:S02]  /*19c0*/  WARPGROUP.DEPBAR.LE gsb0, 0x0 ;  /* 0x00008000000079c5 */ /* 0x000fe40000010000 */
        /* <DEDUP_REMOVED lines=8> */
[----:B------:R-:W-:-:S13]  /*1a50*/  R2UR UR16, R4 ;  /* 0x00000000041072ca */ /* 0x000fda00000e0000 */
[----:B------:R-:W-:Y:S02]  /*1a60*/  UIADD3 UR24, UR16, 0x2, URZ ;  /* 0x0000000210187890 */ /* 0x000fe4000fffe03f */
[----:B------:R-:W-:Y:S02]  /*1a70*/  UIADD3 UR28, UR16, 0x200, URZ ;  /* 0x00000200101c7890 */ /* 0x000fe4000fffe03f */
[----:B------:R-:W-:Y:S02]  /*1a80*/  UIADD3 UR32, UR16, 0x202, URZ ;  /* 0x0000020210207890 */ /* 0x000fe4000fffe03f */
[----:B------:R-:W-:Y:S01]  /*1a90*/  UIADD3 UR40, UR16, 0x400, URZ ;  /* 0x0000040010287890 */ /* 0x000fe2000fffe03f */
[----:B------:R-:W-:Y:S01]  /*1aa0*/  UMOV UR4, UR24 ;  /* 0x0000001800047c82 */ /* 0x000fe20008000000 */
[----:B------:R-:W-:Y:S01]  /*1ab0*/  UMOV UR8, UR24 ;  /* 0x0000001800087c82 */ /* 0x000fe20008000000 */
[----:B------:R-:W-:-:S04]  /*1ac0*/  UIADD3 UR44, UR16, 0x402, URZ ;  /* 0x00000402102c7890 */ /* 0x000fc8000fffe03f */
[----:B------:R-:W-:Y:S01]  /*1ad0*/  UMOV UR12, UR40 ;  /* 0x00000028000c7c82 */ /* 0x000fe20008000000 */
[----:B------:R-:W-:Y:S02]  /*1ae0*/  WARPGROUP.DEPBAR.LE gsb0, 0x0 ;  /* 0x00008000000079c5 */ /* 0x000fe40000010000 */
[----:B------:R-:W-:-:S06]  /*1af0*/  WARPGROUP.ARRIVE ;  /* 0x00000000000079c5 */ /* 0x000fcc0000000000 */
[----:B------:R-:W-:Y:S03]  /*1b00*/  QGMMA.64x32x32.F32.E4M3.E4M3 R28, gdesc[UR20], RZ, !UPT, gsb0 ;  /* 0x00600000141c79f3 */ /* 0x000fe6000c0008ff */
[----:B------:R-:W-:Y:S02]  /*1b10*/  WARPGROUP.DEPBAR.LE gsb0, 0x0 ;  /* 0x00008000000079c5 */ /* 0x000fe40000010000 */
[----:B------:R-:W-:-:S06]  /*1b20*/  WARPGROUP.ARRIVE ;  /* 0x00000000000079c5 */ /* 0x000fcc0000000000 */
[----:B------:R-:W-:Y:S01]  /*1b30*/  QGMMA.64x32x32.F32.E4M3.E4M3 R92, gdesc[UR24], R92, gsb0 ;  /* 0x00600000185c79f3 */ /* 0x000fe2000800085c */
[----:B------:R-:W-:Y:S01]  /*1b40*/  UIADD3 UR26, UR52, 0x182, URZ ;  /* 0x00000182341a7890 */ /* 0x000fe2000fffe03f */
[----:B------:R-:W-:Y:S01]  /*1b50*/  UMOV UR27, 0x80000020 ;  /* 0x80000020001b7882 */ /* 0x000fe20000000000 */
[----:B------:R-:W-:Y:S02]  /*1b60*/  WARPGROUP.DEPBAR.LE gsb0, 0x0 ;  /* 0x00008000000079c5 */ /* 0x000fe40000010000 */
[----:B------:R-:W-:-:S06]  /*1b70*/  WARPGROUP.ARRIVE ;  /* 0x00000000000079c5 */ /* 0x000fcc0000000000 */
[----:B------:R-:W-:Y:S01]  /*1b80*/  QGMMA.64x32x32.F32.E4M3.E4M3 R76, gdesc[UR4], R76, gsb0 ;  /* 0x00600000044c79f3 */ /* 0x000fe2000800084c */
[----:B------:R-:W-:Y:S02]  /*1b90*/  UIADD3 UR4, UR52, 0x202, URZ ;  /* 0x0000020234047890 */ /* 0x000fe4000fffe03f */
[----:B------:R-:W-:Y:S01]  /*1ba0*/  UIADD3 UR6, UR52, 0x300, URZ ;  /* 0x0000030034067890 */ /* 0x000fe2000fffe03f */
[----:B------:R-:W-:Y:S01]  /*1bb0*/  UMOV UR5, UR29 ;  /* 0x0000001d00057c82 */ /* 0x000fe20008000000 */
[----:B------:R-:W-:Y:S01]  /*1bc0*/  UMOV UR7, 0x80000020 ;  /* 0x8000002000077882 */ /* 0x000fe20000000000 */
[----:B------:R-:W-:Y:S02]  /*1bd0*/  WARPGROUP.DEPBAR.LE gsb0, 0x0 ;  /* 0x00008000000079c5 */ /* 0x000fe40000010000 */
[----:B------:R-:W-:-:S06]  /*1be0*/  WARPGROUP.ARRIVE ;  /* 0x00000000000079c5 */ /* 0x000fcc0000000000 */
[----:B------:R-:W-:Y:S01]  /*1bf0*/  QGMMA.64x32x32.F32.E4M3.E4M3 R60, gdesc[UR8], R60, gsb0 ;  /* 0x00600000083c79f3 */ /* 0x000fe2000800083c */
[----:B------:R-:W-:Y:S01]  /*1c00*/  UIADD3 UR10, UR52, 0x380, URZ ;  /* 0x00000380340a7890 */ /* 0x000fe2000fffe03f */
[----:B------:R-:W-:Y:S01]  /*1c10*/  UMOV UR8, UR28 ;  /* 0x0000001c00087c82 */ /* 0x000fe20008000000 */
[----:B------:R-:W-:Y:S01]  /*1c20*/  UMOV UR9, UR29 ;  /* 0x0000001d00097c82 */ /* 0x000fe20008000000 */
[----:B------:R-:W-:Y:S01]  /*1c30*/  UMOV UR11, 0x80000020 ;  /* 0x80000020000b7882 */ /* 0x000fe20000000000 */
[----:B------:R-:W-:Y:S02]  /*1c40*/  WARPGROUP.DEPBAR.LE gsb0, 0x0 ;  /* 0x00008000000079c5 */ /* 0x000fe40000010000 */
[----:B------:R-:W-:-:S06]  /*1c50*/  WARPGROUP.ARRIVE ;  /* 0x00000000000079c5 */ /* 0x000fcc0000000000 */
[----:B------:R-:W-:Y:S01]  /*1c60*/  QGMMA.64x32x32.F32.E4M3.E4M3 R44, gdesc[UR24], R44, gsb0 ;  /* 0x00600000182c79f3 */ /* 0x000fe2000800082c */
[----:B------:R-:W-:Y:S01]  /*1c70*/  UMOV UR26, UR4 ;  /* 0x00000004001a7c82 */ /* 0x000fe20008000000 */
[----:B------:R-:W-:Y:S01]  /*1c80*/  UMOV UR27, 0x80000020 ;  /* 0x80000020001b7882 */ /* 0x000fe20000000000 */
[----:B------:R-:W-:Y:S01]  /*1c90*/  UMOV UR4, UR28 ;  /* 0x0000001c00047c82 */ /* 0x000fe20008000000 */
[----:B------:R-:W-:Y:S02]  /*1ca0*/  WARPGROUP.DEPBAR.LE gsb0, 0x0 ;  /* 0x00008000000079c5 */ /* 0x000fe40000010000 */
[----:B------:R-:W-:-:S06]  /*1cb0*/  WARPGROUP.ARRIVE ;  /* 0x00000000000079c5 */ /* 0x000fcc0000000000 */
[----:B------:R-:W-:Y:S03]  /*1cc0*/  QGMMA.64x32x32.F32.E4M3.E4M3 R28, gdesc[UR24], R28, gsb0 ;  /* 0x00600000181c79f3 */ /* 0x000fe6000800081c */
        /* <DEDUP_REMOVED lines=72> */
[----:B------:R-:W-:Y:S03]  /*2150*/  QGMMA.64x32x32.F32.E4M3.E4M3 R60, gdesc[UR12], R60, gsb0 ;  /* 0x006000000c3c79f3 */ /* 0x000fe6000800083c */
[----:B------:R-:W-:Y:S02]  /*2160*/  WARPGROUP.DEPBAR.LE gsb0, 0x0 ;  /* 0x00008000000079c5 */ /* 0x000fe40000010000 */
[----:B------:R-:W-:-:S06]  /*2170*/  WARPGROUP.ARRIVE ;  /* 0x00000000000079c5 */ /* 0x000fcc0000000000 */
[----:B------:R-:W-:Y:S01]  /*2180*/  QGMMA.64x32x32.F32.E4M3.E4M3 R44, gdesc[UR4], R44, gsb0 ;  /* 0x00600000042c79f3 */ /* 0x000fe2000800082c */
[----:B------:R-:W-:Y:S01]  /*2190*/  UMOV UR4, UR40 ;  /* 0x0000002800047c82 */ /* 0x000fe20008000000 */
[----:B------:R-:W-:Y:S01]  /*21a0*/  UMOV UR5, UR41 ;  /* 0x0000002900057c82 */ /* 0x000fe20008000000 */
[----:B------:R-:W-:Y:S01]  /*21b0*/  UMOV UR6, UR8 ;  /* 0x0000000800067c82 */ /* 0x000fe20008000000 */
[----:B------:R-:W-:Y:S01]  /*21c0*/  UMOV UR7, 0x80000020 ;  /* 0x8000002000077882 */ /* 0x000fe20000000000 */
[----:B------:R-:W-:Y:S01]  /*21d0*/  UMOV UR8, UR44 ;  /* 0x0000002c00087c82 */ /* 0x000fe20008000000 */
        /* <DEDUP_REMOVED lines=16> */
[----:B------:R-:W-:Y:S02]  /*22e0*/  WARPGROUP.DEPBAR.LE gsb0, 0x0 ;  /* 0x00008000000079c5 */ /* 0x000fe40000010000 */
[----:B------:R-:W-:-:S06]  /*22f0*/  WARPGROUP.ARRIVE ;  /* 0x00000000000079c5 */ /* 0x000fcc0000000000 */
[----:B------:R-:W-:Y:S03]  /*2300*/  QGMMA.64x32x32.F32.E4M3.E4M3 R60, gdesc[UR8], R60, gsb0 ;  /* 0x00600000083c79f3 */ /* 0x000fe6000800083c */
[----:B------:R-:W-:Y:S02]  /*2310*/  WARPGROUP.DEPBAR.LE gsb0, 0x0 ;  /* 0x00008000000079c5 */ /* 0x000fe40000010000 */
[----:B------:R-:W-:-:S06]  /*2320*/  WARPGROUP.ARRIVE ;  /* 0x00000000000079c5 */ /* 0x000fcc0000000000 */
[----:B------:R-:W-:Y:S01]  /*2330*/  QGMMA.64x32x32.F32.E4M3.E4M3 R44, gdesc[UR44], R44, gsb0 ;  /* 0x006000002c2c79f3 */ /* 0x000fe2000800082c */
[----:B------:R-:W-:Y:S01]  /*2340*/  UMOV UR46, UR4 ;  /* 0x00000004002e7c82 */ /* 0x000fe20008000000 */
[----:B------:R-:W-:Y:S01]  /*2350*/  UMOV UR47, 0x80000020 ;  /* 0x80000020002f7882 */ /* 0x000fe20000000000 */
[----:B------:R-:W-:Y:S02]  /*2360*/  WARPGROUP.DEPBAR.LE gsb0, 0x0 ;  /* 0x00008000000079c5 */ /* 0x000fe40000010000 */
[----:B------:R-:W-:-:S06]  /*2370*/  WARPGROUP.ARRIVE ;  /* 0x00000000000079c5 */ /* 0x000fcc0000000000 */
[----:B------:R-:W-:Y:S03]  /*2380*/  QGMMA.64x32x32.F32.E4M3.E4M3 R28, gdesc[UR44], R28, gsb0 ;  /* 0x006000002c1c79f3 */ /* 0x000fe6000800081c */
[----:B------:R-:W-:Y:S02]  /*2390*/  WARPGROUP.DEPBAR.LE gsb0, 0x0 ;  /* 0x00008000000079c5 */ /* 0x000fe40000010000 */
[----:B------:R-:W-:Y:S05]  /*23a0*/  @!P0 BRA `(.L_x_17) ;  /* 0x0000000000048947 */ /* 0x000fea0003800000 */
[----:B------:R-:W-:Y:S01]  /*23b0*/  BPT.TRAP 0x1 ;  /* 0x000000040000795c */ /* 0x000fe20000300000 */
.L_x_17:
[----:B------:R-:W-:Y:S01]  /*23c0*/  LOP3.LUT R17, R17, 0xffffff80, RZ, 0xc0, !PT ;  /* 0xffffff8011117812 */ /* 0x000fe200078ec0ff */
[C---:B------:R-:W-:Y:S01]  /*23d0*/  FMUL.FTZ R10, R0.reuse, R94 ;  /* 0x0000005e000a7220 */ /* 0x040fe20000410000 */
[C---:B------:R-:W-:Y:S01]  /*23e0*/  FMUL.FTZ R11, R0.reuse, R95 ;  /* 0x0000005f000b7220 */ /* 0x040fe20000410000 */
[----:B------:R-:W-:Y:S01]  /*23f0*/  FMUL.FTZ R14, R0, R98 ;  /* 0x00000062000e7220 */ /* 0x000fe20000410000 */
[----:B------:R-:W-:Y:S01]  /*2400*/  IADD3 R17, R16, -R17, RZ ;  /* 0x8000001110117210 */ /* 0x000fe20007ffe0ff */
[C---:B------:R-:W-:Y:S01]  /*2410*/  FMUL.FTZ R15, R0.reuse, R99 ;  /* 0x00000063000f7220 */ /* 0x040fe20000410000 */
[C---:B------:R-:W-:Y:S01]  /*2420*/  FMUL.FTZ R24, R0.reuse, R102 ;  /* 0x0000006600187220 */ /* 0x040fe20000410000 */
[----:B------:R-:W1:Y:S01]  /*2430*/  MUFU.TANH R10, R10 ;  /* 0x0000000a000a7308 */ /* 0x000e620000002400 */
[----:B------:R-:W-:Y:S01]  /*2440*/  SHF.R.S32.HI R16, RZ, 0x1f, R17 ;  /* 0x0000001fff107819 */ /* 0x000fe20000011411 */
[C---:B------:R-:W-:Y:S01]  /*2450*/  FMUL.FTZ R6, R0.reuse, R92 ;  /* 0x0000005c00067220 */ /* 0x040fe20000410000 */
[C---:B------:R-:W-:Y:S01]  /*2460*/  FMUL.FTZ R26, R0.reuse, R103 ;  /* 0x00000067001a7220 */ /* 0x040fe20000410000 */
[----:B------:R-:W-:Y:S01]  /*2470*/  FMUL.FTZ R7, R0, R93 ;  /* 0x0000005d00077220 */ /* 0x000fe20000410000 */
[----:B------:R-:W-:Y:S01]  /*2480*/  LEA.HI R16, R16, R17, RZ, 0x2 ;  /* 0x0000001110107211 */ /* 0x000fe200078f10ff */
[C---:B------:R-:W-:Y:S01]  /*2490*/  FMUL.FTZ R93, R0.reuse, R106 ;  /* 0x0000006a005d7220 */ /* 0x040fe20000410000 */
[----:B------:R-:W-:Y:S01]  /*24a0*/  FMUL.FTZ R20, R0, R76 ;  /* 0x0000004c00147220 */ /* 0x000fe20000410000 */
[----:B------:R-:W2:Y:S01]  /*24b0*/  MUFU.TANH R11, R11 ;  /* 0x0000000b000b7308 */ /* 0x000ea20000002400 */
[----:B------:R-:W-:Y:S01]  /*24c0*/  LOP3.LUT R16, R16, 0x7ffffffc, RZ, 0xc0, !PT ;  /* 0x7ffffffc10107812 */ /* 0x000fe200078ec0ff */
[C---:B0-----:R-:W-:Y:S01]  /*24d0*/  FMUL.FTZ R8, R0.reuse, R96 ;  /* 0x0000006000087220 */ /* 0x041fe20000410000 */
[C---:B------:R-:W-:Y:S01]  /*24e0*/  FMUL.FTZ R76, R0.reuse, R84 ;  /* 0x00000054004c7220 */ /* 0x040fe20000410000 */
[C---:B------:R-:W-:Y:S01]  /*24f0*/  FMUL.FTZ R92, R0.reuse, R107 ;  /* 0x0000006b005c7220 */ /* 0x040fe20000410000 */
[----:B------:R-:W-:Y:S01]  /*2500*/  FMUL.FTZ R9, R0, R97 ;  /* 0x0000006100097220 */ /* 0x000fe20000410000 */
[----:B------:R-:W-:-:S02]  /*2510*/  IMAD.IADD R16, R17, 0x1, -R16 ;  /* 0x0000000111107824 */ /* 0x000fc400078e0a10 */
[C---:B------:R-:W-:Y:S01]  /*2520*/  FMUL.FTZ R78, R0.reuse, R78 ;  /* 0x0000004e004e7220 */ /* 0x040fe20000410000 */
[----:B------:R-:W-:Y:S01]  /*2530*/  IMAD.MOV.U32 R17, RZ, RZ, -0x2 ;  /* 0xfffffffeff117424 */ /* 0x000fe200078e00ff */
[----:B------:R-:W0:Y:S01]  /*2540*/  MUFU.TANH R14, R14 ;  /* 0x0000000e000e7308 */ /* 0x000e220000002400 */
[C---:B------:R-:W-:Y:S01]  /*2550*/  FMUL.FTZ R12, R0.reuse, R100 ;  /* 0x00000064000c7220 */ /* 0x040fe20000410000 */
[----:B------:R-:W-:Y:S01]  /*2560*/  FMUL.FTZ R79, R0, R79 ;  /* 0x0000004f004f7220 */ /* 0x000fe20000410000 */
[----:B------:R-:W-:Y:S02]  /*2570*/  IMAD R16, R16, R17, 0xa0 ;  /* 0x000000a010107424 */ /* 0x000fe400078e0211 */
[C---:B------:R-:W-:Y:S01]  /*2580*/  FMUL.FTZ R13, R0.reuse, R101 ;  /* 0x00000065000d7220 */ /* 0x040fe20000410000 */
[----:B------:R-:W-:Y:S02]  /*2590*/  IMAD.U32 R17, RZ, RZ, UR43 ;  /* 0x0000002bff117e24 */ /* 0x000fe4000f8e00ff */
[----:B------:R-:W-:Y:S01]  /*25a0*/  FMUL.FTZ R82, R0, R82 ;  /* 0x0000005200527220 */ /* 0x000fe20000410000 */
[----:B------:R-:W-:Y:S01]  /*25b0*/  VIADD R16, R16, UR51 ;  /* 0x0000003310107c36 */ /* 0x000fe20008000000 */
[----:B------:R-:W3:Y:S01]  /*25c0*/  MUFU.TANH R15, R15 ;  /* 0x0000000f000f7308 */ /* 0x000ee20000002400 */
[C---:B------:R-:W-:Y:S01]  /*25d0*/  FMUL.FTZ R18, R0.reuse, R104 ;  /* 0x0000006800127220 */ /* 0x040fe20000410000 */
[----:B------:R-:W-:Y:S01]  /*25e0*/  FMUL.FTZ R83, R0, R83 ;  /* 0x0000005300537220 */ /* 0x000fe20000410000 */
[----:B------:R-:W-:-:S02]  /*25f0*/  IMAD R17, R17, -0xa0, R16 ;  /* 0xffffff6011117824 */ /* 0x000fc400078e0210 */
[C---:B------:R-:W-:Y:S01]  /*2600*/  FMUL.FTZ R19, R0.reuse, R105 ;  /* 0x0000006900137220 */ /* 0x040fe20000410000 */
[C---:B------:R-:W-:Y:S01]  /*2610*/  FMUL.FTZ R86, R0.reuse, R86 ;  /* 0x0000005600567220 */ /* 0x040fe20000410000 */
[C---:B------:R-:W-:Y:S01]  /*2620*/  FMUL.FTZ R87, R0.reuse, R87 ;  /* 0x0000005700577220 */ /* 0x040fe20000410000 */
[C---:B------:R-:W-:Y:S01]  /*2630*/  FMUL.FTZ R21, R0.reuse, R77 ;  /* 0x0000004d00157220 */ /* 0x040fe20000410000 */
[----:B------:R-:W4:Y:S01]  /*2640*/  MUFU.TANH R24, R24 ;  /* 0x0000001800187308 */ /* 0x000f220000002400 */
[C---:B------:R-:W-:Y:S01]  /*2650*/  ISETP.GT.AND P4, PT, R17.reuse, RZ, PT ;  /* 0x000000ff1100720c */ /* 0x040fe20003f84270 */
[C---:B------:R-:W-:Y:S01]  /*2660*/  FMUL.FTZ R90, R0.reuse, R90 ;  /* 0x0000005a005a7220 */ /* 0x040fe20000410000 */
[C---:B------:R-:W-:Y:S01]  /*2670*/  ISETP.GT.AND P3, PT, R17.reuse, 0x1, PT ;  /* 0x000000011100780c */ /* 0x040fe20003f64270 */
[C---:B------:R-:W-:Y:S01]  /*2680*/  FMUL.FTZ R23, R0.reuse, R80 ;  /* 0x0000005000177220 */ /* 0x040fe20000410000 */
[----:B------:R-:W-:Y:S01]  /*2690*/  ISETP.GT.AND P2, PT, R17, 0x8, PT ;  /* 0x000000081100780c */ /* 0x000fe20003f44270 */
[----:B------:R-:W-:Y:S01]  /*26a0*/  FMUL.FTZ R91, R0, R91 ;  /* 0x0000005b005b7220 */ /* 0x000fe20000410000 */
[----:B-1----:R-:W-:Y:S01]  /*26b0*/  FSEL R84, R10, -INF , P4 ;  /* 0xff8000000a547808 */ /* 0x002fe20002000000 */
[----:B------:R-:W1:Y:S01]  /*26c0*/  MUFU.TANH R6, R6 ;  /* 0x0000000600067308 */ /* 0x000e620000002400 */
[----:B--2---:R-:W-:Y:S01]  /*26d0*/  FSEL R96, R11, -INF , P3 ;  /* 0xff8000000b607808 */ /* 0x004fe20001800000 */
[C---:B------:R-:W-:Y:S01]  /*26e0*/  FMUL.FTZ R22, R0.reuse, R81 ;  /* 0x0000005100167220 */ /* 0x040fe20000410000 */
[C---:B------:R-:W-:Y:S01]  /*26f0*/  ISETP.GT.AND P1, PT, R17.reuse, 0x9, PT ;  /* 0x000000091100780c */ /* 0x040fe20003f24270 */
[----:B------:R-:W-:Y:S01]  /*2700*/  FMUL.FTZ R80, R0, R62 ;  /* 0x0000003e00507220 */ /* 0x000fe20000410000 */
[----:B0-----:R-:W-:Y:S01]  /*2710*/  FSEL R124, R14, -INF , P2 ;  /* 0xff8000000e7c7808 */ /* 0x001fe20001000000 */
[----:B------:R-:W-:Y:S01]  /*2720*/  FMUL.FTZ R81, R0, R63 ;  /* 0x0000003f00517220 */ /* 0x000fe20000410000 */
[----:B------:R-:W-:Y:S01]  /*2730*/  FMNMX.FTZ R11, R84, R96, !PT ;  /* 0x00000060540b7209 */ /* 0x000fe20007810000 */
[----:B------:R-:W0:Y:S01]  /*2740*/  MUFU.TANH R26, R26 ;  /* 0x0000001a001a7308 */ /* 0x000e220000002400 */
[----:B------:R-:W-:Y:S01]  /*2750*/  ISETP.GT.AND P6, PT, R17, 0x10, PT ;  /* 0x000000101100780c */ /* 0x000fe20003fc4270 */
[C---:B------:R-:W-:Y:S01]  /*2760*/  FMUL.FTZ R27, R0.reuse, R85 ;  /* 0x00000055001b7220 */ /* 0x040fe20000410000 */
[----:B---3--:R-:W-:Y:S01]  /*2770*/  FSEL R130, R15, -INF , P1 ;  /* 0xff8000000f827808 */ /* 0x008fe20000800000 */
[----:B------:R-:W-:Y:S01]  /*2780*/  FMUL.FTZ R28, R0, R28 ;  /* 0x0000001c001c7220 */ /* 0x000fe20000410000 */
[----:B------:R-:W-:Y:S01]  /*2790*/  FMNMX.FTZ R11, R124, R11, !PT ;  /* 0x0000000b7c0b7209 */ /* 0x000fe20007810000 */
[----:B------:R-:W-:Y:S01]  /*27a0*/  FMUL.FTZ R66, R0, R66 ;  /* 0x0000004200427220 */ /* 0x000fe20000410000 */
[C---:B------:R-:W-:Y:S01]  /*27b0*/  ISETP.GT.AND P5, PT, R17.reuse, 0x11, PT ;  /* 0x000000111100780c */ /* 0x040fe20003fa4270 */
[----:B------:R-:W2:Y:S01]  /*27c0*/  MUFU.TANH R7, R7 ;  /* 0x0000000700077308 */ /* 0x000ea20000002400 */
[----:B----4-:R-:W-:Y:S01]  /*27d0*/  FSEL R136, R24, -INF , P6 ;  /* 0xff80000018887808 */ /* 0x010fe20003000000 */
[----:B------:R-:W-:Y:S01]  /*27e0*/  FMUL.FTZ R30, R0, R30 ;  /* 0x0000001e001e7220 */ /* 0x000fe20000410000 */
[----:B------:R-:W-:Y:S01]  /*27f0*/  FMNMX.FTZ R11, R130, R11, !PT ;  /* 0x0000000b820b7209 */ /* 0x000fe20007810000 */
[----:B------:R-:W-:Y:S01]  /*2800*/  FMUL.FTZ R67, R0, R67 ;  /* 0x0000004300437220 */ /* 0x000fe20000410000 */
[----:B-1----:R-:W-:Y:S01]  /*2810*/  FSEL R6, R6, -INF , P4 ;  /* 0xff80000006067808 */ /* 0x002fe20002000000 */
[----:B------:R-:W-:Y:S01]  /*2820*/  FMUL.FTZ R77, R0, R89 ;  /* 0x00000059004d7220 */ /* 0x000fe20000410000 */
[----:B------:R-:W-:Y:S01]  /*2830*/  ISETP.GT.AND P4, PT, R17, 0x18, PT ;  /* 0x000000181100780c */ /* 0x000fe20003f84270 */
[----:B------:R-:W1:Y:S01]  /*2840*/  MUFU.TANH R93, R93 ;  /* 0x0000005d005d7308 */ /* 0x000e620000002400 */
[----:B0-----:R-:W-:Y:S01]  /*2850*/  FSEL R138, R26, -INF , P5 ;  /* 0xff8000001a8a7808 */ /* 0x001fe20002800000 */
[----:B------:R-:W-:Y:S01]  /*2860*/  FMUL.FTZ R70, R0, R70 ;  /* 0x0000004600467220 */ /* 0x000fe20000410000 */
[----:B------:R-:W-:Y:S01]  /*2870*/  FMNMX.FTZ R11, R136, R11, !PT ;  /* 0x0000000b880b7209 */ /* 0x000fe20007810000 */
[C---:B------:R-:W-:Y:S01]  /*2880*/  FMUL.FTZ R71, R0.reuse, R71 ;  /* 0x0000004700477220 */ /* 0x040fe20000410000 */
[C---:B------:R-:W-:Y:S01]  /*2890*/  FMUL.FTZ R74, R0.reuse, R74 ;  /* 0x0000004a004a7220 */ /* 0x040fe20000410000 */
[----:B------:R-:W-:Y:S01]  /*28a0*/  FMUL.FTZ R34, R0, R34 ;  /* 0x0000002200227220 */ /* 0x000fe20000410000 */
[----:B------:R-:W-:Y:S01]  /*28b0*/  FMNMX.FTZ R11, R138, R11, !PT ;  /* 0x0000000b8a0b7209 */ /* 0x000fe20007810000 */
[----:B------:R-:W0:Y:S01]  /*28c0*/  MUFU.TANH R8, R8 ;  /* 0x0000000800087308 */ /* 0x000e220000002400 */
[----:B--2---:R-:W-:Y:S01]  /*28d0*/  FSEL R7, R7, -INF , P3 ;  /* 0xff80000007077808 */ /* 0x004fe20001800000 */
[C---:B------:R-:W-:Y:S01]  /*28e0*/  FMUL.FTZ R62, R0.reuse, R64 ;  /* 0x00000040003e7220 */ /* 0x040fe20000410000 */
[----:B------:R-:W-:Y:S01]  /*28f0*/  ISETP.GT.AND P3, PT, R17, 0x19, PT ;  /* 0x000000191100780c */ /* 0x000fe20003f64270 */
[C---:B------:R-:W-:Y:S01]  /*2900*/  FMUL.FTZ R75, R0.reuse, R75 ;  /* 0x0000004b004b7220 */ /* 0x040fe20000410000 */
[C---:B------:R-:W-:Y:S01]  /*2910*/  FMUL.FTZ R46, R0.reuse, R46 ;  /* 0x0000002e002e7220 */ /* 0x040fe20000410000 */
[C---:B------:R-:W-:Y:S01]  /*2920*/  FMUL.FTZ R38, R0.reuse, R38 ;  /* 0x0000002600267220 */ /* 0x040fe20000410000 */
[C---:B------:R-:W-:Y:S01]  /*2930*/  FMUL.FTZ R63, R0.reuse, R68 ;  /* 0x00000044003f7220 */ /* 0x040fe20000410000 */
[----:B------:R-:W2:Y:S01]  /*2940*/  MUFU.TANH R92, R92 ;  /* 0x0000005c005c7308 */ /* 0x000ea20000002400 */
[----:B-1----:R-:W-:Y:S01]  /*2950*/  FSEL R140, R93, -INF , P4 ;  /* 0xff8000005d8c7808 */ /* 0x002fe20002000000 */
[C---:B------:R-:W-:Y:S01]  /*2960*/  FMUL.FTZ R47, R0.reuse, R47 ;  /* 0x0000002f002f7220 */ /* 0x040fe20000410000 */
[C---:B------:R-:W-:Y:S01]  /*2970*/  FMUL.FTZ R42, R0.reuse, R42 ;  /* 0x0000002a002a7220 */ /* 0x040fe20000410000 */
[----:B------:R-:W-:Y:S01]  /*2980*/  FMUL.FTZ R64, R0, R69 ;  /* 0x0000004500407220 */ /* 0x000fe20000410000 */
[----:B------:R-:W-:Y:S01]  /*2990*/  FMNMX.FTZ R11, R140, R11, !PT ;  /* 0x0000000b8c0b7209 */ /* 0x000fe20007810000 */
[C---:B------:R-:W-:Y:S01]  /*29a0*/  FMUL.FTZ R50, R0.reuse, R50 ;  /* 0x0000003200327220 */ /* 0x040fe20000410000 */
[----:B------:R-:W-:Y:S01]  /*29b0*/  FMUL.FTZ R51, R0, R51 ;  /* 0x0000003300337220 */ /* 0x000fe20000410000 */
[----:B------:R-:W1:Y:S01]  /*29c0*/  MUFU.TANH R9, R9 ;  /* 0x0000000900097308 */ /* 0x000e620000002400 */
[----:B0-----:R-:W-:Y:S01]  /*29d0*/  FSEL R14, R8, -INF , P2 ;  /* 0xff800000080e7808 */ /* 0x001fe20001000000 */
[C---:B------:R-:W-:Y:S01]  /*29e0*/  FMUL.FTZ R54, R0.reuse, R54 ;  /* 0x0000003600367220 */ /* 0x040fe20000410000 */
[----:B------:R-:W-:Y:S01]  /*29f0*/  ISETP.GT.AND P2, PT, R17, 0x20, PT ;  /* 0x000000201100780c */ /* 0x000fe20003f44270 */
[C---:B------:R-:W-:Y:S01]  /*2a00*/  FMUL.FTZ R55, R0.reuse, R55 ;  /* 0x0000003700377220 */ /* 0x040fe20000410000 */
[C---:B------:R-:W-:Y:S01]  /*2a10*/  FMUL.FTZ R45, R0.reuse, R45 ;  /* 0x0000002d002d7220 */ /* 0x040fe20000410000 */
[C---:B------:R-:W-:Y:S01]  /*2a20*/  FMUL.FTZ R58, R0.reuse, R58 ;  /* 0x0000003a003a7220 */ /* 0x040fe20000410000 */
[----:B------:R-:W-:Y:S01]  /*2a30*/  FMUL.FTZ R59, R0, R59 ;  /* 0x0000003b003b7220 */ /* 0x000fe20000410000 */
[----:B------:R0:W3:Y:S01]  /*2a40*/  MUFU.TANH R94, R78 ;  /* 0x0000004e005e7308 */ /* 0x0000e20000002400 */
[----:B--2---:R-:W-:Y:S01]  /*2a50*/  FSEL R142, R92, -INF , P3 ;  /* 0xff8000005c8e7808 */ /* 0x004fe20001800000 */
[C---:B------:R-:W-:Y:S01]  /*2a60*/  FMUL.FTZ R48, R0.reuse, R48 ;  /* 0x0000003000307220 */ /* 0x040fe20000410000 */
[C---:B------:R-:W-:Y:S01]  /*2a70*/  FMUL.FTZ R49, R0.reuse, R49 ;  /* 0x0000003100317220 */ /* 0x040fe20000410000 */
[----:B------:R-:W-:Y:S01]  /*2a80*/  FMUL.FTZ R31, R0, R31 ;  /* 0x0000001f001f7220 */ /* 0x000fe20000410000 */
[----:B------:R-:W-:Y:S01]  /*2a90*/  FMNMX.FTZ R11, R142, R11, !PT ;  /* 0x0000000b8e0b7209 */ /* 0x000fe20007810000 */
[C---:B------:R-:W-:Y:S01]  /*2aa0*/  FMUL.FTZ R52, R0.reuse, R52 ;  /* 0x0000003400347220 */ /* 0x040fe20000410000 */
[C---:B------:R-:W-:Y:S01]  /*2ab0*/  FMUL.FTZ R53, R0.reuse, R53 ;  /* 0x0000003500357220 */ /* 0x040fe20000410000 */
[----:B------:R-:W2:Y:S01]  /*2ac0*/  MUFU.TANH R12, R12 ;  /* 0x0000000c000c7308 */ /* 0x000ea20000002400 */
[----:B-1----:R-:W-:Y:S01]  /*2ad0*/  FSEL R16, R9, -INF , P1 ;  /* 0xff80000009107808 */ /* 0x002fe20000800000 */
[C---:B0-----:R-:W-:Y:S01]  /*2ae0*/  FMUL.FTZ R78, R0.reuse, R88 ;  /* 0x00000058004e7220 */ /* 0x041fe20000410000 */
[C---:B------:R-:W-:Y:S01]  /*2af0*/  ISETP.GT.AND P1, PT, R17.reuse, 0x21, PT ;  /* 0x000000211100780c */ /* 0x040fe20003f24270 */
[C---:B------:R-:W-:Y:S01]  /*2b00*/  FMUL.FTZ R35, R0.reuse, R35 ;  /* 0x0000002300237220 */ /* 0x040fe20000410000 */
[C---:B------:R-:W-:Y:S01]  /*2b10*/  FMUL.FTZ R56, R0.reuse, R56 ;  /* 0x0000003800387220 */ /* 0x040fe20000410000 */
[C---:B------:R-:W-:Y:S01]  /*2b20*/  FMUL.FTZ R57, R0.reuse, R57 ;  /* 0x0000003900397220 */ /* 0x040fe20000410000 */
[----:B------:R-:W-:Y:S01]  /*2b30*/  FMUL.FTZ R39, R0, R39 ;  /* 0x0000002700277220 */ /* 0x000fe20000410000 */
[----:B------:R0:W1:Y:S01]  /*2b40*/  MUFU.TANH R95, R79 ;  /* 0x0000004f005f7308 */ /* 0x0000620000002400 */
[----:B---3--:R-:W-:Y:S01]  /*2b50*/  FSEL R144, R94, -INF , P2 ;  /* 0xff8000005e907808 */ /* 0x008fe20001000000 */
[C---:B------:R-:W-:Y:S01]  /*2b60*/  FMUL.FTZ R29, R0.reuse, R29 ;  /* 0x0000001d001d7220 */ /* 0x040fe20000410000 */
[C---:B------:R-:W-:Y:S01]  /*2b70*/  FMUL.FTZ R43, R0.reuse, R43 ;  /* 0x0000002b002b7220 */ /* 0x040fe20000410000 */
[----:B------:R-:W-:Y:S01]  /*2b80*/  FMUL.FTZ R33, R0, R33 ;  /* 0x0000002100217220 */ /* 0x000fe20000410000 */
[----:B------:R-:W-:Y:S01]  /*2b90*/  FMNMX.FTZ R11, R144, R11, !PT ;  /* 0x0000000b900b7209 */ /* 0x000fe20007810000 */
[----:B------:R-:W-:Y:S01]  /*2ba0*/  ULDC UR4, c[0x0][0x988] ;  /* 0x0002620000047ab9 */ /* 0x000fe20000000800 */
[----:B------:R-:W-:Y:S01]  /*2bb0*/  FMUL.FTZ R37, R0, R37 ;  /* 0x0000002500257220 */ /* 0x000fe20000410000 */
[----:B------:R-:W3:Y:S01]  /*2bc0*/  MUFU.TANH R13, R13 ;  /* 0x0000000d000d7308 */ /* 0x000ee20000002400 */
[----:B--2---:R-:W-:Y:S01]  /*2bd0*/  FSEL R12, R12, -INF , P6 ;  /* 0xff8000000c0c7808 */ /* 0x004fe20003000000 */
[C---:B0-----:R-:W-:Y:S01]  /*2be0*/  FMUL.FTZ R79, R0.reuse, R60 ;  /* 0x0000003c004f7220 */ /* 0x041fe20000410000 */
[----:B------:R-:W-:Y:S01]  /*2bf0*/  ISETP.GT.AND P6, PT, R17, 0x28, PT ;  /* 0x000000281100780c */ /* 0x000fe20003fc4270 */
[C---:B------:R-:W-:Y:S01]  /*2c00*/  FMUL.FTZ R60, R0.reuse, R61 ;  /* 0x0000003d003c7220 */ /* 0x040fe20000410000 */
[C---:B------:R-:W-:Y:S01]  /*2c10*/  FMUL.FTZ R61, R0.reuse, R65 ;  /* 0x00000041003d7220 */ /* 0x040fe20000410000 */
[C---:B------:R-:W-:Y:S01]  /*2c20*/  FMUL.FTZ R65, R0.reuse, R73 ;  /* 0x0000004900417220 */ /* 0x040fe20000410000 */
[----:B------:R-:W-:Y:S01]  /*2c30*/  IMAD.U32 R9, RZ, RZ, UR4 ;  /* 0x00000004ff097e24 */ /* 0x000fe2000f8e00ff */
[----:B------:R-:W0:Y:S01]  /*2c40*/  MUFU.TANH R82, R82 ;  /* 0x0000005200527308 */ /* 0x000e220000002400 */
[----:B-1----:R-:W-:Y:S01]  /*2c50*/  FSEL R146, R95, -INF , P1 ;  /* 0xff8000005f927808 */ /* 0x002fe20000800000 */
[C---:B------:R-:W-:Y:S01]  /*2c60*/  FMUL.FTZ R32, R0.reuse, R32 ;  /* 0x0000002000207220 */ /* 0x040fe20000410000 */
[----:B------:R-:W-:Y:S01]  /*2c70*/  P2R R109, PR, RZ, 0x1 ;  /* 0x00000001ff6d7803 */ /* 0x000fe20000000000 */
[----:B------:R-:W-:Y:S01]  /*2c80*/  FMUL.FTZ R36, R0, R36 ;  /* 0x0000002400247220 */ /* 0x000fe20000410000 */
[----:B------:R-:W-:Y:S01]  /*2c90*/  FMNMX.FTZ R11, R146, R11, !PT ;  /* 0x0000000b920b7209 */ /* 0x000fe20007810000 */
[C---:B------:R-:W-:Y:S01]  /*2ca0*/  FMUL.FTZ R40, R0.reuse, R40 ;  /* 0x0000002800287220 */ /* 0x040fe20000410000 */
[----:B------:R-:W-:Y:S01]  /*2cb0*/  FMUL.FTZ R41, R0, R41 ;  /* 0x0000002900297220 */ /* 0x000fe20000410000 */
[----:B------:R-:W1:Y:S01]  /*2cc0*/  MUFU.TANH R18, R18 ;  /* 0x0000001200127308 */ /* 0x000e620000002400 */
[----:B---3--:R-:W-:Y:S01]  /*2cd0*/  FSEL R24, R13, -INF , P5 ;  /* 0xff8000000d187808 */ /* 0x008fe20002800000 */
[----:B------:R-:W-:Y:S01]  /*2ce0*/  UIADD3 UR59, UR43, -0x2, URZ ;  /* 0xfffffffe2b3b7890 */ /* 0x000fe2000fffe03f */
[----:B------:R-:W-:Y:S01]  /*2cf0*/  ISETP.GT.AND P5, PT, R17, 0x29, PT ;  /* 0x000000291100780c */ /* 0x000fe20003fa4270 */
[----:B------:R-:W-:Y:S01]  /*2d00*/  UIADD3 UR4, UR36, 0x29840, URZ ;  /* 0x0002984024047890 */ /* 0x000fe2000fffe03f */
[----:B------:R-:W2:Y:S01]  /*2d10*/  S2UR UR51, SR_CgaCtaId ;  /* 0x00000000003379c3 */ /* 0x000ea20000008800 */
[----:B------:R-:W-:-:S02]  /*2d20*/  UISETP.GE.AND UP0, UPT, UR59, UR38, UPT ;  /* 0x000000263b00728c */ /* 0x000fc4000bf06270 */
[----:B------:R-:W3:Y:S01]  /*2d30*/  MUFU.TANH R83, R83 ;  /* 0x0000005300537308 */ /* 0x000ee20000002400 */
[----:B0-----:R-:W-:Y:S01]  /*2d40*/  FSEL R148, R82, -INF , P6 ;  /* 0xff80000052947808 */ /* 0x001fe20003000000 */
[----:B------:R-:W-:Y:S01]  /*2d50*/  UPRMT UR4, UR42, 0x654, UR4 ;  /* 0x000006542a047896 */ /* 0x000fe20008000004 */
[----:B------:R-:W-:Y:S02]  /*2d60*/  UMOV UR58, URZ ;  /* 0x0000003f003a7c82 */ /* 0x000fe40008000000 */
[----:B------:R-:W-:-:S03]  /*2d70*/  FMNMX.FTZ R11, R148, R11, !PT ;  /* 0x0000000b940b7209 */ /* 0x000fc60007810000 */
[----:B------:R-:W0:Y:S01]  /*2d80*/  MUFU.TANH R19, R19 ;  /* 0x0000001300137308 */ /* 0x000e220000002400 */
[----:B-1----:R-:W-:Y:S02]  /*2d90*/  FSEL R18, R18, -INF , P4 ;  /* 0xff80000012127808 */ /* 0x002fe40002000000 */
[----:B------:R-:W-:Y:S01]  /*2da0*/  ISETP.GT.AND P4, PT, R17, 0x30, PT ;  /* 0x000000301100780c */ /* 0x000fe20003f84270 */
[----:B------:R-:W-:Y:S04]  /*2db0*/  SYNCS.ARRIVE.TRANS64.RED.A1T0 RZ, [UR4], RZ ;  /* 0x000000ffffff79a7 */ /* 0x000fe80008100404 */
[----:B------:R-:W1:Y:S01]  /*2dc0*/  MUFU.TANH R86, R86 ;  /* 0x0000005600567308 */ /* 0x000e620000002400 */
[----:B---3--:R-:W-:-:S04]  /*2dd0*/  FSEL R150, R83, -INF , P5 ;  /* 0xff80000053967808 */ /* 0x008fc80002800000 */
[----:B------:R-:W-:-:S03]  /*2de0*/  FMNMX.FTZ R11, R150, R11, !PT ;  /* 0x0000000b960b7209 */ /* 0x000fc60007810000 */
[----:B------:R-:W3:Y:S01]  /*2df0*/  MUFU.TANH R20, R20 ;  /* 0x0000001400147308 */ /* 0x000ee20000002400 */
[----:B0-----:R-:W-:Y:S02]  /*2e00*/  FSEL R26, R19, -INF , P3 ;  /* 0xff800000131a7808 */ /* 0x001fe40001800000 */
[----:B------:R-:W-:Y:S02]  /*2e10*/  ISETP.GT.AND P3, PT, R17, 0x31, PT ;  /* 0x000000311100780c */ /* 0x000fe40003f64270 */
[----:B------:R-:W-:-:S03]  /*2e20*/  FMNMX.FTZ R19, R6, R7, !PT ;  /* 0x0000000706137209 */ /* 0x000fc60007810000 */
[----:B------:R-:W0:Y:S01]  /*2e30*/  MUFU.TANH R87, R87 ;  /* 0x0000005700577308 */ /* 0x000e220000002400 */
[----:B-1----:R-:W-:Y:S02]  /*2e40*/  FSEL R152, R86, -INF , P4 ;  /* 0xff80000056987808 */ /* 0x002fe40002000000 */
[----:B------:R-:W-:Y:S02]  /*2e50*/  FMNMX.FTZ R19, R14, R19, !PT ;  /* 0x000000130e137209 */ /* 0x000fe40007810000 */
[----:B------:R-:W-:-:S03]  /*2e60*/  FMNMX.FTZ R11, R152, R11, !PT ;  /* 0x0000000b980b7209 */ /* 0x000fc60007810000 */
[----:B------:R-:W-:Y:S01]  /*2e70*/  MUFU.TANH R21, R21 ;  /* 0x0000001500157308 */ /* 0x000fe20000002400 */
[----:B---3--:R-:W-:Y:S02]  /*2e80*/  FSEL R20, R20, -INF , P2 ;  /* 0xff80000014147808 */ /* 0x008fe40001000000 */
[----:B------:R-:W-:-:S05]  /*2e90*/  ISETP.GT.AND P2, PT, R17, 0x38, PT ;  /* 0x000000381100780c */ /* 0x000fca0003f44270 */
[----:B------:R-:W1:Y:S01]  /*2ea0*/  MUFU.TANH R90, R90 ;  /* 0x0000005a005a7308 */ /* 0x000e620000002400 */
[----:B0-----:R-:W-:Y:S01]  /*2eb0*/  FSEL R154, R87, -INF , P3 ;  /* 0xff800000579a7808 */ /* 0x001fe20001800000 */
[----:B------:R-:W-:-:S03]  /*2ec0*/  IMAD.MOV.U32 R87, RZ, RZ, R25 ;  /* 0x000000ffff577224 */ /* 0x000fc600078e0019 */
[----:B------:R-:W-:-:S03]  /*2ed0*/  FMNMX.FTZ R11, R154, R11, !PT ;  /* 0x0000000b9a0b7209 */ /* 0x000fc60007810000 */
[----:B------:R-:W-:Y:S08]  /*2ee0*/  MUFU.TANH R23, R23 ;  /* 0x0000001700177308 */ /* 0x000ff00000002400 */
[----:B------:R-:W-:Y:S01]  /*2ef0*/  MUFU.TANH R91, R91 ;  /* 0x0000005b005b7308 */ /* 0x000fe20000002400 */
[----:B-1----:R-:W-:-:S04]  /*2f00*/  FSEL R156, R90, -INF , P2 ;  /* 0xff8000005a9c7808 */ /* 0x002fc80001000000 */
[----:B------:R-:W-:-:S03]  /*2f10*/  FMNMX.FTZ R11, R156, R11, !PT ;  /* 0x0000000b9c0b7209 */ /* 0x000fc60007810000 */
[----:B------:R-:W0:Y:S08]  /*2f20*/  MUFU.TANH R22, R22 ;  /* 0x0000001600167308 */ /* 0x000e300000002400 */
[----:B------:R-:W-:Y:S08]  /*2f30*/  MUFU.TANH R80, R80 ;  /* 0x0000005000507308 */ /* 0x000ff00000002400 */
[----:B------:R-:W1:Y:S01]  /*2f40*/  MUFU.TANH R76, R76 ;  /* 0x0000004c004c7308 */ /* 0x000e620000002400 */
[----:B0-----:R-:W-:-:S02]  /*2f50*/  FSEL R22, R22, -INF , P5 ;  /* 0xff80000016167808 */ /* 0x001fc40002800000 */
[----:B------:R-:W-:-:S05]  /*2f60*/  ISETP.GT.AND P5, PT, R17, 0x41, PT ;  /* 0x000000411100780c */ /* 0x000fca0003fa4270 */
[----:B------:R-:W0:Y:S08]  /*2f70*/  MUFU.TANH R81, R81 ;  /* 0x0000005100517308 */ /* 0x000e300000002400 */
[----:B------:R-:W-:Y:S01]  /*2f80*/  MUFU.TANH R27, R27 ;  /* 0x0000001b001b7308 */ /* 0x000fe20000002400 */
[----:B-1----:R-:W-:Y:S02]  /*2f90*/  FSEL R76, R76, -INF , P4 ;  /* 0xff8000004c4c7808 */ /* 0x002fe40002000000 */
[----:B------:R-:W-:-:S05]  /*2fa0*/  ISETP.GT.AND P4, PT, R17, 0x48, PT ;  /* 0x000000481100780c */ /* 0x000fca0003f84270 */
[----:B------:R1:W-:Y:S01]  /*2fb0*/  MUFU.TANH R73, R28 ;  /* 0x0000001c00497308 */ /* 0x0003e20000002400 */
[----:B0-----:R-:W-:-:S07]  /*2fc0*/  FSEL R162, R81, -INF , P5 ;  /* 0xff80000051a27808 */ /* 0x001fce0002800000 */
[----:B------:R0:W3:Y:S01]  /*2fd0*/  MUFU.TANH R102, R66 ;  /* 0x0000004200667308 */ /* 0x0000e20000002400 */
[----:B-1----:R-:W-:Y:S02]  /*2fe0*/  FSEL R28, R21, -INF , P1 ;  /* 0xff800000151c7808 */ /* 0x002fe40000800000 */
[----:B------:R-:W-:Y:S02]  /*2ff0*/  ISETP.GT.AND P1, PT, R17, 0x39, PT ;  /* 0x000000391100780c */ /* 0x000fe40003f24270 */
[----:B------:R-:W-:Y:S02]  /*3000*/  FMNMX.FTZ R21, R16, R19, !PT ;  /* 0x0000001310157209 */ /* 0x000fe40007810000 */
[----:B------:R-:W-:Y:S01]  /*3010*/  FSEL R158, R91, -INF , P1 ;  /* 0xff8000005b9e7808 */ /* 0x000fe20000800000 */
[----:B------:R-:W1:Y:S01]  /*3020*/  MUFU.TANH R78, R78 ;  /* 0x0000004e004e7308 */ /* 0x000e620000002400 */
[----:B0-----:R-:W-:Y:S01]  /*3030*/  FMUL.FTZ R66, R0, R72 ;  /* 0x0000004800427220 */ /* 0x001fe20000410000 */
[----:B------:R-:W-:-:S02]  /*3040*/  FMNMX.FTZ R21, R12, R21, !PT ;  /* 0x000000150c157209 */ /* 0x000fc40007810000 */
[----:B------:R-:W-:Y:S02]  /*3050*/  FMNMX.FTZ R11, R158, R11, !PT ;  /* 0x0000000b9e0b7209 */ /* 0x000fe40007810000 */
[----:B------:R-:W-:Y:S02]  /*3060*/  FMNMX.FTZ R21, R24, R21, !PT ;  /* 0x0000001518157209 */ /* 0x000fe40007810000 */
[----:B------:R0:W-:Y:S01]  /*3070*/  MUFU.TANH R116, R30 ;  /* 0x0000001e00747308 */ /* 0x0001e20000002400 */
[----:B---3--:R-:W-:Y:S02]  /*3080*/  FSEL R102, R102, -INF , P4 ;  /* 0xff80000066667808 */ /* 0x008fe40002000000 */
[----:B------:R-:W-:-:S05]  /*3090*/  FMNMX.FTZ R21, R18, R21, !PT ;  /* 0x0000001512157209 */ /* 0x000fca0007810000 */
[----:B------:R3:W-:Y:S01]  /*30a0*/  MUFU.TANH R112, R67 ;  /* 0x0000004300707308 */ /* 0x0007e20000002400 */
[----:B0-----:R-:W-:Y:S02]  /*30b0*/  FSEL R30, R23, -INF , P6 ;  /* 0xff800000171e7808 */ /* 0x001fe40003000000 */
[C---:B------:R-:W-:Y:S02]  /*30c0*/  ISETP.GT.AND P6, PT, R17.reuse, 0x40, PT ;  /* 0x000000401100780c */ /* 0x040fe40003fc4270 */
[----:B-1----:R-:W-:Y:S02]  /*30d0*/  FSEL R78, R78, -INF , P2 ;  /* 0xff8000004e4e7808 */ /* 0x002fe40001000000 */
[----:B------:R-:W-:Y:S01]  /*30e0*/  FSEL R160, R80, -INF , P6 ;  /* 0xff80000050a07808 */ /* 0x000fe20003000000 */
[----:B------:R-:W-:Y:S01]  /*30f0*/  MUFU.TANH R77, R77 ;  /* 0x0000004d004d7308 */ /* 0x000fe20000002400 */
[----:B------:R-:W-:Y:S01]  /*3100*/  ISETP.GT.AND P2, PT, R17, 0x50, PT ;  /* 0x000000501100780c */ /* 0x000fe20003f44270 */
[----:B---3--:R-:W-:Y:S01]  /*3110*/  FMUL.FTZ R67, R0, R44 ;  /* 0x0000002c00437220 */ /* 0x008fe20000410000 */
[----:B------:R-:W-:-:S02]  /*3120*/  FMNMX.FTZ R11, R160, R11, !PT ;  /* 0x0000000ba00b7209 */ /* 0x000fc40007810000 */
[----:B------:R-:W-:Y:S02]  /*3130*/  FMNMX.FTZ R23, R26, R21, !PT ;  /* 0x000000151a177209 */ /* 0x000fe40007810000 */
[----:B------:R-:W-:Y:S01]  /*3140*/  FMNMX.FTZ R11, R162, R11, !PT ;  /* 0x0000000ba20b7209 */ /* 0x000fe20007810000 */
[----:B------:R-:W0:Y:S01]  /*3150*/  MUFU.TANH R70, R70 ;  /* 0x0000004600467308 */ /* 0x000e220000002400 */
[----:B------:R-:W-:Y:S02]  /*3160*/  FMNMX.FTZ R23, R20, R23, !PT ;  /* 0x0000001714177209 */ /* 0x000fe40007810000 */
[----:B------:R-:W-:Y:S02]  /*3170*/  FMNMX.FTZ R11, R102, R11, !PT ;  /* 0x0000000b660b7209 */ /* 0x000fe40007810000 */
[----:B------:R-:W-:-:S03]  /*3180*/  FMNMX.FTZ R23, R28, R23, !PT ;  /* 0x000000171c177209 */ /* 0x000fc60007810000 */
[----:B------:R-:W-:Y:S01]  /*3190*/  MUFU.TANH R79, R79 ;  /* 0x0000004f004f7308 */ /* 0x000fe20000002400 */
[----:B------:R-:W-:-:S07]  /*31a0*/  FMNMX.FTZ R23, R30, R23, !PT ;  /* 0x000000171e177209 */ /* 0x000fce0007810000 */
[----:B------:R-:W-:Y:S01]  /*31b0*/  MUFU.TANH R71, R71 ;  /* 0x0000004700477308 */ /* 0x000fe20000002400 */
[----:B0-----:R-:W-:-:S07]  /*31c0*/  FSEL R110, R70, -INF , P2 ;  /* 0xff800000466e7808 */ /* 0x001fce0001000000 */
[----:B------:R-:W0:Y:S08]  /*31d0*/  MUFU.TANH R60, R60 ;  /* 0x0000003c003c7308 */ /* 0x000e300000002400 */
[----:B------:R1:W-:Y:S08]  /*31e0*/  MUFU.TANH R120, R34 ;  /* 0x0000002200787308 */ /* 0x0003f00000002400 */
[----:B------:R-:W-:Y:S01]  /*31f0*/  MUFU.TANH R74, R74 ;  /* 0x0000004a004a7308 */ /* 0x000fe20000002400 */
[----:B-1----:R-:W-:-:S02]  /*3200*/  FSEL R34, R27, -INF , P3 ;  /* 0xff8000001b227808 */ /* 0x002fc40001800000 */
[C---:B------:R-:W-:Y:S02]  /*3210*/  ISETP.GT.AND P3, PT, R17.reuse, 0x49, PT ;  /* 0x000000491100780c */ /* 0x040fe40003f64270 */
[----:B0-----:R-:W-:Y:S02]  /*3220*/  FSEL R60, R60, -INF , P5 ;  /* 0xff8000003c3c7808 */ /* 0x001fe40002800000 */
[----:B------:R-:W-:Y:S01]  /*3230*/  FSEL R112, R112, -INF , P3 ;  /* 0xff80000070707808 */ /* 0x000fe20001800000 */
[----:B------:R-:W0:Y:S01]  /*3240*/  MUFU.TANH R62, R62 ;  /* 0x0000003e003e7308 */ /* 0x000e220000002400 */
[----:B------:R-:W-:Y:S02]  /*3250*/  ISETP.GT.AND P5, PT, R17, 0x59, PT ;  /* 0x000000591100780c */ /* 0x000fe40003fa4270 */
[----:B------:R-:W-:Y:S02]  /*3260*/  FMNMX.FTZ R11, R112, R11, !PT ;  /* 0x0000000b700b7209 */ /* 0x000fe40007810000 */
[----:B------:R-:W-:-:S02]  /*3270*/  FMNMX.FTZ R27, R22, R23, !PT ;  /* 0x00000017161b7209 */ /* 0x000fc40007810000 */
[----:B------:R-:W-:Y:S01]  /*3280*/  FMNMX.FTZ R11, R110, R11, !PT ;  /* 0x0000000b6e0b7209 */ /* 0x000fe20007810000 */
[----:B------:R-:W1:Y:S01]  /*3290*/  MUFU.TANH R75, R75 ;  /* 0x0000004b004b7308 */ /* 0x000e620000002400 */
[----:B------:R-:W-:-:S04]  /*32a0*/  FMNMX.FTZ R27, R76, R27, !PT ;  /* 0x0000001b4c1b7209 */ /* 0x000fc80007810000 */
[----:B------:R-:W-:-:S03]  /*32b0*/  FMNMX.FTZ R27, R34, R27, !PT ;  /* 0x0000001b221b7209 */ /* 0x000fc60007810000 */
[----:B------:R-:W3:Y:S01]  /*32c0*/  MUFU.TANH R61, R61 ;  /* 0x0000003d003d7308 */ /* 0x000ee20000002400 */
[----:B0-----:R-:W-:Y:S02]  /*32d0*/  FSEL R62, R62, -INF , P4 ;  /* 0xff8000003e3e7808 */ /* 0x001fe40002000000 */
[----:B------:R-:W-:Y:S02]  /*32e0*/  ISETP.GT.AND P4, PT, R17, 0x60, PT ;  /* 0x000000601100780c */ /* 0x000fe40003f84270 */
[----:B------:R-:W-:-:S03]  /*32f0*/  FMNMX.FTZ R27, R78, R27, !PT ;  /* 0x0000001b4e1b7209 */ /* 0x000fc60007810000 */
[----:B------:R0:W-:Y:S01]  /*3300*/  MUFU.TANH R126, R38 ;  /* 0x00000026007e7308 */ /* 0x0001e20000002400 */
[----:B-1----:R-:W-:-:S07]  /*3310*/  FSEL R100, R75, -INF , P5 ;  /* 0xff8000004b647808 */ /* 0x002fce0002800000 */
[----:B------:R-:W1:Y:S01]  /*3320*/  MUFU.TANH R46, R46 ;  /* 0x0000002e002e7308 */ /* 0x000e620000002400 */
[----:B0-----:R-:W-:Y:S02]  /*3330*/  FSEL R38, R77, -INF , P1 ;  /* 0xff8000004d267808 */ /* 0x001fe40000800000 */
[----:B------:R-:W-:Y:S02]  /*3340*/  ISETP.GT.AND P1, PT, R17, 0x51, PT ;  /* 0x000000511100780c */ /* 0x000fe40003f24270 */
[----:B---3--:R-:W-:Y:S02]  /*3350*/  FSEL R44, R61, -INF , P3 ;  /* 0xff8000003d2c7808 */ /* 0x008fe40001800000 */
[----:B------:R-:W-:Y:S01]  /*3360*/  FSEL R108, R71, -INF , P1 ;  /* 0xff800000476c7808 */ /* 0x000fe20000800000 */
[----:B------:R-:W0:Y:S01]  /*3370*/  MUFU.TANH R63, R63 ;  /* 0x0000003f003f7308 */ /* 0x000e220000002400 */
[----:B------:R-:W-:Y:S02]  /*3380*/  ISETP.GT.AND P3, PT, R17, 0x61, PT ;  /* 0x000000611100780c */ /* 0x000fe40003f64270 */
[----:B------:R-:W-:-:S05]  /*3390*/  FMNMX.FTZ R11, R108, R11, !PT ;  /* 0x0000000b6c0b7209 */ /* 0x000fca0007810000 */
[----:B------:R3:W-:Y:S01]  /*33a0*/  MUFU.TANH R134, R42 ;  /* 0x0000002a00867308 */ /* 0x0007e20000002400 */
[----:B-1----:R-:W-:-:S07]  /*33b0*/  FSEL R94, R46, -INF , P4 ;  /* 0xff8000002e5e7808 */ /* 0x002fce0002000000 */
[----:B------:R-:W1:Y:S01]  /*33c0*/  MUFU.TANH R47, R47 ;  /* 0x0000002f002f7308 */ /* 0x000e620000002400 */
[----:B---3--:R-:W-:Y:S02]  /*33d0*/  FSEL R42, R79, -INF , P6 ;  /* 0xff8000004f2a7808 */ /* 0x008fe40003000000 */
[----:B------:R-:W-:Y:S02]  /*33e0*/  ISETP.GT.AND P6, PT, R17, 0x58, PT ;  /* 0x000000581100780c */ /* 0x000fe40003fc4270 */
[----:B0-----:R-:W-:Y:S02]  /*33f0*/  FSEL R46, R63, -INF , P2 ;  /* 0xff8000003f2e7808 */ /* 0x001fe40001000000 */
[----:B------:R-:W-:Y:S01]  /*3400*/  FSEL R104, R74, -INF , P6 ;  /* 0xff8000004a687808 */ /* 0x000fe20003000000 */
[----:B------:R-:W0:Y:S01]  /*3410*/  MUFU.TANH R64, R64 ;  /* 0x0000004000407308 */ /* 0x000e220000002400 */
[----:B------:R-:W-:Y:S02]  /*3420*/  ISETP.GT.AND P2, PT, R17, 0x68, PT ;  /* 0x000000681100780c */ /* 0x000fe40003f44270 */
[----:B------:R-:W-:-:S04]  /*3430*/  FMNMX.FTZ R11, R104, R11, !PT ;  /* 0x0000000b680b7209 */ /* 0x000fc80007810000 */
[----:B------:R-:W-:Y:S01]  /*3440*/  FMNMX.FTZ R11, R100, R11, !PT ;  /* 0x0000000b640b7209 */ /* 0x000fe20007810000 */
[----:B------:R-:W3:Y:S01]  /*3450*/  MUFU.TANH R50, R50 ;  /* 0x0000003200327308 */ /* 0x000ee20000002400 */
[----:B-1----:R-:W-:Y:S02]  /*3460*/  FSEL R90, R47, -INF , P3 ;  /* 0xff8000002f5a7808 */ /* 0x002fe40001800000 */
[----:B------:R-:W-:-:S04]  /*3470*/  FMNMX.FTZ R11, R94, R11, !PT ;  /* 0x0000000b5e0b7209 */ /* 0x000fc80007810000 */
[----:B------:R-:W-:Y:S01]  /*3480*/  FMNMX.FTZ R11, R90, R11, !PT ;  /* 0x0000000b5a0b7209 */ /* 0x000fe20007810000 */
[----:B------:R-:W1:Y:S01]  /*3490*/  MUFU.TANH R66, R66 ;  /* 0x0000004200427308 */ /* 0x000e620000002400 */
[----:B0-----:R-:W-:Y:S02]  /*34a0*/  FSEL R64, R64, -INF , P1 ;  /* 0xff80000040407808 */ /* 0x001fe40000800000 */
[----:B------:R-:W-:-:S05]  /*34b0*/  ISETP.GT.AND P1, PT, R17, 0x69, PT ;  /* 0x000000691100780c */ /* 0x000fca0003f24270 */
[----:B------:R-:W0:Y:S01]  /*34c0*/  MUFU.TANH R51, R51 ;  /* 0x0000003300337308 */ /* 0x000e220000002400 */
[----:B---3--:R-:W-:-:S04]  /*34d0*/  FSEL R10, R50, -INF , P2 ;  /* 0xff800000320a7808 */ /* 0x008fc80001000000 */
[----:B------:R-:W-:-:S03]  /*34e0*/  FMNMX.FTZ R11, R10, R11, !PT ;  /* 0x0000000b0a0b7209 */ /* 0x000fc60007810000 */
[----:B------:R-:W-:Y:S01]  /*34f0*/  MUFU.TANH R65, R65 ;  /* 0x0000004100417308 */ /* 0x000fe20000002400 */
[----:B-1----:R-:W-:Y:S02]  /*3500*/  FSEL R66, R66, -INF , P6 ;  /* 0xff80000042427808 */ /* 0x002fe40003000000 */
[----:B------:R-:W-:-:S05]  /*3510*/  ISETP.GT.AND P6, PT, R17, 0x70, PT ;  /* 0x000000701100780c */ /* 0x000fca0003fc4270 */
[----:B------:R-:W1:Y:S01]  /*3520*/  MUFU.TANH R54, R54 ;  /* 0x0000003600367308 */ /* 0x000e620000002400 */
[----:B0-----:R-:W-:-:S04]  /*3530*/  FSEL R88, R51, -INF , P1 ;  /* 0xff80000033587808 */ /* 0x001fc80000800000 */
[----:B------:R-:W-:-:S03]  /*3540*/  FMNMX.FTZ R11, R88, R11, !PT ;  /* 0x0000000b580b7209 */ /* 0x000fc60007810000 */
[----:B------:R-:W0:Y:S08]  /*3550*/  MUFU.TANH R67, R67 ;  /* 0x0000004300437308 */ /* 0x000e300000002400 */
[----:B------:R-:W-:Y:S01]  /*3560*/  MUFU.TANH R55, R55 ;  /* 0x0000003700377308 */ /* 0x000fe20000002400 */
[----:B-1----:R-:W-:-:S04]  /*3570*/  FSEL R92, R54, -INF , P6 ;  /* 0xff800000365c7808 */ /* 0x002fc80003000000 */
[----:B------:R-:W-:-:S03]  /*3580*/  FMNMX.FTZ R11, R92, R11, !PT ;  /* 0x0000000b5c0b7209 */ /* 0x000fc60007810000 */
[----:B------:R-:W-:Y:S01]  /*3590*/  MUFU.TANH R45, R45 ;  /* 0x0000002d002d7308 */ /* 0x000fe20000002400 */
[----:B0-----:R-:W-:Y:S02]  /*35a0*/  FSEL R50, R67, -INF , P4 ;  /* 0xff80000043327808 */ /* 0x001fe40002000000 */
[----:B------:R-:W-:-:S05]  /*35b0*/  ISETP.GT.AND P4, PT, R17, 0x78, PT ;  /* 0x000000781100780c */ /* 0x000fca0003f84270 */
[----:B------:R-:W0:Y:S08]  /*35c0*/  MUFU.TANH R58, R58 ;  /* 0x0000003a003a7308 */ /* 0x000e300000002400 */
[----:B------:R1:W3:Y:S08]  /*35d0*/  MUFU.TANH R68, R48 ;  /* 0x0000003000447308 */ /* 0x0002f00000002400 */
[----:B------:R-:W4:Y:S01]  /*35e0*/  MUFU.TANH R59, R59 ;  /* 0x0000003b003b7308 */ /* 0x000f220000002400 */
[----:B-1----:R-:W-:-:S02]  /*35f0*/  FSEL R48, R65, -INF , P5 ;  /* 0xff80000041307808 */ /* 0x002fc40002800000 */
[----:B------:R-:W-:Y:S02]  /*3600*/  ISETP.GT.AND P5, PT, R17, 0x71, PT ;  /* 0x000000711100780c */ /* 0x000fe40003fa4270 */
[----:B0-----:R-:W-:Y:S02]  /*3610*/  FSEL R106, R58, -INF , P4 ;  /* 0xff8000003a6a7808 */ /* 0x001fe40002000000 */
[----:B------:R-:W-:Y:S01]  /*3620*/  FSEL R98, R55, -INF , P5 ;  /* 0xff80000037627808 */ /* 0x000fe20002800000 */
[----:B------:R-:W-:Y:S01]  /*3630*/  MUFU.TANH R49, R49 ;  /* 0x0000003100317308 */ /* 0x000fe20000002400 */
[----:B---3--:R-:W-:Y:S02]  /*3640*/  FSEL R54, R68, -INF , P2 ;  /* 0xff80000044367808 */ /* 0x008fe40001000000 */
[----:B------:R-:W-:Y:S02]  /*3650*/  FMNMX.FTZ R11, R98, R11, !PT ;  /* 0x0000000b620b7209 */ /* 0x000fe40007810000 */
[----:B------:R-:W-:-:S02]  /*3660*/  ISETP.GT.AND P2, PT, R17, 0x80, PT ;  /* 0x000000801100780c */ /* 0x000fc40003f44270 */
[----:B------:R-:W-:Y:S01]  /*3670*/  FMNMX.FTZ R11, R106, R11, !PT ;  /* 0x0000000b6a0b7209 */ /* 0x000fe20007810000 */
[----:B------:R0:W1:Y:S01]  /*3680*/  MUFU.TANH R69, R52 ;  /* 0x0000003400457308 */ /* 0x0000620000002400 */
[----:B------:R-:W-:Y:S02]  /*3690*/  FSEL R116, R116, -INF , P2 ;  /* 0xff80000074747808 */ /* 0x000fe40001000000 */
[----:B------:R-:W-:Y:S02]  /*36a0*/  FSEL R74, R73, -INF , P2 ;  /* 0xff800000494a7808 */ /* 0x000fe40001000000 */
[----:B------:R-:W-:-:S03]  /*36b0*/  ISETP.GT.AND P2, PT, R17, 0x98, PT ;  /* 0x000000981100780c */ /* 0x000fc60003f44270 */
[----:B------:R-:W-:Y:S01]  /*36c0*/  MUFU.TANH R31, R31 ;  /* 0x0000001f001f7308 */ /* 0x000fe20000002400 */
[----:B0-----:R-:W-:Y:S02]  /*36d0*/  FSEL R52, R45, -INF , P3 ;  /* 0xff8000002d347808 */ /* 0x001fe40001800000 */
[----:B------:R-:W-:Y:S02]  /*36e0*/  ISETP.GT.AND P3, PT, R17, 0x79, PT ;  /* 0x000000791100780c */ /* 0x000fe40003f64270 */
[----:B------:R-:W-:Y:S02]  /*36f0*/  FSEL R134, R134, -INF , P2 ;  /* 0xff80000086867808 */ /* 0x000fe40001000000 */
[----:B----4-:R-:W-:Y:S01]  /*3700*/  FSEL R114, R59, -INF , P3 ;  /* 0xff8000003b727808 */ /* 0x010fe20001800000 */
[----:B------:R-:W0:Y:S01]  /*3710*/  MUFU.TANH R53, R53 ;  /* 0x0000003500357308 */ /* 0x000e220000002400 */
[----:B-1----:R-:W-:Y:S02]  /*3720*/  FSEL R58, R69, -INF , P6 ;  /* 0xff800000453a7808 */ /* 0x002fe40003000000 */
[----:B------:R-:W-:-:S02]  /*3730*/  FMNMX.FTZ R11, R114, R11, !PT ;  /* 0x0000000b720b7209 */ /* 0x000fc40007810000 */
[----:B------:R-:W-:Y:S02]  /*3740*/  ISETP.GT.AND P6, PT, R17, 0x88, PT ;  /* 0x000000881100780c */ /* 0x000fe40003fc4270 */
[----:B------:R-:W-:Y:S01]  /*3750*/  FMNMX.FTZ R11, R116, R11, !PT ;  /* 0x0000000b740b7209 */ /* 0x000fe20007810000 */
[----:B------:R1:W3:Y:S01]  /*3760*/  MUFU.TANH R72, R56 ;  /* 0x0000003800487308 */ /* 0x0002e20000002400 */
[----:B------:R-:W-:-:S07]  /*3770*/  FSEL R120, R120, -INF , P6 ;  /* 0xff80000078787808 */ /* 0x000fce0003000000 */
[----:B------:R-:W4:Y:S01]  /*3780*/  MUFU.TANH R35, R35 ;  /* 0x0000002300237308 */ /* 0x000f220000002400 */
[----:B-1----:R-:W-:Y:S02]  /*3790*/  FSEL R56, R49, -INF , P1 ;  /* 0xff80000031387808 */ /* 0x002fe40000800000 */
[----:B------:R-:W-:Y:S02]  /*37a0*/  ISETP.GT.AND P1, PT, R17, 0x81, PT ;  /* 0x000000811100780c */ /* 0x000fe40003f24270 */
[----:B0-----:R-:W-:Y:S02]  /*37b0*/  FSEL R68, R53, -INF , P5 ;  /* 0xff80000035447808 */ /* 0x001fe40002800000 */
[----:B------:R-:W-:Y:S01]  /*37c0*/  FSEL R118, R31, -INF , P1 ;  /* 0xff8000001f767808 */ /* 0x000fe20000800000 */
[----:B------:R-:W0:Y:S01]  /*37d0*/  MUFU.TANH R57, R57 ;  /* 0x0000003900397308 */ /* 0x000e220000002400 */
[----:B------:R-:W-:Y:S02]  /*37e0*/  ISETP.GT.AND P5, PT, R17, 0x89, PT ;  /* 0x000000891100780c */ /* 0x000fe40003fa4270 */
[----:B------:R-:W-:-:S02]  /*37f0*/  FMNMX.FTZ R11, R118, R11, !PT ;  /* 0x0000000b760b7209 */ /* 0x000fc40007810000 */
[----:B---3--:R-:W-:Y:S02]  /*3800*/  FSEL R70, R72, -INF , P4 ;  /* 0xff80000048467808 */ /* 0x008fe40002000000 */
[----:B------:R-:W-:Y:S01]  /*3810*/  ISETP.GT.AND P4, PT, R17, 0x90, PT ;  /* 0x000000901100780c */ /* 0x000fe20003f84270 */
[----:B------:R-:W1:Y:S01]  /*3820*/  MUFU.TANH R39, R39 ;  /* 0x0000002700277308 */ /* 0x000e620000002400 */
[----:B----4-:R-:W-:Y:S02]  /*3830*/  FSEL R122, R35, -INF , P5 ;  /* 0xff800000237a7808 */ /* 0x010fe40002800000 */
[----:B------:R-:W-:Y:S02]  /*3840*/  FMNMX.FTZ R11, R120, R11, !PT ;  /* 0x0000000b780b7209 */ /* 0x000fe40007810000 */
[----:B------:R-:W-:Y:S02]  /*3850*/  FSEL R126, R126, -INF , P4 ;  /* 0xff8000007e7e7808 */ /* 0x000fe40002000000 */
[----:B------:R-:W-:Y:S01]  /*3860*/  FMNMX.FTZ R11, R122, R11, !PT ;  /* 0x0000000b7a0b7209 */ /* 0x000fe20007810000 */
[----:B------:R-:W3:Y:S01]  /*3870*/  MUFU.TANH R29, R29 ;  /* 0x0000001d001d7308 */ /* 0x000ee20000002400 */
[----:B0-----:R-:W-:-:S02]  /*3880*/  FSEL R72, R57, -INF , P3 ;  /* 0xff80000039487808 */ /* 0x001fc40001800000 */
[----:B------:R-:W-:Y:S02]  /*3890*/  ISETP.GT.AND P3, PT, R17, 0x91, PT ;  /* 0x000000911100780c */ /* 0x000fe40003f64270 */
[----:B------:R-:W-:-:S03]  /*38a0*/  FMNMX.FTZ R11, R126, R11, !PT ;  /* 0x0000000b7e0b7209 */ /* 0x000fc60007810000 */
[----:B------:R-:W0:Y:S01]  /*38b0*/  MUFU.TANH R43, R43 ;  /* 0x0000002b002b7308 */ /* 0x000e220000002400 */
[----:B-1----:R-:W-:-:S04]  /*38c0*/  FSEL R128, R39, -INF , P3 ;  /* 0xff80000027807808 */ /* 0x002fc80001800000 */
[----:B------:R-:W-:-:S03]  /*38d0*/  FMNMX.FTZ R11, R128, R11, !PT ;  /* 0x0000000b800b7209 */ /* 0x000fc60007810000 */
[----:B------:R-:W-:Y:S01]  /*38e0*/  MUFU.TANH R47, R37 ;  /* 0x00000025002f7308 */ /* 0x000fe20000002400 */
[----:B---3--:R-:W-:Y:S02]  /*38f0*/  FSEL R80, R29, -INF , P1 ;  /* 0xff8000001d507808 */ /* 0x008fe40000800000 */
[----:B------:R-:W-:Y:S02]  /*3900*/  ISETP.GT.AND P1, PT, R17, 0x99, PT ;  /* 0x000000991100780c */ /* 0x000fe40003f24270 */
[----:B------:R-:W-:Y:S02]  /*3910*/  FMNMX.FTZ R11, R134, R11, !PT ;  /* 0x0000000b860b7209 */ /* 0x000fe40007810000 */
[----:B------:R-:W-:Y:S01]  /*3920*/  FMNMX.FTZ R29, R38, R27, !PT ;  /* 0x0000001b261d7209 */ /* 0x000fe20007810000 */
[----:B------:R-:W1:Y:S01]  /*3930*/  MUFU.TANH R39, R32 ;  /* 0x0000002000277308 */ /* 0x000e620000002400 */
[----:B0-----:R-:W-:Y:S02]  /*3940*/  FSEL R132, R43, -INF , P1 ;  /* 0xff8000002b847808 */ /* 0x001fe40000800000 */
[----:B------:R-:W-:-:S02]  /*3950*/  FMNMX.FTZ R29, R42, R29, !PT ;  /* 0x0000001d2a1d7209 */ /* 0x000fc40007810000 */
[----:B------:R-:W-:Y:S02]  /*3960*/  FMNMX.FTZ R11, R132, R11, !PT ;  /* 0x0000000b840b7209 */ /* 0x000fe40007810000 */
[----:B------:R-:W-:Y:S01]  /*3970*/  FMNMX.FTZ R29, R60, R29, !PT ;  /* 0x0000001d3c1d7209 */ /* 0x000fe20007810000 */
[----:B------:R0:W3:Y:S02]  /*3980*/  MUFU.TANH R43, R33 ;  /* 0x00000021002b7308 */ /* 0x0000e40000002400 */
[----:B------:R-:W4:Y:S01]  /*3990*/  SHFL.BFLY PT, R8, R11, 0x2, 0x1f ;  /* 0x0c401f000b087f89 */ /* 0x000f2200000e0000 */
[----:B------:R-:W-:-:S04]  /*39a0*/  FMNMX.FTZ R29, R62, R29, !PT ;  /* 0x0000001d3e1d7209 */ /* 0x000fc80007810000 */
[----:B------:R-:W-:Y:S01]  /*39b0*/  FMNMX.FTZ R31, R44, R29, !PT ;  /* 0x0000001d2c1f7209 */ /* 0x000fe20007810000 */
[----:B------:R-:W5:Y:S03]  /*39c0*/  MUFU.TANH R45, R36 ;  /* 0x00000024002d7308 */ /* 0x000f660000002400 */
[----:B------:R-:W-:-:S04]  /*39d0*/  FMNMX.FTZ R31, R46, R31, !PT ;  /* 0x0000001f2e1f7209 */ /* 0x000fc80007810000 */
[----:B------:R-:W-:Y:S01]  /*39e0*/  FMNMX.FTZ R31, R64, R31, !PT ;  /* 0x0000001f401f7209 */ /* 0x000fe20007810000 */
[----:B------:R2:W5:Y:S03]  /*39f0*/  MUFU.TANH R49, R40 ;  /* 0x0000002800317308 */ /* 0x0005660000002400 */
[----:B------:R-:W-:-:S04]  /*3a00*/  FMNMX.FTZ R31, R66, R31, !PT ;  /* 0x0000001f421f7209 */ /* 0x000fc80007810000 */
[----:B0-----:R-:W-:Y:S01]  /*3a10*/  FMNMX.FTZ R33, R48, R31, !PT ;  /* 0x0000001f30217209 */ /* 0x001fe20007810000 */
[----:B------:R-:W0:Y:S01]  /*3a20*/  MUFU.TANH R41, R41 ;  /* 0x0000002900297308 */ /* 0x000e220000002400 */
[----:B----4-:R-:W-:Y:S02]  /*3a30*/  FMNMX.FTZ R13, R11, R8, !PT ;  /* 0x000000080b0d7209 */ /* 0x010fe40007810000 */
[----:B------:R-:W-:-:S03]  /*3a40*/  FMNMX.FTZ R33, R50, R33, !PT ;  /* 0x0000002132217209 */ /* 0x000fc60007810000 */
[----:B------:R-:W4:Y:S01]  /*3a50*/  SHFL.BFLY PT, R8, R13, 0x1, 0x1f ;  /* 0x0c201f000d087f89 */ /* 0x000f2200000e0000 */
[----:B------:R-:W-:-:S04]  /*3a60*/  FMNMX.FTZ R33, R52, R33, !PT ;  /* 0x0000002134217209 */ /* 0x000fc80007810000 */
[----:B------:R-:W-:-:S04]  /*3a70*/  FMNMX.FTZ R33, R54, R33, !PT ;  /* 0x0000002136217209 */ /* 0x000fc80007810000 */
[----:B------:R-:W-:-:S04]  /*3a80*/  FMNMX.FTZ R37, R56, R33, !PT ;  /* 0x0000002138257209 */ /* 0x000fc80007810000 */
[----:B------:R-:W-:-:S04]  /*3a90*/  FMNMX.FTZ R37, R58, R37, !PT ;  /* 0x000000253a257209 */ /* 0x000fc80007810000 */
[----:B------:R-:W-:-:S04]  /*3aa0*/  FMNMX.FTZ R37, R68, R37, !PT ;  /* 0x0000002544257209 */ /* 0x000fc80007810000 */
[----:B------:R-:W-:Y:S02]  /*3ab0*/  FMNMX.FTZ R37, R70, R37, !PT ;  /* 0x0000002546257209 */ /* 0x000fe40007810000 */
[----:B----4-:R-:W-:-:S04]  /*3ac0*/  FMNMX.FTZ R8, R13, R8, !PT ;  /* 0x000000080d087209 */ /* 0x010fc80007810000 */
[C---:B------:R-:W-:Y:S01]  /*3ad0*/  FSETP.NEU.FTZ.AND P0, PT, R8.reuse, -INF , PT ;  /* 0xff8000000800780b */ /* 0x040fe20003f1d000 */
[----:B------:R-:W-:-:S05]  /*3ae0*/  FFMA.FTZ R35, R8, R9, -8 ;  /* 0xc100000008237423 */ /* 0x000fca0000010009 */
[----:B------:R-:W-:Y:S02]  /*3af0*/  FSEL R35, R35, RZ, P0 ;  /* 0x000000ff23237208 */ /* 0x000fe40000000000 */
[----:B------:R-:W-:-:S03]  /*3b00*/  ISETP.NE.AND P0, PT, R109, RZ, PT ;  /* 0x000000ff6d00720c */ /* 0x000fc60003f05270 */
[-CC-:B------:R-:W-:Y:S01]  /*3b10*/  FFMA.FTZ R51, R102, R9.reuse, -R35.reuse ;  /* 0x0000000966337223 */ /* 0x180fe20000010823 */
[-CC-:B------:R-:W-:Y:S01]  /*3b20*/  FFMA.FTZ R102, R112, R9.reuse, -R35.reuse ;  /* 0x0000000970667223 */ /* 0x180fe20000010823 */
[----:B-1----:R-:W-:Y:S01]  /*3b30*/  FSEL R112, R39, -INF , P6 ;  /* 0xff80000027707808 */ /* 0x002fe20003000000 */
[-CC-:B------:R-:W-:Y:S01]  /*3b40*/  FFMA.FTZ R15, R136, R9.reuse, -R35.reuse ;  /* 0x00000009880f7223 */ /* 0x180fe20000010823 */
[----:B------:R1:W-:Y:S01]  /*3b50*/  MUFU.EX2 R31, R51 ;  /* 0x00000033001f7308 */ /* 0x0003e20000000800 */
[----:B---3--:R-:W-:Y:S01]  /*3b60*/  FSEL R136, R43, -INF , P5 ;  /* 0xff8000002b887808 */ /* 0x008fe20002800000 */
[-CC-:B--2---:R-:W-:Y:S01]  /*3b70*/  FFMA.FTZ R40, R138, R9.reuse, -R35.reuse ;  /* 0x000000098a287223 */ /* 0x184fe20000010823 */
[----:B-----5:R-:W-:Y:S01]  /*3b80*/  FSEL R138, R45, -INF , P4 ;  /* 0xff8000002d8a7808 */ /* 0x020fe20002000000 */
[-CC-:B------:R-:W-:Y:S01]  /*3b90*/  FFMA.FTZ R17, R140, R9.reuse, -R35.reuse ;  /* 0x000000098c117223 */ /* 0x180fe20000010823 */
[----:B------:R-:W-:Y:S01]  /*3ba0*/  FSEL R140, R47, -INF , P3 ;  /* 0xff8000002f8c7808 */ /* 0x000fe20001800000 */
[-CC-:B------:R-:W-:Y:S01]  /*3bb0*/  FFMA.FTZ R82, R142, R9.reuse, -R35.reuse ;  /* 0x000000098e527223 */ /* 0x180fe20000010823 */
[-CC-:B------:R-:W-:Y:S01]  /*3bc0*/  FFMA.FTZ R144, R144, R9.reuse, -R35.reuse ;  /* 0x0000000990907223 */ /* 0x180fe20000010823 */
[----:B------:R-:W-:Y:S01]  /*3bd0*/  FSEL R142, R49, -INF , P2 ;  /* 0xff800000318e7808 */ /* 0x000fe20001000000 */
[--C-:B------:R-:W-:Y:S01]  /*3be0*/  FFMA.FTZ R11, R84, R9, -R35.reuse ;  /* 0x00000009540b7223 */ /* 0x100fe20000010823 */
[----:B-1----:R-:W-:Y:S01]  /*3bf0*/  FMNMX.FTZ R51, R72, R37, !PT ;  /* 0x0000002548337209 */ /* 0x002fe20007810000 */
[----:B------:R0:W-:Y:S01]  /*3c00*/  MUFU.EX2 R19, R144 ;  /* 0x0000009000137308 */ /* 0x0001e20000000800 */
[-CC-:B------:R-:W-:Y:S01]  /*3c10*/  FFMA.FTZ R32, R96, R9.reuse, -R35.reuse ;  /* 0x0000000960207223 */ /* 0x180fe20000010823 */
[--C-:B------:R-:W-:Y:S01]  /*3c20*/  FFMA.FTZ R13, R124, R9, -R35.reuse ;  /* 0x000000097c0d7223 */ /* 0x100fe20000010823 */
[----:B------:R-:W-:Y:S01]  /*3c30*/  FMNMX.FTZ R51, R74, R51, !PT ;  /* 0x000000334a337209 */ /* 0x000fe20007810000 */
[-CC-:B------:R-:W-:Y:S01]  /*3c40*/  FFMA.FTZ R36, R130, R9.reuse, -R35.reuse ;  /* 0x0000000982247223 */ /* 0x180fe20000010823 */
[-CC-:B------:R-:W-:Y:S01]  /*3c50*/  FFMA.FTZ R110, R110, R9.reuse, -R35.reuse ;  /* 0x000000096e6e7223 */ /* 0x180fe20000010823 */
[--C-:B------:R-:W-:Y:S01]  /*3c60*/  FFMA.FTZ R104, R104, R9, -R35.reuse ;  /* 0x0000000968687223 */ /* 0x100fe20000010823 */
[----:B------:R-:W-:Y:S01]  /*3c70*/  FMNMX.FTZ R51, R80, R51, !PT ;  /* 0x0000003350337209 */ /* 0x000fe20007810000 */
[----:B------:R-:W-:Y:S01]  /*3c80*/  MUFU.EX2 R11, R11 ;  /* 0x0000000b000b7308 */ /* 0x000fe20000000800 */
[----:B0-----:R-:W-:Y:S01]  /*3c90*/  FSEL R144, R41, -INF , P1 ;  /* 0xff80000029907808 */ /* 0x001fe20000800000 */
[--C-:B------:R-:W-:Y:S01]  /*3ca0*/  FFMA.FTZ R41, R10, R9, -R35.reuse ;  /* 0x000000090a297223 */ /* 0x100fe20000010823 */
[----:B------:R-:W-:Y:S01]  /*3cb0*/  FMNMX.FTZ R51, R112, R51, !PT ;  /* 0x0000003370337209 */ /* 0x000fe20007810000 */
[-CC-:B------:R-:W-:Y:S01]  /*3cc0*/  FFMA.FTZ R39, R94, R9.reuse, -R35.reuse ;  /* 0x000000095e277223 */ /* 0x180fe20000010823 */
[-CC-:B------:R-:W-:Y:S01]  /*3cd0*/  FFMA.FTZ R43, R92, R9.reuse, -R35.reuse ;  /* 0x000000095c2b7223 */ /* 0x180fe20000010823 */
[--C-:B------:R-:W-:Y:S01]  /*3ce0*/  FFMA.FTZ R94, R114, R9, -R35.reuse ;  /* 0x00000009725e7223 */ /* 0x100fe20000010823 */
[----:B------:R-:W-:Y:S01]  /*3cf0*/  FMNMX.FTZ R51, R136, R51, !PT ;  /* 0x0000003388337209 */ /* 0x000fe20007810000 */
[----:B------:R-:W0:Y:S01]  /*3d00*/  MUFU.EX2 R32, R32 ;  /* 0x0000002000207308 */ /* 0x000e220000000800 */
[-CC-:B------:R-:W-:Y:S01]  /*3d10*/  FFMA.FTZ R92, R98, R9.reuse, -R35.reuse ;  /* 0x00000009625c7223 */ /* 0x180fe20000010823 */
[--C-:B------:R-:W-:Y:S01]  /*3d20*/  FFMA.FTZ R45, R106, R9, -R35.reuse ;  /* 0x000000096a2d7223 */ /* 0x100fe20000010823 */
[----:B------:R-:W-:Y:S01]  /*3d30*/  FMNMX.FTZ R51, R138, R51, !PT ;  /* 0x000000338a337209 */ /* 0x000fe20007810000 */
[-CC-:B------:R-:W-:Y:S01]  /*3d40*/  FFMA.FTZ R84, R146, R9.reuse, -R35.reuse ;  /* 0x0000000992547223 */ /* 0x180fe20000010823 */
[-CC-:B------:R-:W-:Y:S01]  /*3d50*/  FFMA.FTZ R148, R148, R9.reuse, -R35.reuse ;  /* 0x0000000994947223 */ /* 0x180fe20000010823 */
[--C-:B------:R-:W-:Y:S01]  /*3d60*/  FFMA.FTZ R86, R150, R9, -R35.reuse ;  /* 0x0000000996567223 */ /* 0x100fe20000010823 */
[----:B------:R-:W-:Y:S01]  /*3d70*/  FMNMX.FTZ R51, R140, R51, !PT ;  /* 0x000000338c337209 */ /* 0x000fe20007810000 */
[----:B------:R-:W1:Y:S01]  /*3d80*/  MUFU.EX2 R13, R13 ;  /* 0x0000000d000d7308 */ /* 0x000e620000000800 */
        /* <DEDUP_REMOVED lines=8> */
[-CC-:B------:R-:W-:Y:S01]  /*3e10*/  FFMA.FTZ R130, R162, R9.reuse, -R35.reuse ;  /* 0x00000009a2827223 */ /* 0x180fe20000010823 */
[-CC-:B------:R-:W-:Y:S01]  /*3e20*/  FFMA.FTZ R108, R108, R9.reuse, -R35.reuse ;  /* 0x000000096c6c7223 */ /* 0x180fe20000010823 */
[-CC-:B------:R-:W-:Y:S01]  /*3e30*/  FFMA.FTZ R100, R100, R9.reuse, -R35.reuse ;  /* 0x0000000964647223 */ /* 0x180fe20000010823 */
[----:B------:R-:W2:Y:S01]  /*3e40*/  SHFL.BFLY PT, R10, R51, 0x2, 0x1f ;  /* 0x0c401f00330a7f89 */ /* 0x000ea200000e0000 */
[-CC-:B------:R-:W-:Y:S01]  /*3e50*/  FFMA.FTZ R90, R90, R9.reuse, -R35.reuse ;  /* 0x000000095a5a7223 */ /* 0x180fe20000010823 */
[-CC-:B------:R-:W-:Y:S01]  /*3e60*/  FFMA.FTZ R88, R88, R9.reuse, -R35.reuse ;  /* 0x0000000958587223 */ /* 0x180fe20000010823 */
[-CC-:B------:R-:W-:Y:S01]  /*3e70*/  FFMA.FTZ R47, R116, R9.reuse, -R35.reuse ;  /* 0x00000009742f7223 */ /* 0x180fe20000010823 */
[----:B------:R3:W-:Y:S01]  /*3e80*/  MUFU.EX2 R33, R110 ;  /* 0x0000006e00217308 */ /* 0x0007e20000000800 */
[-CC-:B------:R-:W-:Y:S01]  /*3e90*/  FFMA.FTZ R98, R118, R9.reuse, -R35.reuse ;  /* 0x0000000976627223 */ /* 0x180fe20000010823 */
[-CC-:B------:R-:W-:Y:S01]  /*3ea0*/  FFMA.FTZ R49, R120, R9.reuse, -R35.reuse ;  /* 0x0000000978317223 */ /* 0x180fe20000010823 */
[----:B------:R-:W-:-:S05]  /*3eb0*/  FFMA.FTZ R106, R128, R9, -R35 ;  /* 0x00000009806a7223 */ /* 0x000fca0000010823 */
[----:B------:R4:W-:Y:S01]  /*3ec0*/  MUFU.EX2 R37, R104 ;  /* 0x0000006800257308 */ /* 0x0009e20000000800 */
[----:B---3--:R-:W-:-:S07]  /*3ed0*/  FFMA.FTZ R110, R132, R9, -R35 ;  /* 0x00000009846e7223 */ /* 0x008fce0000010823 */
[----:B------:R-:W-:Y:S01]  /*3ee0*/  MUFU.EX2 R15, R15 ;  /* 0x0000000f000f7308 */ /* 0x000fe20000000800 */
[-CC-:B----4-:R-:W-:Y:S01]  /*3ef0*/  FFMA.FTZ R104, R122, R9.reuse, -R35.reuse ;  /* 0x000000097a687223 */ /* 0x190fe20000010823 */
[----:B--2---:R-:W-:Y:S01]  /*3f00*/  FMNMX.FTZ R53, R51, R10, !PT ;  /* 0x0000000a33357209 */ /* 0x004fe20007810000 */
[----:B------:R-:W-:-:S05]  /*3f10*/  FFMA.FTZ R51, R126, R9, -R35 ;  /* 0x000000097e337223 */ /* 0x000fca0000010823 */
[----:B------:R-:W-:Y:S01]  /*3f20*/  MUFU.EX2 R40, R40 ;  /* 0x0000002800287308 */ /* 0x000fe20000000800 */
[----:B------:R-:W2:Y:S07]  /*3f30*/  SHFL.BFLY PT, R10, R53, 0x1, 0x1f ;  /* 0x0c201f00350a7f89 */ /* 0x000eae00000e0000 */
[----:B------:R-:W-:Y:S08]  /*3f40*/  MUFU.EX2 R17, R17 ;  /* 0x0000001100117308 */ /* 0x000ff00000000800 */
[----:B------:R-:W-:Y:S08]  /*3f50*/  MUFU.EX2 R82, R82 ;  /* 0x0000005200527308 */ /* 0x000ff00000000800 */
[----:B------:R-:W-:Y:S01]  /*3f60*/  MUFU.EX2 R84, R84 ;  /* 0x0000005400547308 */ /* 0x000fe20000000800 */
[----:B--2---:R-:W-:Y:S01]  /*3f70*/  FMNMX.FTZ R10, R53, R10, !PT ;  /* 0x0000000a350a7209 */ /* 0x004fe20007810000 */
[----:B------:R-:W-:-:S03]  /*3f80*/  FFMA.FTZ R53, R134, R9, -R35 ;  /* 0x0000000986357223 */ /* 0x000fc60000010823 */
[C---:B------:R-:W-:Y:S01]  /*3f90*/  FSETP.NEU.FTZ.AND P1, PT, R10.reuse, -INF , PT ;  /* 0xff8000000a00780b */ /* 0x040fe20003f3d000 */
[----:B------:R-:W-:Y:S02]  /*3fa0*/  FFMA.FTZ R55, R10, R9, -8 ;  /* 0xc10000000a377423 */ /* 0x000fe40000010009 */
[----:B------:R-:W-:Y:S03]  /*3fb0*/  MUFU.EX2 R21, R148 ;  /* 0x0000009400157308 */ /* 0x000fe60000000800 */
[----:B------:R-:W-:Y:S02]  /*3fc0*/  FSEL R61, R55, RZ, P1 ;  /* 0x000000ff373d7208 */ /* 0x000fe40000800000 */
[----:B------:R-:W-:-:S03]  /*3fd0*/  PLOP3.LUT P1, PT, PT, PT, UP0, 0x80, 0x0 ;  /* 0x000000000000781c */ /* 0x000fc60003f2f008 */
[-CC-:B------:R-:W-:Y:S01]  /*3fe0*/  FFMA.FTZ R6, R6, R9.reuse, -R61.reuse ;  /* 0x0000000906067223 */ /* 0x180fe2000001083d */
[-CC-:B------:R-:W-:Y:S01]  /*3ff0*/  FFMA.FTZ R7, R7, R9.reuse, -R61.reuse ;  /* 0x0000000907077223 */ /* 0x180fe2000001083d */
[-CC-:B------:R-:W-:Y:S01]  /*4000*/  FFMA.FTZ R14, R14, R9.reuse, -R61.reuse ;  /* 0x000000090e0e7223 */ /* 0x180fe2000001083d */
[-CC-:B------:R-:W-:Y:S01]  /*4010*/  FFMA.FTZ R16, R16, R9.reuse, -R61.reuse ;  /* 0x0000000910107223 */ /* 0x180fe2000001083d */
[-CC-:B------:R-:W-:Y:S01]  /*4020*/  FFMA.FTZ R12, R12, R9.reuse, -R61.reuse ;  /* 0x000000090c0c7223 */ /* 0x180fe2000001083d */
[-CC-:B------:R-:W-:Y:S01]  /*4030*/  FFMA.FTZ R35, R24, R9.reuse, -R61.reuse ;  /* 0x0000000918237223 */ /* 0x180fe2000001083d */
[----:B------:R-:W-:Y:S01]  /*4040*/  MUFU.EX2 R6, R6 ;  /* 0x0000000600067308 */ /* 0x000fe20000000800 */
[-CC-:B------:R-:W-:Y:S01]  /*4050*/  FFMA.FTZ R26, R26, R9.reuse, -R61.reuse ;  /* 0x000000091a1a7223 */ /* 0x180fe2000001083d */
[-CC-:B------:R-:W-:Y:S01]  /*4060*/  FFMA.FTZ R22, R22, R9.reuse, -R61.reuse ;  /* 0x0000000916167223 */ /* 0x180fe2000001083d */
[-CC-:B------:R-:W-:Y:S01]  /*4070*/  FFMA.FTZ R18, R18, R9.reuse, -R61.reuse ;  /* 0x0000000912127223 */ /* 0x180fe2000001083d */
[-CC-:B------:R-:W-:Y:S01]  /*4080*/  FFMA.FTZ R55, R28, R9.reuse, -R61.reuse ;  /* 0x000000091c377223 */ /* 0x180fe2000001083d */
[-CC-:B------:R-:W-:Y:S01]  /*4090*/  FFMA.FTZ R30, R30, R9.reuse, -R61.reuse ;  /* 0x000000091e1e7223 */ /* 0x180fe2000001083d */
[-CC-:B------:R-:W-:Y:S01]  /*40a0*/  FFMA.FTZ R57, R34, R9.reuse, -R61.reuse ;  /* 0x0000000922397223 */ /* 0x180fe2000001083d */
[-CC-:B------:R-:W-:Y:S01]  /*40b0*/  FFMA.FTZ R78, R78, R9.reuse, -R61.reuse ;  /* 0x000000094e4e7223 */ /* 0x180fe2000001083d */
[----:B------:R-:W2:Y:S01]  /*40c0*/  MUFU.EX2 R7, R7 ;  /* 0x0000000700077308 */ /* 0x000ea20000000800 */
[-CC-:B------:R-:W-:Y:S01]  /*40d0*/  FFMA.FTZ R38, R38, R9.reuse, -R61.reuse ;  /* 0x0000000926267223 */ /* 0x180fe2000001083d */
[-CC-:B------:R-:W-:Y:S01]  /*40e0*/  FFMA.FTZ R59, R60, R9.reuse, -R61.reuse ;  /* 0x000000093c3b7223 */ /* 0x180fe2000001083d */
[-CC-:B------:R-:W-:Y:S01]  /*40f0*/  FFMA.FTZ R62, R62, R9.reuse, -R61.reuse ;  /* 0x000000093e3e7223 */ /* 0x180fe2000001083d */
[-CC-:B------:R-:W-:Y:S01]  /*4100*/  FFMA.FTZ R44, R44, R9.reuse, -R61.reuse ;  /* 0x000000092c2c7223 */ /* 0x180fe2000001083d */
[-CC-:B------:R-:W-:Y:S01]  /*4110*/  FFMA.FTZ R64, R64, R9.reuse, -R61.reuse ;  /* 0x0000000940407223 */ /* 0x180fe2000001083d */
[-CC-:B------:R-:W-:Y:S01]  /*4120*/  FFMA.FTZ R66, R66, R9.reuse, -R61.reuse ;  /* 0x0000000942427223 */ /* 0x180fe2000001083d */
[-CC-:B------:R-:W-:Y:S01]  /*4130*/  FFMA.FTZ R48, R48, R9.reuse, -R61.reuse ;  /* 0x0000000930307223 */ /* 0x180fe2000001083d */
[----:B------:R3:W4:Y:S01]  /*4140*/  MUFU.EX2 R63, R14 ;  /* 0x0000000e003f7308 */ /* 0x0007220000000800 */
        /* <DEDUP_REMOVED lines=8> */
[-CC-:B---3--:R-:W-:Y:S01]  /*41d0*/  FFMA.FTZ R14, R20, R9.reuse, -R61.reuse ;  /* 0x00000009140e7223 */ /* 0x188fe2000001083d */
[-CC-:B------:R-:W-:Y:S01]  /*41e0*/  FFMA.FTZ R20, R46, R9.reuse, -R61.reuse ;  /* 0x000000092e147223 */ /* 0x180fe2000001083d */
[-CC-:B------:R-:W-:Y:S01]  /*41f0*/  FFMA.FTZ R72, R72, R9.reuse, -R61.reuse ;  /* 0x0000000948487223 */ /* 0x180fe2000001083d */
[-CC-:B------:R-:W-:Y:S01]  /*4200*/  FFMA.FTZ R74, R74, R9.reuse, -R61.reuse ;  /* 0x000000094a4a7223 */ /* 0x180fe2000001083d */
[-CC-:B------:R-:W-:Y:S01]  /*4210*/  FFMA.FTZ R80, R80, R9.reuse, -R61.reuse ;  /* 0x0000000950507223 */ /* 0x180fe2000001083d */
[-CC-:B------:R-:W-:Y:S01]  /*4220*/  FFMA.FTZ R112, R112, R9.reuse, -R61.reuse ;  /* 0x0000000970707223 */ /* 0x180fe2000001083d */
[-CC-:B------:R-:W-:Y:S01]  /*4230*/  FFMA.FTZ R136, R136, R9.reuse, -R61.reuse ;  /* 0x0000000988887223 */ /* 0x180fe2000001083d */
[----:B------:R-:W3:Y:S01]  /*4240*/  MUFU.EX2 R12, R12 ;  /* 0x0000000c000c7308 */ /* 0x000ee20000000800 */
[-CC-:B-----5:R-:W-:Y:S01]  /*4250*/  FFMA.FTZ R16, R76, R9.reuse, -R61.reuse ;  /* 0x000000094c107223 */ /* 0x1a0fe2000001083d */
[-CC-:B------:R-:W-:Y:S01]  /*4260*/  FFMA.FTZ R138, R138, R9.reuse, -R61.reuse ;  /* 0x000000098a8a7223 */ /* 0x180fe2000001083d */
[-CC-:B------:R-:W-:Y:S01]  /*4270*/  FFMA.FTZ R140, R140, R9.reuse, -R61.reuse ;  /* 0x000000098c8c7223 */ /* 0x180fe2000001083d */
[----:B------:R-:W-:Y:S01]  /*4280*/  FFMA.FTZ R142, R142, R9, -R61 ;  /* 0x000000098e8e7223 */ /* 0x000fe2000001083d */
[--C-:B------:R-:W-:Y:S01]  /*4290*/  IMAD.MOV.U32 R28, RZ, RZ, R25.reuse ;  /* 0x000000ffff1c7224 */ /* 0x100fe200078e0019 */
[----:B------:R-:W-:Y:S01]  /*42a0*/  MOV R60, R25 ;  /* 0x00000019003c7202 */ /* 0x000fe20000000f00 */
[--C-:B------:R-:W-:Y:S01]  /*42b0*/  IMAD.MOV.U32 R34, RZ, RZ, R25.reuse ;  /* 0x000000ffff227224 */ /* 0x100fe200078e0019 */
[----:B------:R0:W-:Y:S01]  /*42c0*/  MUFU.EX2 R65, R26 ;  /* 0x0000001a00417308 */ /* 0x0001e20000000800 */
[----:B------:R-:W-:-:S02]  /*42d0*/  IMAD.MOV.U32 R46, RZ, RZ, R25 ;  /* 0x000000ffff2e7224 */ /* 0x000fc400078e0019 */
[----:B------:R-:W-:-:S05]  /*42e0*/  IMAD.MOV.U32 R76, RZ, RZ, R25 ;  /* 0x000000ffff4c7224 */ /* 0x000fca00078e0019 */
[----:B------:R-:W5:Y:S01]  /*42f0*/  MUFU.EX2 R35, R35 ;  /* 0x0000002300237308 */ /* 0x000f620000000800 */
[----:B0-----:R-:W-:-:S04]  /*4300*/  FADD.FTZ R26, R11, R32 ;  /* 0x000000200b1a7221 */ /* 0x001fc80000010000 */
[----:B-1----:R-:W-:-:S03]  /*4310*/  FADD.FTZ R79, R13, R26 ;  /* 0x0000001a0d4f7221 */ /* 0x002fc60000010000 */
[----:B------:R2:W-:Y:S08]  /*4320*/  MUFU.EX2 R67, R22 ;  /* 0x0000001600437308 */ /* 0x0005f00000000800 */
[----:B------:R0:W1:Y:S01]  /*4330*/  MUFU.EX2 R24, R18 ;  /* 0x0000001200187308 */ /* 0x0000620000000800 */
[----:B--2---:R-:W-:-:S04]  /*4340*/  FADD.FTZ R22, R6, R7 ;  /* 0x0000000706167221 */ /* 0x004fc80000010000 */
[----:B----4-:R-:W-:Y:S01]  /*4350*/  FADD.FTZ R77, R63, R22 ;  /* 0x000000163f4d7221 */ /* 0x010fe20000010000 */
[C---:B------:R-:W-:Y:S01]  /*4360*/  FADD.FTZ R22, R36.reuse, R79 ;  /* 0x0000004f24167221 */ /* 0x040fe20000010000 */
[----:B------:R-:W-:Y:S01]  /*4370*/  F2FP.SATFINITE.E4M3.F32.PACK_AB_MERGE_C R36, R36, R13, RZ ;  /* 0x0000000d2424723e */ /* 0x000fe200048070ff */
[----:B------:R-:W2:Y:S01]  /*4380*/  MUFU.EX2 R14, R14 ;  /* 0x0000000e000e7308 */ /* 0x000ea20000000800 */
[----:B------:R-:W-:Y:S01]  /*4390*/  FADD.FTZ R77, R114, R77 ;  /* 0x0000004d724d7221 */ /* 0x000fe20000010000 */
[----:B------:R-:W-:Y:S01]  /*43a0*/  FADD.FTZ R79, R15, R22 ;  /* 0x000000160f4f7221 */ /* 0x000fe20000010000 */
[----:B0-----:R-:W-:Y:S01]  /*43b0*/  FFMA.FTZ R18, R42, R9, -R61 ;  /* 0x000000092a127223 */ /* 0x001fe2000001083d */
[----:B------:R-:W-:Y:S01]  /*43c0*/  F2FP.SATFINITE.E4M3.F32.PACK_AB_MERGE_C R185, R32, R11, R36 ;  /* 0x0000000b20b9723e */ /* 0x000fe20004807024 */
[----:B---3--:R-:W-:Y:S01]  /*43d0*/  FADD.FTZ R22, R12, R77 ;  /* 0x0000004d0c167221 */ /* 0x008fe20000010000 */
[----:B------:R-:W-:Y:S01]  /*43e0*/  FADD.FTZ R26, R40, R79 ;  /* 0x0000004f281a7221 */ /* 0x000fe20000010000 */
[----:B------:R-:W-:Y:S01]  /*43f0*/  F2FP.SATFINITE.E4M3.F32.PACK_AB_MERGE_C R63, R114, R63, RZ ;  /* 0x0000003f723f723e */ /* 0x000fe200048070ff */
[----:B------:R-:W0:Y:S01]  /*4400*/  MUFU.EX2 R55, R55 ;  /* 0x0000003700377308 */ /* 0x000e220000000800 */
[----:B-----5:R-:W-:Y:S01]  /*4410*/  FADD.FTZ R79, R35, R22 ;  /* 0x00000016234f7221 */ /* 0x020fe20000010000 */
[----:B------:R-:W-:Y:S01]  /*4420*/  FADD.FTZ R81, R17, R26 ;  /* 0x0000001a11517221 */ /* 0x000fe20000010000 */
[----:B------:R-:W-:Y:S01]  /*4430*/  F2FP.SATFINITE.E4M3.F32.PACK_AB_MERGE_C R184, R7, R6, R63 ;  /* 0x0000000607b8723e */ /* 0x000fe2000480703f */
[----:B------:R-:W-:Y:S01]  /*4440*/  FFMA.FTZ R61, R144, R9, -R61 ;  /* 0x00000009903d7223 */ /* 0x000fe2000001083d */
[----:B-1----:R-:W-:Y:S01]  /*4450*/  FADD.FTZ R22, R24, R79 ;  /* 0x0000004f18167221 */ /* 0x002fe20000010000 */
[C---:B------:R-:W-:Y:S01]  /*4460*/  FADD.FTZ R26, R82.reuse, R81 ;  /* 0x00000051521a7221 */ /* 0x040fe20000010000 */
[----:B------:R-:W-:Y:S01]  /*4470*/  F2FP.SATFINITE.E4M3.F32.PACK_AB_MERGE_C R82, R82, R17, RZ ;  /* 0x000000115252723e */ /* 0x000fe200048070ff */
[----:B------:R-:W1:Y:S01]  /*4480*/  MUFU.EX2 R30, R30 ;  /* 0x0000001e001e7308 */ /* 0x000e620000000800 */
[----:B------:R-:W-:Y:S01]  /*4490*/  FADD.FTZ R79, R65, R22 ;  /* 0x00000016414f7221 */ /* 0x000fe20000010000 */
[----:B------:R-:W-:Y:S01]  /*44a0*/  FADD.FTZ R81, R19, R26 ;  /* 0x0000001a13517221 */ /* 0x000fe20000010000 */
[----:B------:R-:W-:Y:S01]  /*44b0*/  F2FP.SATFINITE.E4M3.F32.PACK_AB_MERGE_C R65, R65, R24, RZ ;  /* 0x000000184141723e */ /* 0x000fe200048070ff */
[----:B------:R-:W-:-:S02]  /*44c0*/  IMAD.MOV.U32 R32, RZ, RZ, R25 ;  /* 0x000000ffff207224 */ /* 0x000fc400078e0019 */
[----:B--2---:R-:W-:Y:S01]  /*44d0*/  FADD.FTZ R22, R14, R79 ;  /* 0x0000004f0e167221 */ /* 0x004fe20000010000 */
[----:B------:R-:W-:Y:S01]  /*44e0*/  FADD.FTZ R26, R84, R81 ;  /* 0x00000051541a7221 */ /* 0x000fe20000010000 */
[----:B------:R-:W-:Y:S01]  /*44f0*/  F2FP.SATFINITE.E4M3.F32.PACK_AB_MERGE_C R187, R40, R15, R82 ;  /* 0x0000000f28bb723e */ /* 0x000fe20004807052 */
[----:B------:R-:W2:Y:S01]  /*4500*/  MUFU.EX2 R86, R86 ;  /* 0x0000005600567308 */ /* 0x000ea20000000800 */
[----:B0-----:R-:W-:Y:S01]  /*4510*/  FADD.FTZ R81, R55, R22 ;  /* 0x0000001637517221 */ /* 0x001fe20000010000 */
[----:B------:R-:W-:Y:S01]  /*4520*/  FADD.FTZ R83, R21, R26 ;  /* 0x0000001a15537221 */ /* 0x000fe20000010000 */
[----:B------:R-:W-:Y:S01]  /*4530*/  F2FP.SATFINITE.E4M3.F32.PACK_AB_MERGE_C R186, R35, R12, R65 ;  /* 0x0000000c23ba723e */ /* 0x000fe20004807041 */
[--C-:B------:R-:W-:Y:S01]  /*4540*/  IMAD.MOV.U32 R35, RZ, RZ, R25.reuse ;  /* 0x000000ffff237224 */ /* 0x100fe200078e0019 */
[-C--:B------:R-:W-:Y:S01]  /*4550*/  MOV R36, R25.reuse ;  /* 0x0000001900247202 */ /* 0x080fe20000000f00 */
[----:B------:R-:W-:Y:S01]  /*4560*/  IMAD.MOV.U32 R40, RZ, RZ, R25 ;  /* 0x000000ffff287224 */ /* 0x000fe200078e0019 */
[----:B------:R-:W-:Y:S01]  /*4570*/  MOV R42, R25 ;  /* 0x00000019002a7202 */ /* 0x000fe20000000f00 */
[----:B------:R-:W0:Y:S01]  /*4580*/  MUFU.EX2 R23, R152 ;  /* 0x0000009800177308 */ /* 0x000e220000000800 */
[----:B-1----:R-:W-:Y:S01]  /*4590*/  FADD.FTZ R22, R30, R81 ;  /* 0x000000511e167221 */ /* 0x002fe20000010000 */
[----:B------:R-:W-:Y:S01]  /*45a0*/  F2FP.SATFINITE.E4M3.F32.PACK_AB_MERGE_C R30, R67, R30, RZ ;  /* 0x0000001e431e723e */ /* 0x000fe200048070ff */
[----:B------:R-:W-:-:S02]  /*45b0*/  IMAD.MOV.U32 R63, RZ, RZ, R25 ;  /* 0x000000ffff3f7224 */ /* 0x000fc400078e0019 */
[----:B------:R-:W-:Y:S01]  /*45c0*/  FADD.FTZ R81, R67, R22 ;  /* 0x0000001643517221 */ /* 0x000fe20000010000 */
[----:B------:R-:W-:Y:S01]  /*45d0*/  F2FP.SATFINITE.E4M3.F32.PACK_AB_MERGE_C R180, R55, R14, R30 ;  /* 0x0000000e37b4723e */ /* 0x000fe2000480701e */
[----:B------:R-:W-:Y:S01]  /*45e0*/  IMAD.MOV.U32 R55, RZ, RZ, R25 ;  /* 0x000000ffff377224 */ /* 0x000fe200078e0019 */
[----:B------:R-:W1:Y:S01]  /*45f0*/  MUFU.EX2 R16, R16 ;  /* 0x0000001000107308 */ /* 0x000e620000000800 */
[C---:B--2---:R-:W-:Y:S01]  /*4600*/  FADD.FTZ R26, R86.reuse, R83 ;  /* 0x00000053561a7221 */ /* 0x044fe20000010000 */
[----:B------:R-:W-:Y:S01]  /*4610*/  F2FP.SATFINITE.E4M3.F32.PACK_AB_MERGE_C R86, R86, R21, RZ ;  /* 0x000000155656723e */ /* 0x000fe200048070ff */
[--C-:B------:R-:W-:Y:S01]  /*4620*/  IMAD.MOV.U32 R65, RZ, RZ, R25.reuse ;  /* 0x000000ffff417224 */ /* 0x100fe200078e0019 */
[----:B------:R-:W-:Y:S01]  /*4630*/  MOV R30, R25 ;  /* 0x00000019001e7202 */ /* 0x000fe20000000f00 */
[--C-:B------:R-:W-:Y:S01]  /*4640*/  IMAD.MOV.U32 R67, RZ, RZ, R25.reuse ;  /* 0x000000ffff437224 */ /* 0x100fe200078e0019 */
[----:B------:R-:W-:Y:S01]  /*4650*/  F2FP.SATFINITE.E4M3.F32.PACK_AB_MERGE_C R181, R84, R19, R86 ;  /* 0x0000001354b5723e */ /* 0x000fe20004807056 */
[--C-:B------:R-:W-:Y:S01]  /*4660*/  IMAD.MOV.U32 R82, RZ, RZ, R25.reuse ;  /* 0x000000ffff527224 */ /* 0x100fe200078e0019 */
[----:B------:R-:W2:Y:S01]  /*4670*/  MUFU.EX2 R96, R96 ;  /* 0x0000006000607308 */ /* 0x000ea20000000800 */
[----:B0-----:R-:W-:Y:S01]  /*4680*/  FADD.FTZ R83, R23, R26 ;  /* 0x0000001a17537221 */ /* 0x001fe20000010000 */
[----:B------:R-:W-:Y:S01]  /*4690*/  MOV R84, R25 ;  /* 0x0000001900547202 */ /* 0x000fe20000000f00 */
[----:B------:R-:W-:-:S05]  /*46a0*/  IMAD.MOV.U32 R86, RZ, RZ, R25 ;  /* 0x000000ffff567224 */ /* 0x000fca00078e0019 */
[----:B------:R-:W0:Y:S01]  /*46b0*/  MUFU.EX2 R57, R57 ;  /* 0x0000003900397308 */ /* 0x000e220000000800 */
[----:B-1----:R-:W-:-:S07]  /*46c0*/  FADD.FTZ R22, R16, R81 ;  /* 0x0000005110167221 */ /* 0x002fce0000010000 */
[----:B------:R-:W1:Y:S01]  /*46d0*/  MUFU.EX2 R27, R156 ;  /* 0x0000009c001b7308 */ /* 0x000e620000000800 */
[----:B--2---:R-:W-:-:S07]  /*46e0*/  FADD.FTZ R26, R96, R83 ;  /* 0x00000053601a7221 */ /* 0x004fce0000010000 */
[----:B------:R-:W2:Y:S01]  /*46f0*/  MUFU.EX2 R78, R78 ;  /* 0x0000004e004e7308 */ /* 0x000ea20000000800 */
[----:B0-----:R-:W-:-:S07]  /*4700*/  FADD.FTZ R83, R57, R22 ;  /* 0x0000001639537221 */ /* 0x001fce0000010000 */
[----:B------:R-:W0:Y:S01]  /*4710*/  MUFU.EX2 R124, R124 ;  /* 0x0000007c007c7308 */ /* 0x000e220000000800 */
[----:B-1----:R-:W-:-:S07]  /*4720*/  FADD.FTZ R85, R27, R26 ;  /* 0x0000001a1b557221 */ /* 0x002fce0000010000 */
[----:B------:R1:W3:Y:S01]  /*4730*/  MUFU.EX2 R69, R38 ;  /* 0x0000002600457308 */ /* 0x0002e20000000800 */
[----:B--2---:R-:W-:-:S07]  /*4740*/  FADD.FTZ R22, R78, R83 ;  /* 0x000000534e167221 */ /* 0x004fce0000010000 */
[----:B------:R-:W2:Y:S01]  /*4750*/  MUFU.EX2 R29, R160 ;  /* 0x000000a0001d7308 */ /* 0x000ea20000000800 */
[C---:B0-----:R-:W-:Y:S01]  /*4760*/  FADD.FTZ R26, R124.reuse, R85 ;  /* 0x000000557c1a7221 */ /* 0x041fe20000010000 */
[----:B------:R-:W-:Y:S01]  /*4770*/  F2FP.SATFINITE.E4M3.F32.PACK_AB_MERGE_C R124, R124, R27, RZ ;  /* 0x0000001b7c7c723e */ /* 0x000fe200048070ff */
[--C-:B-1----:R-:W-:Y:S02]  /*4780*/  IMAD.MOV.U32 R38, RZ, RZ, R25.reuse ;  /* 0x000000ffff267224 */ /* 0x102fe400078e0019 */
[----:B------:R-:W-:Y:S01]  /*4790*/  IMAD.MOV.U32 R85, RZ, RZ, R25 ;  /* 0x000000ffff557224 */ /* 0x000fe200078e0019 */
[----:B------:R-:W-:Y:S02]  /*47a0*/  F2FP.SATFINITE.E4M3.F32.PACK_AB_MERGE_C R183, R96, R23, R124 ;  /* 0x0000001760b7723e */ /* 0x000fe4000480707c */
[----:B------:R-:W0:Y:S01]  /*47b0*/  MUFU.EX2 R18, R18 ;  /* 0x0000001200127308 */ /* 0x000e220000000800 */
[C---:B---3--:R-:W-:Y:S01]  /*47c0*/  FADD.FTZ R13, R69.reuse, R22 ;  /* 0x00000016450d7221 */ /* 0x048fe20000010000 */
[----:B------:R-:W-:-:S02]  /*47d0*/  F2FP.SATFINITE.E4M3.F32.PACK_AB_MERGE_C R69, R69, R78, RZ ;  /* 0x0000004e4545723e */ /* 0x000fc400048070ff */
[----:B------:R-:W-:Y:S02]  /*47e0*/  MOV R78, R25 ;  /* 0x00000019004e7202 */ /* 0x000fe40000000f00 */
[----:B------:R-:W-:Y:S01]  /*47f0*/  F2FP.SATFINITE.E4M3.F32.PACK_AB_MERGE_C R182, R57, R16, R69 ;  /* 0x0000001039b6723e */ /* 0x000fe20004807045 */
[--C-:B------:R-:W-:Y:S01]  /*4800*/  IMAD.MOV.U32 R57, RZ, RZ, R25.reuse ;  /* 0x000000ffff397224 */ /* 0x100fe200078e0019 */
[----:B------:R-:W1:Y:S01]  /*4810*/  MUFU.EX2 R130, R130 ;  /* 0x0000008200827308 */ /* 0x000e620000000800 */
[----:B--2---:R-:W-:Y:S01]  /*4820*/  FADD.FTZ R83, R29, R26 ;  /* 0x0000001a1d537221 */ /* 0x004fe20000010000 */
[----:B------:R-:W-:-:S06]  /*4830*/  IMAD.MOV.U32 R69, RZ, RZ, R25 ;  /* 0x000000ffff457224 */ /* 0x000fcc00078e0019 */
[----:B------:R-:W2:Y:S01]  /*4840*/  MUFU.EX2 R59, R59 ;  /* 0x0000003b003b7308 */ /* 0x000ea20000000800 */
[----:B0-----:R-:W-:-:S07]  /*4850*/  FADD.FTZ R22, R18, R13 ;  /* 0x0000000d12167221 */ /* 0x001fce0000010000 */
[----:B------:R-:W0:Y:S01]  /*4860*/  MUFU.EX2 R62, R62 ;  /* 0x0000003e003e7308 */ /* 0x000e220000000800 */
[----:B-1----:R-:W-:Y:S01]  /*4870*/  FADD.FTZ R26, R130, R83 ;  /* 0x00000053821a7221 */ /* 0x002fe20000010000 */
[----:B------:R-:W-:-:S03]  /*4880*/  IMAD.MOV.U32 R83, RZ, RZ, R25 ;  /* 0x000000ffff537224 */ /* 0x000fc600078e0019 */
[----:B------:R-:W-:Y:S01]  /*4890*/  FADD.FTZ R21, R31, R26 ;  /* 0x0000001a1f157221 */ /* 0x000fe20000010000 */
[----:B------:R-:W-:Y:S02]  /*48a0*/  IMAD.MOV.U32 R26, RZ, RZ, R25 ;  /* 0x000000ffff1a7224 */ /* 0x000fe400078e0019 */
[----:B------:R-:W1:Y:S01]  /*48b0*/  MUFU.EX2 R102, R102 ;  /* 0x0000006600667308 */ /* 0x000e620000000800 */
[----:B--2---:R-:W-:-:S07]  /*48c0*/  FADD.FTZ R17, R59, R22 ;  /* 0x000000163b117221 */ /* 0x004fce0000010000 */
[----:B------:R2:W3:Y:S01]  /*48d0*/  MUFU.EX2 R71, R44 ;  /* 0x0000002c00477308 */ /* 0x0004e20000000800 */
[----:B0-----:R-:W-:-:S07]  /*48e0*/  FADD.FTZ R22, R62, R17 ;  /* 0x000000113e167221 */ /* 0x001fce0000010000 */
[----:B------:R-:W0:Y:S01]  /*48f0*/  MUFU.EX2 R20, R20 ;  /* 0x0000001400147308 */ /* 0x000e220000000800 */
[C---:B-1----:R-:W-:Y:S01]  /*4900*/  F2FP.SATFINITE.E4M3.F32.PACK_AB_MERGE_C R31, R102.reuse, R31, RZ ;  /* 0x0000001f661f723e */ /* 0x042fe200048070ff */
[----:B------:R-:W-:Y:S01]  /*4910*/  FADD.FTZ R102, R102, R21 ;  /* 0x0000001566667221 */ /* 0x000fe20000010000 */
[----:B--2---:R-:W-:Y:S02]  /*4920*/  IMAD.MOV.U32 R44, RZ, RZ, R25 ;  /* 0x000000ffff2c7224 */ /* 0x004fe400078e0019 */
[----:B------:R-:W-:Y:S01]  /*4930*/  F2FP.SATFINITE.E4M3.F32.PACK_AB_MERGE_C R177, R130, R29, R31 ;  /* 0x0000001d82b1723e */ /* 0x000fe2000480701f */
[----:B------:R-:W-:Y:S01]  /*4940*/  FADD.FTZ R21, R33, R102 ;  /* 0x0000006621157221 */ /* 0x000fe20000010000 */
[--C-:B------:R-:W-:Y:S01]  /*4950*/  IMAD.MOV.U32 R29, RZ, RZ, R25.reuse ;  /* 0x000000ffff1d7224 */ /* 0x100fe200078e0019 */
[----:B------:R-:W1:Y:S01]  /*4960*/  MUFU.EX2 R108, R108 ;  /* 0x0000006c006c7308 */ /* 0x000e620000000800 */
[C---:B---3--:R-:W-:Y:S01]  /*4970*/  FADD.FTZ R17, R71.reuse, R22 ;  /* 0x0000001647117221 */ /* 0x048fe20000010000 */
[----:B------:R-:W-:Y:S01]  /*4980*/  F2FP.SATFINITE.E4M3.F32.PACK_AB_MERGE_C R62, R71, R62, RZ ;  /* 0x0000003e473e723e */ /* 0x000fe200048070ff */
[----:B------:R-:W-:-:S02]  /*4990*/  IMAD.MOV.U32 R31, RZ, RZ, R25 ;  /* 0x000000ffff1f7224 */ /* 0x000fc400078e0019 */
[--C-:B------:R-:W-:Y:S01]  /*49a0*/  IMAD.MOV.U32 R71, RZ, RZ, R25.reuse ;  /* 0x000000ffff477224 */ /* 0x100fe200078e0019 */
[----:B------:R-:W-:Y:S01]  /*49b0*/  F2FP.SATFINITE.E4M3.F32.PACK_AB_MERGE_C R176, R59, R18, R62 ;  /* 0x000000123bb0723e */ /* 0x000fe2000480703e */
[----:B------:R-:W-:Y:S01]  /*49c0*/  IMAD.MOV.U32 R59, RZ, RZ, R25 ;  /* 0x000000ffff3b7224 */ /* 0x000fe200078e0019 */
[----:B------:R2:W3:Y:S01]  /*49d0*/  MUFU.EX2 R73, R64 ;  /* 0x0000004000497308 */ /* 0x0004e20000000800 */
[----:B0-----:R-:W-:Y:S01]  /*49e0*/  FADD.FTZ R22, R20, R17 ;  /* 0x0000001114167221 */ /* 0x001fe20000010000 */
[----:B------:R-:W-:-:S06]  /*49f0*/  IMAD.MOV.U32 R62, RZ, RZ, R25 ;  /* 0x000000ffff3e7224 */ /* 0x000fcc00078e0019 */
[----:B------:R-:W0:Y:S01]  /*4a00*/  MUFU.EX2 R66, R66 ;  /* 0x0000004200427308 */ /* 0x000e220000000800 */
[----:B-1----:R-:W-:Y:S01]  /*4a10*/  FADD.FTZ R24, R108, R21 ;  /* 0x000000156c187221 */ /* 0x002fe20000010000 */
[----:B--2---:R-:W-:-:S03]  /*4a20*/  IMAD.MOV.U32 R64, RZ, RZ, R25 ;  /* 0x000000ffff407224 */ /* 0x004fc600078e0019 */
[----:B------:R-:W-:-:S03]  /*4a30*/  FADD.FTZ R27, R37, R24 ;  /* 0x00000018251b7221 */ /* 0x000fc60000010000 */
[----:B------:R-:W1:Y:S01]  /*4a40*/  MUFU.EX2 R100, R100 ;  /* 0x0000006400647308 */ /* 0x000e620000000800 */
[----:B---3--:R-:W-:-:S07]  /*4a50*/  FADD.FTZ R21, R73, R22 ;  /* 0x0000001649157221 */ /* 0x008fce0000010000 */
[----:B------:R2:W3:Y:S01]  /*4a60*/  MUFU.EX2 R75, R48 ;  /* 0x00000030004b7308 */ /* 0x0004e20000000800 */
[----:B0-----:R-:W-:-:S07]  /*4a70*/  FADD.FTZ R22, R66, R21 ;  /* 0x0000001542167221 */ /* 0x001fce0000010000 */
[----:B------:R-:W0:Y:S01]  /*4a80*/  MUFU.EX2 R39, R39 ;  /* 0x0000002700277308 */ /* 0x000e220000000800 */
[C---:B-1----:R-:W-:Y:S01]  /*4a90*/  F2FP.SATFINITE.E4M3.F32.PACK_AB_MERGE_C R37, R100.reuse, R37, RZ ;  /* 0x000000256425723e */ /* 0x042fe200048070ff */
[----:B------:R-:W-:Y:S01]  /*4aa0*/  FADD.FTZ R100, R100, R27 ;  /* 0x0000001b64647221 */ /* 0x000fe20000010000 */
[----:B------:R-:W-:Y:S01]  /*4ab0*/  IMAD.MOV.U32 R27, RZ, RZ, R25 ;  /* 0x000000ffff1b7224 */ /* 0x000fe200078e0019 */
[----:B--2---:R-:W-:Y:S02]  /*4ac0*/  MOV R48, R25 ;  /* 0x0000001900307202 */ /* 0x004fe40000000f00 */
[----:B------:R-:W-:Y:S01]  /*4ad0*/  F2FP.SATFINITE.E4M3.F32.PACK_AB_MERGE_C R179, R108, R33, R37 ;  /* 0x000000216cb3723e */ /* 0x000fe20004807025 */
[--C-:B------:R-:W-:Y:S01]  /*4ae0*/  IMAD.MOV.U32 R33, RZ, RZ, R25.reuse ;  /* 0x000000ffff217224 */ /* 0x100fe200078e0019 */
[----:B------:R-:W1:Y:S01]  /*4af0*/  MUFU.EX2 R50, R50 ;  /* 0x0000003200327308 */ /* 0x000e620000000800 */
[C---:B---3--:R-:W-:Y:S01]  /*4b00*/  F2FP.SATFINITE.E4M3.F32.PACK_AB_MERGE_C R66, R75.reuse, R66, RZ ;  /* 0x000000424b42723e */ /* 0x048fe200048070ff */
[----:B------:R-:W-:Y:S01]  /*4b10*/  FADD.FTZ R75, R75, R22 ;  /* 0x000000164b4b7221 */ /* 0x000fe20000010000 */
[----:B------:R-:W-:-:S02]  /*4b20*/  IMAD.MOV.U32 R37, RZ, RZ, R25 ;  /* 0x000000ffff257224 */ /* 0x000fc400078e0019 */
[----:B------:R-:W-:Y:S01]  /*4b30*/  F2FP.SATFINITE.E4M3.F32.PACK_AB_MERGE_C R178, R73, R20, R66 ;  /* 0x0000001449b2723e */ /* 0x000fe20004807042 */
[----:B------:R-:W-:Y:S01]  /*4b40*/  IMAD.MOV.U32 R73, RZ, RZ, R25 ;  /* 0x000000ffff497224 */ /* 0x000fe200078e0019 */
[----:B------:R-:W-:Y:S01]  /*4b50*/  MOV R66, R25 ;  /* 0x0000001900427202 */ /* 0x000fe20000000f00 */
[----:B------:R-:W2:Y:S01]  /*4b60*/  MUFU.EX2 R90, R90 ;  /* 0x0000005a005a7308 */ /* 0x000ea20000000800 */
[----:B0-----:R-:W-:-:S07]  /*4b70*/  FADD.FTZ R11, R39, R100 ;  /* 0x00000064270b7221 */ /* 0x001fce0000010000 */
[----:B------:R0:W3:Y:S01]  /*4b80*/  MUFU.EX2 R77, R52 ;  /* 0x00000034004d7308 */ /* 0x0000e20000000800 */
[----:B-1----:R-:W-:Y:S01]  /*4b90*/  FADD.FTZ R22, R50, R75 ;  /* 0x0000004b32167221 */ /* 0x002fe20000010000 */
[----:B------:R-:W-:-:S06]  /*4ba0*/  IMAD.MOV.U32 R75, RZ, RZ, R25 ;  /* 0x000000ffff4b7224 */ /* 0x000fcc00078e0019 */
[----:B------:R-:W1:Y:S01]  /*4bb0*/  MUFU.EX2 R41, R41 ;  /* 0x0000002900297308 */ /* 0x000e620000000800 */
[----:B--2---:R-:W-:Y:S01]  /*4bc0*/  FADD.FTZ R24, R90, R11 ;  /* 0x0000000b5a187221 */ /* 0x004fe20000010000 */
[----:B0-----:R-:W-:-:S06]  /*4bd0*/  IMAD.MOV.U32 R52, RZ, RZ, R25 ;  /* 0x000000ffff347224 */ /* 0x001fcc00078e0019 */
[----:B------:R-:W0:Y:S01]  /*4be0*/  MUFU.EX2 R54, R54 ;  /* 0x0000003600367308 */ /* 0x000e220000000800 */
[----:B---3--:R-:W-:-:S07]  /*4bf0*/  FADD.FTZ R15, R77, R22 ;  /* 0x000000164d0f7221 */ /* 0x008fce0000010000 */
[----:B------:R-:W2:Y:S01]  /*4c00*/  MUFU.EX2 R88, R88 ;  /* 0x0000005800587308 */ /* 0x000ea20000000800 */
[----:B-1----:R-:W-:-:S07]  /*4c10*/  FADD.FTZ R19, R41, R24 ;  /* 0x0000001829137221 */ /* 0x002fce0000010000 */
[----:B------:R1:W3:Y:S01]  /*4c20*/  MUFU.EX2 R79, R56 ;  /* 0x00000038004f7308 */ /* 0x0002e20000000800 */
[----:B0-----:R-:W-:-:S07]  /*4c30*/  FADD.FTZ R22, R54, R15 ;  /* 0x0000000f36167221 */ /* 0x001fce0000010000 */
[----:B------:R-:W0:Y:S01]  /*4c40*/  MUFU.EX2 R43, R43 ;  /* 0x0000002b002b7308 */ /* 0x000e220000000800 */
[C---:B--2---:R-:W-:Y:S01]  /*4c50*/  F2FP.SATFINITE.E4M3.F32.PACK_AB_MERGE_C R41, R88.reuse, R41, RZ ;  /* 0x000000295829723e */ /* 0x044fe200048070ff */
[----:B------:R-:W-:Y:S01]  /*4c60*/  FADD.FTZ R88, R88, R19 ;  /* 0x0000001358587221 */ /* 0x000fe20000010000 */
[----:B-1----:R-:W-:Y:S02]  /*4c70*/  IMAD.MOV.U32 R56, RZ, RZ, R25 ;  /* 0x000000ffff387224 */ /* 0x002fe400078e0019 */
[----:B------:R-:W-:Y:S01]  /*4c80*/  F2FP.SATFINITE.E4M3.F32.PACK_AB_MERGE_C R173, R90, R39, R41 ;  /* 0x000000275aad723e */ /* 0x000fe20004807029 */
[--C-:B------:R-:W-:Y:S02]  /*4c90*/  IMAD.MOV.U32 R39, RZ, RZ, R25.reuse ;  /* 0x000000ffff277224 */ /* 0x100fe400078e0019 */
[----:B------:R-:W1:Y:S01]  /*4ca0*/  MUFU.EX2 R58, R58 ;  /* 0x0000003a003a7308 */ /* 0x000e620000000800 */
[C---:B---3--:R-:W-:Y:S01]  /*4cb0*/  F2FP.SATFINITE.E4M3.F32.PACK_AB_MERGE_C R54, R79.reuse, R54, RZ ;  /* 0x000000364f36723e */ /* 0x048fe200048070ff */
[----:B------:R-:W-:Y:S01]  /*4cc0*/  FADD.FTZ R79, R79, R22 ;  /* 0x000000164f4f7221 */ /* 0x000fe20000010000 */
[----:B------:R-:W-:-:S02]  /*4cd0*/  IMAD.MOV.U32 R41, RZ, RZ, R25 ;  /* 0x000000ffff297224 */ /* 0x000fc400078e0019 */
[----:B------:R-:W-:Y:S01]  /*4ce0*/  F2FP.SATFINITE.E4M3.F32.PACK_AB_MERGE_C R172, R77, R50, R54 ;  /* 0x000000324dac723e */ /* 0x000fe20004807036 */
[--C-:B------:R-:W-:Y:S01]  /*4cf0*/  IMAD.MOV.U32 R50, RZ, RZ, R25.reuse ;  /* 0x000000ffff327224 */ /* 0x100fe200078e0019 */
[----:B------:R-:W-:Y:S01]  /*4d00*/  MOV R54, R25 ;  /* 0x0000001900367202 */ /* 0x000fe20000000f00 */
[----:B------:R-:W2:Y:S01]  /*4d10*/  MUFU.EX2 R92, R92 ;  /* 0x0000005c005c7308 */ /* 0x000ea20000000800 */
[----:B0-----:R-:W-:Y:S01]  /*4d20*/  FADD.FTZ R15, R43, R88 ;  /* 0x000000582b0f7221 */ /* 0x001fe20000010000 */
[----:B------:R-:W-:-:S06]  /*4d30*/  IMAD.MOV.U32 R77, RZ, RZ, R25 ;  /* 0x000000ffff4d7224 */ /* 0x000fcc00078e0019 */
[----:B------:R0:W3:Y:S01]  /*4d40*/  MUFU.EX2 R81, R68 ;  /* 0x0000004400517308 */ /* 0x0000e20000000800 */
[----:B-1----:R-:W-:Y:S01]  /*4d50*/  FADD.FTZ R22, R58, R79 ;  /* 0x0000004f3a167221 */ /* 0x002fe20000010000 */
[----:B------:R-:W-:-:S06]  /*4d60*/  IMAD.MOV.U32 R79, RZ, RZ, R25 ;  /* 0x000000ffff4f7224 */ /* 0x000fcc00078e0019 */
[----:B------:R-:W-:Y:S01]  /*4d70*/  MUFU.EX2 R45, R45 ;  /* 0x0000002d002d7308 */ /* 0x000fe20000000800 */
[----:B--2---:R-:W-:Y:S01]  /*4d80*/  FADD.FTZ R24, R92, R15 ;  /* 0x0000000f5c187221 */ /* 0x004fe20000010000 */
[----:B0-----:R-:W-:-:S06]  /*4d90*/  IMAD.MOV.U32 R68, RZ, RZ, R25 ;  /* 0x000000ffff447224 */ /* 0x001fcc00078e0019 */
[----:B------:R-:W0:Y:S01]  /*4da0*/  MUFU.EX2 R94, R94 ;  /* 0x0000005e005e7308 */ /* 0x000e220000000800 */
[----:B---3--:R-:W-:-:S07]  /*4db0*/  FADD.FTZ R19, R81, R22 ;  /* 0x0000001651137221 */ /* 0x008fce0000010000 */
[----:B------:R-:W1:Y:S08]  /*4dc0*/  MUFU.EX2 R70, R70 ;  /* 0x0000004600467308 */ /* 0x000e700000000800 */
[----:B------:R2:W3:Y:S01]  /*4dd0*/  MUFU.EX2 R13, R72 ;  /* 0x00000048000d7308 */ /* 0x0004e20000000800 */
[----:B0-----:R-:W-:Y:S01]  /*4de0*/  F2FP.SATFINITE.E4M3.F32.PACK_AB_MERGE_C R21, R94, R45, RZ ;  /* 0x0000002d5e15723e */ /* 0x001fe200048070ff */
[----:B------:R-:W-:Y:S01]  /*4df0*/  FADD.FTZ R45, R45, R24 ;  /* 0x000000182d2d7221 */ /* 0x000fe20000010000 */
[----:B------:R-:W-:-:S02]  /*4e00*/  MOV R24, R25 ;  /* 0x0000001900187202 */ /* 0x000fc40000000f00 */
[----:B------:R-:W-:Y:S01]  /*4e10*/  F2FP.SATFINITE.E4M3.F32.PACK_AB_MERGE_C R175, R92, R43, R21 ;  /* 0x0000002b5caf723e */ /* 0x000fe20004807015 */
[----:B------:R-:W-:Y:S01]  /*4e20*/  FADD.FTZ R94, R94, R45 ;  /* 0x0000002d5e5e7221 */ /* 0x000fe20000010000 */
[----:B------:R-:W-:Y:S01]  /*4e30*/  IMAD.MOV.U32 R43, RZ, RZ, R25 ;  /* 0x000000ffff2b7224 */ /* 0x000fe200078e0019 */
[----:B------:R-:W-:Y:S01]  /*4e40*/  MUFU.EX2 R49, R49 ;  /* 0x0000003100317308 */ /* 0x000fe20000000800 */
[----:B-1----:R-:W-:Y:S01]  /*4e50*/  FADD.FTZ R22, R70, R19 ;  /* 0x0000001346167221 */ /* 0x002fe20000010000 */
[----:B------:R-:W-:Y:S01]  /*4e60*/  IMAD.MOV.U32 R45, RZ, RZ, R25 ;  /* 0x000000ffff2d7224 */ /* 0x000fe200078e0019 */
[----:B--2---:R-:W-:-:S05]  /*4e70*/  MOV R72, R25 ;  /* 0x0000001900487202 */ /* 0x004fca0000000f00 */
[----:B------:R-:W0:Y:S01]  /*4e80*/  MUFU.EX2 R104, R104 ;  /* 0x0000006800687308 */ /* 0x000e220000000800 */
[C---:B---3--:R-:W-:Y:S01]  /*4e90*/  F2FP.SATFINITE.E4M3.F32.PACK_AB_MERGE_C R70, R13.reuse, R70, RZ ;  /* 0x000000460d46723e */ /* 0x048fe200048070ff */
[----:B------:R-:W-:-:S03]  /*4ea0*/  FADD.FTZ R13, R13, R22 ;  /* 0x000000160d0d7221 */ /* 0x000fc60000010000 */
[----:B------:R-:W-:Y:S01]  /*4eb0*/  F2FP.SATFINITE.E4M3.F32.PACK_AB_MERGE_C R174, R81, R58, R70 ;  /* 0x0000003a51ae723e */ /* 0x000fe20004807046 */
[--C-:B------:R-:W-:Y:S02]  /*4ec0*/  IMAD.MOV.U32 R58, RZ, RZ, R25.reuse ;  /* 0x000000ffff3a7224 */ /* 0x100fe400078e0019 */
[----:B------:R-:W1:Y:S01]  /*4ed0*/  MUFU.EX2 R47, R47 ;  /* 0x0000002f002f7308 */ /* 0x000e620000000800 */
[--C-:B------:R-:W-:Y:S02]  /*4ee0*/  IMAD.MOV.U32 R70, RZ, RZ, R25.reuse ;  /* 0x000000ffff467224 */ /* 0x100fe400078e0019 */
[----:B------:R-:W-:-:S05]  /*4ef0*/  IMAD.MOV.U32 R81, RZ, RZ, R25 ;  /* 0x000000ffff517224 */ /* 0x000fca00078e0019 */
[----:B------:R-:W2:Y:S01]  /*4f00*/  MUFU.EX2 R74, R74 ;  /* 0x0000004a004a7308 */ /* 0x000ea20000000800 */
[----:B0-----:R-:W-:-:S07]  /*4f10*/  F2FP.SATFINITE.E4M3.F32.PACK_AB_MERGE_C R19, R104, R49, RZ ;  /* 0x000000316813723e */ /* 0x001fce00048070ff */
[----:B------:R-:W0:Y:S01]  /*4f20*/  MUFU.EX2 R98, R98 ;  /* 0x0000006200627308 */ /* 0x000e220000000800 */
[----:B-1----:R-:W-:-:S07]  /*4f30*/  FADD.FTZ R7, R47, R94 ;  /* 0x0000005e2f077221 */ /* 0x002fce0000010000 */
[----:B------:R1:W3:Y:S01]  /*4f40*/  MUFU.EX2 R17, R80 ;  /* 0x0000005000117308 */ /* 0x0002e20000000800 */
[----:B--2---:R-:W-:-:S07]  /*4f50*/  FADD.FTZ R6, R74, R13 ;  /* 0x0000000d4a067221 */ /* 0x004fce0000010000 */
[----:B------:R-:W2:Y:S01]  /*4f60*/  MUFU.EX2 R112, R112 ;  /* 0x0000007000707308 */ /* 0x000ea20000000800 */
[C---:B0-----:R-:W-:Y:S01]  /*4f70*/  F2FP.SATFINITE.E4M3.F32.PACK_AB_MERGE_C R169, R98.reuse, R47, R19 ;  /* 0x0000002f62a9723e */ /* 0x041fe20004807013 */
[----:B------:R-:W-:Y:S01]  /*4f80*/  FADD.FTZ R98, R98, R7 ;  /* 0x0000000762627221 */ /* 0x000fe20000010000 */
[--C-:B------:R-:W-:Y:S02]  /*4f90*/  IMAD.MOV.U32 R47, RZ, RZ, R25.reuse ;  /* 0x000000ffff2f7224 */ /* 0x100fe400078e0019 */
[----:B-1----:R-:W-:Y:S02]  /*4fa0*/  IMAD.MOV.U32 R80, RZ, RZ, R25 ;  /* 0x000000ffff507224 */ /* 0x002fe400078e0019 */
[----:B------:R-:W-:Y:S01]  /*4fb0*/  FADD.FTZ R49, R49, R98 ;  /* 0x0000006231317221 */ /* 0x000fe20000010000 */
[----:B------:R-:W0:Y:S01]  /*4fc0*/  MUFU.EX2 R11, R136 ;  /* 0x00000088000b7308 */ /* 0x000e220000000800 */
[----:B---3--:R-:W-:Y:S02]  /*4fd0*/  FADD.FTZ R7, R17, R6 ;  /* 0x0000000611077221 */ /* 0x008fe40000010000 */
[----:B------:R-:W-:Y:S01]  /*4fe0*/  FADD.FTZ R104, R104, R49 ;  /* 0x0000003168687221 */ /* 0x000fe20000010000 */
[----:B------:R-:W-:-:S04]  /*4ff0*/  IMAD.MOV.U32 R49, RZ, RZ, R25 ;  /* 0x000000ffff317224 */ /* 0x000fc800078e0019 */
[----:B------:R-:W-:Y:S01]  /*5000*/  MUFU.EX2 R53, R53 ;  /* 0x0000003500357308 */ /* 0x000fe20000000800 */
[----:B--2---:R-:W-:-:S07]  /*5010*/  FADD.FTZ R6, R112, R7 ;  /* 0x0000000770067221 */ /* 0x004fce0000010000 */
[----:B------:R-:W1:Y:S01]  /*5020*/  MUFU.EX2 R110, R110 ;  /* 0x0000006e006e7308 */ /* 0x000e620000000800 */
[C---:B0-----:R-:W-:Y:S01]  /*5030*/  F2FP.SATFINITE.E4M3.F32.PACK_AB_MERGE_C R112, R11.reuse, R112, RZ ;  /* 0x000000700b70723e */ /* 0x041fe200048070ff */
[----:B------:R-:W-:-:S03]  /*5040*/  FADD.FTZ R11, R11, R6 ;  /* 0x000000060b0b7221 */ /* 0x000fc60000010000 */
[----:B------:R-:W-:Y:S01]  /*5050*/  F2FP.SATFINITE.E4M3.F32.PACK_AB_MERGE_C R168, R17, R74, R112 ;  /* 0x0000004a11a8723e */ /* 0x000fe20004807070 */
[----:B------:R-:W-:Y:S02]  /*5060*/  IMAD.MOV.U32 R74, RZ, RZ, R25 ;  /* 0x000000ffff4a7224 */ /* 0x000fe400078e0019 */
[----:B------:R-:W0:Y:S08]  /*5070*/  MUFU.EX2 R51, R51 ;  /* 0x0000003300337308 */ /* 0x000e300000000800 */
[----:B------:R-:W2:Y:S01]  /*5080*/  MUFU.EX2 R138, R138 ;  /* 0x0000008a008a7308 */ /* 0x000ea20000000800 */
[----:B-1----:R-:W-:-:S07]  /*5090*/  F2FP.SATFINITE.E4M3.F32.PACK_AB_MERGE_C R12, R110, R53, RZ ;  /* 0x000000356e0c723e */ /* 0x002fce00048070ff */
[----:B------:R-:W1:Y:S01]  /*50a0*/  MUFU.EX2 R106, R106 ;  /* 0x0000006a006a7308 */ /* 0x000e620000000800 */
[----:B0-----:R-:W-:-:S07]  /*50b0*/  FADD.FTZ R7, R51, R104 ;  /* 0x0000006833077221 */ /* 0x001fce0000010000 */
[----:B------:R-:W0:Y:S01]  /*50c0*/  MUFU.EX2 R15, R140 ;  /* 0x0000008c000f7308 */ /* 0x000e220000000800 */
[----:B--2---:R-:W-:-:S07]  /*50d0*/  FADD.FTZ R6, R138, R11 ;  /* 0x0000000b8a067221 */ /* 0x004fce0000010000 */
[----:B------:R-:W2:Y:S01]  /*50e0*/  MUFU.EX2 R142, R142 ;  /* 0x0000008e008e7308 */ /* 0x000ea20000000800 */
[C---:B-1----:R-:W-:Y:S01]  /*50f0*/  F2FP.SATFINITE.E4M3.F32.PACK_AB_MERGE_C R171, R106.reuse, R51, R12 ;  /* 0x000000336aab723e */ /* 0x042fe2000480700c */
[----:B------:R-:W-:Y:S01]  /*5100*/  FADD.FTZ R106, R106, R7 ;  /* 0x000000076a6a7221 */ /* 0x000fe20000010000 */
[----:B------:R-:W-:-:S03]  /*5110*/  IMAD.MOV.U32 R51, RZ, RZ, R25 ;  /* 0x000000ffff337224 */ /* 0x000fc600078e0019 */
[----:B------:R-:W-:Y:S02]  /*5120*/  FADD.FTZ R53, R53, R106 ;  /* 0x0000006a35357221 */ /* 0x000fe40000010000 */
[----:B------:R-:W1:Y:S01]  /*5130*/  MUFU.EX2 R61, R61 ;  /* 0x0000003d003d7308 */ /* 0x000e620000000800 */
[----:B0-----:R-:W-:-:S04]  /*5140*/  FADD.FTZ R7, R15, R6 ;  /* 0x000000060f077221 */ /* 0x001fc80000010000 */
[----:B--2---:R-:W-:Y:S01]  /*5150*/  FADD.FTZ R6, R142, R7 ;  /* 0x000000078e067221 */ /* 0x004fe20000010000 */
[----:B------:R-:W-:Y:S01]  /*5160*/  FADD.FTZ R7, R110, R53 ;  /* 0x000000356e077221 */ /* 0x000fe20000010000 */
[--C-:B------:R-:W-:Y:S01]  /*5170*/  IMAD.MOV.U32 R53, RZ, RZ, R25.reuse ;  /* 0x000000ffff357224 */ /* 0x100fe200078e0019 */
[C---:B-1----:R-:W-:Y:S01]  /*5180*/  F2FP.SATFINITE.E4M3.F32.PACK_AB_MERGE_C R11, R61.reuse, R142, RZ ;  /* 0x0000008e3d0b723e */ /* 0x042fe200048070ff */
[----:B------:R-:W-:Y:S01]  /*5190*/  FADD.FTZ R6, R61, R6 ;  /* 0x000000063d067221 */ /* 0x000fe20000010000 */
[----:B------:R-:W-:Y:S02]  /*51a0*/  IMAD.MOV.U32 R61, RZ, RZ, R25 ;  /* 0x000000ffff3d7224 */ /* 0x000fe400078e0019 */
[----:B------:R-:W-:Y:S01]  /*51b0*/  F2FP.SATFINITE.E4M3.F32.PACK_AB_MERGE_C R170, R15, R138, R11 ;  /* 0x0000008a0faa723e */ /* 0x000fe2000480700b */
[----:B------:R-:W-:Y:S06]  /*51c0*/  @!P1 BRA `(.L_x_18) ;  /* 0x0000003800689947 */ /* 0x000fec0003800000 */
[----:B------:R-:W-:Y:S01]  /*51d0*/  IMAD.MOV.U32 R13, RZ, RZ, R8 ;  /* 0x000000ffff0d7224 */ /* 0x000fe200078e0008 */
[----:B------:R-:W-:Y:S01]  /*51e0*/  CS2R R86, SRZ ;  /* 0x0000000000567805 */ /* 0x000fe2000001ff00 */
[----:B------:R-:W-:Y:S01]  /*51f0*/  IMAD.MOV.U32 R11, RZ, RZ, R10 ;  /* 0x000000ffff0b7224 */ /* 0x000fe200078e000a */
[----:B------:R-:W-:Y:S02]  /*5200*/  CS2R R84, SRZ ;  /* 0x0000000000547805 */ /* 0x000fe4000001ff00 */
[----:B------:R-:W-:Y:S02]  /*5210*/  CS2R R82, SRZ ;  /* 0x0000000000527805 */ /* 0x000fe4000001ff00 */
[----:B------:R-:W-:Y:S02]  /*5220*/  CS2R R80, SRZ ;  /* 0x0000000000507805 */ /* 0x000fe4000001ff00 */
[----:B------:R-:W-:Y:S02]  /*5230*/  CS2R R78, SRZ ;  /* 0x00000000004e7805 */ /* 0x000fe4000001ff00 */
[----:B------:R-:W-:-:S02]  /*5240*/  CS2R R76, SRZ ;  /* 0x00000000004c7805 */ /* 0x000fc4000001ff00 */
[----:B------:R-:W-:Y:S02]  /*5250*/  CS2R R74, SRZ ;  /* 0x00000000004a7805 */ /* 0x000fe4000001ff00 */
        /* <DEDUP_REMOVED lines=24> */
[----:B------:R-:W-:Y:S01]  /*53e0*/  CS2R R24, SRZ ;  /* 0x0000000000187805 */ /* 0x000fe2000001ff00 */
[----:B------:R-:W-:Y:S01]  /*53f0*/  UMOV UR57, URZ ;  /* 0x0000003f00397c82 */ /* 0x000fe20008000000 */
[----:B------:R-:W-:-:S05]  /*5400*/  UMOV UR56, URZ ;  /* 0x0000003f00387c82 */ /* 0x000fca0008000000 */
.L_x_29:
[----:B------:R-:W-:Y:S01]  /*5410*/  ISETP.NE.AND P2, PT, RZ, UR49, PT ;  /* 0x00000031ff007c0c */ /* 0x000fe2000bf45270 */
[----:B------:R-:W-:-:S04]  /*5420*/  UISETP.NE.AND UP0, UPT, UR56, 0x1, UPT ;  /* 0x000000013800788c */ /* 0x000fc8000bf05270 */
[----:B------:R-:W-:-:S04]  /*5430*/  USEL UR58, URZ, 0x1, UP0 ;  /* 0x000000013f3a7887 */ /* 0x000fc80008000000 */
[----:B------:R-:W-:-:S04]  /*5440*/  ULOP3.LUT UR58, UR57, UR58, URZ, 0x3c, !UPT ;  /* 0x0000003a393a7292 */ /* 0x000fc8000f8e3c3f */
[----:B------:R-:W-:Y:S08]  /*5450*/  @P2 BRA `(.L_x_19) ;  /* 0x0000000000382947 */ /* 0x000ff00003800000 */
[----:B------:R-:W-:Y:S05]  /*5460*/  @!P0 BRA `(.L_x_20) ;  /* 0x0000000000048947 */ /* 0x000fea0003800000 */
[----:B------:R-:W-:Y:S01]  /*5470*/  BPT.TRAP 0x1 ;  /* 0x000000040000795c */ /* 0x000fe20000300000 */
.L_x_20:
[----:B------:R-:W-:Y:S01]  /*5480*/  UIADD3 UR4, UR56, 0x1, URZ ;  /* 0x0000000138047890 */ /* 0x000fe2000fffe03f */
[----:B------:R-:W-:-:S03]  /*5490*/  IMAD.U32 R3, RZ, RZ, UR58 ;  /* 0x0000003aff037e24 */ /* 0x000fc6000f8e00ff */
[----:B------:R-:W-:Y:S02]  /*54a0*/  UISETP.NE.AND UP0, UPT, UR4, 0x2, UPT ;  /* 0x000000020400788c */ /* 0x000fe4000bf05270 */
[----:B------:R-:W-:Y:S02]  /*54b0*/  SHF.L.U32 R3, R3, 0x1f, RZ ;  /* 0x0000001f03037819 */ /* 0x000fe400000006ff */
[----:B------:R-:W-:-:S04]  /*54c0*/  USEL UR4, UR4, URZ, UP0 ;  /* 0x0000003f04047287 */ /* 0x000fc80008000000 */
[----:B------:R-:W-:-:S09]  /*54d0*/  ULEA UR4, UR4, UR36, 0x3 ;  /* 0x0000002404047291 */ /* 0x000fd2000f8e183f */
[----:B------:R0:W1:Y:S01]  /*54e0*/  SYNCS.PHASECHK.TRANS64.TRYWAIT P1, [UR4+0x29830], R3 ;  /* 0x02983003ff0075a7 */ /* 0x0000620008020144 */
[----:B------:R-:W-:Y:S05]  /*54f0*/  @!P0 BRA `(.L_x_21) ;  /* 0x0000000000048947 */ /* 0x000fea0003800000 */
[----:B------:R-:W-:Y:S01]  /*5500*/  BPT.TRAP 0x1 ;  /* 0x000000040000795c */ /* 0x000fe20000300000 */
.L_x_21:
[----:B-1----:R-:W-:Y:S05]  /*5510*/  @P1 BRA `(.L_x_19) ;  /* 0x0000000000081947 */ /* 0x002fea0003800000 */
[----:B------:R-:W1:Y:S02]  /*5520*/  SYNCS.PHASECHK.TRANS64.TRYWAIT P1, [UR4+0x29830], R3 ;  /* 0x02983003ff0075a7 */ /* 0x000e640008020144 */
[----:B-1----:R-:W-:Y:S05]  /*5530*/  @!P1 BRA `(.L_x_22) ;  /* 0x000000b000949947 */ /* 0x002fea0003800000 */
.L_x_19:
[----:B01----:R-:W-:Y:S01]  /*5540*/  IADD3 R3, R2, 0x8, RZ ;  /* 0x0000000802037810 */ /* 0x003fe20007ffe0ff */
[----:B------:R-:W-:Y:S01]  /*5550*/  UIADD3 UR53, UR56, 0x1, URZ ;  /* 0x0000000138357890 */ /* 0x000fe2000fffe03f */
[C---:B------:R-:W-:Y:S01]  /*5560*/  R2UR UR4, R4.reuse ;  /* 0x00000000040472ca */ /* 0x040fe200000e0000 */
[----:B------:R-:W-:Y:S01]  /*5570*/  UMOV UR7, 0x80000020 ;  /* 0x8000002000077882 */ /* 0x000fe20000000000 */
[C---:B------:R-:W-:Y:S01]  /*5580*/  R2UR UR5, R5.reuse ;  /* 0x00000000050572ca */ /* 0x040fe200000e0000 */
[----:B------:R0:W-:Y:S01]  /*5590*/  BAR.SYNC.DEFER_BLOCKING R3, 0x100 ;  /* 0x000400030000751d */ /* 0x0001e20000010000 */
[----:B------:R-:W-:Y:S01]  /*55a0*/  UISETP.NE.AND UP0, UPT, UR53, 0x2, UPT ;  /* 0x000000023500788c */ /* 0x000fe2000bf05270 */
[C---:B------:R-:W-:Y:S02]  /*55b0*/  R2UR UR8, R4.reuse ;  /* 0x00000000040872ca */ /* 0x040fe400000e0000 */
[C---:B------:R-:W-:Y:S01]  /*55c0*/  R2UR UR9, R5.reuse ;  /* 0x00000000050972ca */ /* 0x040fe200000e0000 */
[----:B------:R-:W-:Y:S01]  /*55d0*/  USEL UR53, UR53, URZ, UP0 ;  /* 0x0000003f35357287 */ /* 0x000fe20008000000 */
[C---:B------:R-:W-:Y:S01]  /*55e0*/  R2UR UR12, R4.reuse ;  /* 0x00000000040c72ca */ /* 0x040fe200000e0000 */
[----:B------:R-:W-:Y:S01]  /*55f0*/  UMOV UR11, 0x80000020 ;  /* 0x80000020000b7882 */ /* 0x000fe20000000000 */
[C---:B------:R-:W-:Y:S01]  /*5600*/  R2UR UR13, R5.reuse ;  /* 0x00000000050d72ca */ /* 0x040fe200000e0000 */
[----:B------:R-:W-:Y:S01]  /*5610*/  UIMAD UR60, UR53, 0x780, UR52 ;  /* 0x00000780353c78a4 */ /* 0x000fe2000f8e0234 */
[C---:B------:R-:W-:Y:S01]  /*5620*/  R2UR UR16, R4.reuse ;  /* 0x00000000041072ca */ /* 0x040fe200000e0000 */
[----:B------:R-:W-:Y:S01]  /*5630*/  UMOV UR15, 0x80000020 ;  /* 0x80000020000f7882 */ /* 0x000fe20000000000 */
[C---:B------:R-:W-:Y:S01]  /*5640*/  R2UR UR17, R5.reuse ;  /* 0x00000000051172ca */ /* 0x040fe200000e0000 */
[----:B------:R-:W-:Y:S01]  /*5650*/  UIADD3 UR10, UR60, 0x80, URZ ;  /* 0x000000803c0a7890 */ /* 0x000fe2000fffe03f */
[----:B------:R-:W-:Y:S01]  /*5660*/  R2UR UR20, R4 ;  /* 0x00000000041472ca */ /* 0x000fe200000e0000 */
[----:B------:R-:W-:Y:S01]  /*5670*/  UIADD3 UR14, UR60, 0x100, URZ ;  /* 0x000001003c0e7890 */ /* 0x000fe2000fffe03f */
[----:B------:R-:W-:Y:S01]  /*5680*/  R2UR UR21, R5 ;  /* 0x00000000051572ca */ /* 0x000fe200000e0000 */
[----:B------:R-:W-:Y:S01]  /*5690*/  UMOV UR6, UR60 ;  /* 0x0000003c00067c82 */ /* 0x000fe20008000000 */
[----:B------:R-:W-:Y:S01]  /*56a0*/  UIADD3 UR18, UR60, 0x180, URZ ;  /* 0x000001803c127890 */ /* 0x000fe2000fffe03f */
[----:B0-----:R-:W-:Y:S01]  /*56b0*/  IMAD.U32 R3, RZ, RZ, UR53 ;  /* 0x00000035ff037e24 */ /* 0x001fe2000f8e00ff */
[----:B------:R-:W-:Y:S01]  /*56c0*/  UMOV UR19, 0x80000020 ;  /* 0x8000002000137882 */ /* 0x000fe20000000000 */
[----:B------:R-:W-:Y:S01]  /*56d0*/  UIADD3 UR22, UR60, 0x200, URZ ;  /* 0x000002003c167890 */ /* 0x000fe2000fffe03f */
[----:B------:R-:W-:Y:S01]  /*56e0*/  UMOV UR23, 0x80000020 ;  /* 0x8000002000177882 */ /* 0x000fe20000000000 */
[----:B------:R-:W-:Y:S01]  /*56f0*/  WARPGROUP.ARRIVE ;  /* 0x00000000000079c5 */ /* 0x000fe20000000000 */
[----:B------:R-:W-:Y:S01]  /*5700*/  UIADD3 UR26, UR60, 0x2, URZ ;  /* 0x000000023c1a7890 */ /* 0x000fe2000fffe03f */
[----:B------:R-:W-:Y:S01]  /*5710*/  UMOV UR27, 0x80000020 ;  /* 0x80000020001b7882 */ /* 0x000fe20000000000 */
[----:B------:R-:W-:-:S03]  /*5720*/  UIADD3 UR30, UR60, 0x280, URZ ;  /* 0x000002803c1e7890 */ /* 0x000fc6000fffe03f */
[----:B------:R-:W-:Y:S01]  /*5730*/  QGMMA.64x32x32.F32.E4M3.E4M3 R152, gdesc[UR4], RZ, !UPT, gsb0 ;  /* 0x00600000049879f3 */ /* 0x000fe2000c0008ff */
[----:B------:R-:W-:Y:S01]  /*5740*/  UIADD3 UR6, UR60, 0x82, URZ ;  /* 0x000000823c067890 */ /* 0x000fe2000fffe03f */
[----:B------:R-:W-:Y:S01]  /*5750*/  UMOV UR4, UR24 ;  /* 0x0000001800047c82 */ /* 0x000fe20008000000 */
[----:B------:R-:W-:Y:S01]  /*5760*/  UMOV UR5, UR25 ;  /* 0x0000001900057c82 */ /* 0x000fe20008000000 */
[----:B------:R-:W-:Y:S01]  /*5770*/  UMOV UR7, 0x80000020 ;  /* 0x8000002000077882 */ /* 0x000fe20000000000 */
[----:B------:R-:W-:Y:S01]  /*5780*/  UMOV UR31, 0x80000020 ;  /* 0x80000020001f7882 */ /* 0x000fe20000000000 */
[----:B------:R-:W-:Y:S01]  /*5790*/  UIADD3 UR34, UR60, 0x282, URZ ;  /* 0x000002823c227890 */ /* 0x000fe2000fffe03f */
[----:B------:R-:W-:Y:S01]  /*57a0*/  UMOV UR35, 0x80000020 ;  /* 0x8000002000237882 */ /* 0x000fe20000000000 */
[----:B------:R-:W-:Y:S01]  /*57b0*/  UIADD3 UR42, UR60, 0x500, URZ ;  /* 0x000005003c2a7890 */ /* 0x000fe2000fffe03f */
[----:B------:R-:W-:Y:S01]  /*57c0*/  UMOV UR43, 0x80000020 ;  /* 0x80000020002b7882 */ /* 0x000fe20000000000 */
[----:B------:R-:W-:Y:S01]  /*57d0*/  UIADD3 UR46, UR60, 0x502, URZ ;  /* 0x000005023c2e7890 */ /* 0x000fe2000fffe03f */
[----:B------:R-:W-:Y:S01]  /*57e0*/  UMOV UR47, 0x80000020 ;  /* 0x80000020002f7882 */ /* 0x000fe20000000000 */
[----:B------:R-:W-:-:S02]  /*57f0*/  WARPGROUP.DEPBAR.LE gsb0, 0x0 ;  /* 0x00008000000079c5 */ /* 0x000fc40000010000 */
[----:B------:R-:W-:-:S06]  /*5800*/  WARPGROUP.ARRIVE ;  /* 0x00000000000079c5 */ /* 0x000fcc0000000000 */
[----:B------:R-:W-:Y:S01]  /*5810*/  QGMMA.64x32x32.F32.E4M3.E4M3 R136, gdesc[UR8], RZ, !UPT, gsb0 ;  /* 0x00600000088879f3 */ /* 0x000fe2000c0008ff */
[----:B------:R-:W-:Y:S02]  /*5820*/  UIADD3 UR8, UR60, 0x102, URZ ;  /* 0x000001023c087890 */ /* 0x000fe4000fffe03f */
[----:B------:R-:W-:Y:S02]  /*5830*/  UIADD3 UR9, UR60, 0x182, URZ ;  /* 0x000001823c097890 */ /* 0x000fe4000fffe03f */
[----:B------:R-:W-:Y:S01]  /*5840*/  UIADD3 UR10, UR60, 0x202, URZ ;  /* 0x000002023c0a7890 */ /* 0x000fe2000fffe03f */
[----:B------:R-:W-:Y:S02]  /*5850*/  WARPGROUP.DEPBAR.LE gsb0, 0x0 ;  /* 0x00008000000079c5 */ /* 0x000fe40000010000 */
[----:B------:R-:W-:-:S06]  /*5860*/  WARPGROUP.ARRIVE ;  /* 0x00000000000079c5 */ /* 0x000fcc0000000000 */
[----:B------:R-:W-:Y:S03]  /*5870*/  QGMMA.64x32x32.F32.E4M3.E4M3 R120, gdesc[UR12], RZ, !UPT, gsb0 ;  /* 0x006000000c7879f3 */ /* 0x000fe6000c0008ff */
        /* <DEDUP_REMOVED lines=8> */
[----:B------:R-:W-:Y:S01]  /*5900*/  QGMMA.64x32x32.F32.E4M3.E4M3 R152, gdesc[UR24], R152, gsb0 ;  /* 0x00600000189879f3 */ /* 0x000fe20008000898 */
[----:B------:R-:W-:Y:S01]  /*5910*/  UMOV UR26, UR6 ;  /* 0x00000006001a7c82 */ /* 0x000fe20008000000 */
[----:B------:R-:W-:Y:S01]  /*5920*/  UMOV UR27, 0x80000020 ;  /* 0x80000020001b7882 */ /* 0x000fe20000000000 */
[----:B------:R-:W-:Y:S01]  /*5930*/  UMOV UR6, UR8 ;  /* 0x0000000800067c82 */ /* 0x000fe20008000000 */
[----:B------:R-:W-:Y:S01]  /*5940*/  UIADD3 UR8, UR60, 0x380, URZ ;  /* 0x000003803c087890 */ /* 0x000fe2000fffe03f */
[----:B------:R-:W-:Y:S02]  /*5950*/  WARPGROUP.DEPBAR.LE gsb0, 0x0 ;  /* 0x00008000000079c5 */ /* 0x000fe40000010000 */
[----:B------:R-:W-:-:S06]  /*5960*/  WARPGROUP.ARRIVE ;  /* 0x00000000000079c5 */ /* 0x000fcc0000000000 */
[----:B------:R-:W-:Y:S01]  /*5970*/  QGMMA.64x32x32.F32.E4M3.E4M3 R136, gdesc[UR24], R136, gsb0 ;  /* 0x00600000188879f3 */ /* 0x000fe20008000888 */
[----:B------:R-:W-:Y:S01]  /*5980*/  UMOV UR26, UR9 ;  /* 0x00000009001a7c82 */ /* 0x000fe20008000000 */
[----:B------:R-:W-:Y:S01]  /*5990*/  UMOV UR27, 0x80000020 ;  /* 0x80000020001b7882 */ /* 0x000fe20000000000 */
[----:B------:R-:W-:Y:S01]  /*59a0*/  UIADD3 UR9, UR60, 0x400, URZ ;  /* 0x000004003c097890 */ /* 0x000fe2000fffe03f */
        /* <DEDUP_REMOVED lines=94> */
[----:B------:R-:W-:Y:S01]  /*5f90*/  UIADD3 UR60, UR60, 0x702, URZ ;  /* 0x000007023c3c7890 */ /* 0x000fe2000fffe03f */
        /* <DEDUP_REMOVED lines=31> */
[----:B------:R-:W-:Y:S05]  /*6190*/  @P2 BRA `(.L_x_23) ;  /* 0x00000000002c2947 */ /* 0x000fea0003800000 */
[----:B------:R-:W-:Y:S05]  /*61a0*/  @!P0 BRA `(.L_x_24) ;  /* 0x0000000000048947 */ /* 0x000fea0003800000 */
[----:B------:R-:W-:Y:S01]  /*61b0*/  BPT.TRAP 0x1 ;  /* 0x000000040000795c */ /* 0x000fe20000300000 */
.L_x_24:
[----:B------:R-:W-:Y:S01]  /*61c0*/  ULEA UR4, UR56, UR36, 0x3 ;  /* 0x0000002438047291 */ /* 0x000fe2000f8e183f */
[----:B------:R-:W-:-:S05]  /*61d0*/  IMAD.U32 R8, RZ, RZ, UR57 ;  /* 0x00000039ff087e24 */ /* 0x000fca000f8e00ff */
[----:B------:R-:W-:-:S04]  /*61e0*/  SHF.L.U32 R8, R8, 0x1f, RZ ;  /* 0x0000001f08087819 */ /* 0x000fc800000006ff */
[----:B------:R0:W1:Y:S01]  /*61f0*/  SYNCS.PHASECHK.TRANS64.TRYWAIT P1, [UR4+0x29850], R8 ;  /* 0x02985008ff0075a7 */ /* 0x0000620008020144 */
[----:B------:R-:W-:Y:S05]  /*6200*/  @!P0 BRA `(.L_x_25) ;  /* 0x0000000000048947 */ /* 0x000fea0003800000 */
[----:B------:R-:W-:Y:S01]  /*6210*/  BPT.TRAP 0x1 ;  /* 0x000000040000795c */ /* 0x000fe20000300000 */
.L_x_25:
[----:B-1----:R-:W-:Y:S05]  /*6220*/  @P1 BRA `(.L_x_23) ;  /* 0x0000000000081947 */ /* 0x002fea0003800000 */
[----:B------:R-:W1:Y:S02]  /*6230*/  SYNCS.PHASECHK.TRANS64.TRYWAIT P1, [UR4+0x29850], R8 ;  /* 0x02985008ff0075a7 */ /* 0x000e640008020144 */
[----:B-1----:R-:W-:Y:S05]  /*6240*/  @!P1 BRA `(.L_x_26) ;  /* 0x000000a400689947 */ /* 0x002fea0003800000 */
.L_x_23:
[----:B------:R-:W-:Y:S01]  /*6250*/  UIADD3 UR4, UR36, 0x400, URZ ;  /* 0x0000040024047890 */ /* 0x000fe2000fffe03f */
[----:B------:R-:W-:Y:S01]  /*6260*/  WARPGROUP.ARRIVE ;  /* 0x00000000000079c5 */ /* 0x000fe20000000000 */
[----:B------:R-:W-:Y:S01]  /*6270*/  UMOV UR7, 0xc0000010 ;  /* 0xc000001000077882 */ /* 0x000fe20000000000 */
[----:B01----:R-:W-:Y:S01]  /*6280*/  IADD3 R8, -R2, 0xb, RZ ;  /* 0x0000000b02087810 */ /* 0x003fe20007ffe1ff */
[----:B------:R-:W-:-:S04]  /*6290*/  USHF.R.U32.HI UR4, URZ, 0x4, UR4 ;  /* 0x000000043f047899 */ /* 0x000fc80008011604 */
[----:B------:R-:W-:-:S04]  /*62a0*/  ULOP3.LUT UR4, UR4, 0x3fff, URZ, 0xc0, !UPT ;  /* 0x00003fff04047892 */ /* 0x000fc8000f8ec03f */
[----:B------:R-:W-:-:S04]  /*62b0*/  ULOP3.LUT UR4, UR4, 0x10000, URZ, 0xfc, !UPT ;  /* 0x0001000004047892 */ /* 0x000fc8000f8efc3f */
[----:B------:R-:W-:-:S07]  /*62c0*/  UIMAD UR4, UR56, 0x500, UR4 ;  /* 0x00000500380478a4 */ /* 0x000fce000f8e0204 */
[----:B------:R-:W-:Y:S02]  /*62d0*/  UMOV UR6, UR4 ;  /* 0x0000000400067c82 */ /* 0x000fe40008000000 */
[----:B------:R-:W-:Y:S01]  /*62e0*/  QGMMA.64x128x32.F32.E4M3.E4M3 R24, R184, gdesc[UR4], R24, gsb0 ;  /* 0x01e00004b8187df3 */ /* 0x000fe20008000818 */
[----:B------:R-:W-:Y:S01]  /*62f0*/  UIADD3 UR6, UR4, 0x100, URZ ;  /* 0x0000010004067890 */ /* 0x000fe2000fffe03f */
[----:B------:R-:W-:Y:S01]  /*6300*/  UMOV UR7, 0xc0000010 ;  /* 0xc000001000077882 */ /* 0x000fe20000000000 */
[----:B------:R-:W-:Y:S02]  /*6310*/  WARPGROUP.DEPBAR.LE gsb0, 0x0 ;  /* 0x00008000000079c5 */ /* 0x000fe40000010000 */
[----:B------:R-:W-:-:S07]  /*6320*/  WARPGROUP.ARRIVE ;  /* 0x00000000000079c5 */ /* 0x000fce0000000000 */
        /* <DEDUP_REMOVED lines=8> */
[----:B------:R-:W-:Y:S01]  /*63b0*/  UIADD3 UR4, UR4, 0x400, URZ ;  /* 0x0000040004047890 */ /* 0x000fe2000fffe03f */
[----:B------:R-:W-:Y:S02]  /*63c0*/  WARPGROUP.DEPBAR.LE gsb0, 0x0 ;  /* 0x00008000000079c5 */ /* 0x000fe40000010000 */
[----:B------:R-:W-:-:S06]  /*63d0*/  WARPGROUP.ARRIVE ;  /* 0x00000000000079c5 */ /* 0x000fcc0000000000 */
[----:B------:R-:W-:Y:S01]  /*63e0*/  QGMMA.64x128x32.F32.E4M3.E4M3 R24, R172, gdesc[UR4], R24, gsb0 ;  /* 0x01e00004ac187df3 */ /* 0x000fe20008000818 */
[----:B------:R-:W-:Y:S01]  /*63f0*/  UMOV UR6, UR4 ;  /* 0x0000000400067c82 */ /* 0x000fe20008000000 */
[----:B------:R-:W-:Y:S01]  /*6400*/  UMOV UR7, 0xc0000010 ;  /* 0xc000001000077882 */ /* 0x000fe20000000000 */
[----:B------:R-:W-:Y:S02]  /*6410*/  WARPGROUP.DEPBAR.LE gsb0, 0x0 ;  /* 0x00008000000079c5 */ /* 0x000fe40000010000 */
[----:B------:R-:W-:-:S07]  /*6420*/  WARPGROUP.ARRIVE ;  /* 0x00000000000079c5 */ /* 0x000fce0000000000 */
[----:B------:R-:W-:Y:S03]  /*6430*/  QGMMA.64x128x32.F32.E4M3.E4M3 R24, R168, gdesc[UR4], R24, gsb0 ;  /* 0x01e00004a8187df3 */ /* 0x000fe60008000818 */
[----:B------:R-:W-:Y:S02]  /*6440*/  WARPGROUP.DEPBAR.LE gsb0, 0x0 ;  /* 0x00008000000079c5 */ /* 0x000fe40000010000 */
[----:B------:R0:W-:Y:S06]  /*6450*/  BAR.ARV R8, 0x100 ;  /* 0x000400080000751d */ /* 0x0001ec0000002000 */
[----:B------:R-:W-:Y:S05]  /*6460*/  @!P0 BRA `(.L_x_27) ;  /* 0x0000000000048947 */ /* 0x000fea0003800000 */
[----:B------:R-:W-:Y:S01]  /*6470*/  BPT.TRAP 0x1 ;  /* 0x000000040000795c */ /* 0x000fe20000300000 */
.L_x_27:
[C---:B------:R-:W-:Y:S01]  /*6480*/  FMUL.FTZ R12, R0.reuse, R152 ;  /* 0x00000098000c7220 */ /* 0x040fe20000410000 */
[C---:B------:R-:W-:Y:S01]  /*6490*/  FMUL.FTZ R14, R0.reuse, R153 ;  /* 0x00000099000e7220 */ /* 0x040fe20000410000 */
[C---:B------:R-:W-:Y:S01]  /*64a0*/  FMUL.FTZ R16, R0.reuse, R154 ;  /* 0x0000009a00107220 */ /* 0x040fe20000410000 */
[C---:B------:R-:W-:Y:S01]  /*64b0*/  FMUL.FTZ R18, R0.reuse, R155 ;  /* 0x0000009b00127220 */ /* 0x040fe20000410000 */
[C---:B------:R-:W-:Y:S01]  /*64c0*/  FMUL.FTZ R20, R0.reuse, R156 ;  /* 0x0000009c00147220 */ /* 0x040fe20000410000 */
[C---:B------:R-:W-:Y:S01]  /*64d0*/  FMUL.FTZ R22, R0.reuse, R157 ;  /* 0x0000009d00167220 */ /* 0x040fe20000410000 */
[----:B------:R-:W1:Y:S01]  /*64e0*/  MUFU.TANH R12, R12 ;  /* 0x0000000c000c7308 */ /* 0x000e620000002400 */
[C---:B------:R-:W-:Y:S01]  /*64f0*/  FMUL.FTZ R152, R0.reuse, R158 ;  /* 0x0000009e00987220 */ /* 0x040fe20000410000 */
[C---:B------:R-:W-:Y:S01]  /*6500*/  FMUL.FTZ R154, R0.reuse, R159 ;  /* 0x0000009f009a7220 */ /* 0x040fe20000410000 */
[C---:B------:R-:W-:Y:S01]  /*6510*/  FMUL.FTZ R156, R0.reuse, R160 ;  /* 0x000000a0009c7220 */ /* 0x040fe20000410000 */
[C---:B------:R-:W-:Y:S01]  /*6520*/  FMUL.FTZ R158, R0.reuse, R161 ;  /* 0x000000a1009e7220 */ /* 0x040fe20000410000 */
[C---:B------:R-:W-:Y:S01]  /*6530*/  FMUL.FTZ R160, R0.reuse, R162 ;  /* 0x000000a200a07220 */ /* 0x040fe20000410000 */
[C---:B------:R-:W-:Y:S01]  /*6540*/  FMUL.FTZ R162, R0.reuse, R163 ;  /* 0x000000a300a27220 */ /* 0x040fe20000410000 */
[C---:B------:R-:W-:Y:S01]  /*6550*/  FMUL.FTZ R164, R0.reuse, R164 ;  /* 0x000000a400a47220 */ /* 0x040fe20000410000 */
[----:B------:R-:W2:Y:S01]  /*6560*/  MUFU.TANH R14, R14 ;  /* 0x0000000e000e7308 */ /* 0x000ea20000002400 */
[C---:B------:R-:W-:Y:S01]  /*6570*/  FMUL.FTZ R168, R0.reuse, R165 ;  /* 0x000000a500a87220 */ /* 0x040fe20000410000 */
[C---:B------:R-:W-:Y:S01]  /*6580*/  FMUL.FTZ R166, R0.reuse, R166 ;  /* 0x000000a600a67220 */ /* 0x040fe20000410000 */
[C---:B------:R-:W-:Y:S01]  /*6590*/  FMUL.FTZ R170, R0.reuse, R167 ;  /* 0x000000a700aa7220 */ /* 0x040fe20000410000 */
[C---:B------:R-:W-:Y:S01]  /*65a0*/  FMUL.FTZ R172, R0.reuse, R136 ;  /* 0x0000008800ac7220 */ /* 0x040fe20000410000 */
[C---:B------:R-:W-:Y:S01]  /*65b0*/  FMUL.FTZ R174, R0.reuse, R137 ;  /* 0x0000008900ae7220 */ /* 0x040fe20000410000 */
[C---:B------:R-:W-:Y:S01]  /*65c0*/  FMUL.FTZ R136, R0.reuse, R138 ;  /* 0x0000008a00887220 */ /* 0x040fe20000410000 */
[----:B------:R-:W-:Y:S01]  /*65d0*/  FMUL.FTZ R138, R0, R139 ;  /* 0x0000008b008a7220 */ /* 0x000fe20000410000 */
[----:B------:R-:W3:Y:S01]  /*65e0*/  MUFU.TANH R16, R16 ;  /* 0x0000001000107308 */ /* 0x000ee20000002400 */
[----:B-1----:R-:W-:Y:S01]  /*65f0*/  FMNMX.FTZ R9, R12, R11, !PT ;  /* 0x0000000b0c097209 */ /* 0x002fe20007810000 */
[C---:B------:R-:W-:Y:S01]  /*6600*/  FMUL.FTZ R178, R0.reuse, R140 ;  /* 0x0000008c00b27220 */ /* 0x040fe20000410000 */
[C---:B------:R-:W-:Y:S01]  /*6610*/  FMUL.FTZ R180, R0.reuse, R141 ;  /* 0x0000008d00b47220 */ /* 0x040fe20000410000 */
[C---:B------:R-:W-:Y:S01]  /*6620*/  FMUL.FTZ R140, R0.reuse, R142 ;  /* 0x0000008e008c7220 */ /* 0x040fe20000410000 */
[C---:B------:R-:W-:Y:S01]  /*6630*/  FMUL.FTZ R142, R0.reuse, R143 ;  /* 0x0000008f008e7220 */ /* 0x040fe20000410000 */
[C---:B------:R-:W-:Y:S01]  /*6640*/  FMUL.FTZ R182, R0.reuse, R144 ;  /* 0x0000009000b67220 */ /* 0x040fe20000410000 */
[----:B------:R-:W-:Y:S01]  /*6650*/  FMUL.FTZ R184, R0, R145 ;  /* 0x0000009100b87220 */ /* 0x000fe20000410000 */
[----:B------:R-:W1:Y:S01]  /*6660*/  MUFU.TANH R18, R18 ;  /* 0x0000001200127308 */ /* 0x000e620000002400 */
[----:B--2---:R-:W-:Y:S01]  /*6670*/  FMNMX.FTZ R9, R14, R9, !PT ;  /* 0x000000090e097209 */ /* 0x004fe20007810000 */
[C---:B------:R-:W-:Y:S01]  /*6680*/  FMUL.FTZ R144, R0.reuse, R146 ;  /* 0x0000009200907220 */ /* 0x040fe20000410000 */
[C---:B------:R-:W-:Y:S01]  /*6690*/  FMUL.FTZ R146, R0.reuse, R147 ;  /* 0x0000009300927220 */ /* 0x040fe20000410000 */
[C---:B------:R-:W-:Y:S01]  /*66a0*/  FMUL.FTZ R186, R0.reuse, R148 ;  /* 0x0000009400ba7220 */ /* 0x040fe20000410000 */
[C---:B------:R-:W-:Y:S01]  /*66b0*/  FMUL.FTZ R188, R0.reuse, R149 ;  /* 0x0000009500bc7220 */ /* 0x040fe20000410000 */
[C---:B------:R-:W-:Y:S01]  /*66c0*/  FMUL.FTZ R148, R0.reuse, R150 ;  /* 0x0000009600947220 */ /* 0x040fe20000410000 */
[----:B------:R-:W-:Y:S01]  /*66d0*/  FMUL.FTZ R150, R0, R151 ;  /* 0x0000009700967220 */ /* 0x000fe20000410000 */
[----:B------:R-:W2:Y:S01]  /*66e0*/  MUFU.TANH R20, R20 ;  /* 0x0000001400147308 */ /* 0x000ea20000002400 */
[----:B---3--:R-:W-:Y:S01]  /*66f0*/  FMNMX.FTZ R15, R16, R13, !PT ;  /* 0x0000000d100f7209 */ /* 0x008fe20007810000 */
        /* <DEDUP_REMOVED lines=51> */
[----:B------:R-:W-:Y:S01]  /*6a30*/  FMUL.FTZ R94, R0, R95 ;  /* 0x0000005f005e7220 */ /* 0x000fe20000410000 */
[----:B------:R-:W-:-:S02]  /*6a40*/  R2UR UR4, R3 ;  /* 0x00000000030472ca */ /* 0x000fc400000e0000 */
[----:B------:R-:W3:Y:S01]  /*6a50*/  MUFU.TANH R162, R162 ;  /* 0x000000a200a27308 */ /* 0x000ee20000002400 */
[----:B-1----:R-:W-:-:S07]  /*6a60*/  FMNMX.FTZ R9, R158, R9, !PT ;  /* 0x000000099e097209 */ /* 0x002fce0007810000 */
[----:B------:R-:W1:Y:S01]  /*6a70*/  MUFU.TANH R164, R164 ;  /* 0x000000a400a47308 */ /* 0x000e620000002400 */
[----:B--2---:R-:W-:Y:S02]  /*6a80*/  FMNMX.FTZ R15, R160, R15, !PT ;  /* 0x0000000fa00f7209 */ /* 0x004fe40007810000 */
[----:B------:R-:W-:-:S04]  /*6a90*/  ULEA UR4, UR4, UR36, 0x3 ;  /* 0x0000002404047291 */ /* 0x000fc8000f8e183f */
[----:B------:R-:W-:Y:S01]  /*6aa0*/  UIADD3 UR4, UR4, 0x29840, URZ ;  /* 0x0002984004047890 */ /* 0x000fe2000fffe03f */
[----:B------:R-:W2:Y:S01]  /*6ab0*/  MUFU.TANH R168, R168 ;  /* 0x000000a800a87308 */ /* 0x000ea20000002400 */
[----:B---3--:R-:W-:Y:S02]  /*6ac0*/  FMNMX.FTZ R15, R162, R15, !PT ;  /* 0x0000000fa20f7209 */ /* 0x008fe40007810000 */
[----:B------:R-:W-:-:S05]  /*6ad0*/  UPRMT UR4, UR51, 0x654, UR4 ;  /* 0x0000065433047896 */ /* 0x000fca0008000004 */
[----:B------:R-:W3:Y:S01]  /*6ae0*/  MUFU.TANH R166, R166 ;  /* 0x000000a600a67308 */ /* 0x000ee20000002400 */
[----:B-1----:R-:W-:-:S03]  /*6af0*/  FMNMX.FTZ R9, R164, R9, !PT ;  /* 0x00000009a4097209 */ /* 0x002fc60007810000 */
[----:B------:R-:W-:Y:S04]  /*6b00*/  SYNCS.ARRIVE.TRANS64.RED.A1T0 RZ, [UR4], RZ ;  /* 0x000000ffffff79a7 */ /* 0x000fe80008100404 */
[----:B------:R-:W1:Y:S01]  /*6b10*/  MUFU.TANH R170, R170 ;  /* 0x000000aa00aa7308 */ /* 0x000e620000002400 */
[----:B--2---:R-:W-:-:S07]  /*6b20*/  FMNMX.FTZ R9, R168, R9, !PT ;  /* 0x00000009a8097209 */ /* 0x004fce0007810000 */
[----:B------:R-:W2:Y:S01]  /*6b30*/  MUFU.TANH R172, R172 ;  /* 0x000000ac00ac7308 */ /* 0x000ea20000002400 */
[----:B---3--:R-:W-:-:S07]  /*6b40*/  FMNMX.FTZ R15, R166, R15, !PT ;  /* 0x0000000fa60f7209 */ /* 0x008fce0007810000 */
[----:B------:R-:W3:Y:S01]  /*6b50*/  MUFU.TANH R174, R174 ;  /* 0x000000ae00ae7308 */ /* 0x000ee20000002400 */
[----:B-1----:R-:W-:-:S07]  /*6b60*/  FMNMX.FTZ R15, R170, R15, !PT ;  /* 0x0000000faa0f7209 */ /* 0x002fce0007810000 */
        /* <DEDUP_REMOVED lines=47> */
[----:B-1----:R-:W-:Y:S01]  /*6e60*/  FMNMX.FTZ R17, R126, R15, !PT ;  /* 0x0000000f7e117209 */ /* 0x002fe20007810000 */
[C---:B------:R-:W-:Y:S01]  /*6e70*/  FMUL.FTZ R15, R0.reuse, R96 ;  /* 0x00000060000f7220 */ /* 0x040fe20000410000 */
[C---:B------:R-:W-:Y:S01]  /*6e80*/  FMUL.FTZ R96, R0.reuse, R98 ;  /* 0x0000006200607220 */ /* 0x040fe20000410000 */
[----:B------:R-:W-:-:S04]  /*6e90*/  FMUL.FTZ R98, R0, R99 ;  /* 0x0000006300627220 */ /* 0x000fc80000410000 */
[----:B------:R-:W1:Y:S01]  /*6ea0*/  MUFU.TANH R128, R128 ;  /* 0x0000008000807308 */ /* 0x000e620000002400 */
[----:B--2---:R-:W-:-:S07]  /*6eb0*/  FMNMX.FTZ R9, R198, R9, !PT ;  /* 0x00000009c6097209 */ /* 0x004fce0007810000 */
[----:B------:R-:W2:Y:S01]  /*6ec0*/  MUFU.TANH R130, R130 ;  /* 0x0000008200827308 */ /* 0x000ea20000002400 */
[----:B---3--:R-:W-:-:S07]  /*6ed0*/  FMNMX.FTZ R9, R200, R9, !PT ;  /* 0x00000009c8097209 */ /* 0x008fce0007810000 */
[----:B------:R-:W3:Y:S01]  /*6ee0*/  MUFU.TANH R202, R202 ;  /* 0x000000ca00ca7308 */ /* 0x000ee20000002400 */
[----:B-1----:R-:W-:-:S07]  /*6ef0*/  FMNMX.FTZ R17, R128, R17, !PT ;  /* 0x0000001180117209 */ /* 0x002fce0007810000 */
[----:B------:R-:W1:Y:S01]  /*6f00*/  MUFU.TANH R204, R204 ;  /* 0x000000cc00cc7308 */ /* 0x000e620000002400 */
[----:B--2---:R-:W-:Y:S01]  /*6f10*/  FMNMX.FTZ R19, R130, R17, !PT ;  /* 0x0000001182137209 */ /* 0x004fe20007810000 */
[----:B------:R-:W-:-:S06]  /*6f20*/  FMUL.FTZ R17, R0, R97 ;  /* 0x0000006100117220 */ /* 0x000fcc0000410000 */
        /* <DEDUP_REMOVED lines=24> */
[C---:B------:R-:W-:Y:S01]  /*70b0*/  FMUL.FTZ R19, R0.reuse, R100 ;  /* 0x0000006400137220 */ /* 0x040fe20000410000 */
[C---:B------:R-:W-:Y:S01]  /*70c0*/  FMUL.FTZ R100, R0.reuse, R102 ;  /* 0x0000006600647220 */ /* 0x040fe20000410000 */
[----:B------:R-:W-:-:S04]  /*70d0*/  FMUL.FTZ R102, R0, R103 ;  /* 0x0000006700667220 */ /* 0x000fc80000410000 */
[----:B------:R-:W2:Y:S01]  /*70e0*/  MUFU.TANH R112, R112 ;  /* 0x0000007000707308 */ /* 0x000ea20000002400 */
[----:B---3--:R-:W-:-:S07]  /*70f0*/  FMNMX.FTZ R9, R214, R9, !PT ;  /* 0x00000009d6097209 */ /* 0x008fce0007810000 */
[----:B------:R-:W3:Y:S01]  /*7100*/  MUFU.TANH R114, R114 ;  /* 0x0000007200727308 */ /* 0x000ee20000002400 */
[----:B-1----:R-:W-:-:S07]  /*7110*/  FMNMX.FTZ R9, R216, R9, !PT ;  /* 0x00000009d8097209 */ /* 0x002fce0007810000 */
[----:B------:R-:W1:Y:S01]  /*7120*/  MUFU.TANH R218, R218 ;  /* 0x000000da00da7308 */ /* 0x000e620000002400 */
[----:B--2---:R-:W-:-:S07]  /*7130*/  FMNMX.FTZ R21, R112, R21, !PT ;  /* 0x0000001570157209 */ /* 0x004fce0007810000 */
[----:B------:R-:W2:Y:S01]  /*7140*/  MUFU.TANH R220, R220 ;  /* 0x000000dc00dc7308 */ /* 0x000ea20000002400 */
[----:B---3--:R-:W-:Y:S01]  /*7150*/  FMNMX.FTZ R23, R114, R21, !PT ;  /* 0x0000001572177209 */ /* 0x008fe20007810000 */
[----:B------:R-:W-:-:S06]  /*7160*/  FMUL.FTZ R21, R0, R101 ;  /* 0x0000006500157220 */ /* 0x000fcc0000410000 */
        /* <DEDUP_REMOVED lines=14> */
[----:B------:R-:W0:Y:S01]  /*7250*/  MUFU.TANH R228, R228 ;  /* 0x000000e400e47308 */ /* 0x000e220000002400 */
[----:B--2---:R-:W-:-:S07]  /*7260*/  FMNMX.FTZ R23, R90, R23, !PT ;  /* 0x000000175a177209 */ /* 0x004fce0007810000 */
[----:B------:R-:W1:Y:S01]  /*7270*/  MUFU.TANH R92, R92 ;  /* 0x0000005c005c7308 */ /* 0x000e620000002400 */
[----:B---3--:R-:W-:-:S07]  /*7280*/  FMNMX.FTZ R9, R226, R9, !PT ;  /* 0x00000009e2097209 */ /* 0x008fce0007810000 */
[----:B------:R-:W2:Y:S01]  /*7290*/  MUFU.TANH R94, R94 ;  /* 0x0000005e005e7308 */ /* 0x000ea20000002400 */
[----:B0-----:R-:W-:Y:S02]  /*72a0*/  FMNMX.FTZ R8, R228, R9, !PT ;  /* 0x00000009e4087209 */ /* 0x001fe40007810000 */
[----:B------:R-:W0:Y:S05]  /*72b0*/  LDC R9, c[0x0][0x988] ;  /* 0x00026200ff097b82 */ /* 0x000e2a0000000800 */
        /* <DEDUP_REMOVED lines=15> */
[----:B--2---:R-:W-:-:S05]  /*73b0*/  FMNMX.FTZ R89, R21, R8, !PT ;  /* 0x0000000815597209 */ /* 0x004fca0007810000 */
[----:B------:R-:W2:Y:S01]  /*73c0*/  SHFL.BFLY PT, R8, R89, 0x2, 0x1f ;  /* 0x0c401f0059087f89 */ /* 0x000ea200000e0000 */
[----:B---3--:R-:W-:-:S04]  /*73d0*/  FMNMX.FTZ R23, R100, R23, !PT ;  /* 0x0000001764177209 */ /* 0x008fc80007810000 */
[----:B-1----:R-:W-:-:S05]  /*73e0*/  FMNMX.FTZ R23, R102, R23, !PT ;  /* 0x0000001766177209 */ /* 0x002fca0007810000 */
[----:B------:R-:W1:Y:S01]  /*73f0*/  SHFL.BFLY PT, R10, R23, 0x2, 0x1f ;  /* 0x0c401f00170a7f89 */ /* 0x000e6200000e0000 */
[----:B--2---:R-:W-:Y:S02]  /*7400*/  FMNMX.FTZ R91, R89, R8, !PT ;  /* 0x00000008595b7209 */ /* 0x004fe40007810000 */
[----:B-1----:R-:W-:-:S03]  /*7410*/  FMNMX.FTZ R93, R23, R10, !PT ;  /* 0x0000000a175d7209 */ /* 0x002fc60007810000 */
[----:B------:R-:W1:Y:S04]  /*7420*/  SHFL.BFLY PT, R10, R91, 0x1, 0x1f ;  /* 0x0c201f005b0a7f89 */ /* 0x000e6800000e0000 */
[----:B------:R-:W2:Y:S01]  /*7430*/  SHFL.BFLY PT, R8, R93, 0x1, 0x1f ;  /* 0x0c201f005d087f89 */ /* 0x000ea200000e0000 */
[----:B-1----:R-:W-:Y:S02]  /*7440*/  FMNMX.FTZ R10, R91, R10, !PT ;  /* 0x0000000a5b0a7209 */ /* 0x002fe40007810000 */
[----:B--2---:R-:W-:-:S03]  /*7450*/  FMNMX.FTZ R8, R93, R8, !PT ;  /* 0x000000085d087209 */ /* 0x004fc60007810000 */
[C---:B------:R-:W-:Y:S01]  /*7460*/  FADD.FTZ R176, -R10.reuse, R11 ;  /* 0x0000000b0ab07221 */ /* 0x040fe20000010100 */
[----:B0-----:R-:W-:-:S03]  /*7470*/  FFMA.FTZ R103, R10, R9, -8 ;  /* 0xc10000000a677423 */ /* 0x001fc60000010009 */
[----:B------:R-:W-:Y:S01]  /*7480*/  FMUL.FTZ R11, R176, R9 ;  /* 0x00000009b00b7220 */ /* 0x000fe20000410000 */
[----:B------:R-:W-:-:S01]  /*7490*/  FADD.FTZ R176, -R8, R13 ;  /* 0x0000000d08b07221 */ /* 0x000fc20000010100 */
[-CC-:B------:R-:W-:Y:S01]  /*74a0*/  FFMA.FTZ R105, R194, R9.reuse, -R103.reuse ;  /* 0x00000009c2697223 */ /* 0x180fe20000010867 */
[----:B------:R-:W-:-:S01]  /*74b0*/  FFMA.FTZ R13, R14, R9, -R103 ;  /* 0x000000090e0d7223 */ /* 0x000fc20000010867 */
[-CC-:B------:R-:W-:Y:S01]  /*74c0*/  FFMA.FTZ R194, R17, R9.reuse, -R103.reuse ;  /* 0x0000000911c27223 */ /* 0x180fe20000010867 */
[----:B------:R-:W-:-:S01]  /*74d0*/  FFMA.FTZ R14, R20, R9, -R103 ;  /* 0x00000009140e7223 */ /* 0x000fc20000010867 */
[-CC-:B------:R-:W-:Y:S01]  /*74e0*/  FFMA.FTZ R17, R19, R9.reuse, -R103.reuse ;  /* 0x0000000913117223 */ /* 0x180fe20000010867 */
[----:B------:R-:W-:-:S01]  /*74f0*/  FFMA.FTZ R20, R156, R9, -R103 ;  /* 0x000000099c147223 */ /* 0x000fc20000010867 */
[-C--:B------:R-:W-:Y:S01]  /*7500*/  FFMA.FTZ R19, R8, R9.reuse, -8 ;  /* 0xc100000008137423 */ /* 0x080fe20000010009 */
[----:B------:R-:W-:-:S01]  /*7510*/  FFMA.FTZ R156, R174, R9, -R103 ;  /* 0x00000009ae9c7223 */ /* 0x000fc20000010867 */
[-CC-:B------:R-:W-:Y:S01]  /*7520*/  FFMA.FTZ R174, R196, R9.reuse, -R103.reuse ;  /* 0x00000009c4ae7223 */ /* 0x180fe20000010867 */
[----:B------:R-:W-:-:S01]  /*7530*/  FFMA.FTZ R12, R12, R9, -R103 ;  /* 0x000000090c0c7223 */ /* 0x000fc20000010867 */
[-C--:B------:R-:W-:Y:S01]  /*7540*/  FFMA.FTZ R196, R21, R9.reuse, -R103 ;  /* 0x0000000915c47223 */ /* 0x080fe20000010867 */
[-C--:B------:R-:W-:Y:S01]  /*7550*/  FMUL.FTZ R176, R176, R9.reuse ;  /* 0x00000009b0b07220 */ /* 0x080fe20000410000 */
[-CC-:B------:R-:W-:Y:S01]  /*7560*/  FFMA.FTZ R21, R16, R9.reuse, -R19.reuse ;  /* 0x0000000910157223 */ /* 0x180fe20000010813 */
[----:B------:R-:W-:-:S01]  /*7570*/  FFMA.FTZ R16, R18, R9, -R19 ;  /* 0x0000000912107223 */ /* 0x000fc20000010813 */
[----:B------:R-:W-:Y:S01]  /*7580*/  MUFU.EX2 R11, R11 ;  /* 0x0000000b000b7308 */ /* 0x000fe20000000800 */
[----:B------:R-:W-:-:S01]  /*7590*/  FFMA.FTZ R23, R22, R9, -R103 ;  /* 0x0000000916177223 */ /* 0x000fc20000010867 */
[-C--:B------:R-:W-:Y:S01]  /*75a0*/  FFMA.FTZ R18, R152, R9.reuse, -R19 ;  /* 0x0000000998127223 */ /* 0x080fe20000010813 */
[----:B------:R-:W-:-:S01]  /*75b0*/  FFMA.FTZ R89, R158, R9, -R103 ;  /* 0x000000099e597223 */ /* 0x000fc20000010867 */
[-CC-:B------:R-:W-:Y:S01]  /*75c0*/  FFMA.FTZ R22, R164, R9.reuse, -R103.reuse ;  /* 0x00000009a4167223 */ /* 0x180fe20000010867 */
[----:B------:R-:W-:-:S01]  /*75d0*/  FFMA.FTZ R91, R168, R9, -R103 ;  /* 0x00000009a85b7223 */ /* 0x000fc20000010867 */
[-CC-:B------:R-:W-:Y:S01]  /*75e0*/  FFMA.FTZ R93, R172, R9.reuse, -R103.reuse ;  /* 0x00000009ac5d7223 */ /* 0x180fe20000010867 */
[----:B------:R-:W-:-:S01]  /*75f0*/  FFMA.FTZ R95, R178, R9, -R103 ;  /* 0x00000009b25f7223 */ /* 0x000fc20000010867 */
[----:B------:R-:W0:Y:S01]  /*7600*/  MUFU.EX2 R12, R12 ;  /* 0x0000000c000c7308 */ /* 0x000e220000000800 */
[----:B------:R-:W-:-:S01]  /*7610*/  FFMA.FTZ R158, R180, R9, -R103 ;  /* 0x00000009b49e7223 */ /* 0x000fc20000010867 */
[-CC-:B------:R-:W-:Y:S01]  /*7620*/  FFMA.FTZ R97, R182, R9.reuse, -R103.reuse ;  /* 0x00000009b6617223 */ /* 0x180fe20000010867 */
[----:B------:R-:W-:-:S01]  /*7630*/  FFMA.FTZ R164, R184, R9, -R103 ;  /* 0x00000009b8a47223 */ /* 0x000fc20000010867 */
[-CC-:B------:R-:W-:Y:S01]  /*7640*/  FFMA.FTZ R99, R186, R9.reuse, -R103.reuse ;  /* 0x00000009ba637223 */ /* 0x180fe20000010867 */
[----:B------:R-:W-:-:S01]  /*7650*/  FFMA.FTZ R168, R188, R9, -R103 ;  /* 0x00000009bca87223 */ /* 0x000fc20000010867 */
[-CC-:B------:R-:W-:Y:S01]  /*7660*/  FFMA.FTZ R101, R190, R9.reuse, -R103.reuse ;  /* 0x00000009be657223 */ /* 0x180fe20000010867 */
[----:B------:R-:W-:-:S01]  /*7670*/  FFMA.FTZ R172, R192, R9, -R103 ;  /* 0x00000009c0ac7223 */ /* 0x000fc20000010867 */
[----:B------:R-:W-:Y:S01]  /*7680*/  MUFU.EX2 R176, R176 ;  /* 0x000000b000b07308 */ /* 0x000fe20000000800 */
[----:B------:R-:W-:-:S01]  /*7690*/  FFMA.FTZ R107, R198, R9, -R103 ;  /* 0x00000009c66b7223 */ /* 0x000fc20000010867 */
[-CC-:B------:R-:W-:Y:S01]  /*76a0*/  FFMA.FTZ R178, R200, R9.reuse, -R103.reuse ;  /* 0x00000009c8b27223 */ /* 0x180fe20000010867 */
[----:B------:R-:W-:-:S01]  /*76b0*/  FFMA.FTZ R109, R202, R9, -R103 ;  /* 0x00000009ca6d7223 */ /* 0x000fc20000010867 */
[-CC-:B------:R-:W-:Y:S01]  /*76c0*/  FFMA.FTZ R180, R204, R9.reuse, -R103.reuse ;  /* 0x00000009ccb47223 */ /* 0x180fe20000010867 */
[----:B------:R-:W-:-:S01]  /*76d0*/  FFMA.FTZ R111, R206, R9, -R103 ;  /* 0x00000009ce6f7223 */ /* 0x000fc20000010867 */
[-CC-:B------:R-:W-:Y:S01]  /*76e0*/  FFMA.FTZ R182, R208, R9.reuse, -R103.reuse ;  /* 0x00000009d0b67223 */ /* 0x180fe20000010867 */
[----:B------:R-:W-:-:S01]  /*76f0*/  FFMA.FTZ R113, R210, R9, -R103 ;  /* 0x00000009d2717223 */ /* 0x000fc20000010867 */
[----:B------:R-:W1:Y:S01]  /*7700*/  MUFU.EX2 R21, R21 ;  /* 0x0000001500157308 */ /* 0x000e620000000800 */
[----:B------:R-:W-:-:S01]  /*7710*/  FFMA.FTZ R184, R212, R9, -R103 ;  /* 0x00000009d4b87223 */ /* 0x000fc20000010867 */
[-CC-:B------:R-:W-:Y:S01]  /*7720*/  FFMA.FTZ R115, R214, R9.reuse, -R103.reuse ;  /* 0x00000009d6737223 */ /* 0x180fe20000010867 */
[----:B------:R-:W-:-:S01]  /*7730*/  FFMA.FTZ R186, R216, R9, -R103 ;  /* 0x00000009d8ba7223 */ /* 0x000fc20000010867 */
[-CC-:B------:R-:W-:Y:S01]  /*7740*/  FFMA.FTZ R117, R218, R9.reuse, -R103.reuse ;  /* 0x00000009da757223 */ /* 0x180fe20000010867 */
[----:B------:R-:W-:-:S01]  /*7750*/  FFMA.FTZ R188, R220, R9, -R103 ;  /* 0x00000009dcbc7223 */ /* 0x000fc20000010867 */
[-CC-:B------:R-:W-:Y:S01]  /*7760*/  FFMA.FTZ R119, R222, R9.reuse, -R103.reuse ;  /* 0x00000009de777223 */ /* 0x180fe20000010867 */
[----:B------:R-:W-:-:S01]  /*7770*/  FFMA.FTZ R190, R224, R9, -R103 ;  /* 0x00000009e0be7223 */ /* 0x000fc20000010867 */
[----:B------:R-:W2:Y:S01]  /*7780*/  MUFU.EX2 R13, R13 ;  /* 0x0000000d000d7308 */ /* 0x000ea20000000800 */
[----:B------:R-:W-:-:S01]  /*7790*/  FFMA.FTZ R121, R226, R9, -R103 ;  /* 0x00000009e2797223 */ /* 0x000fc20000010867 */
[-CC-:B------:R-:W-:Y:S01]  /*77a0*/  FFMA.FTZ R192, R228, R9.reuse, -R103.reuse ;  /* 0x00000009e4c07223 */ /* 0x180fe20000010867 */
[----:B------:R-:W-:-:S01]  /*77b0*/  FFMA.FTZ R15, R15, R9, -R103 ;  /* 0x000000090f0f7223 */ /* 0x000fc20000010867 */
[-CC-:B------:R-:W-:Y:S01]  /*77c0*/  FFMA.FTZ R103, R154, R9.reuse, -R19.reuse ;  /* 0x000000099a677223 */ /* 0x180fe20000010813 */
[----:B------:R-:W-:-:S01]  /*77d0*/  FFMA.FTZ R123, R160, R9, -R19 ;  /* 0x00000009a07b7223 */ /* 0x000fc20000010813 */
[----:B------:R-:W-:Y:S01]  /*77e0*/  FFMA.FTZ R152, R162, R9, -R19 ;  /* 0x00000009a2987223 */ /* 0x000fe20000010813 */
[----:B0-----:R-:W-:-:S01]  /*77f0*/  FFMA.FTZ R6, R11, R6, R12 ;  /* 0x000000060b067223 */ /* 0x001fc2000001000c */
[----:B------:R-:W0:Y:S01]  /*7800*/  MUFU.EX2 R16, R16 ;  /* 0x0000001000107308 */ /* 0x000e220000000800 */
[----:B-1----:R-:W-:-:S01]  /*7810*/  FFMA.FTZ R7, R176, R7, R21 ;  /* 0x00000007b0077223 */ /* 0x002fc20000010015 */
[-CC-:B------:R-:W-:Y:S01]  /*7820*/  FFMA.FTZ R125, R166, R9.reuse, -R19.reuse ;  /* 0x00000009a67d7223 */ /* 0x180fe20000010813 */
[----:B------:R-:W-:-:S01]  /*7830*/  FFMA.FTZ R154, R170, R9, -R19 ;  /* 0x00000009aa9a7223 */ /* 0x000fc20000010813 */
[-CC-:B------:R-:W-:Y:S01]  /*7840*/  FFMA.FTZ R135, R122, R9.reuse, -R19.reuse ;  /* 0x000000097a877223 */ /* 0x180fe20000010813 */
[----:B------:R-:W-:-:S01]  /*7850*/  FFMA.FTZ R122, R124, R9, -R19 ;  /* 0x000000097c7a7223 */ /* 0x000fc20000010813 */
[-CC-:B------:R-:W-:Y:S01]  /*7860*/  FFMA.FTZ R124, R128, R9.reuse, -R19.reuse ;  /* 0x00000009807c7223 */ /* 0x180fe20000010813 */
[----:B------:R-:W-:-:S01]  /*7870*/  FFMA.FTZ R127, R136, R9, -R19 ;  /* 0x00000009887f7223 */ /* 0x000fc20000010813 */
[----:B------:R-:W1:Y:S01]  /*7880*/  MUFU.EX2 R14, R14 ;  /* 0x0000000e000e7308 */ /* 0x000e620000000800 */
[----:B--2---:R-:W-:-:S01]  /*7890*/  FADD.FTZ R143, R13, R6 ;  /* 0x000000060d8f7221 */ /* 0x004fc20000010000 */
[-CC-:B------:R-:W-:Y:S01]  /*78a0*/  FFMA.FTZ R136, R138, R9.reuse, -R19.reuse ;  /* 0x000000098a887223 */ /* 0x180fe20000010813 */
[----:B------:R-:W-:-:S01]  /*78b0*/  FFMA.FTZ R129, R140, R9, -R19 ;  /* 0x000000098c817223 */ /* 0x000fc20000010813 */
[-CC-:B------:R-:W-:Y:S01]  /*78c0*/  FFMA.FTZ R138, R142, R9.reuse, -R19.reuse ;  /* 0x000000098e8a7223 */ /* 0x180fe20000010813 */
[----:B------:R-:W-:-:S01]  /*78d0*/  FFMA.FTZ R131, R144, R9, -R19 ;  /* 0x0000000990837223 */ /* 0x000fc20000010813 */
[-CC-:B------:R-:W-:Y:S01]  /*78e0*/  FFMA.FTZ R140, R146, R9.reuse, -R19.reuse ;  /* 0x00000009928c7223 */ /* 0x180fe20000010813 */
[----:B------:R-:W-:-:S01]  /*78f0*/  FFMA.FTZ R133, R148, R9, -R19 ;  /* 0x0000000994857223 */ /* 0x000fc20000010813 */
[----:B------:R-:W2:Y:S01]  /*7900*/  MUFU.EX2 R18, R18 ;  /* 0x0000001200127308 */ /* 0x000ea20000000800 */
[----:B0-----:R-:W-:-:S01]  /*7910*/  FADD.FTZ R7, R16, R7 ;  /* 0x0000000710077221 */ /* 0x001fc20000010000 */
[-CC-:B------:R-:W-:Y:S01]  /*7920*/  FFMA.FTZ R142, R150, R9.reuse, -R19.reuse ;  /* 0x00000009968e7223 */ /* 0x180fe20000010813 */
[----:B------:R-:W-:-:S01]  /*7930*/  FFMA.FTZ R120, R120, R9, -R19 ;  /* 0x0000000978787223 */ /* 0x000fc20000010813 */
[-CC-:B------:R-:W-:Y:S01]  /*7940*/  FFMA.FTZ R137, R126, R9.reuse, -R19.reuse ;  /* 0x000000097e897223 */ /* 0x180fe20000010813 */
[----:B------:R-:W-:-:S01]  /*7950*/  FFMA.FTZ R139, R130, R9, -R19 ;  /* 0x00000009828b7223 */ /* 0x000fc20000010813 */
[-CC-:B------:R-:W-:Y:S01]  /*7960*/  FFMA.FTZ R126, R132, R9.reuse, -R19.reuse ;  /* 0x00000009847e7223 */ /* 0x180fe20000010813 */
[----:B------:R-:W-:-:S01]  /*7970*/  FFMA.FTZ R141, R134, R9, -R19 ;  /* 0x00000009868d7223 */ /* 0x000fc20000010813 */
[----:B------:R-:W0:Y:S01]  /*7980*/  MUFU.EX2 R23, R23 ;  /* 0x0000001700177308 */ /* 0x000e220000000800 */
[----:B-1----:R-:W-:-:S01]  /*7990*/  FADD.FTZ R6, R14, R143 ;  /* 0x0000008f0e067221 */ /* 0x002fc20000010000 */
        /* <DEDUP_REMOVED lines=10> */
[----:B------:R-:W-:-:S04]  /*7a40*/  FFMA.FTZ R100, R100, R9, -R19 ;  /* 0x0000000964647223 */ /* 0x000fc80000010813 */
[----:B------:R-:W2:Y:S01]  /*7a50*/  MUFU.EX2 R20, R20 ;  /* 0x0000001400147308 */ /* 0x000ea20000000800 */
[----:B0-----:R-:W-:-:S07]  /*7a60*/  FADD.FTZ R7, R23, R6 ;  /* 0x0000000617077221 */ /* 0x001fce0000010000 */
        /* <DEDUP_REMOVED lines=15> */
[----:B--2---:R-:W-:-:S01]  /*7b60*/  FADD.FTZ R6, R91, R106 ;  /* 0x0000006a5b067221 */ /* 0x004fc20000010000 */
[----:B------:R-:W-:-:S06]  /*7b70*/  FFMA.FTZ R106, R108, R9, -R19 ;  /* 0x000000096c6a7223 */ /* 0x000fcc0000010813 */
        /* <DEDUP_REMOVED lines=9> */
[----:B-1----:R-:W-:-:S01]  /*7c10*/  FADD.FTZ R108, R136, R145 ;  /* 0x00000091886c7221 */ /* 0x002fc20000010000 */
[----:B------:R-:W-:-:S06]  /*7c20*/  FFMA.FTZ R145, R110, R9, -R19 ;  /* 0x000000096e917223 */ /* 0x000fcc0000010813 */
[----:B------:R-:W1:Y:S01]  /*7c30*/  MUFU.EX2 R158, R158 ;  /* 0x0000009e009e7308 */ /* 0x000e620000000800 */
[----:B--2---:R-:W-:-:S07]  /*7c40*/  FADD.FTZ R7, R95, R6 ;  /* 0x000000065f077221 */ /* 0x004fce0000010000 */
[----:B------:R-:W2:Y:S01]  /*7c50*/  MUFU.EX2 R138, R138 ;  /* 0x0000008a008a7308 */ /* 0x000ea20000000800 */
[----:B0-----:R-:W-:-:S01]  /*7c60*/  FADD.FTZ R147, R129, R108 ;  /* 0x0000006c81937221 */ /* 0x001fc20000010000 */
[----:B------:R-:W-:-:S06]  /*7c70*/  FFMA.FTZ R108, R112, R9, -R19 ;  /* 0x00000009706c7223 */ /* 0x000fcc0000010813 */
        /* <DEDUP_REMOVED lines=44> */
[-CC-:B------:R-:W-:Y:S01]  /*7f40*/  FFMA.FTZ R149, R90, R9.reuse, -R19.reuse ;  /* 0x000000095a957223 */ /* 0x180fe20000010813 */
[----:B------:R-:W-:-:S05]  /*7f50*/  FFMA.FTZ R19, R102, R9, -R19 ;  /* 0x0000000966137223 */ /* 0x000fca0000010813 */
        /* <DEDUP_REMOVED lines=70> */
[----:B0-----:R-:W-:-:S03]  /*83c0*/  FADD.FTZ R6, R196, R7 ;  /* 0x00000007c4067221 */ /* 0x001fc60000010000 */
[----:B-1----:R-:W-:Y:S01]  /*83d0*/  FADD.FTZ R7, R92, R90 ;  /* 0x0000005a5c077221 */ /* 0x002fe20000010000 */
[----:B------:R-:W-:Y:S06]  /*83e0*/  @!P0 BRA `(.L_x_28) ;  /* 0x0000000000048947 */ /* 0x000fec0003800000 */
[----:B------:R-:W-:Y:S01]  /*83f0*/  BPT.TRAP 0x1 ;  /* 0x000000040000795c */ /* 0x000fe20000300000 */
.L_x_28:
[----:B------:R-:W-:Y:S01]  /*8400*/  UISETP.GT.AND UP0, UPT, UR59, UR38, UPT ;  /* 0x000000263b00728c */ /* 0x000fe2000bf04270 */
[----:B------:R-:W-:Y:S01]  /*8410*/  F2FP.SATFINITE.E4M3.F32.PACK_AB_MERGE_C R22, R91, R22, RZ ;  /* 0x000000165b16723e */ /* 0x000fe200048070ff */
[----:B------:R-:W-:Y:S01]  /*8420*/  ULEA UR4, UR56, UR36, 0x3 ;  /* 0x0000002438047291 */ /* 0x000fe2000f8e183f */
[----:B------:R-:W-:Y:S01]  /*8430*/  F2FP.SATFINITE.E4M3.F32.PACK_AB_MERGE_C R105, R174, R105, RZ ;  /* 0x00000069ae69723e */ /* 0x000fe200048070ff */
[----:B------:R-:W-:Y:S01]  /*8440*/  UIADD3 UR59, UR59, -0x1, URZ ;  /* 0xffffffff3b3b7890 */ /* 0x000fe2000fffe03f */
[----:B------:R-:W-:Y:S01]  /*8450*/  F2FP.SATFINITE.E4M3.F32.PACK_AB_MERGE_C R99, R168, R99, RZ ;  /* 0x00000063a863723e */ /* 0x000fe200048070ff */
[----:B------:R-:W-:Y:S01]  /*8460*/  UIADD3 UR4, UR4, 0x29860, URZ ;  /* 0x0002986004047890 */ /* 0x000fe2000fffe03f */
[----:B------:R-:W-:Y:S01]  /*8470*/  PLOP3.LUT P1, PT, PT, PT, UP0, 0x80, 0x0 ;  /* 0x000000000000781c */ /* 0x000fe20003f2f008 */
[----:B------:R-:W-:Y:S01]  /*8480*/  UMOV UR57, UR58 ;  /* 0x0000003a00397c82 */ /* 0x000fe20008000000 */
[----:B------:R-:W-:Y:S01]  /*8490*/  F2FP.SATFINITE.E4M3.F32.PACK_AB_MERGE_C R14, R23, R14, RZ ;  /* 0x0000000e170e723e */ /* 0x000fe200048070ff */
[----:B------:R-:W-:Y:S01]  /*84a0*/  UPRMT UR4, UR51, 0x654, UR4 ;  /* 0x0000065433047896 */ /* 0x000fe20008000004 */
[----:B------:R-:W-:Y:S01]  /*84b0*/  F2FP.SATFINITE.E4M3.F32.PACK_AB_MERGE_C R113, R184, R113, RZ ;  /* 0x00000071b871723e */ /* 0x000fe200048070ff */
[----:B------:R-:W-:Y:S01]  /*84c0*/  FMUL.FTZ R24, R24, R11 ;  /* 0x0000000b18187220 */ /* 0x000fe20000410000 */
[----:B------:R-:W-:Y:S01]  /*84d0*/  F2FP.SATFINITE.E4M3.F32.PACK_AB_MERGE_C R117, R188, R117, RZ ;  /* 0x00000075bc75723e */ /* 0x000fe200048070ff */
[-C--:B------:R-:W-:Y:S01]  /*84e0*/  FMUL.FTZ R25, R25, R11.reuse ;  /* 0x0000000b19197220 */ /* 0x080fe20000410000 */
[----:B------:R-:W-:Y:S01]  /*84f0*/  F2FP.SATFINITE.E4M3.F32.PACK_AB_MERGE_C R22, R89, R20, R22 ;  /* 0x000000145916723e */ /* 0x000fe20004807016 */
[----:B------:R-:W-:Y:S01]  /*8500*/  FMUL.FTZ R28, R28, R11 ;  /* 0x0000000b1c1c7220 */ /* 0x000fe20000410000 */
[----:B------:R-:W-:Y:S01]  /*8510*/  F2FP.SATFINITE.E4M3.F32.PACK_AB_MERGE_C R105, R172, R101, R105 ;  /* 0x00000065ac69723e */ /* 0x000fe20004807069 */
[----:B------:R-:W-:Y:S01]  /*8520*/  FMUL.FTZ R29, R29, R11 ;  /* 0x0000000b1d1d7220 */ /* 0x000fe20000410000 */
[----:B------:R-:W-:Y:S01]  /*8530*/  F2FP.SATFINITE.E4M3.F32.PACK_AB_MERGE_C R18, R103, R18, RZ ;  /* 0x000000126712723e */ /* 0x000fe200048070ff */
[----:B------:R-:W-:Y:S01]  /*8540*/  SYNCS.ARRIVE.TRANS64.RED.A1T0 RZ, [UR4], RZ ;  /* 0x000000ffffff79a7 */ /* 0x000fe20008100404 */
[----:B------:R-:W-:Y:S01]  /*8550*/  F2FP.SATFINITE.E4M3.F32.PACK_AB_MERGE_C R125, R154, R125, RZ ;  /* 0x0000007d9a7d723e */ /* 0x000fe200048070ff */
[----:B------:R-:W-:Y:S01]  /*8560*/  FMUL.FTZ R32, R32, R11 ;  /* 0x0000000b20207220 */ /* 0x000fe20000410000 */
[----:B------:R-:W-:Y:S01]  /*8570*/  F2FP.SATFINITE.E4M3.F32.PACK_AB_MERGE_C R95, R158, R95, RZ ;  /* 0x0000005f9e5f723e */ /* 0x000fe200048070ff */
[----:B------:R-:W-:Y:S01]  /*8580*/  FMUL.FTZ R33, R33, R11 ;  /* 0x0000000b21217220 */ /* 0x000fe20000410000 */
[----:B------:R-:W-:Y:S01]  /*8590*/  F2FP.SATFINITE.E4M3.F32.PACK_AB_MERGE_C R129, R138, R129, RZ ;  /* 0x000000818a81723e */ /* 0x000fe200048070ff */
[----:B------:R-:W-:Y:S01]  /*85a0*/  FMUL.FTZ R36, R36, R11 ;  /* 0x0000000b24247220 */ /* 0x000fe20000410000 */
[----:B------:R-:W-:Y:S01]  /*85b0*/  F2FP.SATFINITE.E4M3.F32.PACK_AB_MERGE_C R133, R142, R133, RZ ;  /* 0x000000858e85723e */ /* 0x000fe200048070ff */
[-C--:B------:R-:W-:Y:S01]  /*85c0*/  FMUL.FTZ R37, R37, R11.reuse ;  /* 0x0000000b25257220 */ /* 0x080fe20000410000 */
[----:B------:R-:W-:Y:S01]  /*85d0*/  F2FP.SATFINITE.E4M3.F32.PACK_AB_MERGE_C R122, R137, R122, RZ ;  /* 0x0000007a897a723e */ /* 0x000fe200048070ff */
[----:B------:R-:W-:Y:S01]  /*85e0*/  FMUL.FTZ R40, R40, R11 ;  /* 0x0000000b28287220 */ /* 0x000fe20000410000 */
[----:B------:R-:W-:Y:S01]  /*85f0*/  F2FP.SATFINITE.E4M3.F32.PACK_AB_MERGE_C R109, R180, R109, RZ ;  /* 0x0000006db46d723e */ /* 0x000fe200048070ff */
[-C--:B------:R-:W-:Y:S01]  /*8600*/  FMUL.FTZ R41, R41, R11.reuse ;  /* 0x0000000b29297220 */ /* 0x080fe20000410000 */
[----:B------:R-:W-:Y:S01]  /*8610*/  F2FP.SATFINITE.E4M3.F32.PACK_AB_MERGE_C R126, R141, R126, RZ ;  /* 0x0000007e8d7e723e */ /* 0x000fe200048070ff */
[-C--:B------:R-:W-:Y:S01]  /*8620*/  FMUL.FTZ R44, R44, R11.reuse ;  /* 0x0000000b2c2c7220 */ /* 0x080fe20000410000 */
[----:B------:R-:W-:Y:S01]  /*8630*/  F2FP.SATFINITE.E4M3.F32.PACK_AB_MERGE_C R106, R145, R106, RZ ;  /* 0x0000006a916a723e */ /* 0x000fe200048070ff */
[-C--:B------:R-:W-:Y:S01]  /*8640*/  FMUL.FTZ R45, R45, R11.reuse ;  /* 0x0000000b2d2d7220 */ /* 0x080fe20000410000 */
[----:B------:R-:W-:Y:S01]  /*8650*/  F2FP.SATFINITE.E4M3.F32.PACK_AB_MERGE_C R110, R151, R110, RZ ;  /* 0x0000006e976e723e */ /* 0x000fe200048070ff */
[----:B------:R-:W-:Y:S01]  /*8660*/  FMUL.FTZ R48, R48, R11 ;  /* 0x0000000b30307220 */ /* 0x000fe20000410000 */
        /* <DEDUP_REMOVED lines=8> */
[----:B------:R-:W-:Y:S01]  /*86f0*/  F2FP.SATFINITE.E4M3.F32.PACK_AB_MERGE_C R99, R164, R97, R99 ;  /* 0x00000061a463723e */ /* 0x000fe20004807063 */
[-C--:B------:R-:W-:Y:S01]  /*8700*/  FMUL.FTZ R57, R57, R11.reuse ;  /* 0x0000000b39397220 */ /* 0x080fe20000410000 */
[----:B------:R-:W-:Y:S01]  /*8710*/  R2UR UR56, R3 ;  /* 0x00000000033872ca */ /* 0x000fe200000e0000 */
[-C--:B------:R-:W-:Y:S01]  /*8720*/  FMUL.FTZ R60, R60, R11.reuse ;  /* 0x0000000b3c3c7220 */ /* 0x080fe20000410000 */
[----:B------:R-:W-:Y:S01]  /*8730*/  F2FP.SATFINITE.E4M3.F32.PACK_AB_MERGE_C R184, R13, R12, R14 ;  /* 0x0000000c0db8723e */ /* 0x000fe2000480700e */
[----:B------:R-:W-:Y:S01]  /*8740*/  FMUL.FTZ R61, R61, R11 ;  /* 0x0000000b3d3d7220 */ /* 0x000fe20000410000 */
[----:B------:R-:W-:Y:S01]  /*8750*/  F2FP.SATFINITE.E4M3.F32.PACK_AB_MERGE_C R172, R182, R111, R113 ;  /* 0x0000006fb6ac723e */ /* 0x000fe20004807071 */
[----:B------:R-:W-:Y:S01]  /*8760*/  FMUL.FTZ R64, R64, R11 ;  /* 0x0000000b40407220 */ /* 0x000fe20000410000 */
[----:B------:R-:W-:Y:S01]  /*8770*/  F2FP.SATFINITE.E4M3.F32.PACK_AB_MERGE_C R174, R186, R115, R117 ;  /* 0x00000073baae723e */ /* 0x000fe20004807075 */
[-C--:B------:R-:W-:Y:S01]  /*8780*/  FMUL.FTZ R65, R65, R11.reuse ;  /* 0x0000000b41417220 */ /* 0x080fe20000410000 */
        /* <DEDUP_REMOVED lines=9> */
[----:B------:R-:W-:Y:S01]  /*8820*/  FMUL.FTZ R85, R85, R11 ;  /* 0x0000000b55557220 */ /* 0x000fe20000410000 */
        /* <DEDUP_REMOVED lines=32> */
[----:B------:R-:W-:Y:S01]  /*8a30*/  F2FP.SATFINITE.E4M3.F32.PACK_AB_MERGE_C R185, R16, R21, R18 ;  /* 0x0000001510b9723e */ /* 0x000fe20004807012 */
[----:B------:R-:W-:Y:S01]  /*8a40*/  IMAD.MOV.U32 R13, RZ, RZ, R8 ;  /* 0x000000ffff0d7224 */ /* 0x000fe200078e0008 */
[----:B------:R-:W-:Y:S01]  /*8a50*/  F2FP.SATFINITE.E4M3.F32.PACK_AB_MERGE_C R187, R152, R123, R125 ;  /* 0x0000007b98bb723e */ /* 0x000fe2000480707d */
[----:B------:R-:W-:Y:S01]  /*8a60*/  IMAD.MOV.U32 R11, RZ, RZ, R10 ;  /* 0x000000ffff0b7224 */ /* 0x000fe200078e000a */
[----:B------:R-:W-:Y:S01]  /*8a70*/  F2FP.SATFINITE.E4M3.F32.PACK_AB_MERGE_C R180, R156, R93, R95 ;  /* 0x0000005d9cb4723e */ /* 0x000fe2000480705f */
[----:B------:R-:W-:Y:S01]  /*8a80*/  IMAD.MOV.U32 R186, RZ, RZ, R22 ;  /* 0x000000ffffba7224 */ /* 0x000fe200078e0016 */
[----:B------:R-:W-:Y:S01]  /*8a90*/  F2FP.SATFINITE.E4M3.F32.PACK_AB_MERGE_C R181, R136, R127, R129 ;  /* 0x0000007f88b5723e */ /* 0x000fe20004807081 */
[----:B------:R-:W-:Y:S01]  /*8aa0*/  IMAD.MOV.U32 R176, RZ, RZ, R105 ;  /* 0x000000ffffb07224 */ /* 0x000fe200078e0069 */
[----:B------:R-:W-:-:S02]  /*8ab0*/  F2FP.SATFINITE.E4M3.F32.PACK_AB_MERGE_C R183, R140, R131, R133 ;  /* 0x000000838cb7723e */ /* 0x000fc40004807085 */
[----:B------:R-:W-:Y:S02]  /*8ac0*/  F2FP.SATFINITE.E4M3.F32.PACK_AB_MERGE_C R177, R135, R120, R122 ;  /* 0x0000007887b1723e */ /* 0x000fe4000480707a */
[----:B------:R-:W-:Y:S02]  /*8ad0*/  F2FP.SATFINITE.E4M3.F32.PACK_AB_MERGE_C R178, R178, R107, R109 ;  /* 0x0000006bb2b2723e */ /* 0x000fe4000480706d */
[----:B------:R-:W-:Y:S02]  /*8ae0*/  F2FP.SATFINITE.E4M3.F32.PACK_AB_MERGE_C R179, R139, R124, R126 ;  /* 0x0000007c8bb3723e */ /* 0x000fe4000480707e */
[----:B------:R-:W-:Y:S02]  /*8af0*/  F2FP.SATFINITE.E4M3.F32.PACK_AB_MERGE_C R173, R143, R104, R106 ;  /* 0x000000688fad723e */ /* 0x000fe4000480706a */
[----:B------:R-:W-:Y:S02]  /*8b00*/  F2FP.SATFINITE.E4M3.F32.PACK_AB_MERGE_C R175, R147, R108, R110 ;  /* 0x0000006c93af723e */ /* 0x000fe4000480706e */
[----:B------:R-:W-:-:S02]  /*8b10*/  F2FP.SATFINITE.E4M3.F32.PACK_AB_MERGE_C R168, R190, R119, R121 ;  /* 0x00000077bea8723e */ /* 0x000fc40004807079 */
[----:B------:R-:W-:Y:S02]  /*8b20*/  F2FP.SATFINITE.E4M3.F32.PACK_AB_MERGE_C R169, R149, R88, R19 ;  /* 0x0000005895a9723e */ /* 0x000fe40004807013 */
[----:B------:R-:W-:Y:S02]  /*8b30*/  F2FP.SATFINITE.E4M3.F32.PACK_AB_MERGE_C R170, R194, R15, R17 ;  /* 0x0000000fc2aa723e */ /* 0x000fe40004807011 */
[----:B------:R-:W-:Y:S02]  /*8b40*/  F2FP.SATFINITE.E4M3.F32.PACK_AB_MERGE_C R171, R171, R96, R23 ;  /* 0x00000060abab723e */ /* 0x000fe40004807017 */
[----:B------:R-:W-:Y:S01]  /*8b50*/  MOV R182, R99 ;  /* 0x0000006300b67202 */ /* 0x000fe20000000f00 */
[----:B------:R-:W-:Y:S06]  /*8b60*/  @P1 BRA `(.L_x_29) ;  /* 0xffffffc800281947 */ /* 0x000fec000383ffff */
.L_x_18:
[----:B------:R-:W-:Y:S06]  /*8b70*/  BAR.ARV 0x8, 0x180 ;  /* 0x0206000000007b1d */ /* 0x000fec0000002000 */
[----:B------:R-:W-:Y:S05]  /*8b80*/  @!P0 BRA `(.L_x_30) ;  /* 0x0000000000048947 */ /* 0x000fea0003800000 */
[----:B------:R-:W-:Y:S01]  /*8b90*/  BPT.TRAP 0x1 ;  /* 0x000000040000795c */ /* 0x000fe20000300000 */
.L_x_30:
[----:B------:R-:W-:Y:S01]  /*8ba0*/  R2UR UR9, R3 ;  /* 0x00000000030972ca */ /* 0x000fe200000e0000 */
[----:B------:R-:W-:-:S05]  /*8bb0*/  IMAD.U32 R0, RZ, RZ, UR58 ;  /* 0x0000003aff007e24 */ /* 0x000fca000f8e00ff */
[----:B------:R-:W-:-:S07]  /*8bc0*/  SHF.L.U32 R0, R0, 0x1f, RZ ;  /* 0x0000001f00007819 */ /* 0x000fce00000006ff */
[----:B------:R-:W-:-:S09]  /*8bd0*/  ULEA UR9, UR9, UR36, 0x3 ;  /* 0x0000002409097291 */ /* 0x000fd2000f8e183f */
[----:B------:R0:W1:Y:S01]  /*8be0*/  SYNCS.PHASECHK.TRANS64.TRYWAIT P1, [UR9+0x29850], R0 ;  /* 0x02985000ff0075a7 */ /* 0x0000620008020149 */
[----:B------:R-:W-:Y:S05]  /*8bf0*/  @!P0 BRA `(.L_x_31) ;  /* 0x0000000000048947 */ /* 0x000fea0003800000 */
[----:B------:R-:W-:Y:S01]  /*8c00*/  BPT.TRAP 0x1 ;  /* 0x000000040000795c */ /* 0x000fe20000300000 */
.L_x_31:
[----:B-1----:R-:W-:Y:S05]  /*8c10*/  @P1 BRA `(.L_x_32) ;  /* 0x0000000000081947 */ /* 0x002fea0003800000 */
[----:B------:R-:W1:Y:S02]  /*8c20*/  SYNCS.PHASECHK.TRANS64.TRYWAIT P1, [UR9+0x29850], R0 ;  /* 0x02985000ff0075a7 */ /* 0x000e640008020149 */
[----:B-1----:R-:W-:Y:S05]  /*8c30*/  @!P1 BRA `(.L_x_33) ;  /* 0x0000007c00049947 */ /* 0x002fea0003800000 */
.L_x_32:
[----:B------:R-:W-:Y:S01]  /*8c40*/  UIADD3 UR36, UR36, 0x400, URZ ;  /* 0x0000040024247890 */ /* 0x000fe2000fffe03f */
[----:B------:R-:W-:Y:S01]  /*8c50*/  R2UR UR4, R3 ;  /* 0x00000000030472ca */ /* 0x000fe200000e0000 */
[----:B------:R-:W-:Y:S01]  /*8c60*/  WARPGROUP.ARRIVE ;  /* 0x00000000000079c5 */ /* 0x000fe20000000000 */
[----:B------:R-:W-:Y:S01]  /*8c70*/  UMOV UR7, 0xc0000010 ;  /* 0xc000001000077882 */ /* 0x000fe20000000000 */
[----:B------:R-:W-:Y:S01]  /*8c80*/  USHF.R.U32.HI UR36, URZ, 0x4, UR36 ;  /* 0x000000043f247899 */ /* 0x000fe20008011624 */
[----:B------:R-:W-:Y:S01]  /*8c90*/  IMAD.MOV.U32 R4, RZ, RZ, 0x3f800000 ;  /* 0x3f800000ff047424 */ /* 0x000fe200078e00ff */
[----:B------:R-:W-:Y:S02]  /*8ca0*/  ULDC.64 UR10, c[0x0][0x9a0] ;  /* 0x00026800000a7ab9 */ /* 0x000fe40000000a00 */
[----:B------:R-:W-:Y:S02]  /*8cb0*/  ULOP3.LUT UR36, UR36, 0x3fff, URZ, 0xc0, !UPT ;  /* 0x00003fff24247892 */ /* 0x000fe4000f8ec03f */
[----:B------:R-:W-:-:S02]  /*8cc0*/  UISETP.NE.U32.AND UP0, UPT, UR10, URZ, UPT ;  /* 0x0000003f0a00728c */ /* 0x000fc4000bf05070 */
[----:B------:R-:W-:Y:S02]  /*8cd0*/  ULOP3.LUT UR8, UR36, 0x10000, URZ, 0xfc, !UPT ;  /* 0x0001000024087892 */ /* 0x000fe4000f8efc3f */
[----:B------:R-:W-:Y:S02]  /*8ce0*/  UISETP.NE.AND.EX UP0, UPT, UR11, URZ, UPT, UP0 ;  /* 0x0000003f0b00728c */ /* 0x000fe4000bf05300 */
[----:B------:R-:W-:-:S04]  /*8cf0*/  UIMAD UR8, UR4, 0x500, UR8 ;  /* 0x00000500040878a4 */ /* 0x000fc8000f8e0208 */
[----:B------:R-:W-:Y:S01]  /*8d00*/  UIADD3 UR4, UR8, 0x100, URZ ;  /* 0x0000010008047890 */ /* 0x000fe2000fffe03f */
[----:B------:R-:W-:Y:S02]  /*8d10*/  PLOP3.LUT P1, PT, PT, PT, UP0, 0x80, 0x0 ;  /* 0x000000000000781c */ /* 0x000fe40003f2f008 */
[----:B------:R-:W-:-:S06]  /*8d20*/  UMOV UR6, UR8 ;  /* 0x0000000800067c82 */ /* 0x000fcc0008000000 */
[----:B------:R-:W-:Y:S01]  /*8d30*/  QGMMA.64x128x32.F32.E4M3.E4M3 R24, R184, gdesc[UR4], R24, gsb0 ;  /* 0x01e00004b8187df3 */ /* 0x000fe20008000818 */
[----:B------:R-:W-:Y:S01]  /*8d40*/  UMOV UR7, 0xc0000010 ;  /* 0xc000001000077882 */ /* 0x000fe20000000000 */
[----:B------:R-:W-:Y:S01]  /*8d50*/  UMOV UR6, UR4 ;  /* 0x0000000400067c82 */ /* 0x000fe20008000000 */
[----:B------:R-:W-:Y:S02]  /*8d60*/  @UP0 ULDC.64 UR12, c[0x0][0x9c8] ;  /* 0x00027200000c0ab9 */ /* 0x000fe40000000a00 */
[----:B------:R-:W-:Y:S01]  /*8d70*/  @UP0 UIMAD.WIDE.U32 UR4, UR48, UR12, URZ ;  /* 0x0000000c300402a5 */ /* 0x000fe2000f8e003f */
[----:B------:R-:W-:Y:S02]  /*8d80*/  WARPGROUP.DEPBAR.LE gsb0, 0x0 ;  /* 0x00008000000079c5 */ /* 0x000fe40000010000 */
[----:B------:R-:W-:-:S06]  /*8d90*/  WARPGROUP.ARRIVE ;  /* 0x00000000000079c5 */ /* 0x000fcc0000000000 */
[----:B------:R-:W-:Y:S01]  /*8da0*/  QGMMA.64x128x32.F32.E4M3.E4M3 R24, R180, gdesc[UR4], R24, gsb0 ;  /* 0x01e00004b4187df3 */ /* 0x000fe20008000818 */
[----:B------:R-:W-:Y:S02]  /*8db0*/  @UP0 UIMAD UR6, UR37, UR12, URZ ;  /* 0x0000000c250602a4 */ /* 0x000fe4000f8e023f */
[----:B------:R-:W-:Y:S02]  /*8dc0*/  @UP0 USHF.R.S32.HI UR7, URZ, 0x1f, UR50 ;  /* 0x0000001f3f070899 */ /* 0x000fe40008011432 */
[----:B------:R-:W-:-:S03]  /*8dd0*/  @UP0 UIMAD UR6, UR48, UR13, UR6 ;  /* 0x0000000d300602a4 */ /* 0x000fc6000f8e0206 */
[----:B------:R-:W-:Y:S01]  /*8de0*/  @UP0 ULDC.64 UR12, c[0x0][0x9d0] ;  /* 0x00027400000c0ab9 */ /* 0x000fe20000000a00 */
[----:B------:R-:W-:Y:S02]  /*8df0*/  @UP0 UIADD3 UR5, UR5, UR6, URZ ;  /* 0x0000000605050290 */ /* 0x000fe4000fffe03f */
[----:B------:R-:W-:Y:S02]  /*8e00*/  @UP0 UIMAD UR6, UR7, UR12, URZ ;  /* 0x0000000c070602a4 */ /* 0x000fe4000f8e023f */
[----:B------:R-:W-:Y:S02]  /*8e10*/  @UP0 UIMAD.WIDE.U32 UR4, UR50, UR12, UR4 ;  /* 0x0000000c320402a5 */ /* 0x000fe4000f8e0004 */
[----:B------:R-:W-:-:S04]  /*8e20*/  @UP0 UIMAD UR6, UR50, UR13, UR6 ;  /* 0x0000000d320602a4 */ /* 0x000fc8000f8e0206 */
[----:B------:R-:W-:Y:S02]  /*8e30*/  @UP0 UIADD3 UR5, UR5, UR6, URZ ;  /* 0x0000000605050290 */ /* 0x000fe4000fffe03f */
[----:B------:R-:W-:-:S04]  /*8e40*/  @UP0 ULEA UR6, UP1, UR4, UR10, 0x2 ;  /* 0x0000000a04060291 */ /* 0x000fc8000f82103f */
[----:B------:R-:W-:Y:S02]  /*8e50*/  @UP0 ULEA.HI.X UR7, UR4, UR11, UR5, 0x2, UP1 ;  /* 0x0000000b04070291 */ /* 0x000fe400088f1405 */
[----:B------:R-:W-:Y:S01]  /*8e60*/  UIADD3 UR4, UR8, 0x200, URZ ;  /* 0x0000020008047890 */ /* 0x000fe2000fffe03f */
[----:B------:R-:W-:-:S03]  /*8e70*/  IMAD.U32 R2, RZ, RZ, UR6 ;  /* 0x00000006ff027e24 */ /* 0x000fc6000f8e00ff */
[----:B------:R-:W-:Y:S01]  /*8e80*/  IMAD.U32 R3, RZ, RZ, UR7 ;  /* 0x00000007ff037e24 */ /* 0x000fe2000f8e00ff */
[----:B------:R-:W-:Y:S02]  /*8e90*/  UMOV UR7, 0xc0000010 ;  /* 0xc000001000077882 */ /* 0x000fe40000000000 */
[----:B------:R-:W-:Y:S02]  /*8ea0*/  UMOV UR6, UR4 ;  /* 0x0000000400067c82 */ /* 0x000fe40008000000 */
[----:B------:R2:W3:Y:S01]  /*8eb0*/  @P1 LDG.E R4, desc[UR54][R2.64] ;  /* 0x0000003602041981 */ /* 0x0004e2000c1e1900 */
[----:B------:R-:W-:Y:S01]  /*8ec0*/  UIADD3 UR4, UR8, 0x300, URZ ;  /* 0x0000030008047890 */ /* 0x000fe2000fffe03f */
[----:B------:R-:W-:Y:S02]  /*8ed0*/  WARPGROUP.DEPBAR.LE gsb0, 0x0 ;  /* 0x00008000000079c5 */ /* 0x000fe40000010000 */
[----:B------:R-:W-:-:S06]  /*8ee0*/  WARPGROUP.ARRIVE ;  /* 0x00000000000079c5 */ /* 0x000fcc0000000000 */
[----:B------:R-:W-:Y:S01]  /*8ef0*/  QGMMA.64x128x32.F32.E4M3.E4M3 R24, R176, gdesc[UR4], R24, gsb0 ;  /* 0x01e00004b0187df3 */ /* 0x000fe20008000818 */
[----:B------:R-:W-:Y:S01]  /*8f00*/  UMOV UR6, UR4 ;  /* 0x0000000400067c82 */ /* 0x000fe20008000000 */
[----:B------:R-:W-:Y:S01]  /*8f10*/  UMOV UR7, 0xc0000010 ;  /* 0xc000001000077882 */ /* 0x000fe20000000000 */
[----:B------:R-:W-:Y:S01]  /*8f20*/  UIADD3 UR8, UR8, 0x400, URZ ;  /* 0x0000040008087890 */ /* 0x000fe2000fffe03f */
[----:B-1----:R-:W1:Y:S04]  /*8f30*/  SHFL.BFLY PT, R5, R6, 0x2, 0x1f ;  /* 0x0c401f0006057f89 */ /* 0x002e6800000e0000 */
[----:B------:R-:W4:Y:S01]  /*8f40*/  SHFL.BFLY PT, R12, R7, 0x2, 0x1f ;  /* 0x0c401f00070c7f89 */ /* 0x000f2200000e0000 */
[----:B------:R-:W-:Y:S02]  /*8f50*/  WARPGROUP.DEPBAR.LE gsb0, 0x0 ;  /* 0x00008000000079c5 */ /* 0x000fe40000010000 */
[----:B------:R-:W-:-:S06]  /*8f60*/  WARPGROUP.ARRIVE ;  /* 0x00000000000079c5 */ /* 0x000fcc0000000000 */
[----:B------:R-:W-:Y:S01]  /*8f70*/  QGMMA.64x128x32.F32.E4M3.E4M3 R24, R172, gdesc[UR4], R24, gsb0 ;  /* 0x01e00004ac187df3 */ /* 0x000fe20008000818 */
[----:B------:R-:W-:Y:S01]  /*8f80*/  UMOV UR6, UR8 ;  /* 0x0000000800067c82 */ /* 0x000fe20008000000 */
[----:B------:R-:W-:Y:S01]  /*8f90*/  UMOV UR7, 0xc0000010 ;  /* 0xc000001000077882 */ /* 0x000fe20000000000 */
[----:B-1----:R-:W-:Y:S01]  /*8fa0*/  FADD.FTZ R5, R5, R6 ;  /* 0x0000000605057221 */ /* 0x002fe20000010000 */
[----:B----4-:R-:W-:-:S04]  /*8fb0*/  FADD.FTZ R12, R12, R7 ;  /* 0x000000070c0c7221 */ /* 0x010fc80000010000 */
[----:B0-----:R-:W0:Y:S04]  /*8fc0*/  SHFL.BFLY PT, R0, R5, 0x1, 0x1f ;  /* 0x0c201f0005007f89 */ /* 0x001e2800000e0000 */
[----:B--2---:R-:W1:Y:S01]  /*8fd0*/  SHFL.BFLY PT, R3, R12, 0x1, 0x1f ;  /* 0x0c201f000c037f89 */ /* 0x004e6200000e0000 */
[----:B------:R-:W-:Y:S01]  /*8fe0*/  MOV R7, RZ ;  /* 0x000000ff00077202 */ /* 0x000fe20000000f00 */
[----:B0-----:R-:W-:Y:S01]  /*8ff0*/  FADD.FTZ R13, R5, R0 ;  /* 0x00000000050d7221 */ /* 0x001fe20000010000 */
[----:B-1----:R-:W-:-:S04]  /*9000*/  FADD.FTZ R14, R12, R3 ;  /* 0x000000030c0e7221 */ /* 0x002fc80000010000 */
[C---:B------:R-:W-:Y:S01]  /*9010*/  FSETP.NE.FTZ.AND P1, PT, R13.reuse, RZ, PT ;  /* 0x000000ff0d00720b */ /* 0x040fe20003f35000 */
[----:B------:R-:W-:Y:S01]  /*9020*/  FMUL.FTZ R15, R13, 0.00390625 ;  /* 0x3b8000000d0f7820 */ /* 0x000fe20000410000 */
[----:B------:R-:W-:-:S04]  /*9030*/  FMUL.FTZ R6, R14, 0.00390625 ;  /* 0x3b8000000e067820 */ /* 0x000fc80000410000 */
[----:B------:R-:W-:Y:S02]  /*9040*/  FSETP.NE.FTZ.AND P2, PT, R15, RZ, PT ;  /* 0x000000ff0f00720b */ /* 0x000fe40003f55000 */
[----:B------:R-:W-:-:S05]  /*9050*/  FSETP.NE.FTZ.AND P3, PT, R6, RZ, PT ;  /* 0x000000ff0600720b */ /* 0x000fca0003f75000 */
[----:B------:R-:W-:Y:S01]  /*9060*/  @P1 MUFU.RCP R7, R13 ;  /* 0x0000000d00071308 */ /* 0x000fe20000001000 */
[----:B------:R-:W-:Y:S01]  /*9070*/  FSETP.NE.FTZ.AND P1, PT, R14, RZ, PT ;  /* 0x000000ff0e00720b */ /* 0x000fe20003f35000 */
[----:B------:R-:W-:Y:S01]  /*9080*/  IMAD.MOV.U32 R11, RZ, RZ, RZ ;  /* 0x000000ffff0b7224 */ /* 0x000fe200078e00ff */
[----:B------:R-:W-:Y:S02]  /*9090*/  WARPGROUP.DEPBAR.LE gsb0, 0x0 ;  /* 0x00008000000079c5 */ /* 0x000fe40000010000 */
[----:B------:R-:W-:-:S06]  /*90a0*/  WARPGROUP.ARRIVE ;  /* 0x00000000000079c5 */ /* 0x000fcc0000000000 */
[----:B------:R-:W-:Y:S01]  /*90b0*/  QGMMA.64x128x32.F32.E4M3.E4M3 R24, R168, gdesc[UR4], R24, gsb0 ;  /* 0x01e00004a8187df3 */ /* 0x000fe20008000818 */
[----:B------:R-:W0:Y:S08]  /*90c0*/  @P2 MUFU.LG2 R2, R15 ;  /* 0x0000000f00022308 */ /* 0x000e300000000c00 */
[----:B------:R-:W1:Y:S08]  /*90d0*/  @P3 MUFU.LG2 R6, R6 ;  /* 0x0000000600063308 */ /* 0x000e700000000c00 */
[----:B------:R-:W2:Y:S01]  /*90e0*/  @P1 MUFU.RCP R11, R14 ;  /* 0x0000000e000b1308 */ /* 0x000ea20000001000 */
[C---:B------:R-:W-:Y:S01]  /*90f0*/  @P2 FMUL.FTZ R5, R9.reuse, 0.69314718246459960938 ;  /* 0x3f31721809052820 */ /* 0x040fe20000410000 */
[----:B0-----:R-:W-:Y:S01]  /*9100*/  @P2 FMUL.FTZ R2, R2, 0.69314718246459960938 ;  /* 0x3f31721802022820 */ /* 0x001fe20000410000 */
[----:B------:R-:W-:Y:S01]  /*9110*/  @P3 FMUL.FTZ R12, R9, 0.69314718246459960938 ;  /* 0x3f317218090c3820 */ /* 0x000fe20000410000 */
[----:B------:R-:W-:-:S02]  /*9120*/  IMAD.MOV.U32 R0, RZ, RZ, -0x800000 ;  /* 0xff800000ff007424 */ /* 0x000fc400078e00ff */
[----:B------:R-:W-:Y:S01]  /*9130*/  @P2 FFMA.FTZ R0, R5, R10, R2 ;  /* 0x0000000a05002223 */ /* 0x000fe20000010002 */
[----:B-1----:R-:W-:Y:S01]  /*9140*/  @P3 FMUL.FTZ R9, R6, 0.69314718246459960938 ;  /* 0x3f31721806093820 */ /* 0x002fe20000410000 */
[----:B------:R-:W-:Y:S02]  /*9150*/  IMAD.MOV.U32 R3, RZ, RZ, -0x800000 ;  /* 0xff800000ff037424 */ /* 0x000fe400078e00ff */
[----:B---3--:R-:W-:Y:S01]  /*9160*/  FMUL.FTZ R2, R7, R4 ;  /* 0x0000000407027220 */ /* 0x008fe20000410000 */
[----:B------:R-:W-:Y:S01]  /*9170*/  @P3 FFMA.FTZ R3, R12, R8, R9 ;  /* 0x000000080c033223 */ /* 0x000fe20000010009 */
[----:B--2---:R-:W-:Y:S01]  /*9180*/  FMUL.FTZ R4, R11, R4 ;  /* 0x000000040b047220 */ /* 0x004fe20000410000 */
[----:B------:R-:W-:Y:S02]  /*9190*/  WARPGROUP.DEPBAR.LE gsb0, 0x0 ;  /* 0x00008000000079c5 */ /* 0x000fe40000010000 */
[----:B------:R-:W-:Y:S05]  /*91a0*/  @!P0 BRA `(.L_x_34) ;  /* 0x0000000000048947 */ /* 0x000fea0003800000 */
[----:B------:R-:W-:Y:S01]  /*91b0*/  BPT.TRAP 0x1 ;  /* 0x000000040000795c */ /* 0x000fe20000300000 */
.L_x_34:
[----:B------:R-:W-:Y:S01]  /*91c0*/  UIADD3 UR4, UR9, 0x29860, URZ ;  /* 0x0002986009047890 */ /* 0x000fe2000fffe03f */
[-C--:B------:R-:W-:Y:S01]  /*91d0*/  FMUL.FTZ R7, R24, R2.reuse ;  /* 0x0000000218077220 */ /* 0x080fe20000410000 */
[-C--:B------:R-:W-:Y:S01]  /*91e0*/  FMUL.FTZ R9, R29, R2.reuse ;  /* 0x000000021d097220 */ /* 0x080fe20000410000 */
[-C--:B------:R-:W-:Y:S01]  /*91f0*/  FMUL.FTZ R10, R32, R2.reuse ;  /* 0x00000002200a7220 */ /* 0x080fe20000410000 */
[----:B------:R-:W-:Y:S01]  /*9200*/  UPRMT UR4, UR51, 0x654, UR4 ;  /* 0x0000065433047896 */ /* 0x000fe20008000004 */
        /* <DEDUP_REMOVED lines=8> */
[----:B------:R-:W-:Y:S01]  /*9290*/  SYNCS.ARRIVE.TRANS64.RED.A1T0 RZ, [UR4], RZ ;  /* 0x000000ffffff79a7 */ /* 0x000fe20008100404 */
        /* <DEDUP_REMOVED lines=47> */
[----:B------:R-:W-:Y:S01]  /*9590*/  PLOP3.LUT P0, PT, PT, PT, PT, 0x8, 0x0 ;  /* 0x000000000000781c */ /* 0x000fe20003f0e170 */
[-C--:B------:R-:W-:Y:S01]  /*95a0*/  FMUL.FTZ R70, R70, R4.reuse ;  /* 0x0000000446467220 */ /* 0x080fe20000410000 */
[-C--:B------:R-:W-:Y:S01]  /*95b0*/  FMUL.FTZ R67, R67, R4.reuse ;  /* 0x0000000443437220 */ /* 0x080fe20000410000 */
[-C--:B------:R-:W-:Y:S01]  /*95c0*/  FMUL.FTZ R78, R78, R4.reuse ;  /* 0x000000044e4e7220 */ /* 0x080fe20000410000 */
[-C--:B------:R-:W-:Y:S01]  /*95d0*/  FMUL.FTZ R75, R75, R4.reuse ;  /* 0x000000044b4b7220 */ /* 0x080fe20000410000 */
[-C--:B------:R-:W-:Y:S01]  /*95e0*/  FMUL.FTZ R86, R86, R4.reuse ;  /* 0x0000000456567220 */ /* 0x080fe20000410000 */
[----:B------:R-:W-:-:S07]  /*95f0*/  FMUL.FTZ R83, R83, R4 ;  /* 0x0000000453537220 */ /* 0x000fce0000410000 */
.L_x_10:
[----:B------:R-:W-:Y:S05]  /*9600*/  @P0 BRA `(.L_x_35) ;  /* 0x00000020006c0947 */ /* 0x000fea0003800000 */
[----:B------:R-:W0:Y:S01]  /*9610*/  S2R R25, SR_TID.X ;  /* 0x0000000000197919 */ /* 0x000e220000002100 */
[----:B------:R-:W-:Y:S01]  /*9620*/  ULDC.64 UR4, c[0x4][0x40] ;  /* 0x0100100000047ab9 */ /* 0x000fe20000000a00 */
[----:B------:R-:W-:Y:S01]  /*9630*/  ULDC.64 UR8, c[0x0][0xbd0] ;  /* 0x0002f40000087ab9 */ /* 0x000fe20000000a00 */
[----:B------:R-:W-:Y:S01]  /*9640*/  USHF.R.S32.HI UR7, URZ, 0x1f, UR50 ;  /* 0x0000001f3f077899 */ /* 0x000fe20008011432 */
[----:B------:R-:W-:Y:S01]  /*9650*/  ULDC.64 UR10, c[0x0][0xb38] ;  /* 0x0002ce00000a7ab9 */ /* 0x000fe20000000a00 */
[----:B0-----:R-:W-:-:S05]  /*9660*/  IMAD.SHL.U32 R2, R25, 0x4, RZ ;  /* 0x0000000419027824 */ /* 0x001fca00078e00ff */
[----:B------:R-:W-:Y:S01]  /*9670*/  LOP3.LUT R2, R2, 0xc, RZ, 0xc0, !PT ;  /* 0x0000000c02027812 */ /* 0x000fe200078ec0ff */
[----:B------:R-:W-:Y:S03]  /*9680*/  BAR.SYNC.DEFER_BLOCKING 0x1, 0x100 ;  /* 0x0044000000007b1d */ /* 0x000fe60000010000 */
[----:B------:R-:W-:-:S05]  /*9690*/  IADD3 R4, P0, R2, UR4, RZ ;  /* 0x0000000402047c10 */ /* 0x000fca000ff1e0ff */
[----:B------:R-:W-:-:S06]  /*96a0*/  IMAD.X R5, RZ, RZ, UR5, P0 ;  /* 0x00000005ff057e24 */ /* 0x000fcc00080e06ff */
[----:B------:R0:W2:Y:S01]  /*96b0*/  LDG.E.CONSTANT R5, desc[UR54][R4.64] ;  /* 0x0000003604057981 */ /* 0x0000a2000c1e9900 */
[C---:B------:R-:W-:Y:S01]  /*96c0*/  LOP3.LUT P0, R2, R25.reuse, 0x3, RZ, 0xc0, !PT ;  /* 0x0000000319027812 */ /* 0x040fe2000780c0ff */
[----:B------:R-:W-:Y:S01]  /*96d0*/  UIMAD.WIDE.U32 UR4, UR50, UR8, URZ ;  /* 0x00000008320472a5 */ /* 0x000fe2000f8e003f */
[----:B------:R-:W-:Y:S01]  /*96e0*/  IADD3 R25, R25, -0x80, RZ ;  /* 0xffffff8019197810 */ /* 0x000fe20007ffe0ff */
[----:B------:R-:W-:Y:S01]  /*96f0*/  UIMAD UR6, UR7, UR8, URZ ;  /* 0x00000008070672a4 */ /* 0x000fe2000f8e023f */
[----:B------:R-:W-:Y:S01]  /*9700*/  ISETP.EQ.OR P0, PT, R2, 0x3, !P0 ;  /* 0x000000030200780c */ /* 0x000fe20004702670 */
[----:B------:R-:W-:Y:S01]  /*9710*/  UIMAD UR8, UR7, UR10, URZ ;  /* 0x0000000a070872a4 */ /* 0x000fe2000f8e023f */
[----:B------:R-:W-:Y:S01]  /*9720*/  BSSY B0, `(.L_x_36) ;  /* 0x000018f000007945 */ /* 0x000fe20003800000 */
[----:B------:R-:W-:Y:S01]  /*9730*/  MOV R32, UR4 ;  /* 0x0000000400207c02 */ /* 0x000fe20008000f00 */
[----:B------:R-:W-:Y:S01]  /*9740*/  UIMAD UR9, UR50, UR9, UR6 ;  /* 0x00000009320972a4 */ /* 0x000fe2000f8e0206 */
[----:B0-----:R-:W-:Y:S01]  /*9750*/  SHF.R.S32.HI R4, RZ, 0x1f, R25 ;  /* 0x0000001fff047819 */ /* 0x001fe20000011419 */
[----:B------:R-:W-:Y:S01]  /*9760*/  UIMAD.WIDE.U32 UR6, UR50, UR10, URZ ;  /* 0x0000000a320672a5 */ /* 0x000fe2000f8e003f */
[----:B------:R-:W-:Y:S01]  /*9770*/  SEL R108, R6, R9, P0 ;  /* 0x00000009066c7207 */ /* 0x000fe20000000000 */
[----:B------:R-:W0:Y:S01]  /*9780*/  S2UR UR4, SR_CTAID.Y ;  /* 0x00000000000479c3 */ /* 0x000e220000002600 */
[----:B------:R-:W-:Y:S01]  /*9790*/  LEA.HI R2, R4, R25, RZ, 0x7 ;  /* 0x0000001904027211 */ /* 0x000fe200078f38ff */
[----:B------:R-:W-:Y:S01]  /*97a0*/  UIADD3 UR9, UR5, UR9, URZ ;  /* 0x0000000905097290 */ /* 0x000fe2000fffe03f */
[----:B------:R-:W-:Y:S01]  /*97b0*/  SEL R119, R9, R6, P0 ;  /* 0x0000000609777207 */ /* 0x000fe20000000000 */
[----:B------:R-:W-:Y:S01]  /*97c0*/  UIMAD UR8, UR50, UR11, UR8 ;  /* 0x0000000b320872a4 */ /* 0x000fe2000f8e0208 */
[----:B------:R-:W-:Y:S01]  /*97d0*/  LOP3.LUT R6, R2, 0xffffff80, RZ, 0xc0, !PT ;  /* 0xffffff8002067812 */ /* 0x000fe200078ec0ff */
[----:B------:R-:W-:Y:S01]  /*97e0*/  IMAD.U32 R45, RZ, RZ, UR7 ;  /* 0x00000007ff2d7e24 */ /* 0x000fe2000f8e00ff */
[----:B------:R-:W-:Y:S01]  /*97f0*/  SEL R104, R36, R11, P0 ;  /* 0x0000000b24687207 */ /* 0x000fe20000000000 */
[----:B------:R-:W-:Y:S01]  /*9800*/  UIADD3 UR8, UR7, UR8, URZ ;  /* 0x0000000807087290 */ /* 0x000fe2000fffe03f */
[----:B------:R-:W-:Y:S01]  /*9810*/  SEL R115, R11, R36, P0 ;  /* 0x000000240b737207 */ /* 0x000fe20000000000 */
[----:B------:R-:W-:Y:S01]  /*9820*/  IMAD.IADD R64, R25, 0x1, -R6 ;  /* 0x0000000119407824 */ /* 0x000fe200078e0a06 */
[----:B------:R-:W-:-:S02]  /*9830*/  SEL R16, R10, R33, P0 ;  /* 0x000000210a107207 */ /* 0x000fc40000000000 */
[----:B------:R-:W-:Y:S01]  /*9840*/  SEL R113, R33, R10, P0 ;  /* 0x0000000a21717207 */ /* 0x000fe20000000000 */
[----:B------:R-:W-:Y:S01]  /*9850*/  IMAD.U32 R33, RZ, RZ, UR5 ;  /* 0x00000005ff217e24 */ /* 0x000fe2000f8e00ff */
[----:B------:R-:W-:Y:S01]  /*9860*/  SHF.R.S32.HI R11, RZ, 0x1f, R64 ;  /* 0x0000001fff0b7819 */ /* 0x000fe20000011440 */
[----:B------:R-:W-:Y:S01]  /*9870*/  IMAD.U32 R33, RZ, RZ, UR9 ;  /* 0x00000009ff217e24 */ /* 0x000fe2000f8e00ff */
[----:B------:R-:W-:Y:S01]  /*9880*/  LEA.HI R4, R4, R25, RZ, 0x2 ;  /* 0x0000001904047211 */ /* 0x000fe200078f10ff */
[----:B------:R-:W-:Y:S01]  /*9890*/  IMAD.U32 R45, RZ, RZ, UR8 ;  /* 0x00000008ff2d7e24 */ /* 0x000fe2000f8e00ff */
[----:B------:R-:W-:Y:S01]  /*98a0*/  LEA.HI R10, R11, R64, RZ, 0x2 ;  /* 0x000000400b0a7211 */ /* 0x000fe200078f10ff */
[----:B------:R-:W-:Y:S01]  /*98b0*/  ULDC.64 UR8, c[0x0][0xb28] ;  /* 0x0002ca0000087ab9 */ /* 0x000fe20000000a00 */
[----:B------:R-:W-:Y:S02]  /*98c0*/  SEL R100, R12, R41, P0 ;  /* 0x000000290c647207 */ /* 0x000fe40000000000 */
[----:B------:R-:W-:-:S02]  /*98d0*/  SEL R109, R41, R12, P0 ;  /* 0x0000000c296d7207 */ /* 0x000fc40000000000 */
[----:B------:R-:W-:Y:S02]  /*98e0*/  SEL R48, R26, R27, P0 ;  /* 0x0000001b1a307207 */ /* 0x000fe40000000000 */
[----:B------:R-:W-:Y:S02]  /*98f0*/  SEL R89, R27, R26, P0 ;  /* 0x0000001a1b597207 */ /* 0x000fe40000000000 */
[----:B------:R-:W-:Y:S02]  /*9900*/  SEL R26, R74, R75, P0 ;  /* 0x0000004b4a1a7207 */ /* 0x000fe40000000000 */
[----:B------:R-:W-:Y:S02]  /*9910*/  SEL R41, R75, R74, P0 ;  /* 0x0000004a4b297207 */ /* 0x000fe40000000000 */
[----:B------:R-:W-:Y:S01]  /*9920*/  SEL R106, R7, R8, P0 ;  /* 0x00000008076a7207 */ /* 0x000fe20000000000 */
[----:B------:R-:W1:Y:S01]  /*9930*/  S2R R74, SR_CTAID.X ;  /* 0x00000000004a7919 */ /* 0x000e620000002500 */
[----:B------:R-:W-:-:S02]  /*9940*/  SEL R117, R8, R7, P0 ;  /* 0x0000000708757207 */ /* 0x000fc40000000000 */
[----:B------:R-:W-:Y:S02]  /*9950*/  LOP3.LUT R6, R4, 0xfffffffc, RZ, 0xc0, !PT ;  /* 0xfffffffc04067812 */ /* 0x000fe400078ec0ff */
[--C-:B------:R-:W-:Y:S02]  /*9960*/  SHF.R.S32.HI R4, RZ, 0x2, R10.reuse ;  /* 0x00000002ff047819 */ /* 0x100fe4000001140a */
[----:B------:R-:W-:Y:S01]  /*9970*/  SHF.R.S32.HI R7, RZ, 0x1f, R10 ;  /* 0x0000001fff077819 */ /* 0x000fe2000001140a */
[----:B------:R-:W-:Y:S01]  /*9980*/  IMAD.IADD R8, R25, 0x1, -R6 ;  /* 0x0000000119087824 */ /* 0x000fe200078e0a06 */
[----:B------:R-:W-:Y:S02]  /*9990*/  SHF.R.S32.HI R9, RZ, 0x7, R2 ;  /* 0x00000007ff097819 */ /* 0x000fe40000011402 */
[----:B------:R-:W-:Y:S02]  /*99a0*/  LEA.HI R7, R7, R4, RZ, 0x3 ;  /* 0x0000000407077211 */ /* 0x000fe400078f18ff */
[----:B------:R-:W-:-:S02]  /*99b0*/  SEL R98, R52, R15, P0 ;  /* 0x0000000f34627207 */ /* 0x000fc40000000000 */
[----:B------:R-:W-:Y:S02]  /*99c0*/  SEL R107, R15, R52, P0 ;  /* 0x000000340f6b7207 */ /* 0x000fe40000000000 */
[----:B------:R-:W-:Y:S02]  /*99d0*/  SEL R72, R24, R81, P0 ;  /* 0x0000005118487207 */ /* 0x000fe40000000000 */
[----:B------:R-:W-:Y:S02]  /*99e0*/  SEL R93, R81, R24, P0 ;  /* 0x00000018515d7207 */ /* 0x000fe40000000000 */
[----:B------:R-:W-:Y:S02]  /*99f0*/  SEL R102, R44, R13, P0 ;  /* 0x0000000d2c667207 */ /* 0x000fe40000000000 */
[----:B------:R-:W-:Y:S01]  /*9a00*/  SEL R111, R13, R44, P0 ;  /* 0x0000002c0d6f7207 */ /* 0x000fe20000000000 */
[----:B------:R-:W-:Y:S01]  /*9a10*/  IMAD.U32 R44, RZ, RZ, UR6 ;  /* 0x00000006ff2c7e24 */ /* 0x000fe2000f8e00ff */
[----:B------:R-:W-:Y:S01]  /*9a20*/  SEL R52, R34, R35, P0 ;  /* 0x0000002322347207 */ /* 0x000fe20000000000 */
[----:B------:R-:W-:Y:S01]  /*9a30*/  ULDC.64 UR6, c[0x0][0xb48] ;  /* 0x0002d20000067ab9 */ /* 0x000fe20000000a00 */
[----:B------:R-:W-:-:S02]  /*9a40*/  SEL R81, R35, R34, P0 ;  /* 0x0000002223517207 */ /* 0x000fc40000000000 */
[----:B------:R-:W-:Y:S02]  /*9a50*/  LEA.HI R2, R2, R9, RZ, 0x1 ;  /* 0x0000000902027211 */ /* 0x000fe400078f08ff */
[----:B------:R-:W-:Y:S02]  /*9a60*/  LOP3.LUT R7, R7, 0xfffffff8, RZ, 0xc0, !PT ;  /* 0xfffffff807077812 */ /* 0x000fe400078ec0ff */
[----:B------:R-:W-:Y:S02]  /*9a70*/  SEL R34, R86, R87, P0 ;  /* 0x0000005756227207 */ /* 0x000fe40000000000 */
[----:B------:R-:W-:Y:S01]  /*9a80*/  SEL R13, R87, R86, P0 ;  /* 0x00000056570d7207 */ /* 0x000fe20000000000 */
[----:B------:R-:W-:Y:S01]  /*9a90*/  IMAD.IADD R7, R4, 0x1, -R7 ;  /* 0x0000000104077824 */ /* 0x000fe200078e0a07 */
[----:B------:R-:W-:Y:S01]  /*9aa0*/  LEA.HI R6, R11, R64, RZ, 0x5 ;  /* 0x000000400b067211 */ /* 0x000fe200078f28ff */
[----:B------:R-:W3:Y:S01]  /*9ab0*/  LDC R87, c[0x0][0xbe8] ;  /* 0x0002fa00ff577b82 */ /* 0x000ee20000000800 */
[----:B------:R-:W-:-:S02]  /*9ac0*/  LOP3.LUT R2, R2, 0x3fffffe, RZ, 0xc0, !PT ;  /* 0x03fffffe02027812 */ /* 0x000fc400078ec0ff */
[----:B------:R-:W-:Y:S02]  /*9ad0*/  SHF.R.S32.HI R6, RZ, 0x5, R6 ;  /* 0x00000005ff067819 */ /* 0x000fe40000011406 */
[----:B------:R-:W-:Y:S01]  /*9ae0*/  LEA.HI R4, R8, R8, RZ, 0x1 ;  /* 0x0000000808047211 */ /* 0x000fe200078f08ff */
[----:B------:R-:W-:Y:S01]  /*9af0*/  IMAD.IADD R2, R9, 0x1, -R2 ;  /* 0x0000000109027824 */ /* 0x000fe200078e0a02 */
[----:B------:R-:W-:Y:S01]  /*9b00*/  SEL R96, R14, R49, P0 ;  /* 0x000000310e607207 */ /* 0x000fe20000000000 */
[----:B------:R-:W-:Y:S01]  /*9b10*/  IMAD R7, R6, 0x10, R7 ;  /* 0x0000001006077824 */ /* 0x000fe200078e0207 */
[----:B------:R-:W-:Y:S02]  /*9b20*/  LOP3.LUT R9, R4, 0x1ffffffe, RZ, 0xc0, !PT ;  /* 0x1ffffffe04097812 */ /* 0x000fe400078ec0ff */
[----:B------:R-:W-:Y:S01]  /*9b30*/  SEL R105, R49, R14, P0 ;  /* 0x0000000e31697207 */ /* 0x000fe20000000000 */
[----:B------:R-:W-:Y:S01]  /*9b40*/  IMAD R2, R2, 0x40, R7 ;  /* 0x0000004002027824 */ /* 0x000fe200078e0207 */
[----:B------:R-:W-:-:S02]  /*9b50*/  SEL R14, R30, R31, P0 ;  /* 0x0000001f1e0e7207 */ /* 0x000fc40000000000 */
[----:B------:R-:W-:Y:S02]  /*9b60*/  IADD3 R9, R8, -R9, RZ ;  /* 0x8000000908097210 */ /* 0x000fe40007ffe0ff */
[----:B------:R-:W-:Y:S02]  /*9b70*/  SEL R92, R17, R18, P0 ;  /* 0x00000012115c7207 */ /* 0x000fe40000000000 */
[----:B------:R-:W-:Y:S01]  /*9b80*/  SEL R101, R18, R17, P0 ;  /* 0x0000001112657207 */ /* 0x000fe20000000000 */
[----:B------:R-:W-:Y:S01]  /*9b90*/  IMAD R9, R9, 0x8, R2 ;  /* 0x0000000809097824 */ /* 0x000fe200078e0202 */
[----:B------:R-:W-:Y:S02]  /*9ba0*/  SEL R18, R38, R39, P0 ;  /* 0x0000002726127207 */ /* 0x000fe40000000000 */
[----:B------:R-:W-:Y:S02]  /*9bb0*/  SEL R85, R39, R38, P0 ;  /* 0x0000002627557207 */ /* 0x000fe40000000000 */
[----:B------:R-:W-:-:S02]  /*9bc0*/  SEL R56, R46, R47, P0 ;  /* 0x0000002f2e387207 */ /* 0x000fc40000000000 */
[----:B------:R-:W-:Y:S02]  /*9bd0*/  SEL R77, R47, R46, P0 ;  /* 0x0000002e2f4d7207 */ /* 0x000fe40000000000 */
[----:B------:R-:W-:Y:S02]  /*9be0*/  SEL R12, R50, R51, P0 ;  /* 0x00000033320c7207 */ /* 0x000fe40000000000 */
[----:B------:R-:W-:Y:S02]  /*9bf0*/  SEL R38, R66, R67, P0 ;  /* 0x0000004342267207 */ /* 0x000fe40000000000 */
[----:B------:R-:W-:Y:S01]  /*9c00*/  SEL R47, R67, R66, P0 ;  /* 0x00000042432f7207 */ /* 0x000fe20000000000 */
[----:B-1----:R-:W-:Y:S01]  /*9c10*/  IMAD R66, R74, 0x80, R2 ;  /* 0x000000804a427824 */ /* 0x002fe200078e0202 */
[----:B------:R-:W-:Y:S01]  /*9c20*/  LOP3.LUT R7, R10, 0x7ffffffc, RZ, 0xc0, !PT ;  /* 0x7ffffffc0a077812 */ /* 0x000fe200078ec0ff */
[----:B------:R-:W-:Y:S01]  /*9c30*/  IMAD R74, R74, 0x80, R9 ;  /* 0x000000804a4a7824 */ /* 0x000fe200078e0209 */
[----:B------:R-:W-:-:S02]  /*9c40*/  SEL R88, R20, R65, P0 ;  /* 0x0000004114587207 */ /* 0x000fc40000000000 */
[----:B------:R-:W-:Y:S02]  /*9c50*/  SEL R97, R65, R20, P0 ;  /* 0x0000001441617207 */ /* 0x000fe40000000000 */
[----:B------:R-:W-:Y:S02]  /*9c60*/  SEL R46, R54, R55, P0 ;  /* 0x00000037362e7207 */ /* 0x000fe40000000000 */
[----:B------:R-:W-:Y:S02]  /*9c70*/  SEL R61, R55, R54, P0 ;  /* 0x00000036373d7207 */ /* 0x000fe40000000000 */
[----:B------:R-:W-:Y:S02]  /*9c80*/  SEL R90, R68, R21, P0 ;  /* 0x00000015445a7207 */ /* 0x000fe40000000000 */
[----:B------:R-:W-:Y:S02]  /*9c90*/  SEL R99, R21, R68, P0 ;  /* 0x0000004415637207 */ /* 0x000fe40000000000 */
[----:B------:R-:W-:-:S02]  /*9ca0*/  SEL R20, R84, R29, P0 ;  /* 0x0000001d54147207 */ /* 0x000fc40000000000 */
[----:B---3--:R-:W-:Y:S02]  /*9cb0*/  ISETP.NE.AND P2, PT, R87, 0x1, PT ;  /* 0x000000015700780c */ /* 0x008fe40003f45270 */
[----:B------:R-:W-:Y:S02]  /*9cc0*/  SEL R68, R22, R73, P0 ;  /* 0x0000004916447207 */ /* 0x000fe40000000000 */
[----:B------:R-:W-:Y:S02]  /*9cd0*/  SEL R69, R73, R22, P0 ;  /* 0x0000001649457207 */ /* 0x000fe40000000000 */
[----:B------:R-:W-:Y:S02]  /*9ce0*/  SEL R80, R76, R23, P0 ;  /* 0x000000174c507207 */ /* 0x000fe40000000000 */
[----:B------:R-:W-:Y:S02]  /*9cf0*/  SEL R94, R60, R19, P0 ;  /* 0x000000133c5e7207 */ /* 0x000fe40000000000 */
[----:B------:R-:W-:-:S02]  /*9d00*/  SEL R103, R19, R60, P0 ;  /* 0x0000003c13677207 */ /* 0x000fc40000000000 */
[----:B------:R-:W-:Y:S02]  /*9d10*/  SEL R73, R29, R84, P0 ;  /* 0x000000541d497207 */ /* 0x000fe40000000000 */
[----:B------:R-:W-:Y:S02]  /*9d20*/  SEL R95, R23, R76, P0 ;  /* 0x0000004c175f7207 */ /* 0x000fe40000000000 */
[----:B------:R-:W-:Y:S01]  /*9d30*/  SEL R60, R42, R43, P0 ;  /* 0x0000002b2a3c7207 */ /* 0x000fe20000000000 */
[----:B------:R-:W0:Y:S01]  /*9d40*/  LDC R76, c[0x0][0xc50] ;  /* 0x00031400ff4c7b82 */ /* 0x000e220000000800 */
[----:B------:R-:W-:Y:S02]  /*9d50*/  SEL R29, R43, R42, P0 ;  /* 0x0000002a2b1d7207 */ /* 0x000fe40000000000 */
[----:B------:R-:W-:Y:S02]  /*9d60*/  SEL R91, R31, R30, P0 ;  /* 0x0000001e1f5b7207 */ /* 0x000fe40000000000 */
[----:B------:R-:W-:-:S02]  /*9d70*/  SEL R65, R51, R50, P0 ;  /* 0x0000003233417207 */ /* 0x000fc40000000000 */
[----:B------:R-:W-:Y:S02]  /*9d80*/  SEL R42, R58, R59, P0 ;  /* 0x0000003b3a2a7207 */ /* 0x000fe40000000000 */
        /* <DEDUP_REMOVED lines=8> */
[----:B------:R-:W1:Y:S01]  /*9e10*/  @P2 LDC R83, c[0x0][0xbf0] ;  /* 0x0002fc00ff532b82 */ /* 0x000e620000000800 */
[C---:B------:R-:W-:Y:S01]  /*9e20*/  LOP3.LUT P1, RZ, R64.reuse, 0x3, RZ, 0xc0, !PT ;  /* 0x0000000340ff7812 */ /* 0x040fe2000782c0ff */
[----:B------:R-:W-:Y:S01]  /*9e30*/  IMAD.IADD R64, R64, 0x1, -R7 ;  /* 0x0000000140407824 */ /* 0x000fe200078e0a07 */
[----:B------:R-:W-:-:S05]  /*9e40*/  SEL R43, R71, R70, P0 ;  /* 0x00000046472b7207 */ /* 0x000fca0000000000 */
[----:B------:R-:W3:Y:S01]  /*9e50*/  @P2 LDC R82, c[0x0][0xbf0] ;  /* 0x0002fc00ff522b82 */ /* 0x000ee20000000800 */
[----:B--2---:R2:W-:Y:S04]  /*9e60*/  SHFL.IDX PT, R49, R14, R5, 0x1c1f ;  /* 0x001c1f050e317589 */ /* 0x0045e800000e0000 */
[----:B------:R-:W-:Y:S04]  /*9e70*/  SHFL.IDX PT, R8, R34, R5, 0x1c1f ;  /* 0x001c1f0522087589 */ /* 0x000fe800000e0000 */
[----:B------:R-:W-:Y:S01]  /*9e80*/  SHFL.IDX PT, R10, R106, R5, 0x1c1f ;  /* 0x001c1f056a0a7589 */ /* 0x000fe200000e0000 */
[----:B--2---:R-:W-:-:S03]  /*9e90*/  LOP3.LUT R14, R5, 0x2, RZ, 0x3c, !PT ;  /* 0x00000002050e7812 */ /* 0x004fc600078e3cff */
[----:B------:R-:W-:Y:S04]  /*9ea0*/  SHFL.IDX PT, R54, R12, R5, 0x1c1f ;  /* 0x001c1f050c367589 */ /* 0x000fe800000e0000 */
[----:B------:R-:W2:Y:S04]  /*9eb0*/  SHFL.IDX PT, R13, R13, R14, 0x1c1f ;  /* 0x001c1f0e0d0d7589 */ /* 0x000ea800000e0000 */
[----:B------:R-:W4:Y:S04]  /*9ec0*/  SHFL.IDX PT, R9, R117, R14, 0x1c1f ;  /* 0x001c1f0e75097589 */ /* 0x000f2800000e0000 */
[----:B------:R-:W-:Y:S04]  /*9ed0*/  SHFL.IDX PT, R11, R108, R5, 0x1c1f ;  /* 0x001c1f056c0b7589 */ /* 0x000fe800000e0000 */
[----:B------:R-:W5:Y:S04]  /*9ee0*/  SHFL.IDX PT, R12, R119, R14, 0x1c1f ;  /* 0x001c1f0e770c7589 */ /* 0x000f6800000e0000 */
[----:B------:R-:W-:Y:S04]  /*9ef0*/  SHFL.IDX PT, R16, R16, R5, 0x1c1f ;  /* 0x001c1f0510107589 */ /* 0x000fe800000e0000 */
[----:B------:R-:W0:Y:S04]  /*9f00*/  SHFL.IDX PT, R17, R113, R14, 0x1c1f ;  /* 0x001c1f0e71117589 */ /* 0x000e2800000e0000 */
[----:B------:R-:W-:Y:S01]  /*9f10*/  SHFL.IDX PT, R22, R100, R5, 0x1c1f ;  /* 0x001c1f0564167589 */ /* 0x000fe200000e0000 */
[----:B--2---:R-:W-:-:S03]  /*9f20*/  SEL R7, R8, R13, P0 ;  /* 0x0000000d08077207 */ /* 0x004fc60000000000 */
[----:B------:R-:W-:Y:S04]  /*9f30*/  SHFL.IDX PT, R53, R18, R5, 0x1c1f ;  /* 0x001c1f0512357589 */ /* 0x000fe800000e0000 */
[----:B------:R-:W-:Y:S04]  /*9f40*/  SHFL.IDX PT, R23, R109, R14, 0x1c1f ;  /* 0x001c1f0e6d177589 */ /* 0x000fe800000e0000 */
[----:B------:R-:W-:Y:S04]  /*9f50*/  SHFL.IDX PT, R15, R104, R5, 0x1c1f ;  /* 0x001c1f05680f7589 */ /* 0x000fe800000e0000 */
[----:B------:R-:W-:Y:S04]  /*9f60*/  SHFL.IDX PT, R30, R92, R5, 0x1c1f ;  /* 0x001c1f055c1e7589 */ /* 0x000fe800000e0000 */
[----:B------:R-:W-:Y:S04]  /*9f70*/  SHFL.IDX PT, R50, R20, R5, 0x1c1f ;  /* 0x001c1f0514327589 */ /* 0x000fe800000e0000 */
[----:B------:R-:W2:Y:S04]  /*9f80*/  SHFL.IDX PT, R18, R115, R14, 0x1c1f ;  /* 0x001c1f0e73127589 */ /* 0x000ea800000e0000 */
[----:B------:R-:W1:Y:S04]  /*9f90*/  SHFL.IDX PT, R31, R101, R14, 0x1c1f ;  /* 0x001c1f0e651f7589 */ /* 0x000e6800000e0000 */
[----:B------:R-:W-:Y:S04]  /*9fa0*/  SHFL.IDX PT, R19, R102, R5, 0x1c1f ;  /* 0x001c1f0566137589 */ /* 0x000fe800000e0000 */
[----:B------:R-:W-:Y:S04]  /*9fb0*/  SHFL.IDX PT, R63, R80, R5, 0x1c1f ;  /* 0x001c1f05503f7589 */ /* 0x000fe800000e0000 */
[----:B------:R-:W3:Y:S04]  /*9fc0*/  SHFL.IDX PT, R20, R111, R14, 0x1c1f ;  /* 0x001c1f0e6f147589 */ /* 0x000ee800000e0000 */
[----:B------:R-:W-:Y:S04]  /*9fd0*/  SHFL.IDX PT, R24, R96, R5, 0x1c1f ;  /* 0x001c1f0560187589 */ /* 0x000fe800000e0000 */
[----:B------:R-:W-:Y:S04]  /*9fe0*/  SHFL.IDX PT, R27, R94, R5, 0x1c1f ;  /* 0x001c1f055e1b7589 */ /* 0x000fe800000e0000 */
[----:B------:R-:W-:Y:S04]  /*9ff0*/  SHFL.IDX PT, R21, R105, R14, 0x1c1f ;  /* 0x001c1f0e69157589 */ /* 0x000fe800000e0000 */
[----:B------:R-:W3:Y:S04]  /*a000*/  SHFL.IDX PT, R34, R103, R14, 0x1c1f ;  /* 0x001c1f0e67227589 */ /* 0x000ee800000e0000 */
[----:B------:R4:W-:Y:S04]  /*a010*/  SHFL.IDX PT, R80, R85, R14, 0x1c1f ;  /* 0x001c1f0e55507589 */ /* 0x0009e800000e0000 */
[----:B------:R-:W-:Y:S04]  /*a020*/  SHFL.IDX PT, R6, R26, R5, 0x1c1f ;  /* 0x001c1f051a067589 */ /* 0x000fe800000e0000 */
[----:B------:R-:W-:Y:S01]  /*a030*/  SHFL.IDX PT, R25, R98, R5, 0x1c1f ;  /* 0x001c1f0562197589 */ /* 0x000fe200000e0000 */
[----:B----4-:R-:W4:Y:S03]  /*a040*/  LDC.64 R84, c[0x0][0xbd8] ;  /* 0x0002f600ff547b82 */ /* 0x010f260000000a00 */
[----:B------:R-:W-:Y:S04]  /*a050*/  SHFL.IDX PT, R26, R107, R14, 0x1c1f ;  /* 0x001c1f0e6b1a7589 */ /* 0x000fe800000e0000 */
[----:B------:R-:W-:Y:S04]  /*a060*/  SHFL.IDX PT, R2, R58, R5, 0x1c1f ;  /* 0x001c1f053a027589 */ /* 0x000fe800000e0000 */
[----:B------:R-:W-:Y:S04]  /*a070*/  SHFL.IDX PT, R51, R88, R5, 0x1c1f ;  /* 0x001c1f0558337589 */ /* 0x000fe800000e0000 */
[----:B------:R-:W4:Y:S04]  /*a080*/  SHFL.IDX PT, R58, R97, R14, 0x1c1f ;  /* 0x001c1f0e613a7589 */ /* 0x000f2800000e0000 */
[----:B------:R-:W-:Y:S04]  /*a090*/  SHFL.IDX PT, R35, R90, R5, 0x1c1f ;  /* 0x001c1f055a237589 */ /* 0x000fe800000e0000 */
[----:B------:R-:W4:Y:S04]  /*a0a0*/  SHFL.IDX PT, R62, R99, R14, 0x1c1f ;  /* 0x001c1f0e633e7589 */ /* 0x000f2800000e0000 */
[----:B------:R5:W-:Y:S04]  /*a0b0*/  SHFL.IDX PT, R67, R77, R14, 0x1c1f ;  /* 0x001c1f0e4d437589 */ /* 0x000be800000e0000 */
[----:B------:R-:W-:Y:S04]  /*a0c0*/  SHFL.IDX PT, R68, R68, R5, 0x1c1f ;  /* 0x001c1f0544447589 */ /* 0x000fe800000e0000 */
[----:B------:R-:W4:Y:S01]  /*a0d0*/  SHFL.IDX PT, R69, R69, R14, 0x1c1f ;  /* 0x001c1f0e45457589 */ /* 0x000f2200000e0000 */
[----:B-----5:R-:W5:Y:S03]  /*a0e0*/  @P2 LDC R77, c[0x0][0xbec] ;  /* 0x0002fb00ff4d2b82 */ /* 0x020f660000000800 */
[----:B------:R0:W-:Y:S04]  /*a0f0*/  SHFL.IDX PT, R79, R89, R14, 0x1c1f ;  /* 0x001c1f0e594f7589 */ /* 0x0001e800000e0000 */
[----:B------:R-:W-:Y:S04]  /*a100*/  SHFL.IDX PT, R72, R72, R5, 0x1c1f ;  /* 0x001c1f0548487589 */ /* 0x000fe800000e0000 */
[----:B------:R-:W-:Y:S01]  /*a110*/  SHFL.IDX PT, R48, R48, R5, 0x1c1f ;  /* 0x001c1f0530307589 */ /* 0x000fe200000e0000 */
[----:B0-----:R-:W0:Y:S03]  /*a120*/  LDC.64 R88, c[0x0][0xb40] ;  /* 0x0002d000ff587b82 */ /* 0x001e260000000a00 */
[----:B------:R-:W-:Y:S04]  /*a130*/  SHFL.IDX PT, R52, R52, R5, 0x1c1f ;  /* 0x001c1f0534347589 */ /* 0x000fe800000e0000 */
[----:B------:R-:W-:Y:S04]  /*a140*/  SHFL.IDX PT, R60, R60, R5, 0x1c1f ;  /* 0x001c1f053c3c7589 */ /* 0x000fe800000e0000 */
[----:B------:R-:W-:Y:S04]  /*a150*/  SHFL.IDX PT, R56, R56, R5, 0x1c1f ;  /* 0x001c1f0538387589 */ /* 0x000fe800000e0000 */
[----:B------:R-:W-:Y:S04]  /*a160*/  SHFL.IDX PT, R46, R46, R5, 0x1c1f ;  /* 0x001c1f052e2e7589 */ /* 0x000fe800000e0000 */
[----:B------:R-:W-:Y:S04]  /*a170*/  SHFL.IDX PT, R42, R42, R5, 0x1c1f ;  /* 0x001c1f052a2a7589 */ /* 0x000fe800000e0000 */
[----:B------:R-:W-:Y:S01]  /*a180*/  SHFL.IDX PT, R40, R40, R5, 0x1c1f ;  /* 0x001c1f0528287589 */ /* 0x000fe200000e0000 */
[----:B0-----:R-:W-:-:S03]  /*a190*/  IMAD.WIDE.U32 R44, R88, UR48, R44 ;  /* 0x00000030582c7c25 */ /* 0x001fc6000f8e002c */
[----:B------:R-:W-:Y:S04]  /*a1a0*/  SHFL.IDX PT, R38, R38, R5, 0x1c1f ;  /* 0x001c1f0526267589 */ /* 0x000fe800000e0000 */
[----:B------:R-:W-:Y:S04]  /*a1b0*/  SHFL.IDX PT, R36, R36, R5, 0x1c1f ;  /* 0x001c1f0524247589 */ /* 0x000fe800000e0000 */
[----:B------:R0:W-:Y:S04]  /*a1c0*/  SHFL.IDX PT, R4, R28, R5, 0x1c1f ;  /* 0x001c1f051c047589 */ /* 0x0001e800000e0000 */
[----:B------:R-:W5:Y:S04]  /*a1d0*/  SHFL.IDX PT, R70, R95, R14, 0x1c1f ;  /* 0x001c1f0e5f467589 */ /* 0x000f6800000e0000 */
[----:B------:R-:W-:Y:S01]  /*a1e0*/  SHFL.IDX PT, R73, R73, R14, 0x1c1f ;  /* 0x001c1f0e49497589 */ /* 0x000fe200000e0000 */
[----:B0-----:R-:W-:-:S02]  /*a1f0*/  SEL R5, R13, R8, P0 ;  /* 0x000000080d057207 */ /* 0x001fc40000000000 */
[----:B------:R-:W-:Y:S01]  /*a200*/  SEL R8, R10, R9, P0 ;  /* 0x000000090a087207 */ /* 0x000fe20000000000 */
[----:B------:R-:W0:Y:S01]  /*a210*/  SHFL.IDX PT, R75, R93, R14, 0x1c1f ;  /* 0x001c1f0e5d4b7589 */ /* 0x000e2200000e0000 */
[----:B------:R-:W-:Y:S02]  /*a220*/  SEL R10, R9, R10, P0 ;  /* 0x0000000a090a7207 */ /* 0x000fe40000000000 */
[----:B------:R-:W-:Y:S01]  /*a230*/  SEL R9, R11, R12, P0 ;  /* 0x0000000c0b097207 */ /* 0x000fe20000000000 */
[----:B------:R1:W0:Y:S01]  /*a240*/  SHFL.IDX PT, R78, R91, R14, 0x1c1f ;  /* 0x001c1f0e5b4e7589 */ /* 0x00022200000e0000 */
[----:B------:R-:W-:Y:S02]  /*a250*/  SEL R11, R12, R11, P0 ;  /* 0x0000000b0c0b7207 */ /* 0x000fe40000000000 */
[----:B------:R-:W-:Y:S01]  /*a260*/  SEL R12, R16, R17, P0 ;  /* 0x00000011100c7207 */ /* 0x000fe20000000000 */
[----:B------:R-:W0:Y:S01]  /*a270*/  SHFL.IDX PT, R81, R81, R14, 0x1c1f ;  /* 0x001c1f0e51517589 */ /* 0x000e2200000e0000 */
[----:B------:R-:W-:-:S02]  /*a280*/  SEL R16, R17, R16, P0 ;  /* 0x0000001011107207 */ /* 0x000fc40000000000 */
[----:B--2---:R-:W-:Y:S01]  /*a290*/  SEL R13, R15, R18, P0 ;  /* 0x000000120f0d7207 */ /* 0x004fe20000000000 */
[----:B------:R2:W-:Y:S01]  /*a2a0*/  SHFL.IDX PT, R71, R29, R14, 0x1c1f ;  /* 0x001c1f0e1d477589 */ /* 0x0005e200000e0000 */
[----:B------:R-:W-:Y:S01]  /*a2b0*/  SEL R17, R18, R15, P0 ;  /* 0x0000000f12117207 */ /* 0x000fe20000000000 */
[----:B-1----:R-:W1:Y:S01]  /*a2c0*/  @P2 LDC R91, c[0x0][0xbec] ;  /* 0x0002fb00ff5b2b82 */ /* 0x002e620000000800 */
[----:B------:R-:W-:Y:S01]  /*a2d0*/  SEL R28, R30, R31, P0 ;  /* 0x0000001f1e1c7207 */ /* 0x000fe20000000000 */
[----:B------:R-:W-:Y:S01]  /*a2e0*/  SHFL.IDX PT, R61, R61, R14, 0x1c1f ;  /* 0x001c1f0e3d3d7589 */ /* 0x000fe200000e0000 */
[----:B---3--:R-:W-:Y:S02]  /*a2f0*/  SEL R15, R19, R20, P0 ;  /* 0x00000014130f7207 */ /* 0x008fe40000000000 */
[----:B------:R-:W-:Y:S01]  /*a300*/  SEL R30, R31, R30, P0 ;  /* 0x0000001e1f1e7207 */ /* 0x000fe20000000000 */
[----:B------:R-:W-:Y:S01]  /*a310*/  SHFL.IDX PT, R65, R65, R14, 0x1c1f ;  /* 0x001c1f0e41417589 */ /* 0x000fe200000e0000 */
[----:B------:R-:W-:-:S02]  /*a320*/  SEL R31, R34, R27, P0 ;  /* 0x0000001b221f7207 */ /* 0x000fc40000000000 */
[----:B--2---:R-:W-:Y:S01]  /*a330*/  SEL R29, R27, R34, P0 ;  /* 0x000000221b1d7207 */ /* 0x004fe20000000000 */
[----:B------:R-:W-:Y:S01]  /*a340*/  SHFL.IDX PT, R55, R55, R14, 0x1c1f ;  /* 0x001c1f0e37377589 */ /* 0x000fe200000e0000 */
[----:B----4-:R-:W-:Y:S01]  /*a350*/  IMAD R34, R84, UR37, RZ ;  /* 0x0000002554227c24 */ /* 0x010fe2000f8e02ff */
[----:B------:R-:W-:Y:S02]  /*a360*/  SEL R18, R51, R58, P0 ;  /* 0x0000003a33127207 */ /* 0x000fe40000000000 */
[----:B------:R-:W-:Y:S01]  /*a370*/  SHFL.IDX PT, R57, R57, R14, 0x1c1f ;  /* 0x001c1f0e39397589 */ /* 0x000fe200000e0000 */
[----:B------:R-:W-:-:S03]  /*a380*/  SEL R27, R62, R35, P0 ;  /* 0x000000233e1b7207 */ /* 0x000fc60000000000 */
[----:B------:R-:W-:Y:S04]  /*a390*/  SHFL.IDX PT, R43, R43, R14, 0x1c1f ;  /* 0x001c1f0e2b2b7589 */ /* 0x000fe800000e0000 */
[----:B------:R-:W-:Y:S01]  /*a3a0*/  SHFL.IDX PT, R47, R47, R14, 0x1c1f ;  /* 0x001c1f0e2f2f7589 */ /* 0x000fe200000e0000 */
[----:B-1----:R-:W-:-:S03]  /*a3b0*/  @P2 IMAD.HI.U32 R91, R74, R91, RZ ;  /* 0x0000005b4a5b2227 */ /* 0x002fc600078e00ff */
[----:B------:R-:W-:Y:S04]  /*a3c0*/  SHFL.IDX PT, R37, R37, R14, 0x1c1f ;  /* 0x001c1f0e25257589 */ /* 0x000fe800000e0000 */
[----:B------:R-:W-:Y:S04]  /*a3d0*/  SHFL.IDX PT, R41, R41, R14, 0x1c1f ;  /* 0x001c1f0e29297589 */ /* 0x000fe800000e0000 */
[----:B------:R1:W-:Y:S02]  /*a3e0*/  SHFL.IDX PT, R39, R39, R14, 0x1c1f ;  /* 0x001c1f0e27277589 */ /* 0x0003e400000e0000 */
[----:B-1----:R-:W-:-:S02]  /*a3f0*/  SEL R14, R22, R23, P0 ;  /* 0x00000017160e7207 */ /* 0x002fc40000000000 */
[----:B------:R-:W-:Y:S02]  /*a400*/  SEL R22, R23, R22, P0 ;  /* 0x0000001617167207 */ /* 0x000fe40000000000 */
[----:B------:R-:W-:Y:S02]  /*a410*/  SEL R23, R20, R19, P0 ;  /* 0x0000001314177207 */ /* 0x000fe40000000000 */
[----:B------:R-:W-:Y:S02]  /*a420*/  SEL R20, R24, R21, P0 ;  /* 0x0000001518147207 */ /* 0x000fe40000000000 */
[----:B------:R-:W-:Y:S02]  /*a430*/  SEL R24, R21, R24, P0 ;  /* 0x0000001815187207 */ /* 0x000fe40000000000 */
[----:B------:R-:W-:Y:S02]  /*a440*/  SEL R21, R25, R26, P0 ;  /* 0x0000001a19157207 */ /* 0x000fe40000000000 */
[----:B------:R-:W-:-:S02]  /*a450*/  SEL R25, R26, R25, P0 ;  /* 0x000000191a197207 */ /* 0x000fc40000000000 */
[----:B------:R-:W-:Y:S01]  /*a460*/  SEL R26, R58, R51, P0 ;  /* 0x000000333a1a7207 */ /* 0x000fe20000000000 */
[----:B------:R-:W-:Y:S01]  /*a470*/  IMAD R51, R85, UR48, R34 ;  /* 0x0000003055337c24 */ /* 0x000fe2000f8e0222 */
[----:B------:R-:W-:Y:S01]  /*a480*/  SEL R19, R35, R62, P0 ;  /* 0x0000003e23137207 */ /* 0x000fe20000000000 */
[----:B------:R-:W-:Y:S01]  /*a490*/  IMAD.WIDE.U32 R58, R84, UR48, R32 ;  /* 0x00000030543a7c25 */ /* 0x000fe2000f8e0020 */
[----:B------:R-:W-:Y:S02]  /*a4a0*/  SEL R32, R68, R69, P0 ;  /* 0x0000004544207207 */ /* 0x000fe40000000000 */
[----:B------:R-:W-:Y:S01]  /*a4b0*/  SEL R34, R69, R68, P0 ;  /* 0x0000004445227207 */ /* 0x000fe20000000000 */
[----:B-----5:R-:W-:Y:S01]  /*a4c0*/  @P2 IMAD.HI.U32 R62, R74, R77, RZ ;  /* 0x0000004d4a3e2227 */ /* 0x020fe200078e00ff */
[----:B------:R-:W-:Y:S02]  /*a4d0*/  IADD3 R69, RZ, -UR50, RZ ;  /* 0x80000032ff457c10 */ /* 0x000fe4000fffe0ff */
[----:B------:R-:W-:Y:S01]  /*a4e0*/  SEL R33, R63, R70, P0 ;  /* 0x000000463f217207 */ /* 0x000fe20000000000 */
[----:B------:R-:W-:Y:S01]  /*a4f0*/  IMAD.IADD R59, R59, 0x1, R51 ;  /* 0x000000013b3b7824 */ /* 0x000fe200078e0233 */
[----:B------:R-:W-:Y:S01]  /*a500*/  SEL R35, R70, R63, P0 ;  /* 0x0000003f46237207 */ /* 0x000fe20000000000 */
[----:B------:R-:W-:Y:S01]  /*a510*/  IMAD.MOV.U32 R51, RZ, RZ, R74 ;  /* 0x000000ffff337224 */ /* 0x000fe200078e004a */
[----:B------:R-:W-:Y:S01]  /*a520*/  @P2 SHF.R.U32.HI R51, RZ, R83, R62 ;  /* 0x00000053ff332219 */ /* 0x000fe2000001163e */
[----:B------:R-:W-:Y:S01]  /*a530*/  IMAD R83, R76, R69, UR4 ;  /* 0x000000044c537e24 */ /* 0x000fe2000f8e0245 */
[----:B------:R-:W-:Y:S01]  /*a540*/  ULDC.64 UR4, c[0x0][0xbe0] ;  /* 0x0002f80000047ab9 */ /* 0x000fe20000000a00 */
[----:B------:R-:W-:-:S02]  /*a550*/  IMAD R68, R88, UR37, RZ ;  /* 0x0000002558447c24 */ /* 0x000fc4000f8e02ff */
[----:B------:R-:W-:Y:S01]  /*a560*/  IMAD.MOV.U32 R62, RZ, RZ, R44 ;  /* 0x000000ffff3e7224 */ /* 0x000fe200078e002c */
[----:B------:R-:W-:Y:S01]  /*a570*/  SHF.R.S32.HI R70, RZ, 0x1f, R83 ;  /* 0x0000001fff467819 */ /* 0x000fe20000011453 */
[----:B------:R-:W-:Y:S02]  /*a580*/  IMAD R63, R89, UR48, R68 ;  /* 0x00000030593f7c24 */ /* 0x000fe4000f8e0244 */
[----:B------:R-:W-:Y:S01]  /*a590*/  IMAD.MOV.U32 R69, RZ, RZ, R74 ;  /* 0x000000ffff457224 */ /* 0x000fe200078e004a */
[----:B------:R-:W-:Y:S01]  /*a5a0*/  @P2 SHF.R.U32.HI R69, RZ, R82, R91 ;  /* 0x00000052ff452219 */ /* 0x000fe2000001165b */
[----:B------:R-:W-:Y:S02]  /*a5b0*/  IMAD.IADD R63, R45, 0x1, R63 ;  /* 0x000000012d3f7824 */ /* 0x000fe400078e023f */
[C---:B------:R-:W-:Y:S02]  /*a5c0*/  IMAD R45, R70.reuse, UR4, RZ ;  /* 0x00000004462d7c24 */ /* 0x040fe4000f8e02ff */
[----:B------:R-:W-:-:S02]  /*a5d0*/  IMAD R70, R70, UR6, RZ ;  /* 0x0000000646467c24 */ /* 0x000fc4000f8e02ff */
[C---:B------:R-:W-:Y:S02]  /*a5e0*/  IMAD R68, R83.reuse, UR5, R45 ;  /* 0x0000000553447c24 */ /* 0x040fe4000f8e022d */
[----:B------:R-:W-:Y:S01]  /*a5f0*/  IMAD.WIDE.U32 R44, R83, UR4, R58 ;  /* 0x00000004532c7c25 */ /* 0x000fe2000f8e003a */
[----:B------:R-:W-:-:S03]  /*a600*/  ULDC.64 UR4, c[0x0][0xb30] ;  /* 0x0002cc0000047ab9 */ /* 0x000fc60000000a00 */
[----:B------:R-:W-:Y:S01]  /*a610*/  IMAD.WIDE.U32 R58, R83, UR6, R62 ;  /* 0x00000006533a7c25 */ /* 0x000fe2000f8e003e */
[----:B------:R-:W-:Y:S02]  /*a620*/  SHF.R.S32.HI R63, RZ, 0x1f, R51 ;  /* 0x0000001fff3f7819 */ /* 0x000fe40000011433 */
[----:B------:R-:W-:Y:S01]  /*a630*/  IADD3 R44, P2, R51, R44, RZ ;  /* 0x0000002c332c7210 */ /* 0x000fe20007f5e0ff */
[----:B------:R-:W-:Y:S01]  /*a640*/  IMAD R77, R83, UR7, R70 ;  /* 0x00000007534d7c24 */ /* 0x000fe2000f8e0246 */
[--C-:B------:R-:W-:Y:S01]  /*a650*/  SHF.R.S32.HI R62, RZ, 0x1f, R69.reuse ;  /* 0x0000001fff3e7819 */ /* 0x100fe20000011445 */
[----:B------:R-:W-:Y:S01]  /*a660*/  IMAD.MOV R70, RZ, RZ, -R69 ;  /* 0x000000ffff467224 */ /* 0x000fe200078e0a45 */
[----:B------:R-:W-:Y:S01]  /*a670*/  IADD3 R51, -R51, RZ, RZ ;  /* 0x000000ff33337210 */ /* 0x000fe20007ffe1ff */
[----:B------:R-:W-:Y:S01]  /*a680*/  IMAD.IADD R59, R59, 0x1, R77 ;  /* 0x000000013b3b7824 */ /* 0x000fe200078e024d */
[----:B------:R-:W-:Y:S01]  /*a690*/  IADD3.X R45, R63, R45, R68, P2, !PT ;  /* 0x0000002d3f2d7210 */ /* 0x000fe200017fe444 */
[----:B------:R-:W-:Y:S01]  /*a6a0*/  IMAD R62, R62, UR4, RZ ;  /* 0x000000043e3e7c24 */ /* 0x000fe2000f8e02ff */
[----:B------:R-:W-:Y:S01]  /*a6b0*/  ULDC.64 UR6, c[0x0][0xbc8] ;  /* 0x0002f20000067ab9 */ /* 0x000fe20000000a00 */
[----:B------:R-:W-:-:S02]  /*a6c0*/  IMAD R51, R87, R51, R74 ;  /* 0x0000003357337224 */ /* 0x000fc400078e024a */
[----:B------:R-:W-:Y:S01]  /*a6d0*/  IMAD R63, R87, R70, R74 ;  /* 0x00000046573f7224 */ /* 0x000fe200078e024a */
[----:B------:R-:W-:Y:S01]  /*a6e0*/  IADD3 R70, R66, 0x8, RZ ;  /* 0x0000000842467810 */ /* 0x000fe20007ffe0ff */
[C---:B------:R-:W-:Y:S01]  /*a6f0*/  IMAD R77, R69.reuse, UR5, R62 ;  /* 0x00000005454d7c24 */ /* 0x040fe2000f8e023e */
[----:B------:R-:W-:Y:S01]  /*a700*/  SHF.R.S32.HI R62, RZ, 0x1f, R51 ;  /* 0x0000001fff3e7819 */ /* 0x000fe20000011433 */
[----:B------:R-:W-:Y:S01]  /*a710*/  IMAD.WIDE.U32 R58, R69, UR4, R58 ;  /* 0x00000004453a7c25 */ /* 0x000fe2000f8e003a */
[----:B------:R-:W-:Y:S01]  /*a720*/  SHF.R.S32.HI R68, RZ, 0x1f, R63 ;  /* 0x0000001fff447819 */ /* 0x000fe2000001143f */
[----:B------:R-:W1:Y:S01]  /*a730*/  S2UR UR5, SR_CgaCtaId ;  /* 0x00000000000579c3 */ /* 0x000e620000008800 */
[----:B------:R-:W-:Y:S01]  /*a740*/  UMOV UR4, 0x400 ;  /* 0x0000040000047882 */ /* 0x000fe20000000000 */
[----:B------:R-:W-:Y:S02]  /*a750*/  IMAD R62, R62, UR6, RZ ;  /* 0x000000063e3e7c24 */ /* 0x000fe4000f8e02ff */
[----:B------:R-:W-:-:S02]  /*a760*/  IMAD R68, R68, UR8, RZ ;  /* 0x0000000844447c24 */ /* 0x000fc4000f8e02ff */
[----:B------:R-:W-:Y:S02]  /*a770*/  IMAD.IADD R59, R59, 0x1, R77 ;  /* 0x000000013b3b7824 */ /* 0x000fe400078e024d */
[----:B------:R-:W-:Y:S01]  /*a780*/  IMAD R77, R51, UR7, R62 ;  /* 0x00000007334d7c24 */ /* 0x000fe2000f8e023e */
[----:B0-----:R-:W-:Y:S01]  /*a790*/  SEL R62, R75, R72, P0 ;  /* 0x000000484b3e7207 */ /* 0x001fe20000000000 */
[----:B------:R-:W-:Y:S01]  /*a7a0*/  IMAD.WIDE.U32 R44, R51, UR6, R44 ;  /* 0x00000006332c7c25 */ /* 0x000fe2000f8e002c */
[----:B------:R-:W-:-:S03]  /*a7b0*/  ULDC.64 UR6, c[0x0][0xba8] ;  /* 0x0002ea0000067ab9 */ /* 0x000fc60000000a00 */
[C---:B------:R-:W-:Y:S02]  /*a7c0*/  IMAD R83, R63.reuse, UR9, R68 ;  /* 0x000000093f537c24 */ /* 0x040fe4000f8e0244 */
[----:B------:R-:W-:Y:S01]  /*a7d0*/  IMAD.WIDE.U32 R68, R63, UR8, R58 ;  /* 0x000000083f447c25 */ /* 0x000fe2000f8e003a */
[----:B------:R-:W-:Y:S01]  /*a7e0*/  SEL R58, R72, R75, P0 ;  /* 0x0000004b483a7207 */ /* 0x000fe20000000000 */
[----:B------:R-:W-:Y:S01]  /*a7f0*/  ULDC.64 UR8, c[0x0][0xb00] ;  /* 0x0002c00000087ab9 */ /* 0x000fe20000000a00 */
[----:B------:R-:W-:Y:S01]  /*a800*/  LEA R72, P2, R44, UR6, 0x2 ;  /* 0x000000062c487c11 */ /* 0x000fe2000f8410ff */
[----:B------:R-:W-:Y:S01]  /*a810*/  IMAD.IADD R51, R45, 0x1, R77 ;  /* 0x000000012d337824 */ /* 0x000fe200078e024d */
[----:B------:R-:W-:Y:S01]  /*a820*/  ULDC UR6, c[0x0][0xa88] ;  /* 0x0002a20000067ab9 */ /* 0x000fe20000000800 */
[----:B------:R-:W-:Y:S01]  /*a830*/  IMAD.IADD R45, R69, 0x1, R83 ;  /* 0x00000001452d7824 */ /* 0x000fe200078e0253 */
[----:B------:R-:W-:Y:S01]  /*a840*/  LEA R82, P3, R68, UR8, 0x2 ;  /* 0x0000000844527c11 */ /* 0x000fe2000f8610ff */
[----:B------:R-:W-:Y:S01]  /*a850*/  SHFL.IDX PT, R74, R72, RZ, 0x1c1f ;  /* 0x001c1fff484a7589 */ /* 0x000fe200000e0000 */
[----:B------:R-:W-:Y:S01]  /*a860*/  LEA.HI.X R51, R44, UR7, R51, 0x2, P2 ;  /* 0x000000072c337c11 */ /* 0x000fe200090f1433 */
[----:B-1----:R-:W-:Y:S01]  /*a870*/  ULEA UR4, UR5, UR4, 0x18 ;  /* 0x0000000405047291 */ /* 0x002fe2000f8ec03f */
[----:B------:R-:W-:Y:S01]  /*a880*/  IMAD R83, R87, UR6, RZ ;  /* 0x0000000657537c24 */ /* 0x000fe2000f8e02ff */
[----:B------:R-:W-:Y:S01]  /*a890*/  SHFL.IDX PT, R76, R72, 0x1, 0x1c1f ;  /* 0x003c1f00484c7f89 */ /* 0x000fe200000e0000 */
[----:B------:R-:W-:Y:S01]  /*a8a0*/  LEA.HI.X R84, R68, UR9, R45, 0x2, P3 ;  /* 0x0000000944547c11 */ /* 0x000fe200098f142d */
[----:B------:R-:W-:Y:S01]  /*a8b0*/  UIADD3 UR4, UR4, 0x29820, URZ ;  /* 0x0002982004047890 */ /* 0x000fe2000fffe03f */
[----:B------:R-:W-:Y:S01]  /*a8c0*/  SEL R59, R50, R73, P0 ;  /* 0x00000049323b7207 */ /* 0x000fe20000000000 */
[----:B------:R-:W0:Y:S01]  /*a8d0*/  SHFL.IDX PT, R75, R51, RZ, 0x1c1f ;  /* 0x001c1fff334b7589 */ /* 0x000e2200000e0000 */
[-C--:B------:R-:W-:Y:S01]  /*a8e0*/  ISETP.GE.OR P2, PT, R66, R83.reuse, P1 ;  /* 0x000000534200720c */ /* 0x080fe20000f46670 */
[----:B------:R-:W-:Y:S01]  /*a8f0*/  UPRMT UR4, URZ, 0x654, UR4 ;  /* 0x000006543f047896 */ /* 0x000fe20008000004 */
[-C--:B------:R-:W-:Y:S01]  /*a900*/  ISETP.GE.OR P1, PT, R70, R83.reuse, P1 ;  /* 0x000000534600720c */ /* 0x080fe20000f26670 */
[----:B------:R1:W2:Y:S01]  /*a910*/  SHFL.IDX PT, R77, R51, 0x1, 0x1c1f ;  /* 0x003c1f00334d7f89 */ /* 0x0002a200000e0000 */
[----:B------:R-:W-:-:S02]  /*a920*/  ISETP.GE.AND P3, PT, R66, R83, PT ;  /* 0x000000534200720c */ /* 0x000fc40003f66270 */
[----:B------:R-:W-:Y:S01]  /*a930*/  SEL R63, R73, R50, P0 ;  /* 0x00000032493f7207 */ /* 0x000fe20000000000 */
[----:B------:R3:W4:Y:S01]  /*a940*/  SHFL.IDX PT, R68, R82, RZ, 0x1c1f ;  /* 0x001c1fff52447589 */ /* 0x00072200000e0000 */
[----:B------:R-:W-:Y:S01]  /*a950*/  SEL R44, R48, R79, P0 ;  /* 0x0000004f302c7207 */ /* 0x000fe20000000000 */
[----:B------:R-:W-:Y:S01]  /*a960*/  IMAD.SHL.U32 R73, R64, 0x2, RZ ;  /* 0x0000000240497824 */ /* 0x000fe200078e00ff */
[----:B------:R-:W-:Y:S01]  /*a970*/  SYNCS.ARRIVE.TRANS64.RED.A1T0 RZ, [UR4], RZ ;  /* 0x000000ffffff79a7 */ /* 0x000fe20008100404 */
[----:B------:R3:W3:Y:S01]  /*a980*/  SHFL.IDX PT, R69, R84, RZ, 0x1c1f ;  /* 0x001c1fff54457589 */ /* 0x0006e200000e0000 */
[----:B------:R-:W-:Y:S02]  /*a990*/  SEL R45, R49, R78, P0 ;  /* 0x0000004e312d7207 */ /* 0x000fe40000000000 */
[----:B------:R-:W-:Y:S02]  /*a9a0*/  SEL R50, R52, R81, P0 ;  /* 0x0000005134327207 */ /* 0x000fe40000000000 */
[----:B-1----:R-:W-:-:S02]  /*a9b0*/  SEL R51, R53, R80, P0 ;  /* 0x0000005035337207 */ /* 0x002fc40000000000 */
[----:B------:R-:W-:Y:S02]  /*a9c0*/  SEL R48, R79, R48, P0 ;  /* 0x000000304f307207 */ /* 0x000fe40000000000 */
[----:B------:R-:W-:Y:S02]  /*a9d0*/  SEL R49, R78, R49, P0 ;  /* 0x000000314e317207 */ /* 0x000fe40000000000 */
[----:B------:R-:W-:Y:S01]  /*a9e0*/  SEL R52, R81, R52, P0 ;  /* 0x0000003451347207 */ /* 0x000fe20000000000 */
[----:B0-----:R0:W-:Y:S01]  /*a9f0*/  @!P2 ST.E desc[UR54][R74.64], R0 ;  /* 0x000000004a00a985 */ /* 0x0011e2000c101936 */
[----:B------:R-:W-:-:S03]  /*aa00*/  SEL R53, R80, R53, P0 ;  /* 0x0000003550357207 */ /* 0x000fc60000000000 */
[----:B--2---:R0:W-:Y:S01]  /*aa10*/  @!P1 ST.E desc[UR54][R76.64], R3 ;  /* 0x000000034c009985 */ /* 0x0041e2000c101936 */
[----:B------:R-:W-:Y:S05]  /*aa20*/  @P3 BRA `(.L_x_37) ;  /* 0x0000000400783947 */ /* 0x000fea0003800000 */
[C---:B0-----:R-:W-:Y:S01]  /*aa30*/  VIADD R3, R73.reuse, 0x10 ;  /* 0x0000001049037836 */ /* 0x041fe20000000000 */
[----:B------:R-:W-:Y:S01]  /*aa40*/  ULDC UR4, c[0x0][0xac8] ;  /* 0x0002b20000047ab9 */ /* 0x000fe20000000800 */
[C---:B------:R-:W-:Y:S01]  /*aa50*/  VIADD R0, R73.reuse, 0x8 ;  /* 0x0000000849007836 */ /* 0x040fe20000000000 */
[C---:B------:R-:W-:Y:S01]  /*aa60*/  ISETP.GE.AND P2, PT, R73.reuse, UR4, PT ;  /* 0x0000000449007c0c */ /* 0x040fe2000bf46270 */
[----:B------:R-:W-:Y:S01]  /*aa70*/  VIADD R64, R73, 0x18 ;  /* 0x0000001849407836 */ /* 0x000fe20000000000 */
[----:B------:R-:W-:Y:S01]  /*aa80*/  ISETP.GE.AND P4, PT, R3, UR4, PT ;  /* 0x0000000403007c0c */ /* 0x000fe2000bf86270 */
[C---:B------:R-:W-:Y:S01]  /*aa90*/  VIADD R66, R73.reuse, 0x20 ;  /* 0x0000002049427836 */ /* 0x040fe20000000000 */
[----:B------:R-:W-:Y:S01]  /*aaa0*/  ISETP.GE.AND P3, PT, R0, UR4, PT ;  /* 0x0000000400007c0c */ /* 0x000fe2000bf66270 */
[----:B------:R-:W-:Y:S01]  /*aab0*/  VIADD R72, R73, 0x38 ;  /* 0x0000003849487836 */ /* 0x000fe20000000000 */
[----:B------:R-:W-:-:S04]  /*aac0*/  ISETP.GE.AND P1, PT, R64, UR4, PT ;  /* 0x0000000440007c0c */ /* 0x000fc8000bf26270 */
[----:B------:R-:W-:-:S03]  /*aad0*/  ISETP.GE.AND P5, PT, R72, UR4, PT ;  /* 0x0000000448007c0c */ /* 0x000fc6000bfa6270 */
[--C-:B---34-:R-:W-:Y:S02]  /*aae0*/  @!P2 IMAD.WIDE R74, R73, 0x4, R68.reuse ;  /* 0x00000004494aa825 */ /* 0x118fe400078e0244 */
[----:B------:R-:W-:Y:S02]  /*aaf0*/  @!P4 LEA.HI R3, R3, R3, RZ, 0x1 ;  /* 0x000000030303c211 */ /* 0x000fe400078f08ff */
[----:B------:R-:W-:Y:S01]  /*ab00*/  @!P3 LEA.HI R0, R0, R0, RZ, 0x1 ;  /* 0x000000000000b211 */ /* 0x000fe200078f08ff */
[----:B------:R0:W-:Y:S01]  /*ab10*/  @!P2 ST.E.64 desc[UR54][R74.64], R8 ;  /* 0x000000084a00a985 */ /* 0x0001e2000c101b36 */
[----:B------:R-:W-:Y:S02]  /*ab20*/  @!P4 LOP3.LUT R3, R3, 0xfffffffe, RZ, 0xc0, !PT ;  /* 0xfffffffe0303c812 */ /* 0x000fe400078ec0ff */
[----:B------:R-:W-:Y:S02]  /*ab30*/  @!P3 LOP3.LUT R77, R0, 0xfffffffe, RZ, 0xc0, !PT ;  /* 0xfffffffe004db812 */ /* 0x000fe400078ec0ff */
[----:B------:R-:W-:Y:S01]  /*ab40*/  @!P1 LEA.HI R64, R64, R64, RZ, 0x1 ;  /* 0x0000004040409211 */ /* 0x000fe200078f08ff */
[----:B------:R-:W-:Y:S01]  /*ab50*/  @!P4 IMAD.WIDE R78, R3, 0x4, R68 ;  /* 0x00000004034ec825 */ /* 0x000fe200078e0244 */
[----:B------:R-:W-:-:S02]  /*ab60*/  ISETP.GE.AND P2, PT, R66, UR4, PT ;  /* 0x0000000442007c0c */ /* 0x000fc4000bf46270 */
[----:B------:R-:W-:Y:S01]  /*ab70*/  IADD3 R0, R73, 0x28, RZ ;  /* 0x0000002849007810 */ /* 0x000fe20007ffe0ff */
[----:B------:R-:W-:Y:S01]  /*ab80*/  @!P3 IMAD.WIDE R76, R77, 0x4, R68 ;  /* 0x000000044d4cb825 */ /* 0x000fe200078e0244 */
[----:B------:R-:W-:-:S03]  /*ab90*/  @!P5 LEA.HI R72, R72, R72, RZ, 0x1 ;  /* 0x000000484848d211 */ /* 0x000fc600078f08ff */
[C---:B------:R-:W-:Y:S01]  /*aba0*/  VIADD R3, R73.reuse, 0x30 ;  /* 0x0000003049037836 */ /* 0x040fe20000000000 */
[----:B0-----:R-:W-:Y:S01]  /*abb0*/  @!P1 LOP3.LUT R9, R64, 0xfffffffe, RZ, 0xc0, !PT ;  /* 0xfffffffe40099812 */ /* 0x001fe200078ec0ff */
[----:B------:R0:W-:Y:S01]  /*abc0*/  @!P3 ST.E.64 desc[UR54][R76.64], R10 ;  /* 0x0000000a4c00b985 */ /* 0x0001e2000c101b36 */
[----:B------:R-:W-:Y:S01]  /*abd0*/  ISETP.GE.AND P3, PT, R0, UR4, PT ;  /* 0x0000000400007c0c */ /* 0x000fe2000bf66270 */
[----:B------:R-:W-:Y:S01]  /*abe0*/  VIADD R74, R73, 0x40 ;  /* 0x00000040494a7836 */ /* 0x000fe20000000000 */
[----:B------:R-:W-:Y:S01]  /*abf0*/  ISETP.GE.AND P6, PT, R3, UR4, PT ;  /* 0x0000000403007c0c */ /* 0x000fe2000bfc6270 */
[----:B------:R-:W-:Y:S01]  /*ac00*/  @!P1 IMAD.WIDE R8, R9, 0x4, R68 ;  /* 0x0000000409089825 */ /* 0x000fe200078e0244 */
[----:B------:R1:W-:Y:S01]  /*ac10*/  @!P4 ST.E.64 desc[UR54][R78.64], R12 ;  /* 0x0000000c4e00c985 */ /* 0x0003e2000c101b36 */
[----:B------:R-:W-:Y:S02]  /*ac20*/  @!P2 LEA.HI R66, R66, R66, RZ, 0x1 ;  /* 0x000000424242a211 */ /* 0x000fe400078f08ff */
[----:B------:R-:W-:Y:S01]  /*ac30*/  VIADD R64, R73, 0x48 ;  /* 0x0000004849407836 */ /* 0x000fe20000000000 */
[----:B------:R-:W-:Y:S01]  /*ac40*/  ISETP.GE.AND P4, PT, R74, UR4, PT ;  /* 0x000000044a007c0c */ /* 0x000fe2000bf86270 */
[----:B------:R2:W-:Y:S03]  /*ac50*/  @!P1 ST.E.64 desc[UR54][R8.64], R16 ;  /* 0x0000001008009985 */ /* 0x0005e6000c101b36 */
[----:B------:R-:W-:-:S02]  /*ac60*/  ISETP.GE.AND P1, PT, R64, UR4, PT ;  /* 0x0000000440007c0c */ /* 0x000fc4000bf26270 */
[----:B0-----:R-:W-:Y:S02]  /*ac70*/  @!P2 LOP3.LUT R11, R66, 0xfffffffe, RZ, 0xc0, !PT ;  /* 0xfffffffe420ba812 */ /* 0x001fe400078ec0ff */
[----:B------:R-:W-:Y:S02]  /*ac80*/  @!P6 LEA.HI R3, R3, R3, RZ, 0x1 ;  /* 0x000000030303e211 */ /* 0x000fe400078f08ff */
[----:B------:R-:W-:Y:S01]  /*ac90*/  @!P3 LEA.HI R0, R0, R0, RZ, 0x1 ;  /* 0x000000000000b211 */ /* 0x000fe200078f08ff */
[--C-:B------:R-:W-:Y:S01]  /*aca0*/  @!P2 IMAD.WIDE R10, R11, 0x4, R68.reuse ;  /* 0x000000040b0aa825 */ /* 0x100fe200078e0244 */
[----:B------:R-:W-:Y:S02]  /*acb0*/  @!P6 LOP3.LUT R3, R3, 0xfffffffe, RZ, 0xc0, !PT ;  /* 0xfffffffe0303e812 */ /* 0x000fe400078ec0ff */
[----:B-1----:R-:W-:Y:S01]  /*acc0*/  @!P3 LOP3.LUT R13, R0, 0xfffffffe, RZ, 0xc0, !PT ;  /* 0xfffffffe000db812 */ /* 0x002fe200078ec0ff */
[----:B------:R-:W-:Y:S01]  /*acd0*/  VIADD R0, R73, 0x50 ;  /* 0x0000005049007836 */ /* 0x000fe20000000000 */
[----:B------:R-:W-:Y:S01]  /*ace0*/  @!P4 LEA.HI R74, R74, R74, RZ, 0x1 ;  /* 0x0000004a4a4ac211 */ /* 0x000fe200078f08ff */
[--C-:B--2---:R-:W-:Y:S01]  /*acf0*/  @!P6 IMAD.WIDE R8, R3, 0x4, R68.reuse ;  /* 0x000000040308e825 */ /* 0x104fe200078e0244 */
[----:B------:R-:W-:Y:S01]  /*ad00*/  @!P1 LEA.HI R64, R64, R64, RZ, 0x1 ;  /* 0x0000004040409211 */ /* 0x000fe200078f08ff */
[----:B------:R0:W-:Y:S01]  /*ad10*/  @!P2 ST.E.64 desc[UR54][R10.64], R14 ;  /* 0x0000000e0a00a985 */ /* 0x0001e2000c101b36 */
[----:B------:R-:W-:Y:S01]  /*ad20*/  @!P5 LOP3.LUT R17, R72, 0xfffffffe, RZ, 0xc0, !PT ;  /* 0xfffffffe4811d812 */ /* 0x000fe200078ec0ff */
[----:B------:R-:W-:Y:S01]  /*ad30*/  @!P3 IMAD.WIDE R12, R13, 0x4, R68 ;  /* 0x000000040d0cb825 */ /* 0x000fe200078e0244 */
[----:B------:R-:W-:-:S03]  /*ad40*/  @!P4 LOP3.LUT R3, R74, 0xfffffffe, RZ, 0xc0, !PT ;  /* 0xfffffffe4a03c812 */ /* 0x000fc600078ec0ff */
[--C-:B------:R-:W-:Y:S01]  /*ad50*/  @!P5 IMAD.WIDE R16, R17, 0x4, R68.reuse ;  /* 0x000000041110d825 */ /* 0x100fe200078e0244 */
[----:B------:R1:W-:Y:S04]  /*ad60*/  @!P3 ST.E.64 desc[UR54][R12.64], R22 ;  /* 0x000000160c00b985 */ /* 0x0003e8000c101b36 */
[----:B------:R2:W-:Y:S01]  /*ad70*/  @!P6 ST.E.64 desc[UR54][R8.64], R20 ;  /* 0x000000140800e985 */ /* 0x0005e2000c101b36 */
[----:B0-----:R-:W-:Y:S01]  /*ad80*/  @!P1 LOP3.LUT R15, R64, 0xfffffffe, RZ, 0xc0, !PT ;  /* 0xfffffffe400f9812 */ /* 0x001fe200078ec0ff */
[----:B------:R-:W-:Y:S02]  /*ad90*/  @!P4 IMAD.WIDE R10, R3, 0x4, R68 ;  /* 0x00000004030ac825 */ /* 0x000fe400078e0244 */
[----:B------:R-:W-:Y:S01]  /*ada0*/  @!P5 ST.E.64 desc[UR54][R16.64], R24 ;  /* 0x000000181000d985 */ /* 0x000fe2000c101b36 */
[C---:B------:R-:W-:Y:S01]  /*adb0*/  IADD3 R3, R73.reuse, 0x58, RZ ;  /* 0x0000005849037810 */ /* 0x040fe20007ffe0ff */
[----:B------:R-:W-:-:S02]  /*adc0*/  VIADD R14, R73, 0x60 ;  /* 0x00000060490e7836 */ /* 0x000fc40000000000 */
[----:B------:R0:W-:Y:S01]  /*add0*/  @!P4 ST.E.64 desc[UR54][R10.64], R28 ;  /* 0x0000001c0a00c985 */ /* 0x0001e2000c101b36 */
[----:B-1----:R-:W-:Y:S01]  /*ade0*/  @!P1 IMAD.WIDE R12, R15, 0x4, R68 ;  /* 0x000000040f0c9825 */ /* 0x002fe200078e0244 */
[----:B------:R-:W-:Y:S02]  /*adf0*/  ISETP.GE.AND P2, PT, R3, UR4, PT ;  /* 0x0000000403007c0c */ /* 0x000fe4000bf46270 */
[----:B------:R-:W-:Y:S01]  /*ae00*/  ISETP.GE.AND P3, PT, R14, UR4, PT ;  /* 0x000000040e007c0c */ /* 0x000fe2000bf66270 */
[C---:B------:R-:W-:Y:S01]  /*ae10*/  VIADD R15, R73.reuse, 0x68 ;  /* 0x00000068490f7836 */ /* 0x040fe20000000000 */
[----:B------:R1:W-:Y:S01]  /*ae20*/  @!P1 ST.E.64 desc[UR54][R12.64], R30 ;  /* 0x0000001e0c009985 */ /* 0x0003e2000c101b36 */
[C---:B--2---:R-:W-:Y:S01]  /*ae30*/  VIADD R9, R73.reuse, 0x78 ;  /* 0x0000007849097836 */ /* 0x044fe20000000000 */
[----:B------:R-:W-:Y:S01]  /*ae40*/  ISETP.GE.AND P1, PT, R0, UR4, PT ;  /* 0x0000000400007c0c */ /* 0x000fe2000bf26270 */
[----:B------:R-:W-:Y:S01]  /*ae50*/  VIADD R8, R73, 0x70 ;  /* 0x0000007049087836 */ /* 0x000fe20000000000 */
[----:B------:R-:W-:-:S02]  /*ae60*/  ISETP.GE.AND P4, PT, R15, UR4, PT ;  /* 0x000000040f007c0c */ /* 0x000fc4000bf86270 */
[----:B------:R-:W-:Y:S02]  /*ae70*/  ISETP.GE.AND P6, PT, R9, UR4, PT ;  /* 0x0000000409007c0c */ /* 0x000fe4000bfc6270 */
[----:B------:R-:W-:Y:S02]  /*ae80*/  ISETP.GE.AND P5, PT, R8, UR4, PT ;  /* 0x0000000408007c0c */ /* 0x000fe4000bfa6270 */
[----:B------:R-:W-:Y:S02]  /*ae90*/  @!P2 LEA.HI R3, R3, R3, RZ, 0x1 ;  /* 0x000000030303a211 */ /* 0x000fe400078f08ff */
[----:B------:R-:W-:Y:S02]  /*aea0*/  @!P3 LEA.HI R14, R14, R14, RZ, 0x1 ;  /* 0x0000000e0e0eb211 */ /* 0x000fe400078f08ff */
[----:B------:R-:W-:Y:S02]  /*aeb0*/  @!P2 LOP3.LUT R3, R3, 0xfffffffe, RZ, 0xc0, !PT ;  /* 0xfffffffe0303a812 */ /* 0x000fe400078ec0ff */
[----:B------:R-:W-:-:S02]  /*aec0*/  @!P1 LEA.HI R0, R0, R0, RZ, 0x1 ;  /* 0x0000000000009211 */ /* 0x000fc400078f08ff */
[----:B------:R-:W-:Y:S02]  /*aed0*/  @!P4 LEA.HI R15, R15, R15, RZ, 0x1 ;  /* 0x0000000f0f0fc211 */ /* 0x000fe400078f08ff */
[----:B0-----:R-:W-:Y:S02]  /*aee0*/  @!P6 LEA.HI R10, R9, R9, RZ, 0x1 ;  /* 0x00000009090ae211 */ /* 0x001fe400078f08ff */
[----:B------:R-:W-:Y:S02]  /*aef0*/  @!P5 LEA.HI R8, R8, R8, RZ, 0x1 ;  /* 0x000000080808d211 */ /* 0x000fe400078f08ff */
[----:B------:R-:W-:Y:S02]  /*af00*/  @!P1 LOP3.LUT R9, R0, 0xfffffffe, RZ, 0xc0, !PT ;  /* 0xfffffffe00099812 */ /* 0x000fe400078ec0ff */
[----:B-1----:R-:W-:Y:S02]  /*af10*/  @!P3 LOP3.LUT R13, R14, 0xfffffffe, RZ, 0xc0, !PT ;  /* 0xfffffffe0e0db812 */ /* 0x002fe400078ec0ff */
[----:B------:R-:W-:-:S02]  /*af20*/  @!P4 LOP3.LUT R15, R15, 0xfffffffe, RZ, 0xc0, !PT ;  /* 0xfffffffe0f0fc812 */ /* 0x000fc400078ec0ff */
[----:B------:R-:W-:Y:S01]  /*af30*/  @!P5 LOP3.LUT R17, R8, 0xfffffffe, RZ, 0xc0, !PT ;  /* 0xfffffffe0811d812 */ /* 0x000fe200078ec0ff */
[----:B------:R-:W-:Y:S01]  /*af40*/  @!P1 IMAD.WIDE R8, R9, 0x4, R68 ;  /* 0x0000000409089825 */ /* 0x000fe200078e0244 */
[----:B------:R-:W-:-:S03]  /*af50*/  @!P6 LOP3.LUT R21, R10, 0xfffffffe, RZ, 0xc0, !PT ;  /* 0xfffffffe0a15e812 */ /* 0x000fc600078ec0ff */
[--C-:B------:R-:W-:Y:S01]  /*af60*/  @!P2 IMAD.WIDE R10, R3, 0x4, R68.reuse ;  /* 0x00000004030aa825 */ /* 0x100fe200078e0244 */
[----:B------:R1:W-:Y:S03]  /*af70*/  @!P1 ST.E.64 desc[UR54][R8.64], R18 ;  /* 0x0000001208009985 */ /* 0x0003e6000c101b36 */
[--C-:B------:R-:W-:Y:S01]  /*af80*/  @!P3 IMAD.WIDE R12, R13, 0x4, R68.reuse ;  /* 0x000000040d0cb825 */ /* 0x100fe200078e0244 */
[----:B------:R1:W-:Y:S03]  /*af90*/  @!P2 ST.E.64 desc[UR54][R10.64], R26 ;  /* 0x0000001a0a00a985 */ /* 0x0003e6000c101b36 */
[--C-:B------:R-:W-:Y:S01]  /*afa0*/  @!P4 IMAD.WIDE R14, R15, 0x4, R68.reuse ;  /* 0x000000040f0ec825 */ /* 0x100fe200078e0244 */
[----:B------:R1:W-:Y:S03]  /*afb0*/  @!P3 ST.E.64 desc[UR54][R12.64], R32 ;  /* 0x000000200c00b985 */ /* 0x0003e6000c101b36 */
[--C-:B------:R-:W-:Y:S01]  /*afc0*/  @!P5 IMAD.WIDE R16, R17, 0x4, R68.reuse ;  /* 0x000000041110d825 */ /* 0x100fe200078e0244 */
[----:B------:R1:W-:Y:S03]  /*afd0*/  @!P4 ST.E.64 desc[UR54][R14.64], R34 ;  /* 0x000000220e00c985 */ /* 0x0003e6000c101b36 */
[----:B------:R-:W-:Y:S01]  /*afe0*/  @!P6 IMAD.WIDE R68, R21, 0x4, R68 ;  /* 0x000000041544e825 */ /* 0x000fe200078e0244 */
[----:B------:R1:W-:Y:S04]  /*aff0*/  @!P5 ST.E.64 desc[UR54][R16.64], R58 ;  /* 0x0000003a1000d985 */ /* 0x0003e8000c101b36 */
[----:B------:R1:W-:Y:S02]  /*b000*/  @!P6 ST.E.64 desc[UR54][R68.64], R62 ;  /* 0x0000003e4400e985 */ /* 0x0003e4000c101b36 */
.L_x_37:
[----:B------:R-:W-:Y:S05]  /*b010*/  BSYNC B0 ;  /* 0x0000000000007941 */ /* 0x000fea0003800000 */
.L_x_36:
[----:B------:R-:W-:Y:S01]  /*b020*/  ISETP.GE.AND P1, PT, R70, R83, PT ;  /* 0x000000534600720c */ /* 0x000fe20003f26270 */
[----:B-1----:R1:W2:Y:S01]  /*b030*/  SHFL.IDX PT, R35, R84, 0x1, 0x1c1f ;  /* 0x003c1f0054237f89 */ /* 0x0022a200000e0000 */
[----:B------:R-:W-:Y:S02]  /*b040*/  SEL R30, R6, R41, P0 ;  /* 0x00000029061e7207 */ /* 0x000fe40000000000 */
[----:B------:R-:W-:Y:S01]  /*b050*/  SEL R32, R41, R6, P0 ;  /* 0x0000000629207207 */ /* 0x000fe20000000000 */
[----:B------:R1:W0:Y:S01]  /*b060*/  SHFL.IDX PT, R34, R82, 0x1, 0x1c1f ;  /* 0x003c1f0052227f89 */ /* 0x00022200000e0000 */
        /* <DEDUP_REMOVED lines=19> */
[----:B------:R-:W-:Y:S01]  /*b1a0*/  SEL R4, R39, R4, P0 ;  /* 0x0000000427047207 */ /* 0x000fe20000000000 */
[----:B012---:R-:W-:Y:S06]  /*b1b0*/  @P1 BRA `(.L_x_8) ;  /* 0x00000054003c1947 */ /* 0x007fec0003800000 */
[C---:B------:R-:W-:Y:S01]  /*b1c0*/  VIADD R0, R73.reuse, 0x8 ;  /* 0x0000000849007836 */ /* 0x040fe20000000000 */
[----:B------:R-:W-:Y:S01]  /*b1d0*/  ULDC UR4, c[0x0][0xac8] ;  /* 0x0002b20000047ab9 */ /* 0x000fe20000000800 */
[C---:B------:R-:W-:Y:S01]  /*b1e0*/  IADD3 R10, R73.reuse, 0x10, RZ ;  /* 0x00000010490a7810 */ /* 0x040fe20007ffe0ff */
[C---:B------:R-:W-:Y:S01]  /*b1f0*/  VIADD R11, R73.reuse, 0x18 ;  /* 0x00000018490b7836 */ /* 0x040fe20000000000 */
[C---:B------:R-:W-:Y:S01]  /*b200*/  ISETP.GE.AND P0, PT, R73.reuse, UR4, PT ;  /* 0x0000000449007c0c */ /* 0x040fe2000bf06270 */
[C---:B------:R-:W-:Y:S01]  /*b210*/  VIADD R12, R73.reuse, 0x20 ;  /* 0x00000020490c7836 */ /* 0x040fe20000000000 */
[----:B------:R-:W-:Y:S01]  /*b220*/  ISETP.GE.AND P4, PT, R0, UR4, PT ;  /* 0x0000000400007c0c */ /* 0x000fe2000bf86270 */
[C---:B------:R-:W-:Y:S01]  /*b230*/  VIADD R36, R73.reuse, 0x28 ;  /* 0x0000002849247836 */ /* 0x040fe20000000000 */
[----:B------:R-:W-:Y:S01]  /*b240*/  ISETP.GE.AND P1, PT, R10, UR4, PT ;  /* 0x000000040a007c0c */ /* 0x000fe2000bf26270 */
[----:B------:R-:W-:Y:S01]  /*b250*/  VIADD R37, R73, 0x30 ;  /* 0x0000003049257836 */ /* 0x000fe20000000000 */
[----:B------:R-:W-:Y:S01]  /*b260*/  ISETP.GE.AND P2, PT, R11, UR4, PT ;  /* 0x000000040b007c0c */ /* 0x000fe2000bf46270 */
[----:B------:R-:W-:Y:S01]  /*b270*/  VIADD R38, R73, 0x38 ;  /* 0x0000003849267836 */ /* 0x000fe20000000000 */
[----:B------:R-:W-:-:S02]  /*b280*/  ISETP.GE.AND P3, PT, R12, UR4, PT ;  /* 0x000000040c007c0c */ /* 0x000fc4000bf66270 */
[----:B------:R-:W-:-:S03]  /*b290*/  ISETP.GE.AND P5, PT, R36, UR4, PT ;  /* 0x0000000424007c0c */ /* 0x000fc6000bfa6270 */
[--C-:B------:R-:W-:Y:S02]  /*b2a0*/  @!P0 IMAD.WIDE R2, R73, 0x4, R34.reuse ;  /* 0x0000000449028825 */ /* 0x100fe400078e0222 */
[----:B------:R-:W-:Y:S02]  /*b2b0*/  @!P4 LEA.HI R0, R0, R0, RZ, 0x1 ;  /* 0x000000000000c211 */ /* 0x000fe400078f08ff */
[----:B------:R-:W-:Y:S01]  /*b2c0*/  @!P1 LEA.HI R10, R10, R10, RZ, 0x1 ;  /* 0x0000000a0a0a9211 */ /* 0x000fe200078f08ff */
[----:B------:R0:W-:Y:S01]  /*b2d0*/  @!P0 ST.E.64 desc[UR54][R2.64], R44 ;  /* 0x0000002c02008985 */ /* 0x0001e2000c101b36 */
[----:B------:R-:W-:Y:S02]  /*b2e0*/  @!P4 LOP3.LUT R9, R0, 0xfffffffe, RZ, 0xc0, !PT ;  /* 0xfffffffe0009c812 */ /* 0x000fe400078ec0ff */
[----:B------:R-:W-:Y:S02]  /*b2f0*/  ISETP.GE.AND P0, PT, R38, UR4, PT ;  /* 0x0000000426007c0c */ /* 0x000fe4000bf06270 */
[----:B------:R-:W-:Y:S01]  /*b300*/  @!P2 LEA.HI R0, R11, R11, RZ, 0x1 ;  /* 0x0000000b0b00a211 */ /* 0x000fe200078f08ff */
[----:B------:R-:W-:Y:S01]  /*b310*/  @!P4 IMAD.WIDE R8, R9, 0x4, R34 ;  /* 0x000000040908c825 */ /* 0x000fe200078e0222 */
[----:B------:R-:W-:-:S02]  /*b320*/  @!P1 LOP3.LUT R11, R10, 0xfffffffe, RZ, 0xc0, !PT ;  /* 0xfffffffe0a0b9812 */ /* 0x000fc400078ec0ff */
[----:B------:R-:W-:Y:S02]  /*b330*/  @!P2 LOP3.LUT R13, R0, 0xfffffffe, RZ, 0xc0, !PT ;  /* 0xfffffffe000da812 */ /* 0x000fe400078ec0ff */
[----:B------:R1:W-:Y:S01]  /*b340*/  @!P4 ST.E.64 desc[UR54][R8.64], R48 ;  /* 0x000000300800c985 */ /* 0x0003e2000c101b36 */
[----:B------:R-:W-:Y:S02]  /*b350*/  ISETP.GE.AND P4, PT, R37, UR4, PT ;  /* 0x0000000425007c0c */ /* 0x000fe4000bf86270 */
[----:B------:R-:W-:Y:S01]  /*b360*/  @!P3 LEA.HI R12, R12, R12, RZ, 0x1 ;  /* 0x0000000c0c0cb211 */ /* 0x000fe200078f08ff */
[--C-:B0-----:R-:W-:Y:S01]  /*b370*/  @!P1 IMAD.WIDE R2, R11, 0x4, R34.reuse ;  /* 0x000000040b029825 */ /* 0x101fe200078e0222 */
[----:B------:R-:W-:Y:S02]  /*b380*/  @!P5 LEA.HI R36, R36, R36, RZ, 0x1 ;  /* 0x000000242424d211 */ /* 0x000fe400078f08ff */
[----:B------:R-:W-:Y:S02]  /*b390*/  @!P3 LOP3.LUT R11, R12, 0xfffffffe, RZ, 0xc0, !PT ;  /* 0xfffffffe0c0bb812 */ /* 0x000fe400078ec0ff */
[----:B------:R-:W-:Y:S01]  /*b3a0*/  @!P0 LEA.HI R38, R38, R38, RZ, 0x1 ;  /* 0x0000002626268211 */ /* 0x000fe200078f08ff */
[----:B------:R0:W-:Y:S01]  /*b3b0*/  @!P1 ST.E.64 desc[UR54][R2.64], R50 ;  /* 0x0000003202009985 */ /* 0x0001e2000c101b36 */
[----:B------:R-:W-:Y:S01]  /*b3c0*/  IADD3 R0, R73, 0x40, RZ ;  /* 0x0000004049007810 */ /* 0x000fe20007ffe0ff */
[----:B------:R-:W-:Y:S01]  /*b3d0*/  @!P3 IMAD.WIDE R10, R11, 0x4, R34 ;  /* 0x000000040b0ab825 */ /* 0x000fe200078e0222 */
[----:B------:R-:W-:-:S02]  /*b3e0*/  @!P0 LOP3.LUT R39, R38, 0xfffffffe, RZ, 0xc0, !PT ;  /* 0xfffffffe26278812 */ /* 0x000fc400078ec0ff */
[----:B------:R-:W-:Y:S01]  /*b3f0*/  @!P4 LEA.HI R37, R37, R37, RZ, 0x1 ;  /* 0x000000252525c211 */ /* 0x000fe200078f08ff */
[--C-:B-1----:R-:W-:Y:S01]  /*b400*/  @!P2 IMAD.WIDE R8, R13, 0x4, R34.reuse ;  /* 0x000000040d08a825 */ /* 0x102fe200078e0222 */
[----:B------:R-:W-:Y:S02]  /*b410*/  @!P5 LOP3.LUT R13, R36, 0xfffffffe, RZ, 0xc0, !PT ;  /* 0xfffffffe240dd812 */ /* 0x000fe400078ec0ff */
[----:B------:R-:W-:Y:S01]  /*b420*/  @!P4 LOP3.LUT R37, R37, 0xfffffffe, RZ, 0xc0, !PT ;  /* 0xfffffffe2525c812 */ /* 0x000fe200078ec0ff */
[----:B------:R-:W-:Y:S01]  /*b430*/  VIADD R36, R73, 0x48 ;  /* 0x0000004849247836 */ /* 0x000fe20000000000 */
[----:B------:R1:W-:Y:S01]  /*b440*/  @!P2 ST.E.64 desc[UR54][R8.64], R52 ;  /* 0x000000340800a985 */ /* 0x0003e2000c101b36 */
[--C-:B------:R-:W-:Y:S01]  /*b450*/  @!P5 IMAD.WIDE R12, R13, 0x4, R34.reuse ;  /* 0x000000040d0cd825 */ /* 0x100fe200078e0222 */
[----:B------:R-:W-:Y:S02]  /*b460*/  ISETP.GE.AND P1, PT, R0, UR4, PT ;  /* 0x0000000400007c0c */ /* 0x000fe4000bf26270 */
[----:B------:R2:W-:Y:S01]  /*b470*/  @!P3 ST.E.64 desc[UR54][R10.64], R14 ;  /* 0x0000000e0a00b985 */ /* 0x0005e2000c101b36 */
[----:B0-----:R-:W-:Y:S01]  /*b480*/  @!P4 IMAD.WIDE R2, R37, 0x4, R34 ;  /* 0x000000042502c825 */ /* 0x001fe200078e0222 */
[----:B------:R-:W-:-:S02]  /*b490*/  ISETP.GE.AND P2, PT, R36, UR4, PT ;  /* 0x0000000424007c0c */ /* 0x000fc4000bf46270 */
[----:B------:R0:W-:Y:S04]  /*b4a0*/  @!P5 ST.E.64 desc[UR54][R12.64], R16 ;  /* 0x000000100c00d985 */ /* 0x0001e8000c101b36 */
[----:B------:R-:W-:Y:S01]  /*b4b0*/  @!P4 ST.E.64 desc[UR54][R2.64], R18 ;  /* 0x000000120200c985 */ /* 0x000fe2000c101b36 */
[----:B-1----:R-:W-:Y:S02]  /*b4c0*/  @!P0 IMAD.WIDE R8, R39, 0x4, R34 ;  /* 0x0000000427088825 */ /* 0x002fe400078e0222 */
[----:B------:R-:W-:Y:S02]  /*b4d0*/  @!P1 LEA.HI R0, R0, R0, RZ, 0x1 ;  /* 0x0000000000009211 */ /* 0x000fe400078f08ff */
[C---:B--2---:R-:W-:Y:S01]  /*b4e0*/  VIADD R10, R73.reuse, 0x50 ;  /* 0x00000050490a7836 */ /* 0x044fe20000000000 */
[----:B------:R1:W-:Y:S01]  /*b4f0*/  @!P0 ST.E.64 desc[UR54][R8.64], R20 ;  /* 0x0000001408008985 */ /* 0x0003e2000c101b36 */
[C---:B------:R-:W-:Y:S01]  /*b500*/  VIADD R14, R73.reuse, 0x68 ;  /* 0x00000068490e7836 */ /* 0x040fe20000000000 */
[C---:B------:R-:W-:Y:S01]  /*b510*/  IADD3 R15, R73.reuse, 0x70, RZ ;  /* 0x00000070490f7810 */ /* 0x040fe20007ffe0ff */
[C---:B0-----:R-:W-:Y:S01]  /*b520*/  VIADD R12, R73.reuse, 0x58 ;  /* 0x00000058490c7836 */ /* 0x041fe20000000000 */
[----:B------:R-:W-:Y:S01]  /*b530*/  ISETP.GE.AND P3, PT, R10, UR4, PT ;  /* 0x000000040a007c0c */ /* 0x000fe2000bf66270 */
[C---:B------:R-:W-:Y:S01]  /*b540*/  VIADD R13, R73.reuse, 0x60 ;  /* 0x00000060490d7836 */ /* 0x040fe20000000000 */
[----:B------:R-:W-:Y:S01]  /*b550*/  ISETP.GE.AND P5, PT, R14, UR4, PT ;  /* 0x000000040e007c0c */ /* 0x000fe2000bfa6270 */
[----:B------:R-:W-:Y:S01]  /*b560*/  VIADD R73, R73, 0x78 ;  /* 0x0000007849497836 */ /* 0x000fe20000000000 */
[----:B------:R-:W-:-:S02]  /*b570*/  ISETP.GE.AND P0, PT, R12, UR4, PT ;  /* 0x000000040c007c0c */ /* 0x000fc4000bf06270 */
[----:B------:R-:W-:Y:S02]  /*b580*/  ISETP.GE.AND P4, PT, R13, UR4, PT ;  /* 0x000000040d007c0c */ /* 0x000fe4000bf86270 */
[----:B------:R-:W-:Y:S02]  /*b590*/  ISETP.GE.AND P6, PT, R15, UR4, PT ;  /* 0x000000040f007c0c */ /* 0x000fe4000bfc6270 */
[----:B------:R-:W-:Y:S02]  /*b5a0*/  @!P2 LEA.HI R36, R36, R36, RZ, 0x1 ;  /* 0x000000242424a211 */ /* 0x000fe400078f08ff */
[----:B------:R-:W-:Y:S02]  /*b5b0*/  @!P1 LOP3.LUT R11, R0, 0xfffffffe, RZ, 0xc0, !PT ;  /* 0xfffffffe000b9812 */ /* 0x000fe400078ec0ff */
[----:B------:R-:W-:Y:S02]  /*b5c0*/  @!P3 LEA.HI R10, R10, R10, RZ, 0x1 ;  /* 0x0000000a0a0ab211 */ /* 0x000fe400078f08ff */
[----:B-1----:R-:W-:Y:S01]  /*b5d0*/  @!P2 LOP3.LUT R9, R36, 0xfffffffe, RZ, 0xc0, !PT ;  /* 0xfffffffe2409a812 */ /* 0x002fe200078ec0ff */
[----:B------:R-:W-:Y:S01]  /*b5e0*/  @!P1 IMAD.WIDE R2, R11, 0x4, R34 ;  /* 0x000000040b029825 */ /* 0x000fe200078e0222 */
[----:B------:R-:W-:-:S02]  /*b5f0*/  @!P0 LEA.HI R12, R12, R12, RZ, 0x1 ;  /* 0x0000000c0c0c8211 */ /* 0x000fc400078f08ff */
[----:B------:R-:W-:Y:S01]  /*b600*/  @!P4 LEA.HI R0, R13, R13, RZ, 0x1 ;  /* 0x0000000d0d00c211 */ /* 0x000fe200078f08ff */
[--C-:B------:R-:W-:Y:S01]  /*b610*/  @!P2 IMAD.WIDE R8, R9, 0x4, R34.reuse ;  /* 0x000000040908a825 */ /* 0x100fe200078e0222 */
[----:B------:R-:W-:Y:S01]  /*b620*/  @!P5 LEA.HI R14, R14, R14, RZ, 0x1 ;  /* 0x0000000e0e0ed211 */ /* 0x000fe200078f08ff */
[----:B------:R0:W-:Y:S01]  /*b630*/  @!P1 ST.E.64 desc[UR54][R2.64], R22 ;  /* 0x0000001602009985 */ /* 0x0001e2000c101b36 */
[----:B------:R-:W-:Y:S02]  /*b640*/  @!P3 LOP3.LUT R11, R10, 0xfffffffe, RZ, 0xc0, !PT ;  /* 0xfffffffe0a0bb812 */ /* 0x000fe400078ec0ff */
[----:B------:R-:W-:Y:S01]  /*b650*/  @!P6 LEA.HI R16, R15, R15, RZ, 0x1 ;  /* 0x0000000f0f10e211 */ /* 0x000fe200078f08ff */
[----:B------:R1:W-:Y:S01]  /*b660*/  @!P2 ST.E.64 desc[UR54][R8.64], R24 ;  /* 0x000000180800a985 */ /* 0x0003e2000c101b36 */
[----:B------:R-:W-:Y:S01]  /*b670*/  @!P0 LOP3.LUT R13, R12, 0xfffffffe, RZ, 0xc0, !PT ;  /* 0xfffffffe0c0d8812 */ /* 0x000fe200078ec0ff */
[----:B------:R-:W-:Y:S01]  /*b680*/  @!P3 IMAD.WIDE R10, R11, 0x4, R34 ;  /* 0x000000040b0ab825 */ /* 0x000fe200078e0222 */
[----:B------:R-:W-:-:S02]  /*b690*/  @!P4 LOP3.LUT R15, R0, 0xfffffffe, RZ, 0xc0, !PT ;  /* 0xfffffffe000fc812 */ /* 0x000fc400078ec0ff */
[----:B------:R-:W-:Y:S01]  /*b6a0*/  @!P5 LOP3.LUT R17, R14, 0xfffffffe, RZ, 0xc0, !PT ;  /* 0xfffffffe0e11d812 */ /* 0x000fe200078ec0ff */
[--C-:B------:R-:W-:Y:S01]  /*b6b0*/  @!P0 IMAD.WIDE R12, R13, 0x4, R34.reuse ;  /* 0x000000040d0c8825 */ /* 0x100fe200078e0222 */
[----:B------:R-:W-:Y:S01]  /*b6c0*/  @!P6 LOP3.LUT R19, R16, 0xfffffffe, RZ, 0xc0, !PT ;  /* 0xfffffffe1013e812 */ /* 0x000fe200078ec0ff */
[----:B------:R2:W-:Y:S02]  /*b6d0*/  @!P3 ST.E.64 desc[UR54][R10.64], R26 ;  /* 0x0000001a0a00b985 */ /* 0x0005e4000c101b36 */
[--C-:B0-----:R-:W-:Y:S02]  /*b6e0*/  @!P4 IMAD.WIDE R2, R15, 0x4, R34.reuse ;  /* 0x000000040f02c825 */ /* 0x101fe400078e0222 */
[----:B------:R2:W-:Y:S01]  /*b6f0*/  @!P0 ST.E.64 desc[UR54][R12.64], R28 ;  /* 0x0000001c0c008985 */ /* 0x0005e2000c101b36 */
[----:B------:R-:W-:Y:S01]  /*b700*/  ISETP.GE.AND P0, PT, R73, UR4, PT ;  /* 0x0000000449007c0c */ /* 0x000fe2000bf06270 */
[--C-:B-1----:R-:W-:Y:S02]  /*b710*/  @!P5 IMAD.WIDE R8, R17, 0x4, R34.reuse ;  /* 0x000000041108d825 */ /* 0x102fe400078e0222 */
[----:B------:R2:W-:Y:S02]  /*b720*/  @!P4 ST.E.64 desc[UR54][R2.64], R30 ;  /* 0x0000001e0200c985 */ /* 0x0005e4000c101b36 */
[----:B------:R-:W-:-:S02]  /*b730*/  @!P6 IMAD.WIDE R14, R19, 0x4, R34 ;  /* 0x00000004130ee825 */ /* 0x000fc400078e0222 */
[----:B------:R2:W-:Y:S04]  /*b740*/  @!P5 ST.E.64 desc[UR54][R8.64], R32 ;  /* 0x000000200800d985 */ /* 0x0005e8000c101b36 */
[----:B------:R2:W-:Y:S02]  /*b750*/  @!P6 ST.E.64 desc[UR54][R14.64], R6 ;  /* 0x000000060e00e985 */ /* 0x0005e4000c101b36 */
[----:B------:R-:W-:Y:S05]  /*b760*/  @P0 BRA `(.L_x_8) ;  /* 0x0000004c00d00947 */ /* 0x000fea0003800000 */
[----:B------:R-:W-:-:S04]  /*b770*/  LEA.HI R73, R73, R73, RZ, 0x1 ;  /* 0x0000004949497211 */ /* 0x000fc800078f08ff */
[----:B--2---:R-:W-:-:S05]  /*b780*/  LOP3.LUT R3, R73, 0xfffffffe, RZ, 0xc0, !PT ;  /* 0xfffffffe49037812 */ /* 0x004fca00078ec0ff */
[----:B------:R-:W-:-:S05]  /*b790*/  IMAD.WIDE R2, R3, 0x4, R34 ;  /* 0x0000000403027825 */ /* 0x000fca00078e0222 */
[----:B------:R1:W-:Y:S01]  /*b7a0*/  ST.E.64 desc[UR54][R2.64], R4 ;  /* 0x0000000402007985 */ /* 0x0003e2000c101b36 */
[----:B------:R-:W-:Y:S05]  /*b7b0*/  BRA `(.L_x_8) ;  /* 0x0000004c00bc7947 */ /* 0x000fea0003800000 */
.L_x_35:
[----:B------:R-:W0:Y:S02]  /*b7c0*/  S2R R0, SR_TID.X ;  /* 0x0000000000007919 */ /* 0x000e240000002100 */
[----:B0-----:R-:W-:-:S05]  /*b7d0*/  VIADD R2, R0, 0xffffff80 ;  /* 0xffffff8000027836 */ /* 0x001fca0000000000 */
[----:B------:R-:W-:-:S13]  /*b7e0*/  ISETP.GT.AND P0, PT, R2, 0x7f, PT ;  /* 0x0000007f0200780c */ /* 0x000fda0003f04270 */
[----:B------:R-:W-:Y:S05]  /*b7f0*/  @P0 BRA `(.L_x_8) ;  /* 0x0000004c00ac0947 */ /* 0x000fea0003800000 */
[----:B------:R-:W0:Y:S01]  /*b800*/  S2R R3, SR_CTAID.X ;  /* 0x0000000000037919 */ /* 0x000e220000002500 */
[----:B------:R-:W1:Y:S01]  /*b810*/  LDC R6, c[0x0][0xbe8] ;  /* 0x0002fa00ff067b82 */ /* 0x000e620000000800 */
[----:B------:R-:W-:Y:S01]  /*b820*/  ULDC UR4, c[0x0][0xa88] ;  /* 0x0002a20000047ab9 */ /* 0x000fe20000000800 */
[----:B0-----:R-:W-:Y:S02]  /*b830*/  IMAD R0, R3, 0x80, R0 ;  /* 0x0000008003007824 */ /* 0x001fe400078e0200 */
[----:B-1----:R-:W-:Y:S02]  /*b840*/  IMAD R3, R6, UR4, RZ ;  /* 0x0000000406037c24 */ /* 0x002fe4000f8e02ff */
[----:B------:R-:W-:-:S05]  /*b850*/  VIADD R0, R0, 0xffffff80 ;  /* 0xffffff8000007836 */ /* 0x000fca0000000000 */
[----:B------:R-:W-:-:S13]  /*b860*/  ISETP.GE.AND P0, PT, R0, R3, PT ;  /* 0x000000030000720c */ /* 0x000fda0003f06270 */
[----:B------:R-:W-:Y:S05]  /*b870*/  @P0 BRA `(.L_x_8) ;  /* 0x0000004c008c0947 */ /* 0x000fea0003800000 */
[----:B------:R-:W-:Y:S01]  /*b880*/  ISETP.NE.AND P0, PT, R6, 0x1, PT ;  /* 0x000000010600780c */ /* 0x000fe20003f05270 */
[----:B------:R-:W0:Y:S01]  /*b890*/  LDC.64 R10, c[0x0][0xbd8] ;  /* 0x0002f600ff0a7b82 */ /* 0x000e220000000a00 */
[----:B------:R-:W-:Y:S01]  /*b8a0*/  USHF.R.S32.HI UR6, URZ, 0x1f, UR50 ;  /* 0x0000001f3f067899 */ /* 0x000fe20008011432 */
[----:B------:R-:W-:Y:S01]  /*b8b0*/  IMAD.MOV.U32 R5, RZ, RZ, R0 ;  /* 0x000000ffff057224 */ /* 0x000fe200078e0000 */
[----:B------:R-:W-:Y:S02]  /*b8c0*/  ULDC.64 UR8, c[0x0][0xbd0] ;  /* 0x0002f40000087ab9 */ /* 0x000fe40000000a00 */
[----:B------:R-:W-:Y:S02]  /*b8d0*/  UIMAD UR6, UR6, UR8, URZ ;  /* 0x00000008060672a4 */ /* 0x000fe4000f8e023f */
[----:B------:R-:W-:Y:S01]  /*b8e0*/  UIMAD.WIDE.U32 UR4, UR50, UR8, URZ ;  /* 0x00000008320472a5 */ /* 0x000fe2000f8e003f */
[----:B------:R-:W1:Y:S01]  /*b8f0*/  S2UR UR7, SR_CTAID.Y ;  /* 0x00000000000779c3 */ /* 0x000e620000002600 */
[----:B------:R-:W-:-:S04]  /*b900*/  UIMAD UR6, UR50, UR9, UR6 ;  /* 0x00000009320672a4 */ /* 0x000fc8000f8e0206 */
[----:B------:R-:W-:Y:S01]  /*b910*/  UIADD3 UR6, UR5, UR6, URZ ;  /* 0x0000000605067290 */ /* 0x000fe2000fffe03f */
[----:B------:R-:W-:Y:S01]  /*b920*/  MOV R2, UR4 ;  /* 0x0000000400027c02 */ /* 0x000fe20008000f00 */
[----:B------:R-:W-:Y:S01]  /*b930*/  IMAD.U32 R3, RZ, RZ, UR5 ;  /* 0x00000005ff037e24 */ /* 0x000fe2000f8e00ff */
[----:B------:R-:W2:Y:S01]  /*b940*/  @P0 LDC R7, c[0x0][0xbec] ;  /* 0x0002fb00ff070b82 */ /* 0x000ea20000000800 */
[----:B------:R-:W-:Y:S02]  /*b950*/  ULDC.64 UR4, c[0x0][0xbe0] ;  /* 0x0002f80000047ab9 */ /* 0x000fe40000000a00 */
[----:B------:R-:W-:-:S05]  /*b960*/  IMAD.U32 R3, RZ, RZ, UR6 ;  /* 0x00000006ff037e24 */ /* 0x000fca000f8e00ff */
[----:B------:R-:W3:Y:S01]  /*b970*/  @P0 LDC R9, c[0x0][0xbf0] ;  /* 0x0002fc00ff090b82 */ /* 0x000ee20000000800 */
[C---:B0-----:R-:W-:Y:S02]  /*b980*/  IMAD R12, R10.reuse, UR37, RZ ;  /* 0x000000250a0c7c24 */ /* 0x041fe4000f8e02ff */
[----:B------:R-:W-:-:S04]  /*b990*/  IMAD.WIDE.U32 R2, R10, UR48, R2 ;  /* 0x000000300a027c25 */ /* 0x000fc8000f8e0002 */
[----:B------:R-:W-:Y:S01]  /*b9a0*/  IMAD R11, R11, UR48, R12 ;  /* 0x000000300b0b7c24 */ /* 0x000fe2000f8e020c */
[----:B------:R-:W1:Y:S03]  /*b9b0*/  LDC R8, c[0x0][0xc50] ;  /* 0x00031400ff087b82 */ /* 0x000e660000000800 */
[----:B------:R-:W-:Y:S02]  /*b9c0*/  IMAD.IADD R3, R11, 0x1, R3 ;  /* 0x000000010b037824 */ /* 0x000fe400078e0203 */
[----:B--2---:R-:W-:-:S04]  /*b9d0*/  @P0 IMAD.HI.U32 R4, R0, R7, RZ ;  /* 0x0000000700040227 */ /* 0x004fc800078e00ff */
[----:B------:R-:W-:Y:S01]  /*b9e0*/  IMAD R7, RZ, RZ, -UR50 ;  /* 0x80000032ff077e24 */ /* 0x000fe2000f8e02ff */
[----:B---3--:R-:W-:-:S03]  /*b9f0*/  @P0 SHF.R.U32.HI R5, RZ, R9, R4 ;  /* 0x00000009ff050219 */ /* 0x008fc60000011604 */
[----:B-1----:R-:W-:Y:S02]  /*ba00*/  IMAD R9, R8, R7, UR7 ;  /* 0x0000000708097e24 */ /* 0x002fe4000f8e0207 */
[----:B------:R-:W-:Y:S02]  /*ba10*/  IMAD.MOV R7, RZ, RZ, -R5 ;  /* 0x000000ffff077224 */ /* 0x000fe400078e0a05 */
[----:B------:R-:W-:Y:S01]  /*ba20*/  IMAD.WIDE.U32 R2, R9, UR4, R2 ;  /* 0x0000000409027c25 */ /* 0x000fe2000f8e0002 */
[----:B------:R-:W-:-:S03]  /*ba30*/  SHF.R.S32.HI R4, RZ, 0x1f, R9 ;  /* 0x0000001fff047819 */ /* 0x000fc60000011409 */
[----:B------:R-:W-:Y:S01]  /*ba40*/  IMAD R7, R6, R7, R0 ;  /* 0x0000000706077224 */ /* 0x000fe200078e0200 */
[----:B------:R-:W-:Y:S01]  /*ba50*/  IADD3 R2, P0, R5, R2, RZ ;  /* 0x0000000205027210 */ /* 0x000fe20007f1e0ff */
[----:B------:R-:W-:-:S03]  /*ba60*/  IMAD R4, R4, UR4, RZ ;  /* 0x0000000404047c24 */ /* 0x000fc6000f8e02ff */
[----:B------:R-:W-:Y:S01]  /*ba70*/  SHF.R.S32.HI R0, RZ, 0x1f, R7 ;  /* 0x0000001fff007819 */ /* 0x000fe20000011407 */
[----:B------:R-:W-:Y:S01]  /*ba80*/  IMAD R4, R9, UR5, R4 ;  /* 0x0000000509047c24 */ /* 0x000fe2000f8e0204 */
[----:B------:R-:W-:Y:S01]  /*ba90*/  SHF.R.S32.HI R9, RZ, 0x1f, R5 ;  /* 0x0000001fff097819 */ /* 0x000fe20000011405 */
[----:B------:R-:W-:Y:S02]  /*baa0*/  ULDC.64 UR4, c[0x0][0xbc8] ;  /* 0x0002f20000047ab9 */ /* 0x000fe40000000a00 */
[----:B------:R-:W-:Y:S01]  /*bab0*/  IMAD R0, R0, UR4, RZ ;  /* 0x0000000400007c24 */ /* 0x000fe2000f8e02ff */
[----:B------:R-:W-:-:S03]  /*bac0*/  IADD3.X R3, R9, R3, R4, P0, !PT ;  /* 0x0000000309037210 */ /* 0x000fc600007fe404 */
[C---:B------:R-:W-:Y:S02]  /*bad0*/  IMAD R5, R7.reuse, UR5, R0 ;  /* 0x0000000507057c24 */ /* 0x040fe4000f8e0200 */
[----:B------:R-:W-:Y:S01]  /*bae0*/  IMAD.WIDE.U32 R2, R7, UR4, R2 ;  /* 0x0000000407027c25 */ /* 0x000fe2000f8e0002 */
[----:B------:R-:W-:-:S04]  /*baf0*/  ULDC.64 UR4, c[0x0][0xba8] ;  /* 0x0002ea0000047ab9 */ /* 0x000fc80000000a00 */
[----:B------:R-:W-:Y:S02]  /*bb00*/  IADD3 R3, R3, R5, RZ ;  /* 0x0000000503037210 */ /* 0x000fe40007ffe0ff */
[----:B------:R-:W-:-:S04]  /*bb10*/  LEA R4, P0, R2, UR4, 0x2 ;  /* 0x0000000402047c11 */ /* 0x000fc8000f8010ff */
[----:B------:R-:W-:Y:S01]  /*bb20*/  LEA.HI.X R5, R2, UR5, R3, 0x2, P0 ;  /* 0x0000000502057c11 */ /* 0x000fe200080f1403 */
[----:B------:R-:W-:-:S05]  /*bb30*/  IMAD.MOV.U32 R3, RZ, RZ, -0x800000 ;  /* 0xff800000ff037424 */ /* 0x000fca00078e00ff */
[----:B------:R0:W-:Y:S01]  /*bb40*/  STG.E desc[UR54][R4.64], R3 ;  /* 0x0000000304007986 */ /* 0x0001e2000c101936 */
[----:B------:R-:W-:Y:S05]  /*bb50*/  BRA `(.L_x_8) ;  /* 0x0000004800d47947 */ /* 0x000fea0003800000 */
.L_x_6:
[----:B------:R-:W-:-:S08]  /*bb60*/  NOP ;  /* 0x0000000000007918 */ /* 0x000fd00000000000 */
[----:B------:R-:W0:-:S00]  /*bb70*/  USETMAXREG.DEALLOC.CTAPOOL 0x28 ;  /* 0x00000028000079c8 */ /* 0x000e0000080e0500 */
[----:B0-----:R-:W-:Y:S01]  /*bb80*/  LOP3.LUT R22, R0, 0x3, RZ, 0xc0, !PT ;  /* 0x0000000300167812 */ /* 0x001fe200078ec0ff */
[----:B------:R-:W0:Y:S05]  /*bb90*/  S2R R18, SR_CTAID.Z ;  /* 0x0000000000127919 */ /* 0x000e2a0000002700 */
[----:B------:R-:W1:Y:S01]  /*bba0*/  S2UR UR6, SR_CTAID.Y ;  /* 0x00000000000679c3 */ /* 0x000e620000002600 */
[----:B------:R-:W2:Y:S02]  /*bbb0*/  SHFL.IDX PT, R0, R22, RZ, 0x1f ;  /* 0x00001fff16007589 */ /* 0x000ea400000e0000 */
[----:B--2---:R-:W-:-:S13]  /*bbc0*/  ISETP.NE.AND P0, PT, R0, RZ, PT ;  /* 0x000000ff0000720c */ /* 0x004fda0003f05270 */
[----:B01----:R-:W-:Y:S05]  /*bbd0*/  @!P0 BRA `(.L_x_38) ;  /* 0x0000000000288947 */ /* 0x003fea0003800000 */
[----:B------:R-:W-:Y:S01]  /*bbe0*/  ULDC UR7, c[0x0][0xc50] ;  /* 0x0003140000077ab9 */ /* 0x000fe20000000800 */
[----:B------:R-:W-:Y:S01]  /*bbf0*/  UMOV UR40, UR6 ;  /* 0x0000000600287c82 */ /* 0x000fe20008000000 */
[----:B------:R-:W-:-:S06]  /*bc00*/  UISETP.NE.AND UP0, UPT, UR7, 0x1, UPT ;  /* 0x000000010700788c */ /* 0x000fcc000bf05270 */
[----:B------:R-:W-:-:S13]  /*bc10*/  PLOP3.LUT P0, PT, PT, PT, UP0, 0x80, 0x0 ;  /* 0x000000000000781c */ /* 0x000fda0003f0f008 */
[----:B------:R-:W-:Y:S05]  /*bc20*/  @!P0 BRA `(.L_x_39) ;  /* 0x0000000000308947 */ /* 0x000fea0003800000 */
[----:B------:R-:W-:Y:S01]  /*bc30*/  ULDC UR4, c[0x0][0xc54] ;  /* 0x0003150000047ab9 */ /* 0x000fe20000000800 */
[----:B------:R-:W-:Y:S01]  /*bc40*/  ULDC UR40, c[0x0][0xc58] ;  /* 0x0003160000287ab9 */ /* 0x000fe20000000800 */
[----:B------:R-:W-:-:S04]  /*bc50*/  UIMAD.WIDE.U32 UR4, UR6, UR4, URZ ;  /* 0x00000004060472a5 */ /* 0x000fc8000f8e003f */
[----:B------:R-:W-:Y:S01]  /*bc60*/  USHF.R.U32.HI UR40, URZ, UR40, UR5 ;  /* 0x000000283f287299 */ /* 0x000fe20008011605 */
[----:B------:R-:W-:Y:S11]  /*bc70*/  BRA `(.L_x_39) ;  /* 0x00000000001c7947 */ /* 0x000ff60003800000 */
.L_x_38:
[----:B------:R-:W-:Y:S01]  /*bc80*/  ULDC UR7, c[0x0][0xc50] ;  /* 0x0003140000077ab9 */ /* 0x000fe20000000800 */
[----:B------:R-:W-:Y:S01]  /*bc90*/  UMOV UR40, UR6 ;  /* 0x0000000600287c82 */ /* 0x000fe20008000000 */
[----:B------:R-:W-:-:S11]  /*bca0*/  UISETP.NE.AND UP0, UPT, UR7, 0x1, UPT ;  /* 0x000000010700788c */ /* 0x000fd6000bf05270 */
[----:B------:R-:W-:Y:S01]  /*bcb0*/  @UP0 ULDC UR4, c[0x0][0xc54] ;  /* 0x0003150000040ab9 */ /* 0x000fe20000000800 */
[----:B------:R-:W-:Y:S01]  /*bcc0*/  @UP0 ULDC UR8, c[0x0][0xc58] ;  /* 0x0003160000080ab9 */ /* 0x000fe20000000800 */
[----:B------:R-:W-:-:S04]  /*bcd0*/  UIMAD.WIDE.U32 UR4, UR6, UR4, URZ ;  /* 0x00000004060472a5 */ /* 0x000fc8000f8e003f */
[----:B------:R-:W-:-:S12]  /*bce0*/  @UP0 USHF.R.U32.HI UR40, URZ, UR8, UR5 ;  /* 0x000000083f280299 */ /* 0x000fd80008011605 */
.L_x_39:
[----:B------:R-:W-:Y:S01]  /*bcf0*/  ISETP.GE.AND P0, PT, R18, RZ, PT ;  /* 0x000000ff1200720c */ /* 0x000fe20003f06270 */
[----:B------:R-:W-:Y:S01]  /*bd00*/  UIADD3 UR4, -UR40, URZ, URZ ;  /* 0x0000003f28047290 */ /* 0x000fe2000fffe13f */
[----:B------:R-:W-:Y:S02]  /*bd10*/  IMAD.MOV.U32 R0, RZ, RZ, 0x1 ;  /* 0x00000001ff007424 */ /* 0x000fe400078e00ff */
[----:B------:R-:W-:Y:S01]  /*bd20*/  IMAD.MOV.U32 R2, RZ, RZ, RZ ;  /* 0x000000ffff027224 */ /* 0x000fe200078e00ff */
[----:B------:R-:W-:Y:S01]  /*bd30*/  UIMAD UR6, UR7, UR4, UR6 ;  /* 0x00000004070672a4 */ /* 0x000fe2000f8e0206 */
[----:B------:R-:W-:-:S07]  /*bd40*/  IMAD.MOV.U32 R3, RZ, RZ, 0x1 ;  /* 0x00000001ff037424 */ /* 0x000fce00078e00ff */
[----:B------:R-:W-:Y:S05]  /*bd50*/  @!P0 BRA `(.L_x_40) ;  /* 0x0000004400848947 */ /* 0x000fea0003800000 */
[----:B------:R-:W0:Y:S01]  /*bd60*/  LDC.64 R2, c[0x0][0xa28] ;  /* 0x00028a00ff027b82 */ /* 0x000e220000000a00 */
[----:B------:R-:W-:Y:S01]  /*bd70*/  ULDC.64 UR4, c[0x0][0x418] ;  /* 0x0001060000047ab9 */ /* 0x000fe20000000a00 */
[----:B------:R-:W-:Y:S01]  /*bd80*/  ULDC UR36, c[0x0][0x2f0] ;  /* 0x0000bc0000247ab9 */ /* 0x000fe20000000800 */
[----:B------:R-:W-:Y:S02]  /*bd90*/  MOV R17, RZ ;  /* 0x000000ff00117202 */ /* 0x000fe40000000f00 */
[----:B0-----:R-:W-:-:S04]  /*bda0*/  ISETP.NE.U32.AND P0, PT, R2, RZ, PT ;  /* 0x000000ff0200720c */ /* 0x001fc80003f05070 */
[----:B------:R-:W-:Y:S01]  /*bdb0*/  ISETP.NE.AND.EX P0, PT, R3, RZ, PT, P0 ;  /* 0x000000ff0300720c */ /* 0x000fe20003f05300 */
[----:B------:R-:W-:-:S03]  /*bdc0*/  UISETP.NE.U32.AND UP0, UPT, UR4, URZ, UPT ;  /* 0x0000003f0400728c */ /* 0x000fc6000bf05070 */
[----:B------:R-:W-:-:S09]  /*bdd0*/  ULDC UR4, c[0x0][0x424] ;  /* 0x0001090000047ab9 */ /* 0x000fd20000000800 */
[----:B------:R-:W0:Y:S01]  /*bde0*/  @P0 LDC.64 R2, c[0x0][0xa28] ;  /* 0x00028a00ff020b82 */ /* 0x000e220000000a00 */
[----:B------:R-:W-:-:S04]  /*bdf0*/  UISETP.NE.AND.EX UP0, UPT, UR5, URZ, UPT, UP0 ;  /* 0x0000003f0500728c */ /* 0x000fc8000bf05300 */
[----:B------:R-:W-:-:S04]  /*be00*/  USEL UR4, UR4, 0x1, UP0 ;  /* 0x0000000104047887 */ /* 0x000fc80008000000 */
[----:B------:R-:W-:Y:S01]  /*be10*/  UIMAD UR36, UR4, UR36, URZ ;  /* 0x00000024042472a4 */ /* 0x000fe2000f8e023f */
[----:B------:R-:W1:Y:S03]  /*be20*/  S2R R29, SR_CTAID.X ;  /* 0x00000000001d7919 */ /* 0x000e660000002500 */
[----:B------:R-:W-:Y:S02]  /*be30*/  UISETP.GE.AND UP0, UPT, UR36, 0x1, UPT ;  /* 0x000000012400788c */ /* 0x000fe4000bf06270 */
[----:B------:R-:W-:Y:S01]  /*be40*/  UIADD3 UR4, UR36, 0x9f, URZ ;  /* 0x0000009f24047890 */ /* 0x000fe2000fffe03f */
[----:B0-----:R-:W-:-:S05]  /*be50*/  @P0 IMAD.WIDE R2, R18, 0x4, R2 ;  /* 0x0000000412020825 */ /* 0x001fca00078e0202 */
[----:B------:R0:W5:Y:S01]  /*be60*/  @P0 LDG.E R17, desc[UR54][R2.64] ;  /* 0x0000003602110981 */ /* 0x000162000c1e1900 */
[----:B------:R-:W-:Y:S01]  /*be70*/  PLOP3.LUT P0, PT, PT, PT, UP0, 0x80, 0x0 ;  /* 0x000000000000781c */ /* 0x000fe20003f0f008 */
[----:B------:R-:W-:Y:S02]  /*be80*/  UIMAD.WIDE UR4, UR4, 0x66666667, URZ ;  /* 0x66666667040478a5 */ /* 0x000fe4000f8e023f */
[----:B------:R-:W-:Y:S02]  /*be90*/  ULOP3.LUT UR44, UR6, 0xffff, URZ, 0xc0, !UPT ;  /* 0x0000ffff062c7892 */ /* 0x000fe4000f8ec03f */
[----:B------:R-:W-:Y:S01]  /*bea0*/  USHF.R.U32.HI UR41, URZ, 0x1f, UR5 ;  /* 0x0000001f3f297899 */ /* 0x000fe20008011605 */
[----:B------:R-:W-:-:S03]  /*beb0*/  UMOV UR38, URZ ;  /* 0x0000003f00267c82 */ /* 0x000fc60008000000 */
[----:B------:R-:W-:-:S04]  /*bec0*/  ULEA.HI.SX32 UR41, UR5, UR41, 0x1a ;  /* 0x0000002905297291 */ /* 0x000fc8000f8fd23f */
[----:B01----:R-:W-:Y:S08]  /*bed0*/  @!P0 BRA `(.L_x_41) ;  /* 0x0000000000848947 */ /* 0x003ff00003800000 */
[----:B------:R-:W-:Y:S01]  /*bee0*/  USHF.R.U32.HI UR6, URZ, 0x10, UR6 ;  /* 0x000000103f067899 */ /* 0x000fe20008011606 */
[----:B------:R-:W-:-:S03]  /*bef0*/  UMOV UR4, URZ ;  /* 0x0000003f00047c82 */ /* 0x000fc60008000000 */
[----:B------:R-:W-:-:S11]  /*bf00*/  UISETP.NE.AND UP0, UPT, UR6, URZ, UPT ;  /* 0x0000003f0600728c */ /* 0x000fd6000bf05270 */
[----:B------:R-:W-:Y:S02]  /*bf10*/  @!UP0 ULDC UR6, c[0x0][0x9f0] ;  /* 0x00027c0000068ab9 */ /* 0x000fe40000000800 */
[----:B------:R-:W-:Y:S01]  /*bf20*/  IABS R2, UR6 ;  /* 0x0000000600027c13 */ /* 0x000fe20008000000 */
[----:B------:R-:W-:Y:S02]  /*bf30*/  UIADD3 UR7, UR41, -0x1, UR6 ;  /* 0xffffffff29077890 */ /* 0x000fe4000fffe006 */
[----:B------:R-:W-:Y:S02]  /*bf40*/  IABS R5, UR6 ;  /* 0x0000000600057c13 */ /* 0x000fe40008000000 */
[----:B------:R-:W-:Y:S02]  /*bf50*/  R2UR UR10, R2 ;  /* 0x00000000020a72ca */ /* 0x000fe400000e0000 */
[----:B------:R-:W-:Y:S01]  /*bf60*/  IABS R4, UR7 ;  /* 0x0000000700047c13 */ /* 0x000fe20008000000 */
[----:B------:R-:W-:-:S03]  /*bf70*/  ULOP3.LUT UR7, UR7, UR6, URZ, 0x3c, !UPT ;  /* 0x0000000607077292 */ /* 0x000fc6000f8e3c3f */
[----:B------:R-:W-:-:S07]  /*bf80*/  R2UR UR9, R4 ;  /* 0x00000000040972ca */ /* 0x000fce00000e0000 */
[----:B------:R-:W0:Y:S08]  /*bf90*/  I2F.RP R2, UR10 ;  /* 0x0000000a00027d06 */ /* 0x000e300008209400 */
[----:B0-----:R-:W0:Y:S02]  /*bfa0*/  MUFU.RCP R2, R2 ;  /* 0x0000000200027308 */ /* 0x001e240000001000 */
[----:B0-----:R-:W-:-:S02]  /*bfb0*/  VIADD R3, R2, 0xffffffe ;  /* 0x0ffffffe02037836 */ /* 0x001fc40000000000 */
[----:B------:R-:W-:-:S04]  /*bfc0*/  IMAD.MOV R2, RZ, RZ, -R5 ;  /* 0x000000ffff027224 */ /* 0x000fc800078e0a05 */
        /* <DEDUP_REMOVED lines=14> */
[----:B------:R-:W-:Y:S02]  /*c0b0*/  UISETP.NE.AND UP0, UPT, UR6, URZ, UPT ;  /* 0x0000003f0600728c */ /* 0x000fe4000bf05270 */
[----:B------:R-:W-:-:S09]  /*c0c0*/  @!UP1 UIADD3 UR5, -UR5, URZ, URZ ;  /* 0x0000003f05059290 */ /* 0x000fd2000fffe13f */
[----:B------:R-:W-:-:S07]  /*c0d0*/  @!UP0 ULOP3.LUT UR5, URZ, UR6, URZ, 0x33, !UPT ;  /* 0x000000063f058292 */ /* 0x000fce000f8e333f */
[----:B------:R-:W-:-:S05]  /*c0e0*/  UMOV UR38, UR5 ;  /* 0x0000000500267c82 */ /* 0x000fca0008000000 */
.L_x_41:
[----:B------:R-:W-:Y:S02]  /*c0f0*/  UIMAD UR45, UR44, UR38, URZ ;  /* 0x000000262c2d72a4 */ /* 0x000fe4000f8e023f */
[----:B------:R-:W-:-:S04]  /*c100*/  IMAD.U32 R3, RZ, RZ, UR38 ;  /* 0x00000026ff037e24 */ /* 0x000fc8000f8e00ff */
[----:B------:R-:W-:-:S05]  /*c110*/  IMAD.U32 R2, RZ, RZ, UR45 ;  /* 0x0000002dff027e24 */ /* 0x000fca000f8e00ff */
[----:B------:R-:W-:Y:S01]  /*c120*/  VIADDMNMX R2, R2, R3, UR41, PT ;  /* 0x0000002902027e46 */ /* 0x000fe2000b800103 */
[----:B------:R-:W-:-:S03]  /*c130*/  IMAD.MOV.U32 R3, RZ, RZ, 0x1 ;  /* 0x00000001ff037424 */ /* 0x000fc600078e00ff */
[----:B------:R-:W-:Y:S02]  /*c140*/  R2UR UR46, R2 ;  /* 0x00000000022e72ca */ /* 0x000fe400000e0000 */
[----:B------:R-:W-:-:S11]  /*c150*/  MOV R2, RZ ;  /* 0x000000ff00027202 */ /* 0x000fd60000000f00 */
[----:B------:R-:W-:-:S06]  /*c160*/  UISETP.GT.AND UP0, UPT, UR46, UR45, UPT ;  /* 0x0000002d2e00728c */ /* 0x000fcc000bf04270 */
[----:B------:R-:W-:-:S13]  /*c170*/  PLOP3.LUT P0, PT, PT, PT, UP0, 0x80, 0x0 ;  /* 0x000000000000781c */ /* 0x000fda0003f0f008 */
[----:B------:R-:W-:Y:S05]  /*c180*/  @!P0 BRA `(.L_x_40) ;  /* 0x0000004000788947 */ /* 0x000fea0003800000 */
[----:B------:R-:W0:Y:S01]  /*c190*/  S2UR UR4, SR_CgaCtaId ;  /* 0x00000000000479c3 */ /* 0x000e220000008800 */
[----:B------:R-:W-:-:S04]  /*c1a0*/  MOV R0, 0x400 ;  /* 0x0000040000007802 */ /* 0x000fc80000000f00 */
[----:B------:R-:W-:-:S13]  /*c1b0*/  R2UR UR42, R0 ;  /* 0x00000000002a72ca */ /* 0x000fda00000e0000 */
[----:B0-----:R-:W-:-:S04]  /*c1c0*/  ULEA UR42, UR4, UR42, 0x18 ;  /* 0x0000002a042a7291 */ /* 0x001fc8000f8ec03f */
[----:B------:R-:W-:-:S04]  /*c1d0*/  UIADD3 UR4, UR42, 0x1a400, URZ ;  /* 0x0001a4002a047890 */ /* 0x000fc8000fffe03f */
[----:B------:R-:W-:-:S06]  /*c1e0*/  ULOP3.LUT UP0, URZ, UR4, 0x1bf, URZ, 0xc0, !UPT ;  /* 0x000001bf043f7892 */ /* 0x000fcc000f80c03f */
[----:B------:R-:W-:-:S13]  /*c1f0*/  PLOP3.LUT P0, PT, PT, PT, UP0, 0x80, 0x0 ;  /* 0x000000000000781c */ /* 0x000fda0003f0f008 */
[----:B------:R-:W-:Y:S05]  /*c200*/  @!P0 BRA `(.L_x_42) ;  /* 0x0000000000408947 */ /* 0x000fea0003800000 */
[----:B------:R-:W-:Y:S01]  /*c210*/  MOV R2, 0x0 ;  /* 0x0000000000027802 */ /* 0x000fe20000000f00 */
[----:B------:R-:W-:Y:S01]  /*c220*/  ULDC.64 UR4, c[0x4][0xc8] ;  /* 0x0100320000047ab9 */ /* 0x000fe20000000a00 */
[----:B------:R-:W-:Y:S01]  /*c230*/  ULDC.64 UR6, c[0x4][0xd0] ;  /* 0x0100340000067ab9 */ /* 0x000fe20000000a00 */
[----:B------:R-:W-:Y:S01]  /*c240*/  IMAD.U32 R4, RZ, RZ, UR4 ;  /* 0x00000004ff047e24 */ /* 0x000fe2000f8e00ff */
[----:B------:R-:W-:Y:S01]  /*c250*/  MOV R7, UR7 ;  /* 0x0000000700077c02 */ /* 0x000fe20008000f00 */
[----:B------:R-:W-:Y:S01]  /*c260*/  IMAD.U32 R5, RZ, RZ, UR5 ;  /* 0x00000005ff057e24 */ /* 0x000fe2000f8e00ff */
[----:B------:R-:W0:Y:S01]  /*c270*/  LDC.64 R2, c[0x4][R2] ;  /* 0x0100000002027b82 */ /* 0x000e220000000a00 */
[----:B------:R-:W-:Y:S01]  /*c280*/  ULDC.64 UR4, c[0x4][0x8] ;  /* 0x0100020000047ab9 */ /* 0x000fe20000000a00 */
[----:B------:R-:W-:Y:S01]  /*c290*/  IMAD.U32 R6, RZ, RZ, UR6 ;  /* 0x00000006ff067e24 */ /* 0x000fe2000f8e00ff */
[----:B------:R-:W-:Y:S01]  /*c2a0*/  MOV R13, RZ ;  /* 0x000000ff000d7202 */ /* 0x000fe20000000f00 */
[----:B------:R-:W-:-:S02]  /*c2b0*/  IMAD.U32 R10, RZ, RZ, UR4 ;  /* 0x00000004ff0a7e24 */ /* 0x000fc4000f8e00ff */
[----:B------:R-:W-:Y:S02]  /*c2c0*/  IMAD.U32 R11, RZ, RZ, UR5 ;  /* 0x00000005ff0b7e24 */ /* 0x000fe4000f8e00ff */
[----:B------:R-:W-:Y:S02]  /*c2d0*/  IMAD.MOV.U32 R8, RZ, RZ, 0x70 ;  /* 0x00000070ff087424 */ /* 0x000fe400078e00ff */
[----:B------:R-:W-:-:S07]  /*c2e0*/  IMAD.MOV.U32 R12, RZ, RZ, 0x1 ;  /* 0x00000001ff0c7424 */ /* 0x000fce00078e00ff */
[----:B------:R-:W-:-:S07]  /*c2f0*/  LEPC R20, `(.L_x_42) ;  /* 0x000000001014794e */ /* 0x000fce0000000000 */
[----:B0----5:R-:W-:Y:S05]  /*c300*/  CALL.ABS.NOINC R2 ;  /* 0x0000000002007343 */ /* 0x021fea0003c00000 */
.L_x_42:
[----:B------:R-:W-:-:S06]  /*c310*/  UIADD3 UR4, UR42, 0xa400, URZ ;  /* 0x0000a4002a047890 */ /* 0x000fcc000fffe03f */
[----:B------:R-:W-:-:S05]  /*c320*/  IMAD.U32 R16, RZ, RZ, UR4 ;  /* 0x00000004ff107e24 */ /* 0x000fca000f8e00ff */
[----:B------:R-:W-:-:S13]  /*c330*/  LOP3.LUT P0, RZ, R16, 0x3ff, RZ, 0xc0, !PT ;  /* 0x000003ff10ff7812 */ /* 0x000fda000780c0ff */
        /* <DEDUP_REMOVED lines=17> */
.L_x_43:
[----:B------:R-:W-:-:S04]  /*c450*/  UIADD3 UR4, UR42, 0x400, URZ ;  /* 0x000004002a047890 */ /* 0x000fc8000fffe03f */
[----:B------:R-:W-:-:S06]  /*c460*/  ULOP3.LUT UP0, URZ, UR4, 0x9f, URZ, 0xc0, !UPT ;  /* 0x0000009f043f7892 */ /* 0x000fcc000f80c03f */
[----:B------:R-:W-:-:S13]  /*c470*/  PLOP3.LUT P0, PT, PT, PT, UP0, 0x80, 0x0 ;  /* 0x000000000000781c */ /* 0x000fda0003f0f008 */
[----:B------:R-:W-:Y:S05]  /*c480*/  @!P0 BRA `(.L_x_44) ;  /* 0x0000000000408947 */ /* 0x000fea0003800000 */
[----:B------:R-:W-:Y:S01]  /*c490*/  MOV R2, 0x0 ;  /* 0x0000000000027802 */ /* 0x000fe20000000f00 */
[----:B------:R-:W-:Y:S01]  /*c4a0*/  ULDC.64 UR4, c[0x4][0xc8] ;  /* 0x0100320000047ab9 */ /* 0x000fe20000000a00 */
[----:B------:R-:W-:Y:S01]  /*c4b0*/  ULDC.64 UR6, c[0x4][0xd0] ;  /* 0x0100340000067ab9 */ /* 0x000fe20000000a00 */
[----:B------:R-:W-:Y:S02]  /*c4c0*/  IMAD.U32 R4, RZ, RZ, UR4 ;  /* 0x00000004ff047e24 */ /* 0x000fe4000f8e00ff */
[----:B------:R-:W-:Y:S01]  /*c4d0*/  IMAD.U32 R5, RZ, RZ, UR5 ;  /* 0x00000005ff057e24 */ /* 0x000fe2000f8e00ff */
[----:B------:R-:W0:Y:S01]  /*c4e0*/  LDC.64 R2, c[0x4][R2] ;  /* 0x0100000002027b82 */ /* 0x000e220000000a00 */
[----:B------:R-:W-:Y:S01]  /*c4f0*/  ULDC.64 UR4, c[0x4][0x18] ;  /* 0x0100060000047ab9 */ /* 0x000fe20000000a00 */
[----:B------:R-:W-:Y:S01]  /*c500*/  IMAD.U32 R6, RZ, RZ, UR6 ;  /* 0x00000006ff067e24 */ /* 0x000fe2000f8e00ff */
[----:B------:R-:W-:Y:S01]  /*c510*/  MOV R10, UR4 ;  /* 0x00000004000a7c02 */ /* 0x000fe20008000f00 */
[----:B------:R-:W-:-:S02]  /*c520*/  IMAD.U32 R7, RZ, RZ, UR7 ;  /* 0x00000007ff077e24 */ /* 0x000fc4000f8e00ff */
[----:B------:R-:W-:Y:S02]  /*c530*/  IMAD.U32 R11, RZ, RZ, UR5 ;  /* 0x00000005ff0b7e24 */ /* 0x000fe4000f8e00ff */
[----:B------:R-:W-:Y:S02]  /*c540*/  IMAD.MOV.U32 R8, RZ, RZ, 0x70 ;  /* 0x00000070ff087424 */ /* 0x000fe400078e00ff */
[----:B------:R-:W-:Y:S02]  /*c550*/  IMAD.MOV.U32 R12, RZ, RZ, 0x1 ;  /* 0x00000001ff0c7424 */ /* 0x000fe400078e00ff */
[----:B------:R-:W-:-:S07]  /*c560*/  IMAD.MOV.U32 R13, RZ, RZ, RZ ;  /* 0x000000ffff0d7224 */ /* 0x000fce00078e00ff */
[----:B------:R-:W-:-:S07]  /*c570*/  LEPC R20, `(.L_x_44) ;  /* 0x000000001014794e */ /* 0x000fce0000000000 */
[----:B0----5:R-:W-:Y:S05]  /*c580*/  CALL.ABS.NOINC R2 ;  /* 0x0000000002007343 */ /* 0x021fea0003c00000 */
.L_x_44:
[----:B------:R-:W-:-:S13]  /*c590*/  LOP3.LUT P6, RZ, R16, 0x3ff, RZ, 0xc0, !PT ;  /* 0x000003ff10ff7812 */ /* 0x000fda00078cc0ff */
[----:B------:R-:W-:Y:S05]  /*c5a0*/  @!P6 BRA `(.L_x_45) ;  /* 0x000000000040e947 */ /* 0x000fea0003800000 */
[----:B------:R-:W-:Y:S01]  /*c5b0*/  MOV R2, 0x0 ;  /* 0x0000000000027802 */ /* 0x000fe20000000f00 */
[----:B------:R-:W-:Y:S01]  /*c5c0*/  ULDC.64 UR4, c[0x4][0xc8] ;  /* 0x0100320000047ab9 */ /* 0x000fe20000000a00 */
[----:B------:R-:W-:Y:S01]  /*c5d0*/  ULDC.64 UR6, c[0x4][0xd0] ;  /* 0x0100340000067ab9 */ /* 0x000fe20000000a00 */
[----:B------:R-:W-:Y:S01]  /*c5e0*/  MOV R4, UR4 ;  /* 0x0000000400047c02 */ /* 0x000fe20008000f00 */
[----:B------:R-:W-:Y:S01]  /*c5f0*/  IMAD.U32 R5, RZ, RZ, UR5 ;  /* 0x00000005ff057e24 */ /* 0x000fe2000f8e00ff */
[----:B------:R-:W-:Y:S01]  /*c600*/  ULDC.64 UR4, c[0x4][0x20] ;  /* 0x0100080000047ab9 */ /* 0x000fe20000000a00 */
[----:B------:R-:W0:Y:S01]  /*c610*/  LDC.64 R2, c[0x4][R2] ;  /* 0x0100000002027b82 */ /* 0x000e220000000a00 */
[----:B------:R-:W-:Y:S01]  /*c620*/  IMAD.U32 R6, RZ, RZ, UR6 ;  /* 0x00000006ff067e24 */ /* 0x000fe2000f8e00ff */
[----:B------:R-:W-:Y:S01]  /*c630*/  MOV R11, UR5 ;  /* 0x00000005000b7c02 */ /* 0x000fe20008000f00 */
[----:B------:R-:W-:Y:S02]  /*c640*/  IMAD.U32 R7, RZ, RZ, UR7 ;  /* 0x00000007ff077e24 */ /* 0x000fe4000f8e00ff */
[----:B------:R-:W-:-:S02]  /*c650*/  IMAD.U32 R10, RZ, RZ, UR4 ;  /* 0x00000004ff0a7e24 */ /* 0x000fc4000f8e00ff */
[----:B------:R-:W-:Y:S02]  /*c660*/  IMAD.MOV.U32 R8, RZ, RZ, 0x70 ;  /* 0x00000070ff087424 */ /* 0x000fe400078e00ff */
[----:B------:R-:W-:Y:S02]  /*c670*/  IMAD.MOV.U32 R12, RZ, RZ, 0x1 ;  /* 0x00000001ff0c7424 */ /* 0x000fe400078e00ff */
[----:B------:R-:W-:-:S07]  /*c680*/  IMAD.MOV.U32 R13, RZ, RZ, RZ ;  /* 0x000000ffff0d7224 */ /* 0x000fce00078e00ff */
[----:B------:R-:W-:-:S07]  /*c690*/  LEPC R20, `(.L_x_45) ;  /* 0x000000001014794e */ /* 0x000fce0000000000 */
[----:B0----5:R-:W-:Y:S05]  /*c6a0*/  CALL.ABS.NOINC R2 ;  /* 0x0000000002007343 */ /* 0x021fea0003c00000 */
.L_x_45:
[----:B------:R-:W0:Y:S01]  /*c6b0*/  LDC.64 R2, c[0x0][0x9f8] ;  /* 0x00027e00ff027b82 */ /* 0x000e220000000a00 */
[----:B------:R-:W-:-:S07]  /*c6c0*/  IMAD.MOV.U32 R30, RZ, RZ, R18 ;  /* 0x000000ffff1e7224 */ /* 0x000fce00078e0012 */
[----:B------:R-:W1:Y:S01]  /*c6d0*/  LDC R20, c[0x0][0x430] ;  /* 0x00010c00ff147b82 */ /* 0x000e620000000800 */
[----:B------:R-:W-:Y:S01]  /*c6e0*/  SHF.L.U32 R19, R31, 0x4, RZ ;  /* 0x000000041f137819 */ /* 0x000fe200000006ff */
[----:B------:R-:W-:Y:S01]  /*c6f0*/  ULDC UR4, c[0x0][0x2f4] ;  /* 0x0000bd0000047ab9 */ /* 0x000fe20000000800 */
[----:B------:R-:W-:Y:S01]  /*c700*/  ULDC UR5, c[0x0][0x320] ;  /* 0x0000c80000057ab9 */ /* 0x000fe20000000800 */
[----:B0-----:R-:W-:-:S04]  /*c710*/  ISETP.NE.U32.AND P0, PT, R2, RZ, PT ;  /* 0x000000ff0200720c */ /* 0x001fc80003f05070 */
[----:B------:R-:W-:-:S13]  /*c720*/  ISETP.NE.AND.EX P0, PT, R3, RZ, PT, P0 ;  /* 0x000000ff0300720c */ /* 0x000fda0003f05300 */
[----:B------:R-:W0:Y:S01]  /*c730*/  @P0 LDC.64 R2, c[0x0][0x9f8] ;  /* 0x00027e00ff020b82 */ /* 0x000e220000000a00 */
[----:B------:R-:W-:Y:S02]  /*c740*/  LOP3.LUT R35, R19, 0x30, RZ, 0xc0, !PT ;  /* 0x0000003013237812 */ /* 0x000fe400078ec0ff */
[----:B-1----:R-:W-:Y:S02]  /*c750*/  ISETP.NE.AND P2, PT, R20, 0x1, PT ;  /* 0x000000011400780c */ /* 0x002fe40003f45270 */
[----:B------:R-:W-:Y:S01]  /*c760*/  LOP3.LUT R16, R16, 0xffffffef, RZ, 0xc0, !PT ;  /* 0xffffffef10107812 */ /* 0x000fe200078ec0ff */
[----:B0-----:R-:W-:-:S05]  /*c770*/  @P0 IMAD.WIDE R2, R18, 0x4, R2 ;  /* 0x0000000412020825 */ /* 0x001fca00078e0202 */
[----:B------:R0:W5:Y:S01]  /*c780*/  @P0 LDG.E R30, desc[UR54][R2.64] ;  /* 0x00000036021e0981 */ /* 0x000162000c1e1900 */
[C---:B------:R-:W-:Y:S01]  /*c790*/  ISETP.GE.AND P0, PT, R35.reuse, UR4, PT ;  /* 0x0000000423007c0c */ /* 0x040fe2000bf06270 */
[----:B------:R-:W-:Y:S01]  /*c7a0*/  UMOV UR6, 0xffffffff ;  /* 0xffffffff00067882 */ /* 0x000fe20000000000 */
[----:B------:R-:W-:Y:S01]  /*c7b0*/  LOP3.LUT R25, R35, 0x40, RZ, 0xfc, !PT ;  /* 0x0000004023197812 */ /* 0x000fe200078efcff */
[----:B------:R-:W-:Y:S01]  /*c7c0*/  IMAD.SHL.U32 R8, R31, 0x20, RZ ;  /* 0x000000201f087824 */ /* 0x000fe200078e00ff */
[----:B------:R-:W-:Y:S02]  /*c7d0*/  LOP3.LUT R27, R35, 0x80, RZ, 0xfc, !PT ;  /* 0x00000080231b7812 */ /* 0x000fe400078efcff */
[----:B------:R-:W-:Y:S02]  /*c7e0*/  ISETP.GE.AND P3, PT, R25, UR4, PT ;  /* 0x0000000419007c0c */ /* 0x000fe4000bf66270 */
[----:B------:R-:W-:Y:S02]  /*c7f0*/  ISETP.GE.AND P1, PT, R27, UR4, PT ;  /* 0x000000041b007c0c */ /* 0x000fe4000bf26270 */
[----:B------:R-:W-:-:S03]  /*c800*/  LOP3.LUT R18, R31, 0x7f, RZ, 0xc0, !PT ;  /* 0x0000007f1f127812 */ /* 0x000fc600078ec0ff */
[----:B------:R-:W-:Y:S02]  /*c810*/  @P0 LOP3.LUT R16, R16, 0x10, RZ, 0xfc, !PT ;  /* 0x0000001010100812 */ /* 0x000fe400078efcff */
[----:B------:R-:W-:Y:S02]  /*c820*/  ISETP.GE.AND P0, PT, R35, UR5, PT ;  /* 0x0000000523007c0c */ /* 0x000fe4000bf06270 */
[----:B------:R-:W-:Y:S02]  /*c830*/  LOP3.LUT R16, R16, 0xffffff7f, RZ, 0xc0, !PT ;  /* 0xffffff7f10107812 */ /* 0x000fe400078ec0ff */
[----:B------:R-:W-:Y:S02]  /*c840*/  SHF.R.U32.HI R28, RZ, 0x2, R18 ;  /* 0x00000002ff1c7819 */ /* 0x000fe40000011612 */
[----:B------:R-:W-:Y:S02]  /*c850*/  @P2 LOP3.LUT R16, R16, 0x80, RZ, 0xfc, !PT ;  /* 0x0000008010102812 */ /* 0x000fe400078efcff */
[----:B------:R-:W-:-:S02]  /*c860*/  LOP3.LUT R26, R28, 0x60, R8, 0xf8, !PT ;  /* 0x000000601c1a7812 */ /* 0x000fc400078ef808 */
[----:B------:R-:W-:-:S04]  /*c870*/  LOP3.LUT R16, R16, 0xfffffffd, RZ, 0xc0, !PT ;  /* 0xfffffffd10107812 */ /* 0x000fc800078ec0ff */
[----:B------:R-:W-:Y:S02]  /*c880*/  @P0 LOP3.LUT R16, R16, 0x2, RZ, 0xfc, !PT ;  /* 0x0000000210100812 */ /* 0x000fe400078efcff */
[----:B------:R-:W-:Y:S02]  /*c890*/  ISETP.GE.AND P0, PT, R25, UR5, PT ;  /* 0x0000000519007c0c */ /* 0x000fe4000bf06270 */
[----:B------:R-:W-:-:S04]  /*c8a0*/  LOP3.LUT R16, R16, 0xfffffff7, RZ, 0xc0, !PT ;  /* 0xfffffff710107812 */ /* 0x000fc800078ec0ff */
[----:B------:R-:W-:-:S04]  /*c8b0*/  @P3 LOP3.LUT R16, R16, 0x8, RZ, 0xfc, !PT ;  /* 0x0000000810103812 */ /* 0x000fc800078efcff */
[----:B------:R-:W-:-:S04]  /*c8c0*/  LOP3.LUT R16, R16, 0xfffffffe, RZ, 0xc0, !PT ;  /* 0xfffffffe10107812 */ /* 0x000fc800078ec0ff */
[----:B------:R-:W-:-:S04]  /*c8d0*/  LOP3.LUT R16, R16, 0xfffffffb, RZ, 0xc0, !PT ;  /* 0xfffffffb10107812 */ /* 0x000fc800078ec0ff */
[----:B------:R-:W-:-:S04]  /*c8e0*/  @P1 LOP3.LUT R16, R16, 0x4, RZ, 0xfc, !PT ;  /* 0x0000000410101812 */ /* 0x000fc800078efcff */
[----:B------:R-:W-:Y:S01]  /*c8f0*/  @P0 LOP3.LUT R16, R16, 0x1, RZ, 0xfc, !PT ;  /* 0x0000000110100812 */ /* 0x000fe200078efcff */
[----:B0-----:R-:W-:Y:S06]  /*c900*/  BRA.DIV UR6, `(.L_x_46) ;  /* 0x0000003e06e87947 */ /* 0x001fec000b800000 */
.L_x_100:
[----:B------:R-:W-:Y:S01]  /*c910*/  UMOV UR4, 0xa0 ;  /* 0x000000a000047882 */ /* 0x000fe20000000000 */
[----:B------:R-:W-:Y:S01]  /*c920*/  LOP3.LUT R15, R26, 0x80, RZ, 0xfc, !PT ;  /* 0x000000801a0f7812 */ /* 0x000fe200078efcff */
[----:B------:R-:W-:Y:S01]  /*c930*/  UIMAD UR4, UR46, UR4, -0xa0 ;  /* 0xffffff602e0474a4 */ /* 0x000fe2000f8e0204 */
[----:B------:R-:W0:Y:S01]  /*c940*/  @P2 LDC R2, c[0x0][0x434] ;  /* 0x00010d00ff022b82 */ /* 0x000e220000000800 */
[----:B-----5:R-:W-:-:S07]  /*c950*/  SHF.R.S32.HI R37, RZ, 0x1f, R30 ;  /* 0x0000001fff257819 */ /* 0x020fce000001141e */
[----:B------:R-:W1:Y:S01]  /*c960*/  @P2 LDC R3, c[0x0][0x438] ;  /* 0x00010e00ff032b82 */ /* 0x000e620000000800 */
[----:B------:R-:W-:Y:S01]  /*c970*/  VIADD R0, R15, UR4 ;  /* 0x000000040f007c36 */ /* 0x000fe20008000000 */
[----:B------:R-:W-:Y:S03]  /*c980*/  STL [R1+0xc], R15 ;  /* 0x00000c0f01007387 */ /* 0x000fe60000100800 */
[C---:B------:R-:W-:Y:S01]  /*c990*/  IMAD.IADD R9, R0.reuse, 0x1, R17 ;  /* 0x0000000100097824 */ /* 0x040fe200078e0211 */
[----:B------:R-:W-:-:S03]  /*c9a0*/  ISETP.GE.AND P0, PT, R0, UR36, PT ;  /* 0x0000002400007c0c */ /* 0x000fc6000bf06270 */
[----:B------:R-:W-:Y:S01]  /*c9b0*/  IMAD.MOV.U32 R12, RZ, RZ, R9 ;  /* 0x000000ffff0c7224 */ /* 0x000fe200078e0009 */
[----:B------:R-:W-:Y:S01]  /*c9c0*/  ISETP.GT.U32.OR P0, PT, R15, 0x9f, P0 ;  /* 0x0000009f0f00780c */ /* 0x000fe20000704470 */
[----:B0-----:R-:W-:-:S12]  /*c9d0*/  @P2 IMAD.HI.U32 R0, R9, R2, RZ ;  /* 0x0000000209002227 */ /* 0x001fd800078e00ff */
[----:B------:R-:W0:Y:S01]  /*c9e0*/  @!P0 LDC.64 R6, c[0x0][0x428] ;  /* 0x00010a00ff068b82 */ /* 0x000e220000000a00 */
[----:B-1----:R-:W-:-:S04]  /*c9f0*/  @P2 SHF.R.U32.HI R12, RZ, R3, R0 ;  /* 0x00000003ff0c2219 */ /* 0x002fc80000011600 */
[----:B------:R-:W-:Y:S02]  /*ca00*/  @!P0 SHF.R.S32.HI R3, RZ, 0x1f, R12 ;  /* 0x0000001fff038819 */ /* 0x000fe4000001140c */
[----:B------:R-:W-:Y:S01]  /*ca10*/  @!P0 MOV R2, R12 ;  /* 0x0000000c00028202 */ /* 0x000fe20000000f00 */
[----:B------:R-:W1:Y:S01]  /*ca20*/  @!P0 LDC.64 R4, c[0x0][0x418] ;  /* 0x00010600ff048b82 */ /* 0x000e620000000a00 */
[----:B0-----:R-:W-:-:S03]  /*ca30*/  @!P0 IMAD R0, R37, R6, RZ ;  /* 0x0000000625008224 */ /* 0x001fc600078e02ff */
[----:B------:R-:W-:-:S04]  /*ca40*/  @!P0 IMAD.WIDE.U32 R2, R30, R6, R2 ;  /* 0x000000061e028225 */ /* 0x000fc800078e0002 */
[----:B------:R-:W-:Y:S01]  /*ca50*/  @!P0 IMAD R7, R30, R7, R0 ;  /* 0x000000071e078224 */ /* 0x000fe200078e0200 */
[----:B-1----:R-:W-:-:S03]  /*ca60*/  @!P0 LEA R4, P1, R2, R4, 0x2 ;  /* 0x0000000402048211 */ /* 0x002fc600078210ff */
[----:B------:R-:W-:Y:S02]  /*ca70*/  @!P0 IMAD.IADD R0, R7, 0x1, R3 ;  /* 0x0000000107008824 */ /* 0x000fe400078e0203 */
[----:B------:R-:W0:Y:S03]  /*ca80*/  @P2 LDC R3, c[0x0][0x438] ;  /* 0x00010e00ff032b82 */ /* 0x000e260000000800 */
[----:B------:R-:W-:Y:S01]  /*ca90*/  @!P0 LEA.HI.X R5, R2, R5, R0, 0x2, P1 ;  /* 0x0000000502058211 */ /* 0x000fe200008f1400 */
[----:B------:R-:W-:-:S04]  /*caa0*/  VIADD R2, R26, UR4 ;  /* 0x000000041a027c36 */ /* 0x000fc80008000000 */
[----:B------:R-:W1:Y:S01]  /*cab0*/  @P2 LDC R0, c[0x0][0x434] ;  /* 0x00010d00ff002b82 */ /* 0x000e620000000800 */
[C---:B------:R-:W-:Y:S01]  /*cac0*/  ISETP.GE.AND P1, PT, R2.reuse, UR36, PT ;  /* 0x0000002402007c0c */ /* 0x040fe2000bf26270 */
[----:B------:R-:W-:-:S04]  /*cad0*/  IMAD.IADD R13, R2, 0x1, R17 ;  /* 0x00000001020d7824 */ /* 0x000fc800078e0211 */
[----:B------:R-:W-:-:S08]  /*cae0*/  IMAD.MOV.U32 R14, RZ, RZ, R13 ;  /* 0x000000ffff0e7224 */ /* 0x000fd000078e000d */
[----:B------:R-:W2:Y:S08]  /*caf0*/  @!P1 LDC.64 R10, c[0x0][0x428] ;  /* 0x00010a00ff0a9b82 */ /* 0x000eb00000000a00 */
[----:B------:R-:W3:Y:S01]  /*cb00*/  @!P1 LDC.64 R6, c[0x0][0x418] ;  /* 0x00010600ff069b82 */ /* 0x000ee20000000a00 */
[----:B-1----:R-:W-:-:S05]  /*cb10*/  @P2 IMAD.HI.U32 R0, R13, R0, RZ ;  /* 0x000000000d002227 */ /* 0x002fca00078e00ff */
[----:B0-----:R-:W-:-:S04]  /*cb20*/  @P2 SHF.R.U32.HI R14, RZ, R3, R0 ;  /* 0x00000003ff0e2219 */ /* 0x001fc80000011600 */
[----:B------:R-:W-:Y:S02]  /*cb30*/  @!P1 SHF.R.S32.HI R3, RZ, 0x1f, R14 ;  /* 0x0000001fff039819 */ /* 0x000fe4000001140e */
[----:B------:R-:W-:Y:S01]  /*cb40*/  @!P1 MOV R2, R14 ;  /* 0x0000000e00029202 */ /* 0x000fe20000000f00 */
[----:B--2---:R-:W-:-:S04]  /*cb50*/  @!P1 IMAD R0, R37, R10, RZ ;  /* 0x0000000a25009224 */ /* 0x004fc800078e02ff */
[----:B------:R-:W-:-:S04]  /*cb60*/  @!P1 IMAD.WIDE.U32 R2, R30, R10, R2 ;  /* 0x0000000a1e029225 */ /* 0x000fc800078e0002 */
[----:B------:R-:W-:Y:S01]  /*cb70*/  @!P1 IMAD R11, R30, R11, R0 ;  /* 0x0000000b1e0b9224 */ /* 0x000fe200078e0200 */
[----:B---3--:R-:W-:-:S03]  /*cb80*/  @!P1 LEA R6, P2, R2, R6, 0x2 ;  /* 0x0000000602069211 */ /* 0x008fc600078410ff */
[----:B------:R-:W-:-:S05]  /*cb90*/  @!P1 IMAD.IADD R0, R3, 0x1, R11 ;  /* 0x0000000103009824 */ /* 0x000fca00078e020b */
[----:B------:R-:W-:Y:S01]  /*cba0*/  @!P1 LEA.HI.X R7, R2, R7, R0, 0x2, P2 ;  /* 0x0000000702079211 */ /* 0x000fe200010f1400 */
[----:B------:R-:W-:Y:S02]  /*cbb0*/  IMAD.MOV.U32 R0, RZ, RZ, RZ ;  /* 0x000000ffff007224 */ /* 0x000fe400078e00ff */
[----:B------:R-:W-:-:S04]  /*cbc0*/  IMAD.MOV.U32 R33, RZ, RZ, 0x40 ;  /* 0x00000040ff217424 */ /* 0x000fc800078e00ff */
[----:B------:R0:W5:Y:S01]  /*cbd0*/  @!P0 LDG.E R0, desc[UR54][R4.64] ;  /* 0x0000003604008981 */ /* 0x000162000c1e1900 */
[----:B------:R-:W-:-:S04]  /*cbe0*/  LOP3.LUT P0, RZ, R31, 0x4, RZ, 0xc0, !PT ;  /* 0x000000041fff7812 */ /* 0x000fc8000780c0ff */
[----:B------:R-:W-:Y:S01]  /*cbf0*/  SEL R2, R33, 0xffffffc0, !P0 ;  /* 0xffffffc021027807 */ /* 0x000fe20004000000 */
[----:B0-----:R-:W-:-:S04]  /*cc00*/  IMAD.MOV.U32 R5, RZ, RZ, RZ ;  /* 0x000000ffff057224 */ /* 0x001fc800078e00ff */
[----:B------:R0:W-:Y:S01]  /*cc10*/  STL [R1+0x8], R2 ;  /* 0x0000080201007387 */ /* 0x0001e20000100800 */
[----:B------:R-:W-:-:S03]  /*cc20*/  IADD3 R10, -R12, RZ, RZ ;  /* 0x000000ff0c0a7210 */ /* 0x000fc60007ffe1ff */
[----:B------:R1:W5:Y:S02]  /*cc30*/  @!P1 LDG.E R5, desc[UR54][R6.64] ;  /* 0x0000003606059981 */ /* 0x000364000c1e1900 */
[----:B------:R-:W-:Y:S01]  /*cc40*/  IMAD R4, R20, R10, R9 ;  /* 0x0000000a14047224 */ /* 0x000fe200078e0209 */
[----:B------:R-:W-:Y:S01]  /*cc50*/  SHF.L.U32 R9, R31, 0x2, RZ ;  /* 0x000000021f097819 */ /* 0x000fe200000006ff */
[----:B------:R-:W-:Y:S01]  /*cc60*/  ULOP3.LUT UR4, UR39, 0x2, URZ, 0xfc, !UPT ;  /* 0x0000000227047892 */ /* 0x000fe2000f8efc3f */
[----:B------:R-:W-:Y:S01]  /*cc70*/  ISETP.GT.U32.AND P0, PT, R15, 0x9f, PT ;  /* 0x0000009f0f00780c */ /* 0x000fe20003f04070 */
[----:B0-----:R-:W-:Y:S01]  /*cc80*/  IMAD.MOV R2, RZ, RZ, -R14 ;  /* 0x000000ffff027224 */ /* 0x001fe200078e0a0e */
[----:B------:R-:W-:Y:S01]  /*cc90*/  LOP3.LUT R16, R16, 0xffffffdf, RZ, 0xc0, !PT ;  /* 0xffffffdf10107812 */ /* 0x000fe200078ec0ff */
[----:B------:R-:W-:Y:S01]  /*cca0*/  IMAD.U32 R32, RZ, RZ, UR40 ;  /* 0x00000028ff207e24 */ /* 0x000fe2000f8e00ff */
[C---:B------:R-:W-:Y:S01]  /*ccb0*/  LOP3.LUT R12, R31.reuse, 0x10, RZ, 0xc0, !PT ;  /* 0x000000101f0c7812 */ /* 0x040fe200078ec0ff */
[----:B------:R-:W-:Y:S01]  /*ccc0*/  IMAD.U32 R11, RZ, RZ, UR46 ;  /* 0x0000002eff0b7e24 */ /* 0x000fe2000f8e00ff */
[----:B-1----:R-:W-:Y:S01]  /*ccd0*/  SHF.R.U32.HI R7, RZ, 0x5, R18 ;  /* 0x00000005ff077819 */ /* 0x002fe20000011612 */
[----:B------:R-:W-:Y:S01]  /*cce0*/  IMAD R6, R20, R2, R13 ;  /* 0x0000000214067224 */ /* 0x000fe200078e020d */
[----:B------:R-:W-:Y:S01]  /*ccf0*/  SHF.R.S32.HI R32, RZ, 0x1f, R32 ;  /* 0x0000001fff207819 */ /* 0x000fe20000011420 */
[----:B------:R-:W-:-:S02]  /*cd00*/  IMAD.SHL.U32 R2, R31, 0x80, RZ ;  /* 0x000000801f027824 */ /* 0x000fc400078e00ff */
[----:B------:R-:W-:Y:S02]  /*cd10*/  IMAD.SHL.U32 R36, R7, 0x200, RZ ;  /* 0x0000020007247824 */ /* 0x000fe400078e00ff */
[----:B------:R-:W-:Y:S01]  /*cd20*/  @P0 LOP3.LUT R16, R16, 0x20, RZ, 0xfc, !PT ;  /* 0x0000002010100812 */ /* 0x000fe200078efcff */
[----:B------:R-:W-:Y:S01]  /*cd30*/  VIADD R11, R11, 0xffffffff ;  /* 0xffffffff0b0b7836 */ /* 0x000fe20000000000 */
[----:B------:R-:W-:Y:S02]  /*cd40*/  LOP3.LUT R10, R2, 0x380, RZ, 0xc0, !PT ;  /* 0x00000380020a7812 */ /* 0x000fe400078ec0ff */
[----:B------:R-:W-:-:S03]  /*cd50*/  LOP3.LUT R16, R16, 0xffffffbf, RZ, 0xc0, !PT ;  /* 0xffffffbf10107812 */ /* 0x000fc600078ec0ff */
[----:B------:R-:W-:-:S05]  /*cd60*/  IMAD R10, R7, 0x10, R10 ;  /* 0x00000010070a7824 */ /* 0x000fca00078e020a */
[----:B------:R-:W-:Y:S01]  /*cd70*/  LOP3.LUT R3, R10, 0x70, R19, 0x78, !PT ;  /* 0x000000700a037812 */ /* 0x000fe200078e7813 */
[----:B------:R-:W-:-:S03]  /*cd80*/  IMAD.U32 R10, RZ, RZ, UR4 ;  /* 0x00000004ff0a7e24 */ /* 0x000fc6000f8e00ff */
[----:B------:R-:W-:Y:S02]  /*cd90*/  LOP3.LUT R3, R3, 0xc00, R2, 0xf8, !PT ;  /* 0x00000c0003037812 */ /* 0x000fe400078ef802 */
[----:B------:R-:W-:Y:S02]  /*cda0*/  LOP3.LUT R2, R8, 0x80, RZ, 0xc0, !PT ;  /* 0x0000008008027812 */ /* 0x000fe400078ec0ff */
[----:B------:R-:W-:Y:S01]  /*cdb0*/  ISETP.NE.AND P0, PT, R10, 0x3, PT ;  /* 0x000000030a00780c */ /* 0x000fe20003f05270 */
[----:B------:R0:W-:Y:S01]  /*cdc0*/  STL [R1+0x4], R3 ;  /* 0x0000040301007387 */ /* 0x0001e20000100800 */
[----:B------:R-:W-:-:S04]  /*cdd0*/  LOP3.LUT R2, R2, 0x10, R31, 0xf8, !PT ;  /* 0x0000001002027812 */ /* 0x000fc800078ef81f */
[----:B------:R-:W-:Y:S02]  /*cde0*/  LOP3.LUT R2, R2, 0x10, R9, 0x78, !PT ;  /* 0x0000001002027812 */ /* 0x000fe400078e7809 */
[----:B0-----:R-:W-:-:S05]  /*cdf0*/  LOP3.LUT R3, R36, 0x60, R8, 0xf8, !PT ;  /* 0x0000006024037812 */ /* 0x001fca00078ef808 */
[----:B------:R-:W-:Y:S02]  /*ce00*/  @P0 LOP3.LUT R16, R16, 0x40, RZ, 0xfc, !PT ;  /* 0x0000004010100812 */ /* 0x000fe400078efcff */
[----:B------:R-:W-:-:S04]  /*ce10*/  LOP3.LUT R3, R3, 0x100, R8, 0xf8, !PT ;  /* 0x0000010003037812 */ /* 0x000fc800078ef808 */
[----:B------:R-:W-:-:S05]  /*ce20*/  LOP3.LUT R2, R3, R2, RZ, 0xfc, !PT ;  /* 0x0000000203027212 */ /* 0x000fca00078efcff */
[----:B------:R0:W-:Y:S01]  /*ce30*/  STL [R1], R2 ;  /* 0x0000000201007387 */ /* 0x0001e20000100800 */
[----:B------:R-:W-:Y:S05]  /*ce40*/  @!P0 BRA `(.L_x_47) ;  /* 0x0000000000048947 */ /* 0x000fea0003800000 */
[----:B------:R-:W-:Y:S01]  /*ce50*/  BPT.TRAP 0x1 ;  /* 0x000000040000795c */ /* 0x000fe20000300000 */
.L_x_47:
[----:B0-----:R-:W-:Y:S02]  /*ce60*/  MOV R2, 0x1 ;  /* 0x0000000100027802 */ /* 0x001fe40000000f00 */
[----:B------:R-:W-:Y:S02]  /*ce70*/  SHF.R.S32.HI R21, RZ, 0x1f, R6 ;  /* 0x0000001fff157819 */ /* 0x000fe40000011406 */
[----:B------:R-:W-:-:S04]  /*ce80*/  SHF.L.U32 R3, R2, 0x1f, RZ ;  /* 0x0000001f02037819 */ /* 0x000fc800000006ff */
[----:B------:R-:W0:Y:S02]  /*ce90*/  SYNCS.PHASECHK.TRANS64.TRYWAIT P0, [UR42+0x29880], R3 ;  /* 0x02988003ff0075a7 */ /* 0x000e24000800016a */
[----:B0-----:R-:W-:Y:S05]  /*cea0*/  @!P0 BRA `(.L_x_48) ;  /* 0x0000003800a08947 */ /* 0x001fea0003800000 */
.L_x_101:
[----:B------:R-:W-:Y:S01]  /*ceb0*/  ULDC.64 UR4, c[0x0][0x328] ;  /* 0x0000ca0000047ab9 */ /* 0x000fe20000000a00 */
[----:B------:R-:W-:Y:S01]  /*cec0*/  IMAD.SHL.U32 R13, R31, 0x10, RZ ;  /* 0x000000101f0d7824 */ /* 0x000fe200078e00ff */
[----:B------:R-:W-:Y:S01]  /*ced0*/  LOP3.LUT R8, R8, 0x380, RZ, 0xc0, !PT ;  /* 0x0000038008087812 */ /* 0x000fe200078ec0ff */
[----:B------:R-:W-:Y:S01]  /*cee0*/  IMAD R10, R21, UR4, RZ ;  /* 0x00000004150a7c24 */ /* 0x000fe2000f8e02ff */
[----:B-----5:R-:W-:Y:S01]  /*cef0*/  SHF.R.S32.HI R22, RZ, 0x1f, R5 ;  /* 0x0000001fff167819 */ /* 0x020fe20000011405 */
[----:B0-----:R-:W-:Y:S01]  /*cf00*/  IMAD.WIDE.U32 R2, R6, UR4, RZ ;  /* 0x0000000406027c25 */ /* 0x001fe2000f8e00ff */
[----:B------:R-:W-:Y:S01]  /*cf10*/  LOP3.LUT R8, R8, 0x30, R13, 0xf8, !PT ;  /* 0x0000003008087812 */ /* 0x000fe200078ef80d */
[----:B------:R-:W-:Y:S01]  /*cf20*/  ULDC.64 UR6, c[0x0][0x338] ;  /* 0x0000ce0000067ab9 */ /* 0x000fe20000000a00 */
[----:B------:R-:W-:Y:S01]  /*cf30*/  SHF.R.S32.HI R23, RZ, 0x1f, R4 ;  /* 0x0000001fff177819 */ /* 0x000fe20000011404 */
[----:B------:R-:W-:Y:S01]  /*cf40*/  IMAD R10, R6, UR5, R10 ;  /* 0x00000005060a7c24 */ /* 0x000fe2000f8e020a */
[----:B------:R-:W-:Y:S01]  /*cf50*/  LOP3.LUT R8, R8, 0x70, R9, 0x78, !PT ;  /* 0x0000007008087812 */ /* 0x000fe200078e7809 */
[----:B------:R-:W-:Y:S01]  /*cf60*/  IMAD R9, R22, UR6, RZ ;  /* 0x0000000616097c24 */ /* 0x000fe2000f8e02ff */
[----:B------:R-:W-:Y:S01]  /*cf70*/  SHF.R.S32.HI R24, RZ, 0x1f, R0 ;  /* 0x0000001fff187819 */ /* 0x000fe20000011400 */
[----:B------:R-:W-:Y:S01]  /*cf80*/  IMAD.IADD R3, R3, 0x1, R10 ;  /* 0x0000000103037824 */ /* 0x000fe200078e020a */
[----:B------:R-:W-:Y:S01]  /*cf90*/  ISETP.NE.AND P1, PT, R12, RZ, PT ;  /* 0x000000ff0c00720c */ /* 0x000fe20003f25270 */
[C---:B------:R-:W-:Y:S01]  /*cfa0*/  IMAD R9, R5.reuse, UR7, R9 ;  /* 0x0000000705097c24 */ /* 0x040fe2000f8e0209 */
[----:B------:R-:W-:Y:S01]  /*cfb0*/  SHF.R.U32.HI R31, RZ, 0x2, R31 ;  /* 0x00000002ff1f7819 */ /* 0x000fe2000001161f */
[----:B------:R-:W-:Y:S01]  /*cfc0*/  IMAD.WIDE.U32 R2, R5, UR6, R2 ;  /* 0x0000000605027c25 */ /* 0x000fe2000f8e0002 */
[----:B------:R-:W-:-:S03]  /*cfd0*/  SEL R33, R33, 0xffffffc0, !P1 ;  /* 0xffffffc021217807 */ /* 0x000fc60004800000 */
[----:B------:R-:W-:Y:S02]  /*cfe0*/  IMAD R10, R23, UR4, RZ ;  /* 0x00000004170a7c24 */ /* 0x000fe4000f8e02ff */
[----:B------:R-:W-:Y:S01]  /*cff0*/  IMAD R7, R7, 0x400, R8 ;  /* 0x0000040007077824 */ /* 0x000fe200078e0208 */
[----:B------:R-:W-:Y:S01]  /*d000*/  MOV R8, R2 ;  /* 0x0000000200087202 */ /* 0x000fe20000000f00 */
[----:B------:R-:W-:Y:S02]  /*d010*/  IMAD.IADD R9, R3, 0x1, R9 ;  /* 0x0000000103097824 */ /* 0x000fe400078e0209 */
[C---:B------:R-:W-:Y:S02]  /*d020*/  IMAD R10, R4.reuse, UR5, R10 ;  /* 0x00000005040a7c24 */ /* 0x040fe4000f8e020a */
[----:B------:R-:W-:Y:S01]  /*d030*/  IMAD.WIDE.U32 R2, R4, UR4, RZ ;  /* 0x0000000404027c25 */ /* 0x000fe2000f8e00ff */
[----:B------:R-:W-:-:S03]  /*d040*/  ULDC.64 UR4, c[0x0][0x330] ;  /* 0x0000cc0000047ab9 */ /* 0x000fc60000000a00 */
[----:B------:R-:W-:Y:S02]  /*d050*/  IMAD.IADD R3, R3, 0x1, R10 ;  /* 0x0000000103037824 */ /* 0x000fe400078e020a */
[----:B------:R-:W-:Y:S02]  /*d060*/  IMAD R10, R24, UR6, RZ ;  /* 0x00000006180a7c24 */ /* 0x000fe4000f8e02ff */
[----:B------:R-:W-:Y:S01]  /*d070*/  IMAD.WIDE.U32 R2, R0, UR6, R2 ;  /* 0x0000000600027c25 */ /* 0x000fe2000f8e0002 */
[----:B------:R-:W-:-:S03]  /*d080*/  R2UR UR6, R32 ;  /* 0x00000000200672ca */ /* 0x000fc600000e0000 */
[----:B------:R-:W-:-:S04]  /*d090*/  IMAD R10, R0, UR7, R10 ;  /* 0x00000007000a7c24 */ /* 0x000fc8000f8e020a */
[----:B------:R-:W-:Y:S02]  /*d0a0*/  IMAD.IADD R3, R3, 0x1, R10 ;  /* 0x0000000103037824 */ /* 0x000fe400078e020a */
[----:B------:R-:W-:-:S04]  /*d0b0*/  IMAD.U32 R10, RZ, RZ, UR4 ;  /* 0x00000004ff0a7e24 */ /* 0x000fc8000f8e00ff */
[----:B------:R-:W-:Y:S01]  /*d0c0*/  UIMAD UR4, UR6, UR4, URZ ;  /* 0x00000004060472a4 */ /* 0x000fe2000f8e023f */
[----:B------:R-:W-:Y:S02]  /*d0d0*/  IMAD.WIDE.U32 R8, R10, UR40, R8 ;  /* 0x000000280a087c25 */ /* 0x000fe4000f8e0008 */
[----:B------:R-:W-:Y:S01]  /*d0e0*/  ULDC.64 UR6, c[0x0][0x318] ;  /* 0x0000c60000067ab9 */ /* 0x000fe20000000a00 */
[----:B------:R-:W-:Y:S01]  /*d0f0*/  UIMAD UR4, UR40, UR5, UR4 ;  /* 0x00000005280472a4 */ /* 0x000fe2000f8e0204 */
[----:B------:R-:W-:Y:S01]  /*d100*/  IMAD.U32 R19, RZ, RZ, UR7 ;  /* 0x00000007ff137e24 */ /* 0x000fe2000f8e00ff */
[----:B------:R-:W-:Y:S01]  /*d110*/  IADD3 R18, P0, R8, UR6, RZ ;  /* 0x0000000608127c10 */ /* 0x000fe2000ff1e0ff */
[----:B------:R-:W-:-:S03]  /*d120*/  IMAD.WIDE.U32 R2, R10, UR40, R2 ;  /* 0x000000280a027c25 */ /* 0x000fc6000f8e0002 */
[----:B------:R-:W-:Y:S02]  /*d130*/  IADD3.X R10, R19, UR4, R9, P0, !PT ;  /* 0x00000004130a7c10 */ /* 0x000fe400087fe409 */
[----:B------:R-:W-:Y:S02]  /*d140*/  MOV R9, 0xffffff60 ;  /* 0xffffff6000097802 */ /* 0x000fe40000000f00 */
[----:B------:R-:W-:-:S03]  /*d150*/  IADD3 R20, P0, R2, UR6, RZ ;  /* 0x0000000602147c10 */ /* 0x000fc6000ff1e0ff */
[----:B------:R-:W-:Y:S01]  /*d160*/  IMAD R9, R11, R9, UR36 ;  /* 0x000000240b097e24 */ /* 0x000fe2000f8e0209 */
[----:B------:R-:W-:Y:S01]  /*d170*/  IADD3.X R19, R19, UR4, R3, P0, !PT ;  /* 0x0000000413137c10 */ /* 0x000fe200087fe403 */
[----:B------:R-:W-:Y:S02]  /*d180*/  UMOV UR4, 0xffffffff ;  /* 0xffffffff00047882 */ /* 0x000fe40000000000 */
[----:B------:R-:W-:-:S05]  /*d190*/  IMAD.IADD R9, R9, 0x1, -R28 ;  /* 0x0000000109097824 */ /* 0x000fca00078e0a1c */
[----:B------:R-:W-:Y:S01]  /*d1a0*/  ISETP.GE.AND P4, PT, R9, 0x1, PT ;  /* 0x000000010900780c */ /* 0x000fe20003f86270 */
[----:B------:R-:W-:-:S12]  /*d1b0*/  BRA.DIV UR4, `(.L_x_49) ;  /* 0x0000003604fc7947 */ /* 0x000fd8000b800000 */
[----:B------:R-:W0:Y:S01]  /*d1c0*/  SHFL.IDX PT, R2, R18, RZ, 0x1c1f ;  /* 0x001c1fff12027589 */ /* 0x000e2200000e0000 */
[C---:B------:R-:W-:Y:S01]  /*d1d0*/  LOP3.LUT P5, RZ, R16.reuse, 0x2, RZ, 0xc0, !PT ;  /* 0x0000000210ff7812 */ /* 0x040fe200078ac0ff */
[----:B------:R-:W-:Y:S01]  /*d1e0*/  VIADD R8, R7, UR42 ;  /* 0x0000002a07087c36 */ /* 0x000fe20008000000 */
[----:B------:R-:W-:Y:S01]  /*d1f0*/  LOP3.LUT P6, RZ, R16, 0x1, RZ, 0xc0, !PT ;  /* 0x0000000110ff7812 */ /* 0x000fe200078cc0ff */
[----:B------:R-:W1:Y:S01]  /*d200*/  SHFL.IDX PT, R3, R10, RZ, 0x1c1f ;  /* 0x001c1fff0a037589 */ /* 0x000e6200000e0000 */
[----:B------:R-:W-:Y:S01]  /*d210*/  ISETP.GE.AND P3, PT, R9, 0x21, PT ;  /* 0x000000210900780c */ /* 0x000fe20003f66270 */
[----:B------:R-:W-:Y:S01]  /*d220*/  IMAD.IADD R7, R33, 0x1, R8 ;  /* 0x0000000121077824 */ /* 0x000fe200078e0208 */
[C---:B------:R-:W-:Y:S01]  /*d230*/  ISETP.GE.AND P2, PT, R9.reuse, 0x41, PT ;  /* 0x000000410900780c */ /* 0x040fe20003f46270 */
[----:B------:R-:W-:Y:S01]  /*d240*/  SHFL.IDX PT, R19, R19, RZ, 0x1c1f ;  /* 0x001c1fff13137589 */ /* 0x000fe200000e0000 */
[----:B------:R-:W-:Y:S01]  /*d250*/  VIADD R34, R8, 0xa400 ;  /* 0x0000a40008227836 */ /* 0x000fe20000000000 */
[----:B------:R-:W-:-:S02]  /*d260*/  ISETP.GE.AND P1, PT, R9, 0x61, PT ;  /* 0x000000610900780c */ /* 0x000fc40003f26270 */
[----:B0-----:R-:W-:-:S05]  /*d270*/  IADD3 R2, P0, R35, R2, RZ ;  /* 0x0000000223027210 */ /* 0x001fca0007f1e0ff */
[----:B-1----:R-:W-:Y:S01]  /*d280*/  IMAD.X R3, RZ, RZ, R3, P0 ;  /* 0x000000ffff037224 */ /* 0x002fe200000e0603 */
[----:B------:R-:W-:-:S13]  /*d290*/  ISETP.LT.OR P0, PT, R9, 0x1, P5 ;  /* 0x000000010900780c */ /* 0x000fda0002f01670 */
[----:B------:R-:W-:Y:S01]  /*d2a0*/  LDGSTS.E.BYPASS.LTC128B.128 [R8+0xa400], desc[UR54][R2.64], !P0 ;  /* 0x0a40000002087fae */ /* 0x000fe2000c101d76 */
[----:B------:R-:W-:-:S13]  /*d2b0*/  ISETP.LT.OR P0, PT, R9, 0x1, P6 ;  /* 0x000000010900780c */ /* 0x000fda0003701670 */
[----:B------:R0:W-:Y:S04]  /*d2c0*/  LDGSTS.E.BYPASS.LTC128B.128 [R7+0xa400], desc[UR54][R2.64+0x40], !P0 ;  /* 0x0a40004002077fae */ /* 0x0001e8000c101d76 */
[----:B0-----:R-:W0:Y:S04]  /*d2d0*/  SHFL.IDX PT, R2, R18, 0x1, 0x1c1f ;  /* 0x003c1f0012027f89 */ /* 0x001e2800000e0000 */
[----:B------:R-:W1:Y:S01]  /*d2e0*/  SHFL.IDX PT, R3, R10, 0x1, 0x1c1f ;  /* 0x003c1f000a037f89 */ /* 0x000e6200000e0000 */
[----:B0-----:R-:W-:-:S04]  /*d2f0*/  IADD3 R2, P0, R35, R2, RZ ;  /* 0x0000000223027210 */ /* 0x001fc80007f1e0ff */
[----:B-1----:R-:W-:Y:S02]  /*d300*/  IADD3.X R3, RZ, R3, RZ, P0, !PT ;  /* 0x00000003ff037210 */ /* 0x002fe400007fe4ff */
[----:B------:R-:W-:-:S13]  /*d310*/  ISETP.LT.OR P0, PT, R9, 0x21, P5 ;  /* 0x000000210900780c */ /* 0x000fda0002f01670 */
[----:B------:R-:W-:Y:S01]  /*d320*/  LDGSTS.E.BYPASS.LTC128B.128 [R8+0xb400], desc[UR54][R2.64], !P0 ;  /* 0x0b40000002087fae */ /* 0x000fe2000c101d76 */
[----:B------:R-:W-:-:S13]  /*d330*/  ISETP.LT.OR P0, PT, R9, 0x21, P6 ;  /* 0x000000210900780c */ /* 0x000fda0003701670 */
[----:B------:R0:W-:Y:S04]  /*d340*/  LDGSTS.E.BYPASS.LTC128B.128 [R7+0xb400], desc[UR54][R2.64+0x40], !P0 ;  /* 0x0b40004002077fae */ /* 0x0001e8000c101d76 */
[----:B0-----:R-:W0:Y:S04]  /*d350*/  SHFL.IDX PT, R2, R18, 0x2, 0x1c1f ;  /* 0x005c1f0012027f89 */ /* 0x001e2800000e0000 */
[----:B------:R-:W1:Y:S04]  /*d360*/  SHFL.IDX PT, R3, R10, 0x2, 0x1c1f ;  /* 0x005c1f000a037f89 */ /* 0x000e6800000e0000 */
[----:B------:R-:W-:Y:S01]  /*d370*/  SHFL.IDX PT, R10, R10, 0x3, 0x1c1f ;  /* 0x007c1f000a0a7f89 */ /* 0x000fe200000e0000 */
[----:B0-----:R-:W-:-:S05]  /*d380*/  IADD3 R2, P0, R35, R2, RZ ;  /* 0x0000000223027210 */ /* 0x001fca0007f1e0ff */
[----:B-1----:R-:W-:Y:S01]  /*d390*/  IMAD.X R3, RZ, RZ, R3, P0 ;  /* 0x000000ffff037224 */ /* 0x002fe200000e0603 */
[----:B------:R-:W-:-:S13]  /*d3a0*/  ISETP.LT.OR P0, PT, R9, 0x41, P5 ;  /* 0x000000410900780c */ /* 0x000fda0002f01670 */
[----:B------:R-:W-:Y:S01]  /*d3b0*/  LDGSTS.E.BYPASS.LTC128B.128 [R8+0xc400], desc[UR54][R2.64], !P0 ;  /* 0x0c40000002087fae */ /* 0x000fe2000c101d76 */
[----:B------:R-:W-:-:S13]  /*d3c0*/  ISETP.LT.OR P0, PT, R9, 0x41, P6 ;  /* 0x000000410900780c */ /* 0x000fda0003701670 */
[----:B------:R0:W-:Y:S04]  /*d3d0*/  LDGSTS.E.BYPASS.LTC128B.128 [R7+0xc400], desc[UR54][R2.64+0x40], !P0 ;  /* 0x0c40004002077fae */ /* 0x0001e8000c101d76 */
[----:B0-----:R-:W0:Y:S02]  /*d3e0*/  SHFL.IDX PT, R2, R18, 0x3, 0x1c1f ;  /* 0x007c1f0012027f89 */ /* 0x001e2400000e0000 */
[----:B0-----:R-:W-:-:S05]  /*d3f0*/  IADD3 R2, P0, R35, R2, RZ ;  /* 0x0000000223027210 */ /* 0x001fca0007f1e0ff */
[----:B------:R-:W-:Y:S01]  /*d400*/  IMAD.X R3, RZ, RZ, R10, P0 ;  /* 0x000000ffff037224 */ /* 0x000fe200000e060a */
[C---:B------:R-:W-:Y:S02]  /*d410*/  ISETP.LT.OR P0, PT, R9.reuse, 0x61, P5 ;  /* 0x000000610900780c */ /* 0x040fe40002f01670 */
[----:B------:R-:W-:-:S11]  /*d420*/  ISETP.GE.AND P5, PT, R9, 0x81, PT ;  /* 0x000000810900780c */ /* 0x000fd60003fa6270 */
[----:B------:R-:W-:Y:S01]  /*d430*/  LDGSTS.E.BYPASS.LTC128B.128 [R8+0xd400], desc[UR54][R2.64], !P0 ;  /* 0x0d40000002087fae */ /* 0x000fe2000c101d76 */
[----:B------:R-:W-:-:S13]  /*d440*/  ISETP.LT.OR P0, PT, R9, 0x61, P6 ;  /* 0x000000610900780c */ /* 0x000fda0003701670 */
[----:B------:R0:W-:Y:S04]  /*d450*/  LDGSTS.E.BYPASS.LTC128B.128 [R7+0xd400], desc[UR54][R2.64+0x40], !P0 ;  /* 0x0d40004002077fae */ /* 0x0001e8000c101d76 */
[----:B0-----:R0:W1:Y:S02]  /*d460*/  SHFL.IDX PT, R2, R20, RZ, 0x1c1f ;  /* 0x001c1fff14027589 */ /* 0x00106400000e0000 */
.L_x_113:
[----:B-1----:R-:W-:Y:S02]  /*d470*/  IADD3 R2, P0, R35, R2, RZ ;  /* 0x0000000223027210 */ /* 0x002fe40007f1e0ff */
[----:B------:R-:W-:-:S03]  /*d480*/  LOP3.LUT P6, RZ, R16, 0x1, RZ, 0xc0, !PT ;  /* 0x0000000110ff7812 */ /* 0x000fc600078cc0ff */
[----:B------:R-:W-:Y:S01]  /*d490*/  IMAD.X R3, RZ, RZ, R19, P0 ;  /* 0x000000ffff037224 */ /* 0x000fe200000e0613 */
[----:B------:R-:W-:-:S04]  /*d4a0*/  LOP3.LUT P0, RZ, R16, 0x2, RZ, 0xc0, !PT ;  /* 0x0000000210ff7812 */ /* 0x000fc8000780c0ff */
[----:B------:R-:W-:-:S13]  /*d4b0*/  ISETP.LT.OR P0, PT, R9, 0x81, P0 ;  /* 0x000000810900780c */ /* 0x000fda0000701670 */
[----:B------:R-:W-:Y:S01]  /*d4c0*/  @!PT LDS RZ, [RZ] ;  /* 0x00000000fffff984 */ /* 0x000fe20000000800 */
[----:B------:R-:W-:Y:S01]  /*d4d0*/  @!PT LDS RZ, [RZ] ;  /* 0x00000000fffff984 */ /* 0x000fe20000000800 */
[----:B------:R-:W-:Y:S01]  /*d4e0*/  @!PT LDS RZ, [RZ] ;  /* 0x00000000fffff984 */ /* 0x000fe20000000800 */
[----:B------:R1:W-:Y:S01]  /*d4f0*/  LDGSTS.E.BYPASS.LTC128B.128 [R8+0xe400], desc[UR54][R2.64], !P0 ;  /* 0x0e40000002087fae */ /* 0x0003e2000c101d76 */
[----:B------:R-:W-:-:S13]  /*d500*/  ISETP.LT.OR P0, PT, R9, 0x81, P6 ;  /* 0x000000810900780c */ /* 0x000fda0003701670 */
[----:B------:R1:W-:Y:S01]  /*d510*/  LDGSTS.E.BYPASS.LTC128B.128 [R7+0xe400], desc[UR54][R2.64+0x40], !P0 ;  /* 0x0e40004002077fae */ /* 0x0003e2000c101d76 */
[----:B------:R-:W-:Y:S01]  /*d520*/  NOP ;  /* 0x0000000000007918 */ /* 0x000fe20000000000 */
[----:B------:R-:W-:Y:S02]  /*d530*/  SYNCS.ARRIVE.TRANS64.RED.A0T1 RZ, [UR42+0x29870], RZ ;  /* 0x029870ffffff79a7 */ /* 0x000fe4000820042a */
[----:B------:R-:W-:Y:S01]  /*d540*/  ARRIVES.LDGSTSBAR.64.TRANSCNT [UR42+0x29870] ;  /* 0x02987000ff0079b0 */ /* 0x000fe20008000aaa */
[----:B------:R-:W-:Y:S01]  /*d550*/  NOP ;  /* 0x0000000000007918 */ /* 0x000fe20000000000 */
[----:B------:R-:W-:-:S06]  /*d560*/  ULOP3.LUT UR4, UR39, 0x2, URZ, 0xfc, !UPT ;  /* 0x0000000227047892 */ /* 0x000fcc000f8efc3f */
[----:B------:R-:W-:-:S04]  /*d570*/  MOV R10, UR4 ;  /* 0x00000004000a7c02 */ /* 0x000fc80008000f00 */
[----:B------:R-:W-:-:S13]  /*d580*/  ISETP.NE.AND P6, PT, R10, 0x3, PT ;  /* 0x000000030a00780c */ /* 0x000fda0003fc5270 */
[----:B-1----:R-:W-:Y:S05]  /*d590*/  @!P6 BRA `(.L_x_50) ;  /* 0x000000000004e947 */ /* 0x002fea0003800000 */
[----:B------:R-:W-:Y:S01]  /*d5a0*/  BPT.TRAP 0x1 ;  /* 0x000000040000795c */ /* 0x000fe20000300000 */
.L_x_50:
[----:B------:R-:W-:Y:S01]  /*d5b0*/  SYNCS.ARRIVE.TRANS64.A1T0 RZ, [UR42+0x29870], RZ ;  /* 0x029870ffffff79a7 */ /* 0x000fe2000810002a */
[----:B------:R-:W-:Y:S05]  /*d5c0*/  @!P6 BRA `(.L_x_51) ;  /* 0x000000000004e947 */ /* 0x000fea0003800000 */
[----:B------:R-:W-:Y:S01]  /*d5d0*/  BPT.TRAP 0x1 ;  /* 0x000000040000795c */ /* 0x000fe20000300000 */
.L_x_51:
[----:B------:R-:W-:-:S05]  /*d5e0*/  IMAD.MOV.U32 R2, RZ, RZ, 0x1 ;  /* 0x00000001ff027424 */ /* 0x000fca00078e00ff */
[----:B------:R-:W-:-:S04]  /*d5f0*/  SHF.L.U32 R2, R2, 0x1f, RZ ;  /* 0x0000001f02027819 */ /* 0x000fc800000006ff */
[----:B------:R-:W1:Y:S02]  /*d600*/  SYNCS.PHASECHK.TRANS64.TRYWAIT P0, [UR42+0x29840], R2 ;  /* 0x02984002ff0075a7 */ /* 0x000e64000800016a */
[----:B-1----:R-:W-:Y:S05]  /*d610*/  @!P0 BRA `(.L_x_52) ;  /* 0x0000003800ac8947 */ /* 0x002fea0003800000 */
.L_x_114:
[----:B------:R-:W-:Y:S01]  /*d620*/  ULDC.64 UR8, c[0x0][0x300] ;  /* 0x0000c00000087ab9 */ /* 0x000fe20000000a00 */
[----:B------:R-:W-:Y:S01]  /*d630*/  ULDC.64 UR10, c[0x0][0x310] ;  /* 0x0000c400000a7ab9 */ /* 0x000fe20000000a00 */
[----:B------:R-:W-:Y:S01]  /*d640*/  IMAD R21, R21, UR8, RZ ;  /* 0x0000000815157c24 */ /* 0x000fe2000f8e02ff */
[----:B------:R-:W-:Y:S01]  /*d650*/  R2UR UR6, R32 ;  /* 0x00000000200672ca */ /* 0x000fe200000e0000 */
[C---:B-1----:R-:W-:Y:S01]  /*d660*/  IMAD.WIDE.U32 R2, R6.reuse, UR8, RZ ;  /* 0x0000000806027c25 */ /* 0x042fe2000f8e00ff */
[----:B------:R-:W-:Y:S01]  /*d670*/  ULDC.64 UR4, c[0x0][0x308] ;  /* 0x0000c20000047ab9 */ /* 0x000fe20000000a00 */
[----:B------:R-:W1:Y:S02]  /*d680*/  S2R R10, SR_TID.X ;  /* 0x00000000000a7919 */ /* 0x000e640000002100 */
[----:B------:R-:W-:Y:S02]  /*d690*/  IMAD R21, R6, UR9, R21 ;  /* 0x0000000906157c24 */ /* 0x000fe4000f8e0215 */
[----:B------:R-:W-:Y:S01]  /*d6a0*/  IMAD R22, R22, UR10, RZ ;  /* 0x0000000a16167c24 */ /* 0x000fe2000f8e02ff */
[----:B------:R-:W2:Y:S01]  /*d6b0*/  S2R R11, SR_TID.X ;  /* 0x00000000000b7919 */ /* 0x000ea20000002100 */
[----:B------:R-:W-:-:S02]  /*d6c0*/  IMAD.IADD R3, R3, 0x1, R21 ;  /* 0x0000000103037824 */ /* 0x000fc400078e0215 */
[C---:B------:R-:W-:Y:S02]  /*d6d0*/  IMAD R7, R5.reuse, UR11, R22 ;  /* 0x0000000b05077c24 */ /* 0x040fe4000f8e0216 */
[----:B------:R-:W-:-:S04]  /*d6e0*/  IMAD.WIDE.U32 R2, R5, UR10, R2 ;  /* 0x0000000a05027c25 */ /* 0x000fc8000f8e0002 */
[----:B------:R-:W-:Y:S02]  /*d6f0*/  IMAD.IADD R3, R3, 0x1, R7 ;  /* 0x0000000103037824 */ /* 0x000fe400078e0207 */
[----:B------:R-:W-:Y:S01]  /*d700*/  IMAD.U32 R8, RZ, RZ, UR4 ;  /* 0x00000004ff087e24 */ /* 0x000fe2000f8e00ff */
[----:B------:R-:W-:Y:S01]  /*d710*/  UIMAD UR4, UR6, UR4, URZ ;  /* 0x00000004060472a4 */ /* 0x000fe2000f8e023f */
[----:B------:R-:W-:Y:S02]  /*d720*/  IMAD R23, R23, UR8, RZ ;  /* 0x0000000817177c24 */ /* 0x000fe4000f8e02ff */
[----:B------:R-:W-:Y:S01]  /*d730*/  IMAD.WIDE.U32 R2, R8, UR40, R2 ;  /* 0x0000002808027c25 */ /* 0x000fe2000f8e0002 */
[----:B------:R-:W-:Y:S01]  /*d740*/  ULDC.64 UR6, c[0x0][0x2e8] ;  /* 0x0000ba0000067ab9 */ /* 0x000fe20000000a00 */
[----:B------:R-:W-:Y:S01]  /*d750*/  UIMAD UR4, UR40, UR5, UR4 ;  /* 0x00000005280472a4 */ /* 0x000fe2000f8e0204 */
[----:B------:R-:W-:Y:S01]  /*d760*/  MOV R7, UR7 ;  /* 0x0000000700077c02 */ /* 0x000fe20008000f00 */
[----:B------:R-:W-:Y:S01]  /*d770*/  IMAD R23, R4, UR9, R23 ;  /* 0x0000000904177c24 */ /* 0x000fe2000f8e0217 */
[----:B------:R-:W-:Y:S01]  /*d780*/  IADD3 R5, P0, R2, UR6, RZ ;  /* 0x0000000602057c10 */ /* 0x000fe2000ff1e0ff */
[----:B------:R-:W-:-:S02]  /*d790*/  IMAD R9, R24, UR10, RZ ;  /* 0x0000000a18097c24 */ /* 0x000fc4000f8e02ff */
[----:B------:R-:W-:Y:S01]  /*d7a0*/  IMAD.SHL.U32 R31, R31, 0x40, RZ ;  /* 0x000000401f1f7824 */ /* 0x000fe200078e00ff */
[----:B------:R-:W-:Y:S01]  /*d7b0*/  IADD3.X R6, R7, UR4, R3, P0, !PT ;  /* 0x0000000407067c10 */ /* 0x000fe200087fe403 */
[----:B------:R-:W-:Y:S01]  /*d7c0*/  IMAD.WIDE.U32 R2, R4, UR8, RZ ;  /* 0x0000000804027c25 */ /* 0x000fe2000f8e00ff */
[----:B-1----:R-:W-:-:S03]  /*d7d0*/  SHF.R.U32.HI R10, RZ, 0x3, R10 ;  /* 0x00000003ff0a7819 */ /* 0x002fc6000001160a */
[----:B------:R-:W-:Y:S01]  /*d7e0*/  IMAD.IADD R3, R3, 0x1, R23 ;  /* 0x0000000103037824 */ /* 0x000fe200078e0217 */
[----:B------:R-:W-:Y:S01]  /*d7f0*/  LOP3.LUT R31, R31, 0x40, RZ, 0xc0, !PT ;  /* 0x000000401f1f7812 */ /* 0x000fe200078ec0ff */
[C---:B------:R-:W-:Y:S02]  /*d800*/  IMAD R9, R0.reuse, UR11, R9 ;  /* 0x0000000b00097c24 */ /* 0x040fe4000f8e0209 */
[----:B------:R-:W-:-:S04]  /*d810*/  IMAD.WIDE.U32 R2, R0, UR10, R2 ;  /* 0x0000000a00027c25 */ /* 0x000fc8000f8e0002 */
[----:B------:R-:W-:Y:S02]  /*d820*/  IMAD.IADD R3, R3, 0x1, R9 ;  /* 0x0000000103037824 */ /* 0x000fe400078e0209 */
[----:B--2---:R-:W-:Y:S02]  /*d830*/  IMAD.SHL.U32 R11, R11, 0x10, RZ ;  /* 0x000000100b0b7824 */ /* 0x004fe400078e00ff */
[----:B------:R-:W-:-:S03]  /*d840*/  IMAD.WIDE.U32 R2, R8, UR40, R2 ;  /* 0x0000002808027c25 */ /* 0x000fc6000f8e0002 */
[----:B------:R-:W-:Y:S01]  /*d850*/  IADD3 R0, P0, R2, UR6, RZ ;  /* 0x0000000602007c10 */ /* 0x000fe2000ff1e0ff */
[----:B------:R-:W-:-:S03]  /*d860*/  IMAD.SHL.U32 R2, R10, 0x80, RZ ;  /* 0x000000800a027824 */ /* 0x000fc600078e00ff */
[----:B------:R-:W-:Y:S01]  /*d870*/  IADD3.X R7, R7, UR4, R3, P0, !PT ;  /* 0x0000000407077c10 */ /* 0x000fe200087fe403 */
[----:B------:R-:W-:Y:S01]  /*d880*/  UMOV UR4, 0xffffffff ;  /* 0xffffffff00047882 */ /* 0x000fe20000000000 */
[----:B------:R-:W-:Y:S02]  /*d890*/  LOP3.LUT R2, R2, 0x180, RZ, 0xc0, !PT ;  /* 0x0000018002027812 */ /* 0x000fe400078ec0ff */
[----:B------:R-:W-:Y:S02]  /*d8a0*/  SHF.L.U32 R3, R10, 0x4, RZ ;  /* 0x000000040a037819 */ /* 0x000fe400000006ff */
[----:B------:R-:W-:-:S04]  /*d8b0*/  LOP3.LUT R2, R2, 0x30, R11, 0xf8, !PT ;  /* 0x0000003002027812 */ /* 0x000fc800078ef80b */
[----:B------:R-:W-:-:S04]  /*d8c0*/  LOP3.LUT R2, R2, 0x30, R3, 0x78, !PT ;  /* 0x0000003002027812 */ /* 0x000fc800078e7803 */
[----:B------:R-:W-:Y:S01]  /*d8d0*/  IADD3 R36, R2, R36, R31 ;  /* 0x0000002402247210 */ /* 0x000fe20007ffe01f */
[----:B------:R-:W-:Y:S06]  /*d8e0*/  BRA.DIV UR4, `(.L_x_53) ;  /* 0x0000003a04187947 */ /* 0x000fec000b800000 */
[----:B------:R-:W1:Y:S01]  /*d8f0*/  SHFL.IDX PT, R14, R5, RZ, 0x1c1f ;  /* 0x001c1fff050e7589 */ /* 0x000e6200000e0000 */
[----:B------:R-:W-:Y:S01]  /*d900*/  P2R R4, PR, RZ, 0x20 ;  /* 0x00000020ff047803 */ /* 0x000fe20000000000 */
[----:B------:R-:W-:Y:S01]  /*d910*/  @P4 VIADD R9, R36, UR42 ;  /* 0x0000002a24094c36 */ /* 0x000fe20008000000 */
[C---:B------:R-:W-:Y:S01]  /*d920*/  LOP3.LUT P5, RZ, R16.reuse, 0x8, RZ, 0xc0, !PT ;  /* 0x0000000810ff7812 */ /* 0x040fe200078ac0ff */
[----:B------:R-:W2:Y:S01]  /*d930*/  SHFL.IDX PT, R2, R6, RZ, 0x1c1f ;  /* 0x001c1fff06027589 */ /* 0x000ea200000e0000 */
[----:B------:R-:W-:Y:S01]  /*d940*/  LOP3.LUT P6, RZ, R16, 0x4, RZ, 0xc0, !PT ;  /* 0x0000000410ff7812 */ /* 0x000fe200078cc0ff */
[----:B------:R-:W-:Y:S02]  /*d950*/  @P3 VIADD R21, R36, UR42 ;  /* 0x0000002a24153c36 */ /* 0x000fe40008000000 */
[----:B------:R-:W-:Y:S04]  /*d960*/  SHFL.IDX PT, R8, R6, 0x1, 0x1c1f ;  /* 0x003c1f0006087f89 */ /* 0x000fe800000e0000 */
[----:B------:R-:W-:Y:S01]  /*d970*/  SHFL.IDX PT, R7, R7, RZ, 0x1c1f ;  /* 0x001c1fff07077589 */ /* 0x000fe200000e0000 */
[----:B-1----:R-:W-:-:S05]  /*d980*/  @P4 IADD3 R14, P0, R35, R14, RZ ;  /* 0x0000000e230e4210 */ /* 0x002fca0007f1e0ff */
[----:B--2---:R-:W-:Y:S01]  /*d990*/  @P4 IMAD.X R3, RZ, RZ, R2, P0 ;  /* 0x000000ffff034224 */ /* 0x004fe200000e0602 */
[C---:B------:R-:W-:Y:S01]  /*d9a0*/  LOP3.LUT P0, RZ, R16.reuse, 0x10, RZ, 0xc0, !PT ;  /* 0x0000001010ff7812 */ /* 0x040fe2000780c0ff */
[----:B------:R-:W-:Y:S02]  /*d9b0*/  @P4 IMAD.MOV.U32 R2, RZ, RZ, R14 ;  /* 0x000000ffff024224 */ /* 0x000fe400078e000e */
[----:B------:R-:W1:Y:S10]  /*d9c0*/  SHFL.IDX PT, R14, R5, 0x1, 0x1c1f ;  /* 0x003c1f00050e7f89 */ /* 0x000e7400000e0000 */
[----:B------:R-:W-:Y:S04]  /*d9d0*/  @P4 LDGSTS.E.BYPASS.LTC128B.128 [R9+0x1a400], desc[UR54][R2.64], !P0 ;  /* 0x1a40000002094fae */ /* 0x000fe8000c101d76 */
[----:B------:R-:W-:Y:S04]  /*d9e0*/  @P4 LDGSTS.E.BYPASS.LTC128B.128 [R9+0x1cc00], desc[UR54][R2.64+0x40], !P5 ;  /* 0x1cc0004002094fae */ /* 0x000fe8000e901d76 */
[----:B------:R2:W-:Y:S01]  /*d9f0*/  @P4 LDGSTS.E.BYPASS.LTC128B.128 [R9+0x1f400], desc[UR54][R2.64+0x80], !P6 ;  /* 0x1f40008002094fae */ /* 0x0005e2000f101d76 */
[----:B------:R-:W-:-:S02]  /*da00*/  LOP3.LUT P4, RZ, R16, 0x10, RZ, 0xc0, !PT ;  /* 0x0000001010ff7812 */ /* 0x000fc4000788c0ff */
[----:B-1----:R-:W-:-:S04]  /*da10*/  @P3 IADD3 R14, P0, R35, R14, RZ ;  /* 0x0000000e230e3210 */ /* 0x002fc80007f1e0ff */
[----:B------:R-:W-:Y:S01]  /*da20*/  @P3 IADD3.X R19, RZ, R8, RZ, P0, !PT ;  /* 0x00000008ff133210 */ /* 0x000fe200007fe4ff */
[----:B--2---:R-:W-:Y:S01]  /*da30*/  @P3 IMAD.MOV.U32 R2, RZ, RZ, R14 ;  /* 0x000000ffff023224 */ /* 0x004fe200078e000e */
[----:B------:R-:W-:Y:S03]  /*da40*/  SHFL.IDX PT, R8, R6, 0x2, 0x1c1f ;  /* 0x005c1f0006087f89 */ /* 0x000fe600000e0000 */
[----:B------:R-:W-:Y:S01]  /*da50*/  @P3 IMAD.MOV.U32 R3, RZ, RZ, R19 ;  /* 0x000000ffff033224 */ /* 0x000fe200078e0013 */
[C---:B------:R-:W-:Y:S01]  /*da60*/  @P2 IADD3 R19, R36.reuse, UR42, RZ ;  /* 0x0000002a24132c10 */ /* 0x040fe2000fffe0ff */
[----:B------:R-:W1:Y:S04]  /*da70*/  SHFL.IDX PT, R14, R5, 0x2, 0x1c1f ;  /* 0x005c1f00050e7f89 */ /* 0x000e6800000e0000 */
[----:B------:R-:W-:Y:S04]  /*da80*/  @P3 LDGSTS.E.BYPASS.LTC128B.128 [R21+0x1ac00], desc[UR54][R2.64], !P4 ;  /* 0x1ac0000002153fae */ /* 0x000fe8000e101d76 */
[----:B------:R-:W-:Y:S04]  /*da90*/  @P3 LDGSTS.E.BYPASS.LTC128B.128 [R21+0x1d400], desc[UR54][R2.64+0x40], !P5 ;  /* 0x1d40004002153fae */ /* 0x000fe8000e901d76 */
[----:B------:R2:W-:Y:S01]  /*daa0*/  @P3 LDGSTS.E.BYPASS.LTC128B.128 [R21+0x1fc00], desc[UR54][R2.64+0x80], !P6 ;  /* 0x1fc0008002153fae */ /* 0x0005e2000f101d76 */
[----:B-1----:R-:W-:Y:S01]  /*dab0*/  @P2 IADD3 R14, P0, R35, R14, RZ ;  /* 0x0000000e230e2210 */ /* 0x002fe20007f1e0ff */
[----:B--2---:R-:W-:-:S04]  /*dac0*/  @P1 VIADD R21, R36, UR42 ;  /* 0x0000002a24151c36 */ /* 0x004fc80008000000 */
[----:B------:R-:W-:Y:S02]  /*dad0*/  @P2 IMAD.MOV.U32 R2, RZ, RZ, R14 ;  /* 0x000000ffff022224 */ /* 0x000fe400078e000e */
[----:B------:R-:W1:Y:S01]  /*dae0*/  SHFL.IDX PT, R14, R5, 0x3, 0x1c1f ;  /* 0x007c1f00050e7f89 */ /* 0x000e6200000e0000 */
[----:B------:R-:W-:-:S03]  /*daf0*/  @P2 IMAD.X R9, RZ, RZ, R8, P0 ;  /* 0x000000ffff092224 */ /* 0x000fc600000e0608 */
[----:B------:R-:W2:Y:S01]  /*db00*/  SHFL.IDX PT, R8, R6, 0x3, 0x1c1f ;  /* 0x007c1f0006087f89 */ /* 0x000ea200000e0000 */
[----:B------:R-:W-:-:S05]  /*db10*/  @P2 IMAD.MOV.U32 R3, RZ, RZ, R9 ;  /* 0x000000ffff032224 */ /* 0x000fca00078e0009 */
[----:B------:R-:W-:Y:S04]  /*db20*/  @P2 LDGSTS.E.BYPASS.LTC128B.128 [R19+0x1b400], desc[UR54][R2.64], !P4 ;  /* 0x1b40000002132fae */ /* 0x000fe8000e101d76 */
[----:B------:R-:W-:Y:S04]  /*db30*/  @P2 LDGSTS.E.BYPASS.LTC128B.128 [R19+0x1dc00], desc[UR54][R2.64+0x40], !P5 ;  /* 0x1dc0004002132fae */ /* 0x000fe8000e901d76 */
[----:B------:R3:W-:Y:S01]  /*db40*/  @P2 LDGSTS.E.BYPASS.LTC128B.128 [R19+0x20400], desc[UR54][R2.64+0x80], !P6 ;  /* 0x2040008002132fae */ /* 0x0007e2000f101d76 */
[----:B-1----:R-:W-:-:S05]  /*db50*/  @P1 IADD3 R14, P0, R35, R14, RZ ;  /* 0x0000000e230e1210 */ /* 0x002fca0007f1e0ff */
[----:B--2---:R-:W-:Y:S01]  /*db60*/  @P1 IMAD.X R9, RZ, RZ, R8, P0 ;  /* 0x000000ffff091224 */ /* 0x004fe200000e0608 */
[----:B---3--:R-:W-:Y:S02]  /*db70*/  @P1 MOV R2, R14 ;  /* 0x0000000e00021202 */ /* 0x008fe40000000f00 */
[----:B------:R1:W2:Y:S01]  /*db80*/  SHFL.IDX PT, R14, R0, RZ, 0x1c1f ;  /* 0x001c1fff000e7589 */ /* 0x0002a200000e0000 */
[----:B------:R-:W-:-:S05]  /*db90*/  @P1 IMAD.MOV.U32 R3, RZ, RZ, R9 ;  /* 0x000000ffff031224 */ /* 0x000fca00078e0009 */
[----:B------:R1:W-:Y:S04]  /*dba0*/  @P1 LDGSTS.E.BYPASS.LTC128B.128 [R21+0x1bc00], desc[UR54][R2.64], !P4 ;  /* 0x1bc0000002151fae */ /* 0x0003e8000e101d76 */
[----:B------:R1:W-:Y:S01]  /*dbb0*/  @P1 LDGSTS.E.BYPASS.LTC128B.128 [R21+0x1e400], desc[UR54][R2.64+0x40], !P5 ;  /* 0x1e40004002151fae */ /* 0x0003e2000e901d76 */
[----:B------:R-:W-:-:S03]  /*dbc0*/  ISETP.NE.AND P5, PT, R4, RZ, PT ;  /* 0x000000ff0400720c */ /* 0x000fc60003fa5270 */
[----:B------:R1:W-:Y:S10]  /*dbd0*/  @P1 LDGSTS.E.BYPASS.LTC128B.128 [R21+0x20c00], desc[UR54][R2.64+0x80], !P6 ;  /* 0x20c0008002151fae */ /* 0x0003f4000f101d76 */
.L_x_126:
[----:B------:R-:W-:Y:S04]  /*dbe0*/  BSSY B0, `(.L_x_54) ;  /* 0x000000e000007945 */ /* 0x000fe80003800000 */
[----:B------:R-:W-:Y:S05]  /*dbf0*/  @!P5 BRA `(.L_x_55) ;  /* 0x000000000030d947 */ /* 0x000fea0003800000 */
[----:B------:R-:W-:Y:S01]  /*dc00*/  LOP3.LUT P3, RZ, R16, 0x10, RZ, 0xc0, !PT ;  /* 0x0000001010ff7812 */ /* 0x000fe2000786c0ff */
[----:B------:R-:W-:Y:S01]  /*dc10*/  VIADD R5, R36, UR42 ;  /* 0x0000002a24057c36 */ /* 0x000fe20008000000 */
[C---:B------:R-:W-:Y:S02]  /*dc20*/  LOP3.LUT P2, RZ, R16.reuse, 0x8, RZ, 0xc0, !PT ;  /* 0x0000000810ff7812 */ /* 0x040fe4000784c0ff */
[----:B------:R-:W-:Y:S02]  /*dc30*/  LOP3.LUT P1, RZ, R16, 0x4, RZ, 0xc0, !PT ;  /* 0x0000000410ff7812 */ /* 0x000fe4000782c0ff */
[----:B-12---:R-:W-:-:S05]  /*dc40*/  IADD3 R2, P0, R35, R14, RZ ;  /* 0x0000000e23027210 */ /* 0x006fca0007f1e0ff */
[----:B------:R-:W-:-:S05]  /*dc50*/  IMAD.X R3, RZ, RZ, R7, P0 ;  /* 0x000000ffff037224 */ /* 0x000fca00000e0607 */
[----:B------:R-:W-:Y:S01]  /*dc60*/  @!PT LDS RZ, [RZ] ;  /* 0x00000000fffff984 */ /* 0x000fe20000000800 */
[----:B------:R-:W-:Y:S01]  /*dc70*/  @!PT LDS RZ, [RZ] ;  /* 0x00000000fffff984 */ /* 0x000fe20000000800 */
[----:B------:R-:W-:Y:S01]  /*dc80*/  @!PT LDS RZ, [RZ] ;  /* 0x00000000fffff984 */ /* 0x000fe20000000800 */
[----:B------:R3:W-:Y:S04]  /*dc90*/  LDGSTS.E.BYPASS.LTC128B.128 [R5+0x1c400], desc[UR54][R2.64], !P3 ;  /* 0x1c40000002057fae */ /* 0x0007e8000d901d76 */
[----:B------:R3:W-:Y:S04]  /*dca0*/  LDGSTS.E.BYPASS.LTC128B.128 [R5+0x1ec00], desc[UR54][R2.64+0x40], !P2 ;  /* 0x1ec0004002057fae */ /* 0x0007e8000d101d76 */
[----:B------:R3:W-:Y:S02]  /*dcb0*/  LDGSTS.E.BYPASS.LTC128B.128 [R5+0x21400], desc[UR54][R2.64+0x80], !P1 ;  /* 0x2140008002057fae */ /* 0x0007e4000c901d76 */
.L_x_55:
[----:B------:R-:W-:Y:S05]  /*dcc0*/  BSYNC B0 ;  /* 0x0000000000007941 */ /* 0x000fea0003800000 */
.L_x_54:
[----:B------:R-:W-:Y:S01]  /*dcd0*/  NOP ;  /* 0x0000000000007918 */ /* 0x000fe20000000000 */
[----:B------:R-:W-:Y:S01]  /*dce0*/  SYNCS.ARRIVE.TRANS64.RED.A0T1 RZ, [UR42+0x29830], RZ ;  /* 0x029830ffffff79a7 */ /* 0x000fe2000820042a */
[----:B------:R-:W-:Y:S01]  /*dcf0*/  ARRIVES.LDGSTSBAR.64.TRANSCNT [UR42+0x29830] ;  /* 0x02983000ff0079b0 */ /* 0x000fe20008000aaa */
[----:B------:R-:W-:Y:S01]  /*dd00*/  NOP ;  /* 0x0000000000007918 */ /* 0x000fe20000000000 */
[----:B------:R-:W-:-:S06]  /*dd10*/  ULOP3.LUT UR4, UR39, 0x2, URZ, 0xfc, !UPT ;  /* 0x0000000227047892 */ /* 0x000fcc000f8efc3f */
[----:B-1-3--:R-:W-:-:S05]  /*dd20*/  IMAD.U32 R2, RZ, RZ, UR4 ;  /* 0x00000004ff027e24 */ /* 0x00afca000f8e00ff */
[----:B------:R-:W-:-:S13]  /*dd30*/  ISETP.NE.AND P0, PT, R2, 0x3, PT ;  /* 0x000000030200780c */ /* 0x000fda0003f05270 */
[----:B------:R-:W-:Y:S05]  /*dd40*/  @!P0 BRA `(.L_x_56) ;  /* 0x0000000000048947 */ /* 0x000fea0003800000 */
[----:B------:R-:W-:Y:S01]  /*dd50*/  BPT.TRAP 0x1 ;  /* 0x000000040000795c */ /* 0x000fe20000300000 */
.L_x_56:
[----:B------:R-:W-:Y:S01]  /*dd60*/  SYNCS.ARRIVE.TRANS64.A1T0 RZ, [UR42+0x29830], RZ ;  /* 0x029830ffffff79a7 */ /* 0x000fe2000810002a */
[----:B------:R-:W-:Y:S05]  /*dd70*/  WARPSYNC.ALL ;  /* 0x0000000000007948 */ /* 0x000fea0003800000 */
[----:B------:R-:W1:Y:S01]  /*dd80*/  S2R R19, SR_CTAID.Z ;  /* 0x0000000000137919 */ /* 0x000e620000002700 */
[----:B------:R-:W-:Y:S01]  /*dd90*/  UIADD3 UR5, UR42, 0x14400, URZ ;  /* 0x000144002a057890 */ /* 0x000fe2000fffe03f */
[----:B------:R-:W-:Y:S01]  /*dda0*/  R2UR UR4, R32 ;  /* 0x00000000200472ca */ /* 0x000fe200000e0000 */
[----:B------:R-:W-:Y:S02]  /*ddb0*/  ULDC.64 UR6, c[0x0][0x2d8] ;  /* 0x0000b60000067ab9 */ /* 0x000fe40000000a00 */
[----:B------:R-:W-:-:S02]  /*ddc0*/  ULOP3.LUT UP0, URZ, UR5, 0x1bf, URZ, 0xc0, !UPT ;  /* 0x000001bf053f7892 */ /* 0x000fc4000f80c03f */
[----:B------:R-:W-:Y:S01]  /*ddd0*/  UIMAD.WIDE.U32 UR36, UR40, UR6, URZ ;  /* 0x00000006282472a5 */ /* 0x000fe2000f8e003f */
[----:B------:R-:W-:Y:S03]  /*dde0*/  BAR.SYNC.DEFER_BLOCKING 0x8, 0x180 ;  /* 0x0206000000007b1d */ /* 0x000fe60000010000 */
[----:B------:R-:W-:-:S04]  /*ddf0*/  PLOP3.LUT P0, PT, PT, PT, UP0, 0x80, 0x0 ;  /* 0x000000000000781c */ /* 0x000fc80003f0f008 */
[----:B------:R-:W-:-:S04]  /*de00*/  UIMAD UR4, UR4, UR6, URZ ;  /* 0x00000006040472a4 */ /* 0x000fc8000f8e023f */
[----:B------:R-:W-:-:S04]  /*de10*/  UIMAD UR4, UR40, UR7, UR4 ;  /* 0x00000007280472a4 */ /* 0x000fc8000f8e0204 */
[----:B------:R-:W-:Y:S01]  /*de20*/  UIADD3 UR43, UR37, UR4, URZ ;  /* 0x00000004252b7290 */ /* 0x000fe2000fffe03f */
[----:B-1----:R-:W-:Y:S01]  /*de30*/  SHF.R.S32.HI R18, RZ, 0x1f, R19 ;  /* 0x0000001fff127819 */ /* 0x002fe20000011413 */
[----:B------:R-:W-:Y:S10]  /*de40*/  @!P0 BRA `(.L_x_57) ;  /* 0x0000000000408947 */ /* 0x000ff40003800000 */
[----:B------:R-:W-:Y:S01]  /*de50*/  MOV R2, 0x0 ;  /* 0x0000000000027802 */ /* 0x000fe20000000f00 */
[----:B------:R-:W-:Y:S01]  /*de60*/  ULDC.64 UR6, c[0x4][0xc8] ;  /* 0x0100320000067ab9 */ /* 0x000fe20000000a00 */
[----:B------:R-:W-:Y:S01]  /*de70*/  ULDC.64 UR8, c[0x4][0xd0] ;  /* 0x0100340000087ab9 */ /* 0x000fe20000000a00 */
[----:B------:R-:W-:Y:S01]  /*de80*/  ULDC.64 UR4, c[0x4][0x28] ;  /* 0x01000a0000047ab9 */ /* 0x000fe20000000a00 */
[----:B------:R-:W-:Y:S01]  /*de90*/  MOV R4, UR6 ;  /* 0x0000000600047c02 */ /* 0x000fe20008000f00 */
[----:B------:R-:W-:Y:S01]  /*dea0*/  IMAD.U32 R5, RZ, RZ, UR7 ;  /* 0x00000007ff057e24 */ /* 0x000fe2000f8e00ff */
[----:B------:R-:W1:Y:S01]  /*deb0*/  LDC.64 R2, c[0x4][R2] ;  /* 0x0100000002027b82 */ /* 0x000e620000000a00 */
[----:B------:R-:W-:Y:S01]  /*dec0*/  IMAD.U32 R6, RZ, RZ, UR8 ;  /* 0x00000008ff067e24 */ /* 0x000fe2000f8e00ff */
[----:B------:R-:W-:Y:S01]  /*ded0*/  MOV R11, UR5 ;  /* 0x00000005000b7c02 */ /* 0x000fe20008000f00 */
[----:B------:R-:W-:Y:S02]  /*dee0*/  IMAD.U32 R7, RZ, RZ, UR9 ;  /* 0x00000009ff077e24 */ /* 0x000fe4000f8e00ff */
[----:B------:R-:W-:-:S02]  /*def0*/  IMAD.U32 R10, RZ, RZ, UR4 ;  /* 0x00000004ff0a7e24 */ /* 0x000fc4000f8e00ff */
[----:B------:R-:W-:Y:S02]  /*df00*/  IMAD.MOV.U32 R8, RZ, RZ, 0x70 ;  /* 0x00000070ff087424 */ /* 0x000fe400078e00ff */
[----:B------:R-:W-:Y:S02]  /*df10*/  IMAD.MOV.U32 R12, RZ, RZ, 0x1 ;  /* 0x00000001ff0c7424 */ /* 0x000fe400078e00ff */
[----:B------:R-:W-:-:S07]  /*df20*/  IMAD.MOV.U32 R13, RZ, RZ, RZ ;  /* 0x000000ffff0d7224 */ /* 0x000fce00078e00ff */
[----:B0-----:R-:W-:-:S07]  /*df30*/  LEPC R20, `(.L_x_57) ;  /* 0x000000001014794e */ /* 0x001fce0000000000 */
[----:B-12---:R-:W-:Y:S05]  /*df40*/  CALL.ABS.NOINC R2 ;  /* 0x0000000002007343 */ /* 0x006fea0003c00000 */
.L_x_57:
[----:B------:R-:W1:Y:S01]  /*df50*/  LDC R0, c[0x0][0x448] ;  /* 0x00011200ff007b82 */ /* 0x000e620000000800 */
[----:B------:R-:W-:Y:S01]  /*df60*/  IMAD R7, R29, 0x80, R26 ;  /* 0x000000801d077824 */ /* 0x000fe200078e021a */
[----:B------:R-:W-:Y:S01]  /*df70*/  ULDC.64 UR4, c[0x0][0x2e0] ;  /* 0x0000b80000047ab9 */ /* 0x000fe20000000a00 */
[----:B------:R-:W-:Y:S02]  /*df80*/  IMAD.U32 R4, RZ, RZ, UR36 ;  /* 0x00000024ff047e24 */ /* 0x000fe4000f8e00ff */
[----:B------:R-:W-:Y:S01]  /*df90*/  IMAD R18, R18, UR4, RZ ;  /* 0x0000000412127c24 */ /* 0x000fe2000f8e02ff */
[----:B------:R-:W-:Y:S01]  /*dfa0*/  MOV R9, R7 ;  /* 0x0000000700097202 */ /* 0x000fe20000000f00 */
[----:B------:R-:W-:Y:S02]  /*dfb0*/  IMAD.U32 R5, RZ, RZ, UR37 ;  /* 0x00000025ff057e24 */ /* 0x000fe4000f8e00ff */
[----:B------:R-:W-:Y:S01]  /*dfc0*/  IMAD R5, R19, UR5, R18 ;  /* 0x0000000513057c24 */ /* 0x000fe2000f8e0212 */
[----:B-1----:R-:W-:-:S13]  /*dfd0*/  ISETP.NE.AND P0, PT, R0, 0x1, PT ;  /* 0x000000010000780c */ /* 0x002fda0003f05270 */
[----:B------:R-:W1:Y:S08]  /*dfe0*/  @P0 LDC R2, c[0x0][0x44c] ;  /* 0x00011300ff020b82 */ /* 0x000e700000000800 */
[----:B------:R-:W3:Y:S01]  /*dff0*/  @P0 LDC R3, c[0x0][0x450] ;  /* 0x00011400ff030b82 */ /* 0x000ee20000000800 */
[----:B-1----:R-:W-:-:S05]  /*e000*/  @P0 IMAD.HI.U32 R2, R7, R2, RZ ;  /* 0x0000000207020227 */ /* 0x002fca00078e00ff */
[----:B---3--:R-:W-:Y:S01]  /*e010*/  @P0 SHF.R.U32.HI R9, RZ, R3, R2 ;  /* 0x00000003ff090219 */ /* 0x008fe20000011602 */
[----:B------:R-:W-:Y:S02]  /*e020*/  IMAD.U32 R3, RZ, RZ, UR43 ;  /* 0x0000002bff037e24 */ /* 0x000fe4000f8e00ff */
[----:B------:R-:W-:Y:S01]  /*e030*/  IMAD.MOV.U32 R2, RZ, RZ, R4 ;  /* 0x000000ffff027224 */ /* 0x000fe200078e0004 */
[----:B------:R-:W-:-:S03]  /*e040*/  SHF.R.S32.HI R4, RZ, 0x1f, R9 ;  /* 0x0000001fff047819 */ /* 0x000fc60000011409 */
[----:B------:R-:W-:Y:S01]  /*e050*/  IMAD.WIDE.U32 R2, R19, UR4, R2 ;  /* 0x0000000413027c25 */ /* 0x000fe2000f8e0002 */
[----:B------:R-:W-:-:S03]  /*e060*/  ULDC.64 UR4, c[0x0][0x2d0] ;  /* 0x0000b40000047ab9 */ /* 0x000fc60000000a00 */
[----:B------:R-:W-:Y:S01]  /*e070*/  IMAD R4, R4, UR4, RZ ;  /* 0x0000000404047c24 */ /* 0x000fe2000f8e02ff */
[----:B------:R-:W-:-:S03]  /*e080*/  IADD3 R3, R3, R5, RZ ;  /* 0x0000000503037210 */ /* 0x000fc60007ffe0ff */
[C---:B------:R-:W-:Y:S02]  /*e090*/  IMAD R5, R9.reuse, UR5, R4 ;  /* 0x0000000509057c24 */ /* 0x040fe4000f8e0204 */
[----:B------:R-:W-:Y:S02]  /*e0a0*/  IMAD.MOV R4, RZ, RZ, -R9 ;  /* 0x000000ffff047224 */ /* 0x000fe400078e0a09 */
[----:B------:R-:W-:Y:S01]  /*e0b0*/  IMAD.WIDE.U32 R2, R9, UR4, R2 ;  /* 0x0000000409027c25 */ /* 0x000fe2000f8e0002 */
[----:B------:R-:W-:-:S03]  /*e0c0*/  ULDC.64 UR4, c[0x0][0x2c8] ;  /* 0x0000b20000047ab9 */ /* 0x000fc60000000a00 */
[----:B------:R-:W-:Y:S02]  /*e0d0*/  IMAD R7, R0, R4, R7 ;  /* 0x0000000400077224 */ /* 0x000fe400078e0207 */
[----:B------:R-:W-:-:S03]  /*e0e0*/  IMAD.IADD R3, R3, 0x1, R5 ;  /* 0x0000000103037824 */ /* 0x000fc600078e0205 */
[----:B------:R-:W-:Y:S01]  /*e0f0*/  SHF.R.S32.HI R4, RZ, 0x1f, R7 ;  /* 0x0000001fff047819 */ /* 0x000fe20000011407 */
[----:B------:R-:W-:-:S04]  /*e100*/  IMAD.WIDE.U32 R2, R7, UR4, R2 ;  /* 0x0000000407027c25 */ /* 0x000fc8000f8e0002 */
[----:B------:R-:W-:-:S04]  /*e110*/  IMAD R4, R4, UR4, RZ ;  /* 0x0000000404047c24 */ /* 0x000fc8000f8e02ff */
[----:B------:R-:W-:Y:S01]  /*e120*/  IMAD R5, R7, UR5, R4 ;  /* 0x0000000507057c24 */ /* 0x000fe2000f8e0204 */
[----:B------:R-:W-:Y:S02]  /*e130*/  ULDC.64 UR4, c[0x0][0x280] ;  /* 0x0000a00000047ab9 */ /* 0x000fe40000000a00 */
[----:B------:R-:W-:Y:S01]  /*e140*/  IADD3 R4, P0, R2, UR4, RZ ;  /* 0x0000000402047c10 */ /* 0x000fe2000ff1e0ff */
[----:B------:R-:W-:Y:S02]  /*e150*/  ULDC UR4, c[0x0][0x2b8] ;  /* 0x0000ae0000047ab9 */ /* 0x000fe40000000800 */
[----:B------:R-:W-:Y:S02]  /*e160*/  ISETP.GE.AND P2, PT, R25, UR4, PT ;  /* 0x0000000419007c0c */ /* 0x000fe4000bf46270 */
[----:B------:R-:W-:Y:S01]  /*e170*/  IADD3.X R5, R3, UR5, R5, P0, !PT ;  /* 0x0000000503057c10 */ /* 0x000fe200087fe405 */
[----:B------:R-:W-:Y:S01]  /*e180*/  UMOV UR5, 0xffffffff ;  /* 0xffffffff00057882 */ /* 0x000fe20000000000 */
[----:B------:R-:W-:-:S02]  /*e190*/  ISETP.GE.AND P1, PT, R27, UR4, PT ;  /* 0x000000041b007c0c */ /* 0x000fc4000bf26270 */
[----:B------:R-:W-:Y:S01]  /*e1a0*/  ISETP.GE.AND P3, PT, R35, UR4, PT ;  /* 0x0000000423007c0c */ /* 0x000fe2000bf66270 */
[----:B------:R-:W-:-:S12]  /*e1b0*/  BRA.DIV UR5, `(.L_x_58) ;  /* 0x0000003605b07947 */ /* 0x000fd8000b800000 */
[----:B--2---:R-:W1:Y:S01]  /*e1c0*/  SHFL.IDX PT, R14, R4, RZ, 0x1c1f ;  /* 0x001c1fff040e7589 */ /* 0x004e6200000e0000 */
[----:B------:R-:W-:Y:S01]  /*e1d0*/  ULDC UR4, c[0x0][0x288] ;  /* 0x0000a20000047ab9 */ /* 0x000fe20000000800 */
[----:B------:R-:W-:Y:S02]  /*e1e0*/  IMAD R29, R29, 0x80, R28 ;  /* 0x000000801d1d7824 */ /* 0x000fe400078e021c */
[----:B------:R-:W2:Y:S01]  /*e1f0*/  SHFL.IDX PT, R2, R5, RZ, 0x1c1f ;  /* 0x001c1fff05027589 */ /* 0x000ea200000e0000 */
[----:B------:R-:W-:Y:S02]  /*e200*/  IMAD R0, R0, UR4, RZ ;  /* 0x0000000400007c24 */ /* 0x000fe4000f8e02ff */
[C---:B------:R-:W-:Y:S01]  /*e210*/  VIADD R7, R29.reuse, 0x20 ;  /* 0x000000201d077836 */ /* 0x040fe20000000000 */
[----:B------:R-:W-:Y:S02]  /*e220*/  SHFL.IDX PT, R6, R5, 0x1, 0x1c1f ;  /* 0x003c1f0005067f89 */ /* 0x000fe400000e0000 */
[----:B------:R-:W-:-:S13]  /*e230*/  ISETP.GE.AND P0, PT, R29, R0, PT ;  /* 0x000000001d00720c */ /* 0x000fda0003f06270 */
[----:B------:R-:W-:Y:S02]  /*e240*/  @!P0 IADD3 R9, R36, UR42, RZ ;  /* 0x0000002a24098c10 */ /* 0x000fe4000fffe0ff */
[----:B-1----:R-:W-:-:S05]  /*e250*/  @!P0 IADD3 R14, P4, R35, R14, RZ ;  /* 0x0000000e230e8210 */ /* 0x002fca0007f9e0ff */
[----:B--2---:R-:W-:Y:S02]  /*e260*/  @!P0 IMAD.X R3, RZ, RZ, R2, P4 ;  /* 0x000000ffff038224 */ /* 0x004fe400020e0602 */
[----:B------:R-:W-:Y:S02]  /*e270*/  @!P0 IMAD.MOV.U32 R2, RZ, RZ, R14 ;  /* 0x000000ffff028224 */ /* 0x000fe400078e000e */
[----:B------:R-:W1:Y:S04]  /*e280*/  SHFL.IDX PT, R14, R4, 0x1, 0x1c1f ;  /* 0x003c1f00040e7f89 */ /* 0x000e6800000e0000 */
[----:B------:R-:W-:Y:S04]  /*e290*/  @!P0 LDGSTS.E.BYPASS.LTC128B.128 [R9+0x14400], desc[UR54][R2.64], !P3 ;  /* 0x1440000002098fae */ /* 0x000fe8000d901d76 */
[----:B------:R-:W-:Y:S04]  /*e2a0*/  @!P0 LDGSTS.E.BYPASS.LTC128B.128 [R9+0x16400], desc[UR54][R2.64+0x40], !P2 ;  /* 0x1640004002098fae */ /* 0x000fe8000d101d76 */
[----:B------:R2:W-:Y:S01]  /*e2b0*/  @!P0 LDGSTS.E.BYPASS.LTC128B.128 [R9+0x18400], desc[UR54][R2.64+0x80], !P1 ;  /* 0x1840008002098fae */ /* 0x0005e2000c901d76 */
[----:B------:R-:W-:-:S13]  /*e2c0*/  ISETP.GE.AND P0, PT, R7, R0, PT ;  /* 0x000000000700720c */ /* 0x000fda0003f06270 */
[----:B-1----:R-:W-:Y:S01]  /*e2d0*/  @!P0 IADD3 R14, P4, R35, R14, RZ ;  /* 0x0000000e230e8210 */ /* 0x002fe20007f9e0ff */
[----:B------:R-:W-:-:S03]  /*e2e0*/  @!P0 VIADD R19, R36, UR42 ;  /* 0x0000002a24138c36 */ /* 0x000fc60008000000 */
[----:B--2---:R-:W-:Y:S01]  /*e2f0*/  @!P0 MOV R2, R14 ;  /* 0x0000000e00028202 */ /* 0x004fe20000000f00 */
[----:B------:R-:W-:Y:S01]  /*e300*/  @!P0 IMAD.X R7, RZ, RZ, R6, P4 ;  /* 0x000000ffff078224 */ /* 0x000fe200020e0606 */
[----:B------:R-:W1:Y:S03]  /*e310*/  SHFL.IDX PT, R14, R4, 0x2, 0x1c1f ;  /* 0x005c1f00040e7f89 */ /* 0x000e6600000e0000 */
[----:B------:R-:W-:Y:S01]  /*e320*/  @!P0 IMAD.MOV.U32 R3, RZ, RZ, R7 ;  /* 0x000000ffff038224 */ /* 0x000fe200078e0007 */
[----:B------:R-:W2:Y:S01]  /*e330*/  SHFL.IDX PT, R6, R5, 0x2, 0x1c1f ;  /* 0x005c1f0005067f89 */ /* 0x000ea200000e0000 */
[----:B------:R-:W-:-:S03]  /*e340*/  VIADD R7, R29, 0x40 ;  /* 0x000000401d077836 */ /* 0x000fc60000000000 */
[----:B------:R-:W-:Y:S04]  /*e350*/  @!P0 LDGSTS.E.BYPASS.LTC128B.128 [R19+0x14c00], desc[UR54][R2.64], !P3 ;  /* 0x14c0000002138fae */ /* 0x000fe8000d901d76 */
[----:B------:R-:W-:Y:S04]  /*e360*/  @!P0 LDGSTS.E.BYPASS.LTC128B.128 [R19+0x16c00], desc[UR54][R2.64+0x40], !P2 ;  /* 0x16c0004002138fae */ /* 0x000fe8000d101d76 */
[----:B------:R3:W-:Y:S01]  /*e370*/  @!P0 LDGSTS.E.BYPASS.LTC128B.128 [R19+0x18c00], desc[UR54][R2.64+0x80], !P1 ;  /* 0x18c0008002138fae */ /* 0x0007e2000c901d76 */
[----:B------:R-:W-:-:S13]  /*e380*/  ISETP.GE.AND P0, PT, R7, R0, PT ;  /* 0x000000000700720c */ /* 0x000fda0003f06270 */
[----:B-1----:R-:W-:Y:S01]  /*e390*/  @!P0 IADD3 R14, P4, R35, R14, RZ ;  /* 0x0000000e230e8210 */ /* 0x002fe20007f9e0ff */
[----:B------:R-:W-:-:S03]  /*e3a0*/  @!P0 VIADD R9, R36, UR42 ;  /* 0x0000002a24098c36 */ /* 0x000fc60008000000 */
[----:B---3--:R-:W-:Y:S01]  /*e3b0*/  @!P0 MOV R2, R14 ;  /* 0x0000000e00028202 */ /* 0x008fe20000000f00 */
[----:B--2---:R-:W-:Y:S01]  /*e3c0*/  @!P0 IMAD.X R7, RZ, RZ, R6, P4 ;  /* 0x000000ffff078224 */ /* 0x004fe200020e0606 */
[----:B------:R1:W2:Y:S03]  /*e3d0*/  SHFL.IDX PT, R14, R4, 0x3, 0x1c1f ;  /* 0x007c1f00040e7f89 */ /* 0x0002a600000e0000 */
[----:B------:R-:W-:Y:S01]  /*e3e0*/  @!P0 IMAD.MOV.U32 R3, RZ, RZ, R7 ;  /* 0x000000ffff038224 */ /* 0x000fe200078e0007 */
[----:B------:R1:W3:Y:S04]  /*e3f0*/  SHFL.IDX PT, R6, R5, 0x3, 0x1c1f ;  /* 0x007c1f0005067f89 */ /* 0x0002e800000e0000 */
[----:B------:R1:W-:Y:S04]  /*e400*/  @!P0 LDGSTS.E.BYPASS.LTC128B.128 [R9+0x15400], desc[UR54][R2.64], !P3 ;  /* 0x1540000002098fae */ /* 0x0003e8000d901d76 */
[----:B------:R1:W-:Y:S04]  /*e410*/  @!P0 LDGSTS.E.BYPASS.LTC128B.128 [R9+0x17400], desc[UR54][R2.64+0x40], !P2 ;  /* 0x1740004002098fae */ /* 0x0003e8000d101d76 */
[----:B------:R1:W-:Y:S02]  /*e420*/  @!P0 LDGSTS.E.BYPASS.LTC128B.128 [R9+0x19400], desc[UR54][R2.64+0x80], !P1 ;  /* 0x1940008002098fae */ /* 0x0003e4000c901d76 */
.L_x_135:
[----:B------:R-:W-:Y:S01]  /*e430*/  VIADD R29, R29, 0x60 ;  /* 0x000000601d1d7836 */ /* 0x000fe20000000000 */
[----:B------:R-:W-:Y:S04]  /*e440*/  BSSY B0, `(.L_x_59) ;  /* 0x000000c000007945 */ /* 0x000fe80003800000 */
[----:B------:R-:W-:-:S13]  /*e450*/  ISETP.GE.AND P0, PT, R29, R0, PT ;  /* 0x000000001d00720c */ /* 0x000fda0003f06270 */
[----:B------:R-:W-:Y:S05]  /*e460*/  @P0 BRA `(.L_x_60) ;  /* 0x0000000000240947 */ /* 0x000fea0003800000 */
[----:B-12---:R-:W-:Y:S01]  /*e470*/  IADD3 R2, P0, R35, R14, RZ ;  /* 0x0000000e23027210 */ /* 0x006fe20007f1e0ff */
[----:B------:R-:W-:-:S04]  /*e480*/  VIADD R5, R36, UR42 ;  /* 0x0000002a24057c36 */ /* 0x000fc80008000000 */
[----:B---3--:R-:W-:-:S05]  /*e490*/  IMAD.X R3, RZ, RZ, R6, P0 ;  /* 0x000000ffff037224 */ /* 0x008fca00000e0606 */
[----:B------:R-:W-:Y:S01]  /*e4a0*/  @!PT LDS RZ, [RZ] ;  /* 0x00000000fffff984 */ /* 0x000fe20000000800 */
[----:B------:R-:W-:Y:S01]  /*e4b0*/  @!PT LDS RZ, [RZ] ;  /* 0x00000000fffff984 */ /* 0x000fe20000000800 */
[----:B------:R-:W-:Y:S01]  /*e4c0*/  @!PT LDS RZ, [RZ] ;  /* 0x00000000fffff984 */ /* 0x000fe20000000800 */
[----:B------:R4:W-:Y:S04]  /*e4d0*/  LDGSTS.E.BYPASS.LTC128B.128 [R5+0x15c00], desc[UR54][R2.64], !P3 ;  /* 0x15c0000002057fae */ /* 0x0009e8000d901d76 */
[----:B------:R4:W-:Y:S04]  /*e4e0*/  LDGSTS.E.BYPASS.LTC128B.128 [R5+0x17c00], desc[UR54][R2.64+0x40], !P2 ;  /* 0x17c0004002057fae */ /* 0x0009e8000d101d76 */
[----:B------:R4:W-:Y:S02]  /*e4f0*/  LDGSTS.E.BYPASS.LTC128B.128 [R5+0x19c00], desc[UR54][R2.64+0x80], !P1 ;  /* 0x19c0008002057fae */ /* 0x0009e4000c901d76 */
.L_x_60:
[----:B------:R-:W-:Y:S05]  /*e500*/  BSYNC B0 ;  /* 0x0000000000007941 */ /* 0x000fea0003800000 */
.L_x_59:
[----:B------:R-:W-:Y:S01]  /*e510*/  NOP ;  /* 0x0000000000007918 */ /* 0x000fe20000000000 */
[----:B------:R-:W-:Y:S01]  /*e520*/  SYNCS.ARRIVE.TRANS64.RED.A0T1 RZ, [UR42+0x29800], RZ ;  /* 0x029800ffffff79a7 */ /* 0x000fe2000820042a */
[----:B------:R-:W-:Y:S01]  /*e530*/  MOV R0, 0x1 ;  /* 0x0000000100007802 */ /* 0x000fe20000000f00 */
[----:B------:R-:W-:Y:S03]  /*e540*/  ARRIVES.LDGSTSBAR.64.TRANSCNT [UR42+0x29800] ;  /* 0x02980000ff0079b0 */ /* 0x000fe60008000aaa */
[----:B------:R-:W-:Y:S01]  /*e550*/  SHF.L.U32 R0, R0, 0x1f, RZ ;  /* 0x0000001f00007819 */ /* 0x000fe200000006ff */
[----:B------:R-:W-:Y:S01]  /*e560*/  NOP ;  /* 0x0000000000007918 */ /* 0x000fe20000000000 */
[----:B------:R-:W-:Y:S02]  /*e570*/  SYNCS.ARRIVE.TRANS64.A1T0 RZ, [UR42+0x29800], RZ ;  /* 0x029800ffffff79a7 */ /* 0x000fe4000810002a */
[----:B------:R-:W5:Y:S02]  /*e580*/  SYNCS.PHASECHK.TRANS64.TRYWAIT P0, [UR42+0x29820], R0 ;  /* 0x02982000ff0075a7 */ /* 0x000f64000800016a */
[----:B-----5:R-:W-:Y:S05]  /*e590*/  @!P0 BRA `(.L_x_61) ;  /* 0x0000003800048947 */ /* 0x020fea0003800000 */
.L_x_136:
[----:B------:R-:W-:Y:S01]  /*e5a0*/  UIADD3 UR4, UR46, -0x2, URZ ;  /* 0xfffffffe2e047890 */ /* 0x000fe2000fffe03f */
[----:B------:R-:W-:-:S03]  /*e5b0*/  IMAD.MOV.U32 R29, RZ, RZ, 0x1 ;  /* 0x00000001ff1d7424 */ /* 0x000fc600078e00ff */
[----:B------:R-:W-:-:S06]  /*e5c0*/  UISETP.GE.AND UP0, UPT, UR4, UR45, UPT ;  /* 0x0000002d0400728c */ /* 0x000fcc000bf06270 */
[----:B------:R-:W-:-:S13]  /*e5d0*/  PLOP3.LUT P0, PT, PT, PT, UP0, 0x40, 0x0 ;  /* 0x000000000000781c */ /* 0x000fda0003f0e808 */
[----:B------:R-:W-:Y:S05]  /*e5e0*/  @P0 BRA `(.L_x_62) ;  /* 0x0000001400900947 */ /* 0x000fea0003800000 */
[----:B-1--4-:R-:W1:Y:S01]  /*e5f0*/  S2R R2, SR_TID.X ;  /* 0x0000000000027919 */ /* 0x012e620000002100 */
[----:B------:R-:W-:Y:S01]  /*e600*/  UIADD3 UR4, UR44, 0x1, URZ ;  /* 0x000000012c047890 */ /* 0x000fe2000fffe03f */
[----:B------:R-:W-:Y:S01]  /*e610*/  LOP3.LUT R3, RZ, UR41, RZ, 0x33, !PT ;  /* 0x00000029ff037c12 */ /* 0x000fe2000f8e33ff */
[----:B0-----:R-:W-:Y:S02]  /*e620*/  IMAD.MOV.U32 R20, RZ, RZ, 0x1 ;  /* 0x00000001ff147424 */ /* 0x001fe400078e00ff */
[----:B------:R-:W-:-:S06]  /*e630*/  UIMAD UR4, UR4, UR38, URZ ;  /* 0x00000026040472a4 */ /* 0x000fcc000f8e023f */
[----:B------:R-:W-:-:S04]  /*e640*/  LOP3.LUT R0, RZ, UR4, RZ, 0x33, !PT ;  /* 0x00000004ff007c12 */ /* 0x000fc8000f8e33ff */
[----:B------:R-:W-:-:S04]  /*e650*/  VIMNMX R3, R0, R3, !PT ;  /* 0x0000000300037248 */ /* 0x000fc80007fe0100 */
[----:B------:R-:W-:Y:S01]  /*e660*/  IADD3 R31, -R3, -0x2, RZ ;  /* 0xfffffffe031f7810 */ /* 0x000fe20007ffe1ff */
[----:B-1----:R-:W-:-:S05]  /*e670*/  IMAD.SHL.U32 R2, R2, 0x20, RZ ;  /* 0x0000002002027824 */ /* 0x002fca00078e00ff */
[----:B------:R-:W-:-:S04]  /*e680*/  LOP3.LUT R2, R2, 0x60, RZ, 0xc0, !PT ;  /* 0x0000006002027812 */ /* 0x000fc800078ec0ff */
[----:B------:R-:W-:-:S05]  /*e690*/  IADD3 R17, R2, R17, R28 ;  /* 0x0000001102117210 */ /* 0x000fca0007ffe01c */
[----:B------:R-:W-:Y:S01]  /*e6a0*/  VIADD R2, R17, 0xfffffe20 ;  /* 0xfffffe2011027836 */ /* 0x000fe20000000000 */
[----:B------:R-:W-:-:S03]  /*e6b0*/  MOV R17, RZ ;  /* 0x000000ff00117202 */ /* 0x000fc60000000f00 */
[----:B------:R-:W-:-:S07]  /*e6c0*/  IMAD R0, R3, -0xa0, R2 ;  /* 0xffffff6003007824 */ /* 0x000fce00078e0202 */
.L_x_77:
[----:B0-----:R-:W0:Y:S01]  /*e6d0*/  LDC R2, c[0x0][0x430] ;  /* 0x00010c00ff027b82 */ /* 0x001e220000000800 */
[----:B------:R-:W4:Y:S01]  /*e6e0*/  LDL R4, [R1+0xc] ;  /* 0x00000c0001047983 */ /* 0x000f220000100800 */
[----:B------:R-:W-:Y:S01]  /*e6f0*/  IMAD.MOV.U32 R5, RZ, RZ, R0 ;  /* 0x000000ffff057224 */ /* 0x000fe200078e0000 */
[----:B------:R-:W-:Y:S01]  /*e700*/  ULDC.64 UR4, c[0x0][0x428] ;  /* 0x00010a0000047ab9 */ /* 0x000fe20000000a00 */
[----:B------:R-:W-:Y:S01]  /*e710*/  ULDC.64 UR6, c[0x0][0x418] ;  /* 0x0001060000067ab9 */ /* 0x000fe20000000a00 */
[----:B------:R-:W-:Y:S02]  /*e720*/  IMAD R9, R37, UR4, RZ ;  /* 0x0000000425097c24 */ /* 0x000fe4000f8e02ff */
[----:B------:R-:W-:Y:S02]  /*e730*/  VIADD R11, R0, 0x80 ;  /* 0x00000080000b7836 */ /* 0x000fe40000000000 */
[----:B------:R-:W-:Y:S02]  /*e740*/  IMAD R9, R30, UR5, R9 ;  /* 0x000000051e097c24 */ /* 0x000fe4000f8e0209 */
[----:B------:R-:W-:Y:S01]  /*e750*/  VIADD R18, R17, 0x1 ;  /* 0x0000000111127836 */ /* 0x000fe20000000000 */
[----:B0-----:R-:W-:-:S13]  /*e760*/  ISETP.NE.AND P2, PT, R2, 0x1, PT ;  /* 0x000000010200780c */ /* 0x001fda0003f45270 */
[----:B------:R-:W0:Y:S08]  /*e770*/  @P2 LDC R3, c[0x0][0x434] ;  /* 0x00010d00ff032b82 */ /* 0x000e300000000800 */
[----:B------:R-:W1:Y:S01]  /*e780*/  @P2 LDC R7, c[0x0][0x438] ;  /* 0x00010e00ff072b82 */ /* 0x000e620000000800 */
[----:B0-----:R-:W-:-:S05]  /*e790*/  @P2 IMAD.HI.U32 R2, R0, R3, RZ ;  /* 0x0000000300022227 */ /* 0x001fca00078e00ff */
[----:B-1----:R-:W-:-:S04]  /*e7a0*/  @P2 SHF.R.U32.HI R5, RZ, R7, R2 ;  /* 0x00000007ff052219 */ /* 0x002fc80000011602 */
[--C-:B------:R-:W-:Y:S01]  /*e7b0*/  SHF.R.S32.HI R3, RZ, 0x1f, R5.reuse ;  /* 0x0000001fff037819 */ /* 0x100fe20000011405 */
[----:B------:R-:W-:-:S04]  /*e7c0*/  IMAD.MOV.U32 R2, RZ, RZ, R5 ;  /* 0x000000ffff027224 */ /* 0x000fc800078e0005 */
[----:B------:R-:W-:-:S04]  /*e7d0*/  IMAD.WIDE.U32 R2, R30, UR4, R2 ;  /* 0x000000041e027c25 */ /* 0x000fc8000f8e0002 */
[----:B------:R-:W-:Y:S01]  /*e7e0*/  IMAD.IADD R3, R9, 0x1, R3 ;  /* 0x0000000109037824 */ /* 0x000fe200078e0203 */
[----:B---3--:R-:W-:-:S04]  /*e7f0*/  LEA R6, P0, R2, UR6, 0x2 ;  /* 0x0000000602067c11 */ /* 0x008fc8000f8010ff */
[----:B------:R-:W-:Y:S02]  /*e800*/  LEA.HI.X R7, R2, UR7, R3, 0x2, P0 ;  /* 0x0000000702077c11 */ /* 0x000fe400080f1403 */
[----:B------:R-:W0:Y:S03]  /*e810*/  @P2 LDC R2, c[0x0][0x434] ;  /* 0x00010d00ff022b82 */ /* 0x000e260000000800 */
[----:B------:R-:W3:Y:S05]  /*e820*/  LDG.E R6, desc[UR54][R6.64] ;  /* 0x0000003606067981 */ /* 0x000eea000c1e1900 */
[----:B------:R-:W1:Y:S01]  /*e830*/  @P2 LDC R3, c[0x0][0x438] ;  /* 0x00010e00ff032b82 */ /* 0x000e620000000800 */
[----:B0-----:R-:W-:-:S05]  /*e840*/  @P2 IMAD.HI.U32 R2, R11, R2, RZ ;  /* 0x000000020b022227 */ /* 0x001fca00078e00ff */
[----:B-1----:R-:W-:Y:S01]  /*e850*/  @P2 SHF.R.U32.HI R11, RZ, R3, R2 ;  /* 0x00000003ff0b2219 */ /* 0x002fe20000011602 */
[----:B------:R-:W-:-:S06]  /*e860*/  ULOP3.LUT UR8, UR39, 0x2, URZ, 0xfc, !UPT ;  /* 0x0000000227087892 */ /* 0x000fcc000f8efc3f */
[----:B------:R-:W-:Y:S01]  /*e870*/  IMAD.U32 R10, RZ, RZ, UR8 ;  /* 0x00000008ff0a7e24 */ /* 0x000fe2000f8e00ff */
[----:B------:R-:W-:-:S04]  /*e880*/  IADD3 R31, R31, -0x1, RZ ;  /* 0xffffffff1f1f7810 */ /* 0x000fc80007ffe0ff */
[----:B------:R-:W-:Y:S02]  /*e890*/  ISETP.GT.AND P2, PT, R31, UR45, PT ;  /* 0x0000002d1f007c0c */ /* 0x000fe4000bf44270 */
[----:B----4-:R-:W-:-:S13]  /*e8a0*/  ISETP.GT.U32.AND P1, PT, R4, 0x9f, PT ;  /* 0x0000009f0400780c */ /* 0x010fda0003f24070 */
[----:B------:R-:W-:Y:S02]  /*e8b0*/  @!P1 SHF.R.S32.HI R3, RZ, 0x1f, R11 ;  /* 0x0000001fff039819 */ /* 0x000fe4000001140b */
[----:B------:R-:W-:-:S05]  /*e8c0*/  @!P1 MOV R2, R11 ;  /* 0x0000000b00029202 */ /* 0x000fca0000000f00 */
[----:B------:R-:W-:-:S04]  /*e8d0*/  @!P1 IMAD.WIDE.U32 R2, R30, UR4, R2 ;  /* 0x000000041e029c25 */ /* 0x000fc8000f8e0002 */
[----:B------:R-:W-:Y:S01]  /*e8e0*/  @!P1 IMAD.IADD R9, R9, 0x1, R3 ;  /* 0x0000000109099824 */ /* 0x000fe200078e0203 */
[----:B------:R-:W-:Y:S01]  /*e8f0*/  @!P1 LEA R8, P0, R2, UR6, 0x2 ;  /* 0x0000000602089c11 */ /* 0x000fe2000f8010ff */
[----:B------:R-:W-:-:S03]  /*e900*/  IMAD.MOV.U32 R4, RZ, RZ, RZ ;  /* 0x000000ffff047224 */ /* 0x000fc600078e00ff */
[----:B------:R-:W-:Y:S02]  /*e910*/  @!P1 LEA.HI.X R9, R2, UR7, R9, 0x2, P0 ;  /* 0x0000000702099c11 */ /* 0x000fe400080f1409 */
[----:B------:R-:W-:-:S03]  /*e920*/  ISETP.NE.AND P0, PT, R18, 0x2, PT ;  /* 0x000000021200780c */ /* 0x000fc60003f05270 */
[----:B------:R0:W5:Y:S01]  /*e930*/  @!P1 LDG.E R4, desc[UR54][R8.64] ;  /* 0x0000003608049981 */ /* 0x000162000c1e1900 */
[----:B------:R-:W-:Y:S02]  /*e940*/  ISETP.NE.AND P1, PT, R10, 0x3, PT ;  /* 0x000000030a00780c */ /* 0x000fe40003f25270 */
[----:B------:R-:W-:Y:S02]  /*e950*/  SEL R29, RZ, 0x1, P0 ;  /* 0x00000001ff1d7807 */ /* 0x000fe40000000000 */
[----:B------:R-:W-:Y:S02]  /*e960*/  SEL R18, R18, RZ, P0 ;  /* 0x000000ff12127207 */ /* 0x000fe40000000000 */
[----:B------:R-:W-:Y:S02]  /*e970*/  LOP3.LUT R29, R20, R29, RZ, 0x3c, !PT ;  /* 0x0000001d141d7212 */ /* 0x000fe400078e3cff */
[----:B---3--:R-:W-:-:S05]  /*e980*/  SHF.R.S32.HI R24, RZ, 0x1f, R6 ;  /* 0x0000001fff187819 */ /* 0x008fca0000011406 */
[----:B0-----:R-:W-:Y:S05]  /*e990*/  @!P1 BRA `(.L_x_63) ;  /* 0x0000000000049947 */ /* 0x001fea0003800000 */
[----:B------:R-:W-:Y:S01]  /*e9a0*/  BPT.TRAP 0x1 ;  /* 0x000000040000795c */ /* 0x000fe20000300000 */
.L_x_63:
[----:B------:R-:W-:Y:S02]  /*e9b0*/  LEA R10, R18, UR42, 0x3 ;  /* 0x0000002a120a7c11 */ /* 0x000fe4000f8e18ff */
[----:B------:R-:W-:-:S04]  /*e9c0*/  SHF.L.U32 R26, R29, 0x1f, RZ ;  /* 0x0000001f1d1a7819 */ /* 0x000fc800000006ff */
[----:B------:R-:W0:Y:S02]  /*e9d0*/  SYNCS.PHASECHK.TRANS64.TRYWAIT P0, [R10+URZ+0x29880], R26 ;  /* 0x0298801a0a0075a7 */ /* 0x000e24000800017f */
[----:B0-----:R-:W-:Y:S05]  /*e9e0*/  @!P0 BRA `(.L_x_64) ;  /* 0x0000003400088947 */ /* 0x001fea0003800000 */
.L_x_137:
[----:B------:R-:W-:Y:S01]  /*e9f0*/  ULDC UR4, c[0x0][0x430] ;  /* 0x00010c0000047ab9 */ /* 0x000fe20000000800 */
[----:B------:R-:W-:Y:S01]  /*ea00*/  ULDC.64 UR6, c[0x0][0x328] ;  /* 0x0000ca0000067ab9 */ /* 0x000fe20000000a00 */
[----:B------:R-:W-:Y:S01]  /*ea10*/  UIADD3 UR4, -UR4, URZ, URZ ;  /* 0x0000003f04047290 */ /* 0x000fe2000fffe13f */
[----:B-----5:R-:W-:Y:S02]  /*ea20*/  SHF.R.S32.HI R27, RZ, 0x1f, R4 ;  /* 0x0000001fff1b7819 */ /* 0x020fe40000011404 */
[C---:B------:R-:W-:Y:S02]  /*ea30*/  LOP3.LUT P3, RZ, R16.reuse, 0x2, RZ, 0xc0, !PT ;  /* 0x0000000210ff7812 */ /* 0x040fe4000786c0ff */
[----:B------:R-:W-:Y:S01]  /*ea40*/  LOP3.LUT P1, RZ, R16, 0x1, RZ, 0xc0, !PT ;  /* 0x0000000110ff7812 */ /* 0x000fe2000782c0ff */
[--C-:B------:R-:W-:Y:S02]  /*ea50*/  IMAD R7, R5, UR4, R0.reuse ;  /* 0x0000000405077c24 */ /* 0x100fe4000f8e0200 */
[----:B------:R-:W-:Y:S01]  /*ea60*/  IMAD R5, R11, UR4, R0 ;  /* 0x000000040b057c24 */ /* 0x000fe2000f8e0200 */
[----:B------:R-:W-:-:S02]  /*ea70*/  ULDC.64 UR4, c[0x0][0x338] ;  /* 0x0000ce0000047ab9 */ /* 0x000fc40000000a00 */
[----:B------:R-:W-:Y:S01]  /*ea80*/  SHF.R.S32.HI R19, RZ, 0x1f, R7 ;  /* 0x0000001fff137819 */ /* 0x000fe20000011407 */
[----:B------:R-:W-:Y:S02]  /*ea90*/  VIADD R5, R5, 0x80 ;  /* 0x0000008005057836 */ /* 0x000fe40000000000 */
[----:B------:R-:W-:Y:S02]  /*eaa0*/  IMAD R11, R24, UR4, RZ ;  /* 0x00000004180b7c24 */ /* 0x000fe4000f8e02ff */
[----:B------:R-:W-:Y:S01]  /*eab0*/  IMAD R2, R19, UR6, RZ ;  /* 0x0000000613027c24 */ /* 0x000fe2000f8e02ff */
[----:B------:R-:W-:Y:S01]  /*eac0*/  SHF.R.S32.HI R28, RZ, 0x1f, R5 ;  /* 0x0000001fff1c7819 */ /* 0x000fe20000011405 */
[----:B------:R-:W-:Y:S02]  /*ead0*/  IMAD R11, R6, UR5, R11 ;  /* 0x00000005060b7c24 */ /* 0x000fe4000f8e020b */
[C---:B------:R-:W-:Y:S02]  /*eae0*/  IMAD R9, R7.reuse, UR7, R2 ;  /* 0x0000000707097c24 */ /* 0x040fe4000f8e0202 */
[----:B------:R-:W-:-:S04]  /*eaf0*/  IMAD.WIDE.U32 R2, R7, UR6, RZ ;  /* 0x0000000607027c25 */ /* 0x000fc8000f8e00ff */
[----:B------:R-:W-:Y:S02]  /*eb00*/  IMAD.IADD R3, R3, 0x1, R9 ;  /* 0x0000000103037824 */ /* 0x000fe400078e0209 */
[----:B------:R-:W-:Y:S02]  /*eb10*/  IMAD R12, R28, UR6, RZ ;  /* 0x000000061c0c7c24 */ /* 0x000fe4000f8e02ff */
[----:B------:R-:W-:-:S04]  /*eb20*/  IMAD.WIDE.U32 R8, R6, UR4, R2 ;  /* 0x0000000406087c25 */ /* 0x000fc8000f8e0002 */
[C---:B------:R-:W-:Y:S02]  /*eb30*/  IMAD R12, R5.reuse, UR7, R12 ;  /* 0x00000007050c7c24 */ /* 0x040fe4000f8e020c */
[----:B------:R-:W-:Y:S01]  /*eb40*/  IMAD.WIDE.U32 R2, R5, UR6, RZ ;  /* 0x0000000605027c25 */ /* 0x000fe2000f8e00ff */
[----:B------:R-:W-:-:S03]  /*eb50*/  R2UR UR6, R32 ;  /* 0x00000000200672ca */ /* 0x000fc600000e0000 */
[----:B------:R-:W-:Y:S02]  /*eb60*/  IMAD.IADD R9, R9, 0x1, R11 ;  /* 0x0000000109097824 */ /* 0x000fe400078e020b */
[----:B------:R-:W-:Y:S02]  /*eb70*/  IMAD.IADD R3, R3, 0x1, R12 ;  /* 0x0000000103037824 */ /* 0x000fe400078e020c */
[----:B------:R-:W-:Y:S02]  /*eb80*/  IMAD R11, R27, UR4, RZ ;  /* 0x000000041b0b7c24 */ /* 0x000fe4000f8e02ff */
[----:B------:R-:W-:-:S04]  /*eb90*/  IMAD.WIDE.U32 R2, R4, UR4, R2 ;  /* 0x0000000404027c25 */ /* 0x000fc8000f8e0002 */
[----:B------:R-:W-:Y:S01]  /*eba0*/  IMAD R11, R4, UR5, R11 ;  /* 0x00000005040b7c24 */ /* 0x000fe2000f8e020b */
[----:B------:R-:W-:-:S04]  /*ebb0*/  ULDC.64 UR4, c[0x0][0x330] ;  /* 0x0000cc0000047ab9 */ /* 0x000fc80000000a00 */
[----:B------:R-:W-:Y:S01]  /*ebc0*/  IADD3 R3, R3, R11, RZ ;  /* 0x0000000b03037210 */ /* 0x000fe20007ffe0ff */
[----:B------:R-:W-:Y:S01]  /*ebd0*/  IMAD.U32 R11, RZ, RZ, UR4 ;  /* 0x00000004ff0b7e24 */ /* 0x000fe2000f8e00ff */
[----:B------:R-:W-:-:S03]  /*ebe0*/  UIMAD UR4, UR6, UR4, URZ ;  /* 0x00000004060472a4 */ /* 0x000fc6000f8e023f */
[C---:B------:R-:W-:Y:S01]  /*ebf0*/  IMAD.WIDE.U32 R8, R11.reuse, UR40, R8 ;  /* 0x000000280b087c25 */ /* 0x040fe2000f8e0008 */
[----:B------:R-:W-:Y:S01]  /*ec00*/  ULDC.64 UR6, c[0x0][0x318] ;  /* 0x0000c60000067ab9 */ /* 0x000fe20000000a00 */
[----:B------:R-:W-:Y:S02]  /*ec10*/  UIMAD UR4, UR40, UR5, UR4 ;  /* 0x00000005280472a4 */ /* 0x000fe4000f8e0204 */
[----:B------:R-:W-:Y:S01]  /*ec20*/  IMAD.U32 R23, RZ, RZ, UR7 ;  /* 0x00000007ff177e24 */ /* 0x000fe2000f8e00ff */
[----:B------:R-:W-:Y:S01]  /*ec30*/  IADD3 R22, P0, R8, UR6, RZ ;  /* 0x0000000608167c10 */ /* 0x000fe2000ff1e0ff */
[----:B------:R-:W-:-:S03]  /*ec40*/  IMAD.WIDE.U32 R2, R11, UR40, R2 ;  /* 0x000000280b027c25 */ /* 0x000fc6000f8e0002 */
[----:B------:R-:W-:Y:S02]  /*ec50*/  IADD3.X R25, R23, UR4, R9, P0, !PT ;  /* 0x0000000417197c10 */ /* 0x000fe400087fe409 */
[----:B------:R-:W-:-:S04]  /*ec60*/  IADD3 R8, P0, R2, UR6, RZ ;  /* 0x0000000602087c10 */ /* 0x000fc8000ff1e0ff */
[----:B------:R-:W-:Y:S01]  /*ec70*/  IADD3.X R23, R23, UR4, R3, P0, !PT ;  /* 0x0000000417177c10 */ /* 0x000fe200087fe403 */
[----:B------:R-:W-:-:S03]  /*ec80*/  UMOV UR4, 0xffffffff ;  /* 0xffffffff00047882 */ /* 0x000fc60000000000 */
[----:B------:R-:W-:Y:S05]  /*ec90*/  BRA.DIV UR4, `(.L_x_65) ;  /* 0x0000003204707947 */ /* 0x000fea000b800000 */
[----:B------:R-:W1:Y:S01]  /*eca0*/  SHFL.IDX PT, R2, R22, RZ, 0x1c1f ;  /* 0x001c1fff16027589 */ /* 0x000e6200000e0000 */
[----:B------:R-:W-:-:S03]  /*ecb0*/  IMAD R9, R18, 0x5000, R34 ;  /* 0x0000500012097824 */ /* 0x000fc600078e0222 */
[----:B------:R-:W3:Y:S01]  /*ecc0*/  SHFL.IDX PT, R3, R25, RZ, 0x1c1f ;  /* 0x001c1fff19037589 */ /* 0x000ee200000e0000 */
[----:B------:R-:W-:-:S03]  /*ecd0*/  IMAD.IADD R21, R33, 0x1, R9 ;  /* 0x0000000121157824 */ /* 0x000fc600078e0209 */
[----:B------:R-:W-:Y:S04]  /*ece0*/  SHFL.IDX PT, R23, R23, RZ, 0x1c1f ;  /* 0x001c1fff17177589 */ /* 0x000fe800000e0000 */
[----:B--2---:R-:W-:Y:S01]  /*ecf0*/  SHFL.IDX PT, R14, R8, RZ, 0x1c1f ;  /* 0x001c1fff080e7589 */ /* 0x004fe200000e0000 */
[----:B-1----:R-:W-:-:S05]  /*ed00*/  IADD3 R2, P0, R35, R2, RZ ;  /* 0x0000000223027210 */ /* 0x002fca0007f1e0ff */
[----:B---3--:R-:W-:-:S05]  /*ed10*/  IMAD.X R3, RZ, RZ, R3, P0 ;  /* 0x000000ffff037224 */ /* 0x008fca00000e0603 */
[----:B------:R-:W-:Y:S04]  /*ed20*/  LDGSTS.E.BYPASS.LTC128B.128 [R9], desc[UR54][R2.64], !P3 ;  /* 0x0000000002097fae */ /* 0x000fe8000d901d76 */
[----:B------:R1:W-:Y:S04]  /*ed30*/  LDGSTS.E.BYPASS.LTC128B.128 [R21], desc[UR54][R2.64+0x40], !P1 ;  /* 0x0000004002157fae */ /* 0x0003e8000c901d76 */
[----:B-1----:R-:W1:Y:S04]  /*ed40*/  SHFL.IDX PT, R2, R22, 0x1, 0x1c1f ;  /* 0x003c1f0016027f89 */ /* 0x002e6800000e0000 */
[----:B------:R-:W2:Y:S01]  /*ed50*/  SHFL.IDX PT, R3, R25, 0x1, 0x1c1f ;  /* 0x003c1f0019037f89 */ /* 0x000ea200000e0000 */
[----:B-1----:R-:W-:-:S04]  /*ed60*/  IADD3 R2, P0, R35, R2, RZ ;  /* 0x0000000223027210 */ /* 0x002fc80007f1e0ff */
[----:B--2---:R-:W-:-:S05]  /*ed70*/  IADD3.X R3, RZ, R3, RZ, P0, !PT ;  /* 0x00000003ff037210 */ /* 0x004fca00007fe4ff */
[----:B------:R-:W-:Y:S04]  /*ed80*/  LDGSTS.E.BYPASS.LTC128B.128 [R9+0x1000], desc[UR54][R2.64], !P3 ;  /* 0x0100000002097fae */ /* 0x000fe8000d901d76 */
[----:B------:R1:W-:Y:S04]  /*ed90*/  LDGSTS.E.BYPASS.LTC128B.128 [R21+0x1000], desc[UR54][R2.64+0x40], !P1 ;  /* 0x0100004002157fae */ /* 0x0003e8000c901d76 */
[----:B-1----:R-:W1:Y:S04]  /*eda0*/  SHFL.IDX PT, R2, R22, 0x2, 0x1c1f ;  /* 0x005c1f0016027f89 */ /* 0x002e6800000e0000 */
[----:B------:R-:W2:Y:S04]  /*edb0*/  SHFL.IDX PT, R3, R25, 0x2, 0x1c1f ;  /* 0x005c1f0019037f89 */ /* 0x000ea800000e0000 */
[----:B------:R-:W-:Y:S01]  /*edc0*/  SHFL.IDX PT, R25, R25, 0x3, 0x1c1f ;  /* 0x007c1f0019197f89 */ /* 0x000fe200000e0000 */
[----:B-1----:R-:W-:-:S05]  /*edd0*/  IADD3 R2, P0, R35, R2, RZ ;  /* 0x0000000223027210 */ /* 0x002fca0007f1e0ff */
[----:B--2---:R-:W-:-:S05]  /*ede0*/  IMAD.X R3, RZ, RZ, R3, P0 ;  /* 0x000000ffff037224 */ /* 0x004fca00000e0603 */
[----:B------:R-:W-:Y:S04]  /*edf0*/  LDGSTS.E.BYPASS.LTC128B.128 [R9+0x2000], desc[UR54][R2.64], !P3 ;  /* 0x0200000002097fae */ /* 0x000fe8000d901d76 */
[----:B------:R1:W-:Y:S04]  /*ee00*/  LDGSTS.E.BYPASS.LTC128B.128 [R21+0x2000], desc[UR54][R2.64+0x40], !P1 ;  /* 0x0200004002157fae */ /* 0x0003e8000c901d76 */
[----:B-1----:R-:W1:Y:S02]  /*ee10*/  SHFL.IDX PT, R2, R22, 0x3, 0x1c1f ;  /* 0x007c1f0016027f89 */ /* 0x002e6400000e0000 */
[----:B-1----:R-:W-:-:S05]  /*ee20*/  IADD3 R2, P0, R35, R2, RZ ;  /* 0x0000000223027210 */ /* 0x002fca0007f1e0ff */
[----:B------:R-:W-:-:S05]  /*ee30*/  IMAD.X R3, RZ, RZ, R25, P0 ;  /* 0x000000ffff037224 */ /* 0x000fca00000e0619 */
[----:B------:R1:W-:Y:S04]  /*ee40*/  LDGSTS.E.BYPASS.LTC128B.128 [R9+0x3000], desc[UR54][R2.64], !P3 ;  /* 0x0300000002097fae */ /* 0x0003e8000d901d76 */
[----:B------:R1:W-:Y:S02]  /*ee50*/  LDGSTS.E.BYPASS.LTC128B.128 [R21+0x3000], desc[UR54][R2.64+0x40], !P1 ;  /* 0x0300004002157fae */ /* 0x0003e4000c901d76 */
.L_x_149:
[----:B-1----:R-:W-:Y:S02]  /*ee60*/  IADD3 R2, P0, R35, R14, RZ ;  /* 0x0000000e23027210 */ /* 0x002fe40007f1e0ff */
[----:B------:R-:W-:-:S03]  /*ee70*/  R2UR UR4, R10 ;  /* 0x000000000a0472ca */ /* 0x000fc600000e0000 */
[----:B------:R-:W-:-:S05]  /*ee80*/  IMAD.X R3, RZ, RZ, R23, P0 ;  /* 0x000000ffff037224 */ /* 0x000fca00000e0617 */
[----:B------:R-:W-:Y:S01]  /*ee90*/  @!PT LDS RZ, [RZ] ;  /* 0x00000000fffff984 */ /* 0x000fe20000000800 */
[----:B------:R-:W-:Y:S01]  /*eea0*/  @!PT LDS RZ, [RZ] ;  /* 0x00000000fffff984 */ /* 0x000fe20000000800 */
[----:B------:R-:W-:Y:S01]  /*eeb0*/  @!PT LDS RZ, [RZ] ;  /* 0x00000000fffff984 */ /* 0x000fe20000000800 */
[----:B------:R1:W-:Y:S04]  /*eec0*/  LDGSTS.E.BYPASS.LTC128B.128 [R9+0x4000], desc[UR54][R2.64], !P3 ;  /* 0x0400000002097fae */ /* 0x0003e8000d901d76 */
[----:B------:R1:W-:Y:S01]  /*eed0*/  LDGSTS.E.BYPASS.LTC128B.128 [R21+0x4000], desc[UR54][R2.64+0x40], !P1 ;  /* 0x0400004002157fae */ /* 0x0003e2000c901d76 */
[----:B------:R-:W-:Y:S01]  /*eee0*/  NOP ;  /* 0x0000000000007918 */ /* 0x000fe20000000000 */
[----:B------:R-:W-:Y:S02]  /*eef0*/  SYNCS.ARRIVE.TRANS64.RED.A0T1 RZ, [UR4+0x29870], RZ ;  /* 0x029870ffffff79a7 */ /* 0x000fe40008200404 */
[----:B------:R-:W-:Y:S01]  /*ef00*/  ARRIVES.LDGSTSBAR.64.TRANSCNT [UR4+0x29870] ;  /* 0x02987000ff0079b0 */ /* 0x000fe20008000a84 */
[----:B------:R-:W-:Y:S01]  /*ef10*/  NOP ;  /* 0x0000000000007918 */ /* 0x000fe20000000000 */
[----:B------:R-:W-:-:S06]  /*ef20*/  ULOP3.LUT UR5, UR39, 0x2, URZ, 0xfc, !UPT ;  /* 0x0000000227057892 */ /* 0x000fcc000f8efc3f */
[----:B------:R-:W-:-:S05]  /*ef30*/  IMAD.U32 R11, RZ, RZ, UR5 ;  /* 0x00000005ff0b7e24 */ /* 0x000fca000f8e00ff */
[----:B------:R-:W-:-:S13]  /*ef40*/  ISETP.NE.AND P1, PT, R11, 0x3, PT ;  /* 0x000000030b00780c */ /* 0x000fda0003f25270 */
[----:B-1----:R-:W-:Y:S05]  /*ef50*/  @!P1 BRA `(.L_x_66) ;  /* 0x0000000000049947 */ /* 0x002fea0003800000 */
[----:B------:R-:W-:Y:S01]  /*ef60*/  BPT.TRAP 0x1 ;  /* 0x000000040000795c */ /* 0x000fe20000300000 */
.L_x_66:
[----:B------:R1:W-:Y:S01]  /*ef70*/  SYNCS.ARRIVE.TRANS64.A1T0 RZ, [R10+URZ+0x29870], RZ ;  /* 0x029870ff0aff79a7 */ /* 0x0003e2000810003f */
[----:B------:R-:W-:Y:S05]  /*ef80*/  @!P1 BRA `(.L_x_67) ;  /* 0x0000000000049947 */ /* 0x000fea0003800000 */
[----:B------:R-:W-:Y:S01]  /*ef90*/  BPT.TRAP 0x1 ;  /* 0x000000040000795c */ /* 0x000fe20000300000 */
.L_x_67:
[----:B------:R-:W2:Y:S02]  /*efa0*/  SYNCS.PHASECHK.TRANS64.TRYWAIT P0, [R10+URZ+0x29840], R26 ;  /* 0x0298401a0a0075a7 */ /* 0x000ea4000800017f */
[----:B--2---:R-:W-:Y:S05]  /*efb0*/  @!P0 BRA `(.L_x_68) ;  /* 0x0000003400188947 */ /* 0x004fea0003800000 */
.L_x_150:
[----:B------:R-:W-:Y:S01]  /*efc0*/  ULDC.64 UR8, c[0x0][0x300] ;  /* 0x0000c00000087ab9 */ /* 0x000fe20000000a00 */
[----:B------:R-:W-:Y:S01]  /*efd0*/  ULDC.64 UR10, c[0x0][0x310] ;  /* 0x0000c400000a7ab9 */ /* 0x000fe20000000a00 */
[----:B------:R-:W-:Y:S01]  /*efe0*/  IMAD R2, R19, UR8, RZ ;  /* 0x0000000813027c24 */ /* 0x000fe2000f8e02ff */
[----:B------:R-:W-:Y:S01]  /*eff0*/  R2UR UR6, R32 ;  /* 0x00000000200672ca */ /* 0x000fe200000e0000 */
[----:B------:R-:W-:Y:S01]  /*f000*/  ULDC.64 UR4, c[0x0][0x308] ;  /* 0x0000c20000047ab9 */ /* 0x000fe20000000a00 */
[----:B------:R-:W-:Y:S01]  /*f010*/  IMAD R28, R28, UR8, RZ ;  /* 0x000000081c1c7c24 */ /* 0x000fe2000f8e02ff */
[C---:B------:R-:W-:Y:S01]  /*f020*/  LOP3.LUT P4, RZ, R16.reuse, 0x10, RZ, 0xc0, !PT ;  /* 0x0000001010ff7812 */ /* 0x040fe2000788c0ff */
[C---:B------:R-:W-:Y:S01]  /*f030*/  IMAD R9, R7.reuse, UR9, R2 ;  /* 0x0000000907097c24 */ /* 0x040fe2000f8e0202 */
[C---:B------:R-:W-:Y:S01]  /*f040*/  LOP3.LUT P3, RZ, R16.reuse, 0x8, RZ, 0xc0, !PT ;  /* 0x0000000810ff7812 */ /* 0x040fe2000786c0ff */
[----:B------:R-:W-:Y:S01]  /*f050*/  IMAD.WIDE.U32 R2, R7, UR8, RZ ;  /* 0x0000000807027c25 */ /* 0x000fe2000f8e00ff */
[----:B------:R-:W-:-:S03]  /*f060*/  LOP3.LUT P1, RZ, R16, 0x4, RZ, 0xc0, !PT ;  /* 0x0000000410ff7812 */ /* 0x000fc6000782c0ff */
[----:B------:R-:W-:Y:S01]  /*f070*/  IMAD R7, R24, UR10, RZ ;  /* 0x0000000a18077c24 */ /* 0x000fe2000f8e02ff */
[----:B------:R-:W-:Y:S01]  /*f080*/  IADD3 R3, R3, R9, RZ ;  /* 0x0000000903037210 */ /* 0x000fe20007ffe0ff */
[----:B------:R-:W-:Y:S02]  /*f090*/  IMAD R27, R27, UR10, RZ ;  /* 0x0000000a1b1b7c24 */ /* 0x000fe4000f8e02ff */
[C---:B------:R-:W-:Y:S02]  /*f0a0*/  IMAD R7, R6.reuse, UR11, R7 ;  /* 0x0000000b06077c24 */ /* 0x040fe4000f8e0207 */
[----:B------:R-:W-:-:S04]  /*f0b0*/  IMAD.WIDE.U32 R2, R6, UR10, R2 ;  /* 0x0000000a06027c25 */ /* 0x000fc8000f8e0002 */
[----:B------:R-:W-:Y:S02]  /*f0c0*/  IMAD.IADD R3, R3, 0x1, R7 ;  /* 0x0000000103037824 */ /* 0x000fe400078e0207 */
[----:B------:R-:W-:Y:S01]  /*f0d0*/  IMAD.U32 R6, RZ, RZ, UR4 ;  /* 0x00000004ff067e24 */ /* 0x000fe2000f8e00ff */
[----:B------:R-:W-:Y:S01]  /*f0e0*/  UIMAD UR4, UR6, UR4, URZ ;  /* 0x00000004060472a4 */ /* 0x000fe2000f8e023f */
[----:B------:R-:W-:Y:S02]  /*f0f0*/  IMAD R7, R5, UR9, R28 ;  /* 0x0000000905077c24 */ /* 0x000fe4000f8e021c */
[----:B------:R-:W-:Y:S01]  /*f100*/  IMAD.WIDE.U32 R2, R6, UR40, R2 ;  /* 0x0000002806027c25 */ /* 0x000fe2000f8e0002 */
[----:B------:R-:W-:Y:S01]  /*f110*/  ULDC.64 UR6, c[0x0][0x2e8] ;  /* 0x0000ba0000067ab9 */ /* 0x000fe20000000a00 */
[----:B------:R-:W-:Y:S02]  /*f120*/  UIMAD UR4, UR40, UR5, UR4 ;  /* 0x00000005280472a4 */ /* 0x000fe4000f8e0204 */
[----:B------:R-:W-:Y:S01]  /*f130*/  IMAD.U32 R24, RZ, RZ, UR7 ;  /* 0x00000007ff187e24 */ /* 0x000fe2000f8e00ff */
[----:B------:R-:W-:Y:S01]  /*f140*/  IADD3 R19, P0, R2, UR6, RZ ;  /* 0x0000000602137c10 */ /* 0x000fe2000ff1e0ff */
[----:B------:R-:W-:-:S02]  /*f150*/  IMAD R27, R4, UR11, R27 ;  /* 0x0000000b041b7c24 */ /* 0x000fc4000f8e021b */
[----:B------:R-:W-:Y:S01]  /*f160*/  IMAD R23, R18, 0x7800, R36 ;  /* 0x0000780012177824 */ /* 0x000fe200078e0224 */
[----:B------:R-:W-:Y:S01]  /*f170*/  IADD3.X R21, R24, UR4, R3, P0, !PT ;  /* 0x0000000418157c10 */ /* 0x000fe200087fe403 */
[----:B------:R-:W-:-:S04]  /*f180*/  IMAD.WIDE.U32 R2, R5, UR8, RZ ;  /* 0x0000000805027c25 */ /* 0x000fc8000f8e00ff */
[----:B------:R-:W-:Y:S02]  /*f190*/  IMAD.IADD R3, R3, 0x1, R7 ;  /* 0x0000000103037824 */ /* 0x000fe400078e0207 */
[----:B------:R-:W-:-:S05]  /*f1a0*/  IMAD.WIDE.U32 R2, R4, UR10, R2 ;  /* 0x0000000a04027c25 */ /* 0x000fca000f8e0002 */
[----:B------:R-:W-:-:S03]  /*f1b0*/  IADD3 R3, R3, R27, RZ ;  /* 0x0000001b03037210 */ /* 0x000fc60007ffe0ff */
[----:B------:R-:W-:-:S03]  /*f1c0*/  IMAD.WIDE.U32 R2, R6, UR40, R2 ;  /* 0x0000002806027c25 */ /* 0x000fc6000f8e0002 */
[----:B------:R-:W-:-:S04]  /*f1d0*/  IADD3 R22, P0, R2, UR6, RZ ;  /* 0x0000000602167c10 */ /* 0x000fc8000ff1e0ff */
[----:B------:R-:W-:Y:S01]  /*f1e0*/  IADD3.X R24, R24, UR4, R3, P0, !PT ;  /* 0x0000000418187c10 */ /* 0x000fe200087fe403 */
[----:B------:R-:W-:-:S03]  /*f1f0*/  UMOV UR4, 0xffffffff ;  /* 0xffffffff00047882 */ /* 0x000fc60000000000 */
[----:B------:R-:W-:Y:S05]  /*f200*/  BRA.DIV UR4, `(.L_x_69) ;  /* 0x0000003204987947 */ /* 0x000fea000b800000 */
[----:B------:R-:W3:Y:S01]  /*f210*/  SHFL.IDX PT, R14, R19, RZ, 0x1c1f ;  /* 0x001c1fff130e7589 */ /* 0x000ee200000e0000 */
[----:B------:R-:W-:-:S03]  /*f220*/  IADD3 R23, R23, UR42, RZ ;  /* 0x0000002a17177c10 */ /* 0x000fc6000fffe0ff */
[----:B------:R-:W4:Y:S04]  /*f230*/  SHFL.IDX PT, R3, R21, RZ, 0x1c1f ;  /* 0x001c1fff15037589 */ /* 0x000f2800000e0000 */
[----:B------:R-:W-:Y:S01]  /*f240*/  SHFL.IDX PT, R24, R24, RZ, 0x1c1f ;  /* 0x001c1fff18187589 */ /* 0x000fe200000e0000 */
[----:B---3--:R-:W-:-:S03]  /*f250*/  IADD3 R8, P0, R35, R14, RZ ;  /* 0x0000000e23087210 */ /* 0x008fc60007f1e0ff */
[----:B------:R-:W3:Y:S02]  /*f260*/  SHFL.IDX PT, R14, R19, 0x1, 0x1c1f ;  /* 0x003c1f00130e7f89 */ /* 0x000ee400000e0000 */
[----:B----4-:R-:W-:Y:S02]  /*f270*/  IMAD.X R9, RZ, RZ, R3, P0 ;  /* 0x000000ffff097224 */ /* 0x010fe400000e0603 */
[----:B------:R-:W4:Y:S04]  /*f280*/  SHFL.IDX PT, R3, R21, 0x1, 0x1c1f ;  /* 0x003c1f0015037f89 */ /* 0x000f2800000e0000 */
[----:B------:R0:W-:Y:S04]  /*f290*/  LDGSTS.E.BYPASS.LTC128B.128 [R23+0x1a400], desc[UR54][R8.64], !P4 ;  /* 0x1a40000008177fae */ /* 0x0001e8000e101d76 */
[----:B------:R0:W-:Y:S04]  /*f2a0*/  LDGSTS.E.BYPASS.LTC128B.128 [R23+0x1cc00], desc[UR54][R8.64+0x40], !P3 ;  /* 0x1cc0004008177fae */ /* 0x0001e8000d901d76 */
[----:B------:R0:W-:Y:S01]  /*f2b0*/  LDGSTS.E.BYPASS.LTC128B.128 [R23+0x1f400], desc[UR54][R8.64+0x80], !P1 ;  /* 0x1f40008008177fae */ /* 0x0001e2000c901d76 */
[----:B---3--:R-:W-:-:S03]  /*f2c0*/  IADD3 R6, P0, R35, R14, RZ ;  /* 0x0000000e23067210 */ /* 0x008fc60007f1e0ff */
[----:B------:R-:W3:Y:S02]  /*f2d0*/  SHFL.IDX PT, R14, R19, 0x2, 0x1c1f ;  /* 0x005c1f00130e7f89 */ /* 0x000ee400000e0000 */
[----:B----4-:R-:W-:Y:S02]  /*f2e0*/  IMAD.X R7, RZ, RZ, R3, P0 ;  /* 0x000000ffff077224 */ /* 0x010fe400000e0603 */
[----:B------:R-:W4:Y:S04]  /*f2f0*/  SHFL.IDX PT, R3, R21, 0x2, 0x1c1f ;  /* 0x005c1f0015037f89 */ /* 0x000f2800000e0000 */
[----:B------:R-:W-:Y:S04]  /*f300*/  SHFL.IDX PT, R21, R21, 0x3, 0x1c1f ;  /* 0x007c1f0015157f89 */ /* 0x000fe800000e0000 */
[----:B------:R0:W-:Y:S04]  /*f310*/  LDGSTS.E.BYPASS.LTC128B.128 [R23+0x1ac00], desc[UR54][R6.64], !P4 ;  /* 0x1ac0000006177fae */ /* 0x0001e8000e101d76 */
[----:B------:R0:W-:Y:S04]  /*f320*/  LDGSTS.E.BYPASS.LTC128B.128 [R23+0x1d400], desc[UR54][R6.64+0x40], !P3 ;  /* 0x1d40004006177fae */ /* 0x0001e8000d901d76 */
[----:B------:R0:W-:Y:S01]  /*f330*/  LDGSTS.E.BYPASS.LTC128B.128 [R23+0x1fc00], desc[UR54][R6.64+0x80], !P1 ;  /* 0x1fc0008006177fae */ /* 0x0001e2000c901d76 */
[----:B---3--:R-:W-:-:S03]  /*f340*/  IADD3 R4, P0, R35, R14, RZ ;  /* 0x0000000e23047210 */ /* 0x008fc60007f1e0ff */
[----:B------:R-:W3:Y:S02]  /*f350*/  SHFL.IDX PT, R14, R19, 0x3, 0x1c1f ;  /* 0x007c1f00130e7f89 */ /* 0x000ee400000e0000 */
[----:B----4-:R-:W-:-:S05]  /*f360*/  IMAD.X R5, RZ, RZ, R3, P0 ;  /* 0x000000ffff057224 */ /* 0x010fca00000e0603 */
[----:B------:R0:W-:Y:S04]  /*f370*/  LDGSTS.E.BYPASS.LTC128B.128 [R23+0x1b400], desc[UR54][R4.64], !P4 ;  /* 0x1b40000004177fae */ /* 0x0001e8000e101d76 */
[----:B------:R0:W-:Y:S04]  /*f380*/  LDGSTS.E.BYPASS.LTC128B.128 [R23+0x1dc00], desc[UR54][R4.64+0x40], !P3 ;  /* 0x1dc0004004177fae */ /* 0x0001e8000d901d76 */
[----:B------:R0:W-:Y:S01]  /*f390*/  LDGSTS.E.BYPASS.LTC128B.128 [R23+0x20400], desc[UR54][R4.64+0x80], !P1 ;  /* 0x2040008004177fae */ /* 0x0001e2000c901d76 */
[----:B---3--:R-:W-:-:S03]  /*f3a0*/  IADD3 R2, P0, R35, R14, RZ ;  /* 0x0000000e23027210 */ /* 0x008fc60007f1e0ff */
[----:B------:R0:W3:Y:S02]  /*f3b0*/  SHFL.IDX PT, R14, R22, RZ, 0x1c1f ;  /* 0x001c1fff160e7589 */ /* 0x0000e400000e0000 */
[----:B------:R-:W-:-:S05]  /*f3c0*/  IMAD.X R3, RZ, RZ, R21, P0 ;  /* 0x000000ffff037224 */ /* 0x000fca00000e0615 */
[----:B------:R0:W-:Y:S04]  /*f3d0*/  LDGSTS.E.BYPASS.LTC128B.128 [R23+0x1bc00], desc[UR54][R2.64], !P4 ;  /* 0x1bc0000002177fae */ /* 0x0001e8000e101d76 */
[----:B------:R0:W-:Y:S04]  /*f3e0*/  LDGSTS.E.BYPASS.LTC128B.128 [R23+0x1e400], desc[UR54][R2.64+0x40], !P3 ;  /* 0x1e40004002177fae */ /* 0x0001e8000d901d76 */
[----:B------:R0:W-:Y:S02]  /*f3f0*/  LDGSTS.E.BYPASS.LTC128B.128 [R23+0x20c00], desc[UR54][R2.64+0x80], !P1 ;  /* 0x20c0008002177fae */ /* 0x0001e4000c901d76 */
.L_x_162:
[----:B0--3--:R-:W-:Y:S02]  /*f400*/  IADD3 R2, P0, R35, R14, RZ ;  /* 0x0000000e23027210 */ /* 0x009fe40007f1e0ff */
[----:B------:R-:W-:-:S03]  /*f410*/  R2UR UR4, R10 ;  /* 0x000000000a0472ca */ /* 0x000fc600000e0000 */
[----:B------:R-:W-:-:S05]  /*f420*/  IMAD.X R3, RZ, RZ, R24, P0 ;  /* 0x000000ffff037224 */ /* 0x000fca00000e0618 */
[----:B------:R-:W-:Y:S01]  /*f430*/  @!PT LDS RZ, [RZ] ;  /* 0x00000000fffff984 */ /* 0x000fe20000000800 */
[----:B------:R-:W-:Y:S01]  /*f440*/  @!PT LDS RZ, [RZ] ;  /* 0x00000000fffff984 */ /* 0x000fe20000000800 */
[----:B------:R-:W-:Y:S01]  /*f450*/  @!PT LDS RZ, [RZ] ;  /* 0x00000000fffff984 */ /* 0x000fe20000000800 */
[----:B------:R0:W-:Y:S04]  /*f460*/  LDGSTS.E.BYPASS.LTC128B.128 [R23+0x1c400], desc[UR54][R2.64], !P4 ;  /* 0x1c40000002177fae */ /* 0x0001e8000e101d76 */
        /* <DEDUP_REMOVED lines=9> */
[----:B0-----:R-:W-:Y:S05]  /*f500*/  @!P1 BRA `(.L_x_70) ;  /* 0x0000000000049947 */ /* 0x001fea0003800000 */
[----:B------:R-:W-:Y:S01]  /*f510*/  BPT.TRAP 0x1 ;  /* 0x000000040000795c */ /* 0x000fe20000300000 */
.L_x_70:
[----:B------:R-:W-:Y:S01]  /*f520*/  IMAD.U32 R2, RZ, RZ, UR39 ;  /* 0x00000027ff027e24 */ /* 0x000fe2000f8e00ff */
[----:B------:R0:W-:Y:S04]  /*f530*/  SYNCS.ARRIVE.TRANS64.A1T0 RZ, [R10+URZ+0x29830], RZ ;  /* 0x029830ff0aff79a7 */ /* 0x0001e8000810003f */
[----:B------:R-:W-:-:S04]  /*f540*/  LOP3.LUT R2, R2, 0x1, RZ, 0xfc, !PT ;  /* 0x0000000102027812 */ /* 0x000fc800078efcff */
[----:B------:R-:W-:-:S13]  /*f550*/  ISETP.NE.AND P1, PT, R2, 0x3, PT ;  /* 0x000000030200780c */ /* 0x000fda0003f25270 */
[----:B0-----:R-:W-:Y:S05]  /*f560*/  @!P1 BRA `(.L_x_71) ;  /* 0x0000000000049947 */ /* 0x001fea0003800000 */
[----:B------:R-:W-:Y:S01]  /*f570*/  BPT.TRAP 0x1 ;  /* 0x000000040000795c */ /* 0x000fe20000300000 */
.L_x_71:
[----:B------:R-:W-:Y:S02]  /*f580*/  LOP3.LUT R2, R20, 0x1, RZ, 0x3c, !PT ;  /* 0x0000000114027812 */ /* 0x000fe400078e3cff */
[----:B------:R-:W-:Y:S02]  /*f590*/  LEA R19, R17, UR42, 0x3 ;  /* 0x0000002a11137c11 */ /* 0x000fe4000f8e18ff */
[----:B------:R-:W-:-:S04]  /*f5a0*/  SHF.L.U32 R2, R2, 0x1f, RZ ;  /* 0x0000001f02027819 */ /* 0x000fc800000006ff */
[----:B------:R-:W0:Y:S02]  /*f5b0*/  SYNCS.PHASECHK.TRANS64.TRYWAIT P0, [R19+URZ+0x29870], R2 ;  /* 0x02987002130075a7 */ /* 0x000e24000800017f */
[----:B0-----:R-:W-:Y:S05]  /*f5c0*/  @!P0 BRA `(.L_x_72) ;  /* 0x0000003400148947 */ /* 0x001fea0003800000 */
.L_x_163:
[----:B------:R-:W-:-:S06]  /*f5d0*/  ULOP3.LUT UR4, UR39, 0x2, URZ, 0xfc, !UPT ;  /* 0x0000000227047892 */ /* 0x000fcc000f8efc3f */
[----:B------:R-:W-:-:S05]  /*f5e0*/  IMAD.U32 R3, RZ, RZ, UR4 ;  /* 0x00000004ff037e24 */ /* 0x000fca000f8e00ff */
[----:B------:R-:W-:-:S13]  /*f5f0*/  ISETP.NE.AND P0, PT, R3, 0x3, PT ;  /* 0x000000030300780c */ /* 0x000fda0003f05270 */
[----:B------:R-:W-:Y:S05]  /*f600*/  @!P0 BRA `(.L_x_73) ;  /* 0x0000000000048947 */ /* 0x000fea0003800000 */
[----:B------:R-:W-:Y:S01]  /*f610*/  BPT.TRAP 0x1 ;  /* 0x000000040000795c */ /* 0x000fe20000300000 */
.L_x_73:
[----:B0-----:R-:W-:Y:S01]  /*f620*/  SHF.L.U32 R2, R20, 0x1f, RZ ;  /* 0x0000001f14027819 */ /* 0x001fe200000006ff */
[----:B-12---:R-:W-:-:S03]  /*f630*/  IMAD R10, R17, 0x5000, RZ ;  /* 0x00005000110a7824 */ /* 0x006fc600078e02ff */
[----:B------:R-:W0:Y:S02]  /*f640*/  SYNCS.PHASECHK.TRANS64.TRYWAIT P0, [R19+URZ+0x29860], R2 ;  /* 0x02986002130075a7 */ /* 0x000e24000800017f */
[----:B0-----:R-:W-:Y:S05]  /*f650*/  @!P0 BRA `(.L_x_74) ;  /* 0x0000003400048947 */ /* 0x001fea0003800000 */
.L_x_164:
[----:B------:R-:W2:Y:S04]  /*f660*/  LDL R3, [R1+0x4] ;  /* 0x0000040001037983 */ /* 0x000ea80000100800 */
[----:B------:R-:W3:Y:S04]  /*f670*/  LDL R4, [R1+0x8] ;  /* 0x0000080001047983 */ /* 0x000ee80000100800 */
[----:B------:R-:W4:Y:S01]  /*f680*/  LDL R11, [R1] ;  /* 0x00000000010b7983 */ /* 0x000f220000100800 */
[----:B------:R-:W-:Y:S05]  /*f690*/  WARPSYNC.ALL ;  /* 0x0000000000007948 */ /* 0x000fea0003800000 */
[----:B------:R-:W-:-:S06]  /*f6a0*/  ULOP3.LUT UR4, UR39, 0x2, URZ, 0xfc, !UPT ;  /* 0x0000000227047892 */ /* 0x000fcc000f8efc3f */
[----:B------:R-:W-:-:S05]  /*f6b0*/  IMAD.U32 R28, RZ, RZ, UR4 ;  /* 0x00000004ff1c7e24 */ /* 0x000fca000f8e00ff */
[----:B------:R-:W-:Y:S02]  /*f6c0*/  ISETP.NE.AND P0, PT, R28, 0x3, PT ;  /* 0x000000031c00780c */ /* 0x000fe40003f05270 */
[----:B--2---:R-:W-:-:S04]  /*f6d0*/  LOP3.LUT R3, R10, R3, RZ, 0xfc, !PT ;  /* 0x000000030a037212 */ /* 0x004fc800078efcff */
[----:B0-----:R-:W-:Y:S01]  /*f6e0*/  IADD3 R2, R3, UR42, RZ ;  /* 0x0000002a03027c10 */ /* 0x001fe2000fffe0ff */
[----:B------:R-:W0:Y:S01]  /*f6f0*/  LDSM.16.MT88.4 R12, [R3+UR42+0xa400] ;  /* 0x00a4002a030c783b */ /* 0x000e220008004200 */
[----:B----4-:R-:W-:-:S03]  /*f700*/  LOP3.LUT R17, R10, R11, RZ, 0xfc, !PT ;  /* 0x0000000b0a117212 */ /* 0x010fc600078efcff */
[----:B---3--:R-:W-:Y:S02]  /*f710*/  IMAD.IADD R2, R4, 0x1, R2 ;  /* 0x0000000104027824 */ /* 0x008fe400078e0202 */
[----:B------:R-:W-:-:S03]  /*f720*/  VIADD R17, R17, UR42 ;  /* 0x0000002a11117c36 */ /* 0x000fc60008000000 */
[----:B------:R-:W1:Y:S01]  /*f730*/  LDSM.16.MT88.4 R4, [R2+0xa400] ;  /* 0x00a400000204783b */ /* 0x000e620000004200 */
[C-C-:B0-----:R-:W-:Y:S02]  /*f740*/  PRMT R8, R12.reuse, 0x6420, R13.reuse ;  /* 0x000064200c087816 */ /* 0x141fe4000000000d */
[----:B------:R-:W-:Y:S02]  /*f750*/  PRMT R9, R12, 0x7531, R13 ;  /* 0x000075310c097816 */ /* 0x000fe4000000000d */
[C-C-:B------:R-:W-:Y:S02]  /*f760*/  PRMT R10, R14.reuse, 0x6420, R15.reuse ;  /* 0x000064200e0a7816 */ /* 0x140fe4000000000f */
[----:B------:R-:W-:Y:S02]  /*f770*/  PRMT R11, R14, 0x7531, R15 ;  /* 0x000075310e0b7816 */ /* 0x000fe4000000000f */
[C-C-:B-1----:R-:W-:Y:S02]  /*f780*/  PRMT R20, R4.reuse, 0x6420, R5.reuse ;  /* 0x0000642004147816 */ /* 0x142fe40000000005 */
[----:B------:R-:W-:Y:S01]  /*f790*/  PRMT R21, R4, 0x7531, R5 ;  /* 0x0000753104157816 */ /* 0x000fe20000000005 */
[----:B------:R-:W-:Y:S01]  /*f7a0*/  STSM.16.M88.4 [R17+0x400], R8 ;  /* 0x0004000811007844 */ /* 0x000fe20000000200 */
[----:B------:R-:W-:-:S02]  /*f7b0*/  PRMT R22, R6, 0x6420, R7 ;  /* 0x0000642006167816 */ /* 0x000fc40000000007 */
[----:B------:R-:W-:-:S05]  /*f7c0*/  PRMT R23, R6, 0x7531, R7 ;  /* 0x0000753106177816 */ /* 0x000fca0000000007 */
[----:B------:R-:W-:Y:S04]  /*f7d0*/  STSM.16.M88.4 [R17+0xc00], R20 ;  /* 0x000c001411007844 */ /* 0x000fe80000000200 */
[----:B------:R-:W0:Y:S04]  /*f7e0*/  LDSM.16.MT88.4 R4, [R3+UR42+0xb400] ;  /* 0x00b4002a0304783b */ /* 0x000e280008004200 */
[----:B------:R-:W1:Y:S01]  /*f7f0*/  LDSM.16.MT88.4 R8, [R2+0xb400] ;  /* 0x00b400000208783b */ /* 0x000e620000004200 */
[C-C-:B0-----:R-:W-:Y:S02]  /*f800*/  PRMT R12, R4.reuse, 0x6420, R5.reuse ;  /* 0x00006420040c7816 */ /* 0x141fe40000000005 */
[----:B------:R-:W-:-:S02]  /*f810*/  PRMT R13, R4, 0x7531, R5 ;  /* 0x00007531040d7816 */ /* 0x000fc40000000005 */
[C-C-:B------:R-:W-:Y:S02]  /*f820*/  PRMT R14, R6.reuse, 0x6420, R7.reuse ;  /* 0x00006420060e7816 */ /* 0x140fe40000000007 */
[----:B------:R-:W-:Y:S02]  /*f830*/  PRMT R15, R6, 0x7531, R7 ;  /* 0x00007531060f7816 */ /* 0x000fe40000000007 */
[C-C-:B-1----:R-:W-:Y:S02]  /*f840*/  PRMT R24, R8.reuse, 0x6420, R9.reuse ;  /* 0x0000642008187816 */ /* 0x142fe40000000009 */
[----:B------:R-:W-:Y:S01]  /*f850*/  PRMT R25, R8, 0x7531, R9 ;  /* 0x0000753108197816 */ /* 0x000fe20000000009 */
[----:B------:R-:W-:Y:S01]  /*f860*/  STSM.16.M88.4 [R17+0x1400], R12 ;  /* 0x0014000c11007844 */ /* 0x000fe20000000200 */
[C-C-:B------:R-:W-:Y:S02]  /*f870*/  PRMT R26, R10.reuse, 0x6420, R11.reuse ;  /* 0x000064200a1a7816 */ /* 0x140fe4000000000b */
        /* <DEDUP_REMOVED lines=34> */
[----:B------:R0:W-:Y:S01]  /*faa0*/  STSM.16.M88.4 [R17+0x4400], R12 ;  /* 0x0044000c11007844 */ /* 0x0001e20000000200 */
[C-C-:B------:R-:W-:Y:S02]  /*fab0*/  PRMT R6, R10.reuse, 0x6420, R11.reuse ;  /* 0x000064200a067816 */ /* 0x140fe4000000000b */
[----:B------:R-:W-:-:S05]  /*fac0*/  PRMT R7, R10, 0x7531, R11 ;  /* 0x000075310a077816 */ /* 0x000fca000000000b */
[----:B------:R0:W-:Y:S01]  /*fad0*/  STSM.16.M88.4 [R17+0x4c00], R4 ;  /* 0x004c000411007844 */ /* 0x0001e20000000200 */
[----:B------:R-:W-:Y:S01]  /*fae0*/  @!PT LDS RZ, [RZ] ;  /* 0x00000000fffff984 */ /* 0x000fe20000000800 */
[----:B------:R-:W-:Y:S01]  /*faf0*/  @!PT LDS RZ, [RZ] ;  /* 0x00000000fffff984 */ /* 0x000fe20000000800 */
[----:B------:R-:W-:Y:S01]  /*fb00*/  @!PT LDS RZ, [RZ] ;  /* 0x00000000fffff984 */ /* 0x000fe20000000800 */
[----:B------:R-:W-:Y:S01]  /*fb10*/  @!PT LDS RZ, [RZ] ;  /* 0x00000000fffff984 */ /* 0x000fe20000000800 */
[----:B------:R1:W-:Y:S06]  /*fb20*/  MEMBAR.ALL.CTA ;  /* 0x0000000000007992 */ /* 0x0003ec0000008000 */
[----:B-1----:R-:W1:Y:S01]  /*fb30*/  FENCE.VIEW.ASYNC.S ;  /* 0x00000000000073c6 */ /* 0x002e620000000000 */
[----:B------:R-:W-:Y:S05]  /*fb40*/  @!P0 BRA `(.L_x_75) ;  /* 0x0000000000048947 */ /* 0x000fea0003800000 */
[----:B------:R-:W-:Y:S01]  /*fb50*/  BPT.TRAP 0x1 ;  /* 0x000000040000795c */ /* 0x000fe20000300000 */
.L_x_75:
[----:B-1----:R1:W-:Y:S01]  /*fb60*/  SYNCS.ARRIVE.TRANS64.A1T0 RZ, [R19+URZ+0x29850], RZ ;  /* 0x029850ff13ff79a7 */ /* 0x0023e2000810003f */
[----:B------:R-:W-:Y:S06]  /*fb70*/  BAR.SYNC.DEFER_BLOCKING 0x2, 0x80 ;  /* 0x0082000000007b1d */ /* 0x000fec0000010000 */
[----:B------:R-:W-:Y:S05]  /*fb80*/  @!P1 BRA `(.L_x_76) ;  /* 0x0000000000049947 */ /* 0x000fea0003800000 */
[----:B------:R-:W-:Y:S01]  /*fb90*/  BPT.TRAP 0x1 ;  /* 0x000000040000795c */ /* 0x000fe20000300000 */
.L_x_76:
[----:B------:R-:W2:Y:S01]  /*fba0*/  S2R R2, SR_CgaCtaId ;  /* 0x0000000000027919 */ /* 0x000ea20000008800 */
[----:B-1----:R-:W-:Y:S01]  /*fbb0*/  VIADD R19, R19, 0x29880 ;  /* 0x0002988013137836 */ /* 0x002fe20000000000 */
[----:B------:R-:W-:Y:S01]  /*fbc0*/  IADD3 R0, R0, -0xa0, RZ ;  /* 0xffffff6000007810 */ /* 0x000fe20007ffe0ff */
[----:B0-----:R-:W-:Y:S02]  /*fbd0*/  IMAD.MOV.U32 R17, RZ, RZ, R18 ;  /* 0x000000ffff117224 */ /* 0x001fe400078e0012 */
[----:B------:R-:W-:Y:S01]  /*fbe0*/  IMAD.MOV.U32 R20, RZ, RZ, R29 ;  /* 0x000000ffff147224 */ /* 0x000fe200078e001d */
[----:B--2---:R-:W-:-:S04]  /*fbf0*/  PRMT R19, R2, 0x654, R19 ;  /* 0x0000065402137816 */ /* 0x004fc80000000013 */
[----:B------:R0:W-:Y:S01]  /*fc00*/  SYNCS.ARRIVE.TRANS64.RED.A1T0 RZ, [R19+URZ], RZ ;  /* 0x000000ff13ff79a7 */ /* 0x0001e2000810043f */
[----:B------:R-:W-:Y:S05]  /*fc10*/  @P2 BRA `(.L_x_77) ;  /* 0xffffffe800ac2947 */ /* 0x000fea000383ffff */
[----:B------:R-:W-:Y:S05]  /*fc20*/  BRA `(.L_x_78) ;  /* 0x0000000000047947 */ /* 0x000fea0003800000 */
.L_x_62:
[----:B------:R-:W-:-:S07]  /*fc30*/  IMAD.MOV.U32 R18, RZ, RZ, RZ ;  /* 0x000000ffff127224 */ /* 0x000fce00078e00ff */
.L_x_78:
[----:B------:R-:W-:-:S06]  /*fc40*/  ULOP3.LUT UR4, UR39, 0x1, URZ, 0xfc, !UPT ;  /* 0x0000000127047892 */ /* 0x000fcc000f8efc3f */
[----:B-1----:R-:W-:-:S05]  /*fc50*/  IMAD.U32 R0, RZ, RZ, UR4 ;  /* 0x00000004ff007e24 */ /* 0x002fca000f8e00ff */
[----:B------:R-:W-:-:S13]  /*fc60*/  ISETP.NE.AND P1, PT, R0, 0x3, PT ;  /* 0x000000030000780c */ /* 0x000fda0003f25270 */
[----:B------:R-:W-:Y:S05]  /*fc70*/  @!P1 BRA `(.L_x_79) ;  /* 0x0000000000049947 */ /* 0x000fea0003800000 */
[----:B------:R-:W-:Y:S01]  /*fc80*/  BPT.TRAP 0x1 ;  /* 0x000000040000795c */ /* 0x000fe20000300000 */
.L_x_79:
[----:B----4-:R-:W-:Y:S01]  /*fc90*/  LOP3.LUT R3, R29, 0x1, RZ, 0x3c, !PT ;  /* 0x000000011d037812 */ /* 0x010fe200078e3cff */
[----:B------:R-:W-:Y:S01]  /*fca0*/  BSSY B0, `(.L_x_80) ;  /* 0x0000005000007945 */ /* 0x000fe20003800000 */
[----:B------:R-:W-:Y:S02]  /*fcb0*/  LEA R16, R18, UR42, 0x3 ;  /* 0x0000002a12107c11 */ /* 0x000fe4000f8e18ff */
[----:B------:R-:W-:-:S04]  /*fcc0*/  SHF.L.U32 R3, R3, 0x1f, RZ ;  /* 0x0000001f03037819 */ /* 0x000fc800000006ff */
[----:B------:R-:W1:Y:S02]  /*fcd0*/  SYNCS.PHASECHK.TRANS64.TRYWAIT P0, [R16+URZ+0x29870], R3 ;  /* 0x02987003100075a7 */ /* 0x000e64000800017f */
[----:B-1----:R-:W-:Y:S05]  /*fce0*/  @!P0 BRA `(.L_x_81) ;  /* 0x0000002c00748947 */ /* 0x002fea0003800000 */
.L_x_165:
[----:B------:R-:W-:Y:S05]  /*fcf0*/  BSYNC B0 ;  /* 0x0000000000007941 */ /* 0x000fea0003800000 */
.L_x_80:
[----:B------:R-:W-:-:S06]  /*fd00*/  ULOP3.LUT UR4, UR39, 0x2, URZ, 0xfc, !UPT ;  /* 0x0000000227047892 */ /* 0x000fcc000f8efc3f */
[----:B------:R-:W-:-:S04]  /*fd10*/  MOV R0, UR4 ;  /* 0x0000000400007c02 */ /* 0x000fc80008000f00 */
[----:B------:R-:W-:-:S13]  /*fd20*/  ISETP.NE.AND P0, PT, R0, 0x3, PT ;  /* 0x000000030000780c */ /* 0x000fda0003f05270 */
[----:B------:R-:W-:Y:S05]  /*fd30*/  @!P0 BRA `(.L_x_82) ;  /* 0x0000000000048947 */ /* 0x000fea0003800000 */
[----:B------:R-:W-:Y:S01]  /*fd40*/  BPT.TRAP 0x1 ;  /* 0x000000040000795c */ /* 0x000fe20000300000 */
.L_x_82:
[----:B------:R-:W4:Y:S04]  /*fd50*/  LDL.LU R0, [R1+0x4] ;  /* 0x0000040001007983 */ /* 0x000f280000300800 */
[----:B------:R-:W5:Y:S01]  /*fd60*/  LDL.LU R4, [R1+0x8] ;  /* 0x0000080001047983 */ /* 0x000f620000300800 */
[----:B------:R-:W-:Y:S01]  /*fd70*/  SHF.L.U32 R5, R29, 0x1f, RZ ;  /* 0x0000001f1d057819 */ /* 0x000fe200000006ff */
[----:B-1----:R-:W-:-:S03]  /*fd80*/  IMAD R3, R18, 0x5000, RZ ;  /* 0x0000500012037824 */ /* 0x002fc600078e02ff */
[----:B------:R-:W1:Y:S02]  /*fd90*/  SYNCS.PHASECHK.TRANS64.TRYWAIT P0, [R16+URZ+0x29860], R5 ;  /* 0x02986005100075a7 */ /* 0x000e64000800017f */
[----:B----4-:R-:W-:-:S05]  /*fda0*/  LOP3.LUT R0, R3, R0, RZ, 0xfc, !PT ;  /* 0x0000000003007212 */ /* 0x010fca00078efcff */
[----:B------:R-:W-:-:S04]  /*fdb0*/  VIADD R2, R0, UR42 ;  /* 0x0000002a00027c36 */ /* 0x000fc80008000000 */
[----:B-----5:R-:W-:Y:S01]  /*fdc0*/  IMAD.IADD R2, R4, 0x1, R2 ;  /* 0x0000000104027824 */ /* 0x020fe200078e0202 */
[----:B-1----:R-:W-:Y:S06]  /*fdd0*/  @!P0 BRA `(.L_x_83) ;  /* 0x0000002c004c8947 */ /* 0x002fec0003800000 */
.L_x_166:
[----:B------:R-:W4:Y:S01]  /*fde0*/  LDL.LU R12, [R1] ;  /* 0x00000000010c7983 */ /* 0x000f220000300800 */
[----:B------:R-:W-:Y:S05]  /*fdf0*/  WARPSYNC.ALL ;  /* 0x0000000000007948 */ /* 0x000fea0003800000 */
[----:B------:R-:W5:Y:S01]  /*fe00*/  LDSM.16.MT88.4 R8, [R0+UR42+0xa400] ;  /* 0x00a4002a0008783b */ /* 0x000f620008004200 */
[----:B------:R-:W-:-:S03]  /*fe10*/  ULOP3.LUT UR4, UR39, 0x2, URZ, 0xfc, !UPT ;  /* 0x0000000227047892 */ /* 0x000fc6000f8efc3f */
[----:B-1-3--:R-:W1:Y:S03]  /*fe20*/  LDSM.16.MT88.4 R4, [R2+0xa400] ;  /* 0x00a400000204783b */ /* 0x00ae660000004200 */
[----:B------:R-:W-:-:S05]  /*fe30*/  IMAD.U32 R17, RZ, RZ, UR4 ;  /* 0x00000004ff117e24 */ /* 0x000fca000f8e00ff */
[----:B------:R-:W-:Y:S02]  /*fe40*/  ISETP.NE.AND P0, PT, R17, 0x3, PT ;  /* 0x000000031100780c */ /* 0x000fe40003f05270 */
[----:B-----5:R-:W-:Y:S02]  /*fe50*/  PRMT R13, R8, 0x7531, R9 ;  /* 0x00007531080d7816 */ /* 0x020fe40000000009 */
[C-C-:B--2---:R-:W-:Y:S02]  /*fe60*/  PRMT R14, R10.reuse, 0x6420, R11.reuse ;  /* 0x000064200a0e7816 */ /* 0x144fe4000000000b */
[----:B------:R-:W-:Y:S02]  /*fe70*/  PRMT R15, R10, 0x7531, R11 ;  /* 0x000075310a0f7816 */ /* 0x000fe4000000000b */
[C-C-:B-1----:R-:W-:Y:S02]  /*fe80*/  PRMT R10, R6.reuse, 0x6420, R7.reuse ;  /* 0x00006420060a7816 */ /* 0x142fe40000000007 */
[----:B------:R-:W-:-:S02]  /*fe90*/  PRMT R11, R6, 0x7531, R7 ;  /* 0x00007531060b7816 */ /* 0x000fc40000000007 */
[----:B----4-:R-:W-:Y:S02]  /*fea0*/  LOP3.LUT R3, R3, R12, RZ, 0xfc, !PT ;  /* 0x0000000c03037212 */ /* 0x010fe400078efcff */
[----:B------:R-:W-:Y:S02]  /*feb0*/  PRMT R12, R8, 0x6420, R9 ;  /* 0x00006420080c7816 */ /* 0x000fe40000000009 */
[C-C-:B------:R-:W-:Y:S01]  /*fec0*/  PRMT R8, R4.reuse, 0x6420, R5.reuse ;  /* 0x0000642004087816 */ /* 0x140fe20000000005 */
[----:B------:R-:W-:Y:S01]  /*fed0*/  VIADD R3, R3, UR42 ;  /* 0x0000002a03037c36 */ /* 0x000fe20008000000 */
[----:B------:R-:W-:-:S04]  /*fee0*/  PRMT R9, R4, 0x7531, R5 ;  /* 0x0000753104097816 */ /* 0x000fc80000000005 */
[----:B------:R-:W-:Y:S04]  /*fef0*/  STSM.16.M88.4 [R3+0x400], R12 ;  /* 0x0004000c03007844 */ /* 0x000fe80000000200 */
[----:B------:R-:W-:Y:S04]  /*ff00*/  STSM.16.M88.4 [R3+0xc00], R8 ;  /* 0x000c000803007844 */ /* 0x000fe80000000200 */
[----:B------:R-:W1:Y:S04]  /*ff10*/  LDSM.16.MT88.4 R12, [R0+UR42+0xb400] ;  /* 0x00b4002a000c783b */ /* 0x000e680008004200 */
[----:B------:R-:W2:Y:S01]  /*ff20*/  LDSM.16.MT88.4 R8, [R2+0xb400] ;  /* 0x00b400000208783b */ /* 0x000ea20000004200 */
[----:B-1----:R-:W-:-:S02]  /*ff30*/  PRMT R4, R12, 0x6420, R13 ;  /* 0x000064200c047816 */ /* 0x002fc4000000000d */
[----:B------:R-:W-:Y:S02]  /*ff40*/  PRMT R5, R12, 0x7531, R13 ;  /* 0x000075310c057816 */ /* 0x000fe4000000000d */
[C-C-:B------:R-:W-:Y:S02]  /*ff50*/  PRMT R6, R14.reuse, 0x6420, R15.reuse ;  /* 0x000064200e067816 */ /* 0x140fe4000000000f */
[----:B------:R-:W-:Y:S02]  /*ff60*/  PRMT R7, R14, 0x7531, R15 ;  /* 0x000075310e077816 */ /* 0x000fe4000000000f */
[C-C-:B--2---:R-:W-:Y:S02]  /*ff70*/  PRMT R12, R8.reuse, 0x6420, R9.reuse ;  /* 0x00006420080c7816 */ /* 0x144fe40000000009 */
[----:B------:R-:W-:Y:S01]  /*ff80*/  PRMT R13, R8, 0x7531, R9 ;  /* 0x00007531080d7816 */ /* 0x000fe20000000009 */
[----:B------:R-:W-:Y:S01]  /*ff90*/  STSM.16.M88.4 [R3+0x1400], R4 ;  /* 0x0014000403007844 */ /* 0x000fe20000000200 */
[----:B------:R-:W-:-:S02]  /*ffa0*/  PRMT R14, R10, 0x6420, R11 ;  /* 0x000064200a0e7816 */ /* 0x000fc4000000000b */
[----:B------:R-:W-:-:S05]  /*ffb0*/  PRMT R15, R10, 0x7531, R11 ;  /* 0x000075310a0f7816 */ /* 0x000fca000000000b */
[----:B------:R-:W-:Y:S04]  /*ffc0*/  STSM.16.M88.4 [R3+0x1c00], R12 ;  /* 0x001c000c03007844 */ /* 0x000fe80000000200 */
[----:B------:R-:W1:Y:S04]  /*ffd0*/  LDSM.16.MT88.4 R12, [R0+UR42+0xc400] ;  /* 0x00c4002a000c783b */ /* 0x000e680008004200 */
[----:B------:R-:W2:Y:S01]  /*ffe0*/  LDSM.16.MT88.4 R8, [R2+0xc400] ;  /* 0x00c400000208783b */ /* 0x000ea20000004200 */
[C-C-:B-1----:R-:W-:Y:S02]  /*fff0*/  PRMT R4, R12.reuse, 0x6420, R13.reuse ;  /* 0x000064200c047816 */ /* 0x142fe4000000000d */
[----:B------:R-:W-:-:S02]  /*10000*/  PRMT R5, R12, 0x7531, R13 ;  /* 0x000075310c057816 */ /* 0x000fc4000000000d */
[C-C-:B------:R-:W-:Y:S02]  /*10010*/  PRMT R6, R14.reuse, 0x6420, R15.reuse ;  /* 0x000064200e067816 */ /* 0x140fe4000000000f */
[----:B------:R-:W-:Y:S02]  /*10020*/  PRMT R7, R14, 0x7531, R15 ;  /* 0x000075310e077816 */ /* 0x000fe4000000000f */
[C-C-:B--2---:R-:W-:Y:S02]  /*10030*/  PRMT R12, R8.reuse, 0x6420, R9.reuse ;  /* 0x00006420080c7816 */ /* 0x144fe40000000009 */
[----:B------:R-:W-:Y:S01]  /*10040*/  PRMT R13, R8, 0x7531, R9 ;  /* 0x00007531080d7816 */ /* 0x000fe20000000009 */
[----:B------:R-:W-:Y:S01]  /*10050*/  STSM.16.M88.4 [R3+0x2400], R4 ;  /* 0x0024000403007844 */ /* 0x000fe20000000200 */
[C-C-:B------:R-:W-:Y:S02]  /*10060*/  PRMT R14, R10.reuse, 0x6420, R11.reuse ;  /* 0x000064200a0e7816 */ /* 0x140fe4000000000b */
        /* <DEDUP_REMOVED lines=31> */
[----:B--2---:R-:W2:Y:S01]  /*10260*/  FENCE.VIEW.ASYNC.S ;  /* 0x00000000000073c6 */ /* 0x004ea20000000000 */
[----:B------:R-:W-:Y:S05]  /*10270*/  @!P0 BRA `(.L_x_84) ;  /* 0x0000000000048947 */ /* 0x000fea0003800000 */
[----:B------:R-:W-:Y:S01]  /*10280*/  BPT.TRAP 0x1 ;  /* 0x000000040000795c */ /* 0x000fe20000300000 */
.L_x_84:
[----:B--2---:R2:W-:Y:S01]  /*10290*/  SYNCS.ARRIVE.TRANS64.A1T0 RZ, [R16+URZ+0x29850], RZ ;  /* 0x029850ff10ff79a7 */ /* 0x0045e2000810003f */
[----:B------:R-:W-:Y:S06]  /*102a0*/  BAR.SYNC.DEFER_BLOCKING 0x2, 0x80 ;  /* 0x0082000000007b1d */ /* 0x000fec0000010000 */
[----:B------:R-:W-:Y:S05]  /*102b0*/  @!P1 BRA `(.L_x_85) ;  /* 0x0000000000049947 */ /* 0x000fea0003800000 */
[----:B------:R-:W-:Y:S01]  /*102c0*/  BPT.TRAP 0x1 ;  /* 0x000000040000795c */ /* 0x000fe20000300000 */
.L_x_85:
[----:B------:R-:W3:Y:S01]  /*102d0*/  S2R R0, SR_CgaCtaId ;  /* 0x0000000000007919 */ /* 0x000ee20000008800 */
[----:B--2---:R-:W-:Y:S01]  /*102e0*/  IADD3 R16, R16, 0x29880, RZ ;  /* 0x0002988010107810 */ /* 0x004fe20007ffe0ff */
[----:B------:R-:W-:Y:S02]  /*102f0*/  VIADD R2, R18, 0x1 ;  /* 0x0000000112027836 */ /* 0x000fe40000000000 */
[----:B-1----:R-:W-:-:S03]  /*10300*/  IMAD.MOV.U32 R3, RZ, RZ, RZ ;  /* 0x000000ffff037224 */ /* 0x002fc600078e00ff */
[----:B------:R-:W-:-:S04]  /*10310*/  ISETP.NE.AND P0, PT, R2, 0x2, PT ;  /* 0x000000020200780c */ /* 0x000fc80003f05270 */
[----:B------:R-:W-:Y:S02]  /*10320*/  SEL R2, R2, RZ, P0 ;  /* 0x000000ff02027207 */ /* 0x000fe40000000000 */
[----:B---3--:R-:W-:Y:S02]  /*10330*/  PRMT R16, R0, 0x654, R16 ;  /* 0x0000065400107816 */ /* 0x008fe40000000010 */
[----:B------:R-:W-:Y:S02]  /*10340*/  SEL R0, RZ, 0x1, P0 ;  /* 0x00000001ff007807 */ /* 0x000fe40000000000 */
[----:B------:R1:W-:Y:S02]  /*10350*/  SYNCS.ARRIVE.TRANS64.RED.A1T0 RZ, [R16+URZ], RZ ;  /* 0x000000ff10ff79a7 */ /* 0x0003e4000810043f */
[----:B------:R-:W-:-:S07]  /*10360*/  LOP3.LUT R0, R29, R0, RZ, 0x3c, !PT ;  /* 0x000000001d007212 */ /* 0x000fce00078e3cff */
.L_x_40:
[----:B------:R-:W2:Y:S01]  /*10370*/  S2R R5, SR_CgaCtaId ;  /* 0x0000000000057919 */ /* 0x000ea20000008800 */
[----:B------:R-:W-:Y:S02]  /*10380*/  MOV R4, 0x400 ;  /* 0x0000040000047802 */ /* 0x000fe40000000f00 */
[----:B------:R-:W-:Y:S02]  /*10390*/  SHF.L.U32 R3, R3, 0x1f, RZ ;  /* 0x0000001f03037819 */ /* 0x000fe400000006ff */
[----:B--2---:R-:W-:-:S04]  /*103a0*/  LEA R6, R5, R4, 0x18 ;  /* 0x0000000405067211 */ /* 0x004fc800078ec0ff */
[----:B------:R-:W2:Y:S02]  /*103b0*/  SYNCS.PHASECHK.TRANS64.TRYWAIT P0, [R6+URZ+0x29820], R3 ;  /* 0x02982003060075a7 */ /* 0x000ea4000800017f */
[----:B--2---:R-:W-:Y:S05]  /*103c0*/  @!P0 BRA `(.L_x_86) ;  /* 0x0000002400e48947 */ /* 0x004fea0003800000 */
.L_x_167:
[----:B------:R-:W3:Y:S02]  /*103d0*/  S2R R4, SR_TID.X ;  /* 0x0000000000047919 */ /* 0x000ee40000002100 */
[----:B---3--:R-:W-:-:S04]  /*103e0*/  SHF.R.U32.HI R4, RZ, 0x5, R4 ;  /* 0x00000005ff047819 */ /* 0x008fc80000011604 */
[----:B------:R-:W-:-:S05]  /*103f0*/  LOP3.LUT R4, R4, 0x3, RZ, 0xc0, !PT ;  /* 0x0000000304047812 */ /* 0x000fca00078ec0ff */
[----:B--2---:R-:W2:Y:S02]  /*10400*/  SHFL.IDX PT, R3, R4, RZ, 0x1f ;  /* 0x00001fff04037589 */ /* 0x004ea400000e0000 */
[----:B--2---:R-:W-:-:S13]  /*10410*/  ISETP.NE.AND P0, PT, R3, RZ, PT ;  /* 0x000000ff0300720c */ /* 0x004fda0003f05270 */
[----:B------:R-:W-:Y:S05]  /*10420*/  @P0 BRA `(.L_x_8) ;  /* 0x0000000000a00947 */ /* 0x000fea0003800000 */
[----:B------:R-:W-:-:S13]  /*10430*/  ELECT P0, URZ, PT ;  /* 0x00000000003f782f */ /* 0x000fda0003800000 */
[----:B------:R-:W-:Y:S05]  /*10440*/  @!P0 BRA `(.L_x_8) ;  /* 0x0000000000988947 */ /* 0x000fea0003800000 */
[----:B------:R-:W-:-:S06]  /*10450*/  ULOP3.LUT UR4, UR39, 0x2, URZ, 0xfc, !UPT ;  /* 0x0000000227047892 */ /* 0x000fcc000f8efc3f */
[----:B------:R-:W-:-:S05]  /*10460*/  IMAD.U32 R3, RZ, RZ, UR4 ;  /* 0x00000004ff037e24 */ /* 0x000fca000f8e00ff */
[----:B------:R-:W-:-:S13]  /*10470*/  ISETP.NE.AND P0, PT, R3, 0x3, PT ;  /* 0x000000030300780c */ /* 0x000fda0003f05270 */
[----:B------:R-:W-:Y:S05]  /*10480*/  @!P0 BRA `(.L_x_87) ;  /* 0x0000000000048947 */ /* 0x000fea0003800000 */
[----:B------:R-:W-:Y:S01]  /*10490*/  BPT.TRAP 0x1 ;  /* 0x000000040000795c */ /* 0x000fe20000300000 */
.L_x_87:
[----:B------:R-:W-:Y:S01]  /*104a0*/  IMAD R5, R2, 0x8, R6 ;  /* 0x0000000802057824 */ /* 0x000fe200078e0206 */
[----:B------:R-:W-:Y:S02]  /*104b0*/  SHF.L.U32 R4, R0, 0x1f, RZ ;  /* 0x0000001f00047819 */ /* 0x000fe400000006ff */
[----:B------:R-:W-:Y:S02]  /*104c0*/  IADD3 R2, R2, 0x1, RZ ;  /* 0x0000000102027810 */ /* 0x000fe40007ffe0ff */
[----:B------:R-:W2:Y:S02]  /*104d0*/  SYNCS.PHASECHK.TRANS64.TRYWAIT P1, [R5+URZ+0x29840], R4 ;  /* 0x02984004050075a7 */ /* 0x000ea4000802017f */
[----:B------:R-:W-:-:S04]  /*104e0*/  ISETP.NE.AND P2, PT, R2, 0x2, PT ;  /* 0x000000020200780c */ /* 0x000fc80003f45270 */
[----:B------:R-:W-:Y:S01]  /*104f0*/  SEL R3, RZ, 0x1, P2 ;  /* 0x00000001ff037807 */ /* 0x000fe20001000000 */
[----:B--2---:R-:W-:Y:S08]  /*10500*/  @!P1 BRA `(.L_x_88) ;  /* 0x0000002400a89947 */ /* 0x004ff00003800000 */
.L_x_168:
[----:B------:R-:W-:Y:S02]  /*10510*/  SEL R2, R2, RZ, P2 ;  /* 0x000000ff02027207 */ /* 0x000fe40001000000 */
[----:B------:R-:W-:Y:S01]  /*10520*/  LOP3.LUT R0, R0, R3, RZ, 0x3c, !PT ;  /* 0x0000000300007212 */ /* 0x000fe200078e3cff */
[----:B------:R-:W-:Y:S06]  /*10530*/  @!P0 BRA `(.L_x_89) ;  /* 0x0000000000048947 */ /* 0x000fec0003800000 */
[----:B------:R-:W-:Y:S01]  /*10540*/  BPT.TRAP 0x1 ;  /* 0x000000040000795c */ /* 0x000fe20000300000 */
.L_x_89:
[----:B------:R-:W-:Y:S01]  /*10550*/  IMAD R3, R2, 0x8, R6 ;  /* 0x0000000802037824 */ /* 0x000fe200078e0206 */
[----:B------:R-:W-:-:S04]  /*10560*/  SHF.L.U32 R0, R0, 0x1f, RZ ;  /* 0x0000001f00007819 */ /* 0x000fc800000006ff */
[----:B------:R-:W3:Y:S02]  /*10570*/  SYNCS.PHASECHK.TRANS64.TRYWAIT P1, [R3+URZ+0x29840], R0 ;  /* 0x02984000030075a7 */ /* 0x000ee4000802017f */
[----:B---3--:R-:W-:Y:S05]  /*10580*/  @!P1 BRA `(.L_x_90) ;  /* 0x00000024009c9947 */ /* 0x008fea0003800000 */
.L_x_169:
[----:B------:R-:W-:Y:S05]  /*10590*/  @!P0 BRA `(.L_x_91) ;  /* 0x0000000000048947 */ /* 0x000fea0003800000 */
[----:B------:R-:W-:Y:S01]  /*105a0*/  BPT.TRAP 0x1 ;  /* 0x000000040000795c */ /* 0x000fe20000300000 */
.L_x_91:
[----:B------:R-:W4:Y:S02]  /*105b0*/  SYNCS.PHASECHK.TRANS64.TRYWAIT P1, [R5+URZ+0x29860], R4 ;  /* 0x02986004050075a7 */ /* 0x000f24000802017f */
[----:B----4-:R-:W-:Y:S05]  /*105c0*/  @!P1 BRA `(.L_x_92) ;  /* 0x0000002400a09947 */ /* 0x010fea0003800000 */
.L_x_170:
[----:B------:R-:W-:Y:S05]  /*105d0*/  @!P0 BRA `(.L_x_93) ;  /* 0x0000000000048947 */ /* 0x000fea0003800000 */
[----:B------:R-:W-:Y:S01]  /*105e0*/  BPT.TRAP 0x1 ;  /* 0x000000040000795c */ /* 0x000fe20000300000 */
.L_x_93:
[----:B------:R-:W0:Y:S02]  /*105f0*/  SYNCS.PHASECHK.TRANS64.TRYWAIT P1, [R3+URZ+0x29860], R0 ;  /* 0x02986000030075a7 */ /* 0x000e24000802017f */
[----:B0-----:R-:W-:Y:S05]  /*10600*/  @!P1 BRA `(.L_x_94) ;  /* 0x0000002400a49947 */ /* 0x001fea0003800000 */
.L_x_171:
[----:B------:R-:W-:Y:S05]  /*10610*/  @!P0 BRA `(.L_x_95) ;  /* 0x0000000000048947 */ /* 0x000fea0003800000 */
[----:B------:R-:W-:Y:S01]  /*10620*/  BPT.TRAP 0x1 ;  /* 0x000000040000795c */ /* 0x000fe20000300000 */
.L_x_95:
[----:B------:R-:W0:Y:S02]  /*10630*/  SYNCS.PHASECHK.TRANS64.TRYWAIT P1, [R5+URZ+0x29880], R4 ;  /* 0x02988004050075a7 */ /* 0x000e24000802017f */
[----:B0-----:R-:W-:Y:S05]  /*10640*/  @!P1 BRA `(.L_x_96) ;  /* 0x0000002400a89947 */ /* 0x001fea0003800000 */
.L_x_172:
[----:B------:R-:W-:Y:S05]  /*10650*/  @!P0 BRA `(.L_x_97) ;  /* 0x0000000000048947 */ /* 0x000fea0003800000 */
[----:B------:R-:W-:Y:S01]  /*10660*/  BPT.TRAP 0x1 ;  /* 0x000000040000795c */ /* 0x000fe20000300000 */
.L_x_97:
[----:B------:R0:W0:Y:S02]  /*10670*/  SYNCS.PHASECHK.TRANS64.TRYWAIT P0, [R3+URZ+0x29880], R0 ;  /* 0x02988000030075a7 */ /* 0x000024000800017f */
[----:B0-----:R-:W-:Y:S05]  /*10680*/  @!P0 NANOSLEEP.SYNCS 0x989680 ;  /* 0x009896800000895d */ /* 0x001fea0003900000 */
[----:B------:R-:W0:Y:S02]  /*10690*/  @!P0 SYNCS.PHASECHK.TRANS64 P0, [R3+URZ+0x29880], R0 ;  /* 0x02988000030085a7 */ /* 0x000e24000800007f */
[----:B0-----:R-:W-:Y:S05]  /*106a0*/  @!P0 BRA `(.L_x_97) ;  /* 0xfffffffc00f08947 */ /* 0x001fea000383ffff */
.L_x_8:
[----:B------:R-:W-:Y:S05]  /*106b0*/  BSYNC B6 ;  /* 0x0000000000067941 */ /* 0x000fea0003800000 */
.L_x_5:
[----:B------:R-:W-:Y:S05]  /*106c0*/  EXIT ;  /* 0x000000000000794d */ /* 0x000fea0003800000 */
.L_x_12:
[----:B0-----:R-:W-:-:S04]  /*106d0*/  IMAD.U32 R3, RZ, RZ, UR36 ;  /* 0x00000024ff037e24 */ /* 0x001fc8000f8e00ff */
[----:B------:R0:W1:Y:S03]  /*106e0*/  SYNCS.PHASECHK.TRANS64.TRYWAIT P0, [R3+URZ+0x29800], R8 ;  /* 0x02980008030075a7 */ /* 0x000066000800017f */
[----:B-1----:R-:W-:Y:S05]  /*106f0*/  @!P0 NANOSLEEP.SYNCS 0x989680 ;  /* 0x009896800000895d */ /* 0x002fea0003900000 */
[----:B------:R-:W1:Y:S02]  /*10700*/  @!P0 SYNCS.PHASECHK.TRANS64 P0, [R3+URZ+0x29800], R8 ;  /* 0x02980008030085a7 */ /* 0x000e64000800007f */
[----:B-1----:R-:W-:Y:S05]  /*10710*/  @!P0 BRA `(.L_x_12) ;  /* 0xfffffffc00ec8947 */ /* 0x002fea000383ffff */
[----:B------:R-:W-:Y:S05]  /*10720*/  BRA `(.L_x_98) ;  /* 0xffffff0c00a07947 */ /* 0x000fea000383ffff */
.L_x_16:
[----:B-1----:R-:W-:-:S04]  /*10730*/  IMAD.U32 R5, RZ, RZ, UR36 ;  /* 0x00000024ff057e24 */ /* 0x002fc8000f8e00ff */
[----:B------:R1:W2:Y:S03]  /*10740*/  SYNCS.PHASECHK.TRANS64.TRYWAIT P1, [R5+URZ+0x29830], R8 ;  /* 0x02983008050075a7 */ /* 0x0002a6000802017f */
[----:B--2---:R-:W-:Y:S05]  /*10750*/  @!P1 NANOSLEEP.SYNCS 0x989680 ;  /* 0x009896800000995d */ /* 0x004fea0003900000 */
[----:B------:R-:W2:Y:S02]  /*10760*/  @!P1 SYNCS.PHASECHK.TRANS64 P1, [R5+URZ+0x29830], R8 ;  /* 0x02983008050095a7 */ /* 0x000ea4000802007f */
[----:B--2---:R-:W-:Y:S05]  /*10770*/  @!P1 BRA `(.L_x_16) ;  /* 0xfffffffc00ec9947 */ /* 0x004fea000383ffff */
[----:B------:R-:W-:Y:S05]  /*10780*/  BRA `(.L_x_15) ;  /* 0xffffff0c00bc7947 */ /* 0x000fea000383ffff */
.L_x_22:
[----:B-1----:R-:W-:-:S04]  /*10790*/  IMAD.U32 R8, RZ, RZ, UR4 ;  /* 0x00000004ff087e24 */ /* 0x002fc8000f8e00ff */
[----:B------:R1:W2:Y:S03]  /*107a0*/  SYNCS.PHASECHK.TRANS64.TRYWAIT P1, [R8+URZ+0x29830], R3 ;  /* 0x02983003080075a7 */ /* 0x0002a6000802017f */
[----:B--2---:R-:W-:Y:S05]  /*107b0*/  @!P1 NANOSLEEP.SYNCS 0x989680 ;  /* 0x009896800000995d */ /* 0x004fea0003900000 */
[----:B------:R-:W2:Y:S02]  /*107c0*/  @!P1 SYNCS.PHASECHK.TRANS64 P1, [R8+URZ+0x29830], R3 ;  /* 0x02983003080095a7 */ /* 0x000ea4000802007f */
[----:B--2---:R-:W-:Y:S05]  /*107d0*/  @!P1 BRA `(.L_x_22) ;  /* 0xfffffffc00ec9947 */ /* 0x004fea000383ffff */
[----:B------:R-:W-:Y:S05]  /*107e0*/  BRA `(.L_x_19) ;  /* 0xffffff4c00547947 */ /* 0x000fea000383ffff */
.L_x_26:
[----:B-1----:R-:W-:-:S04]  /*107f0*/  MOV R9, UR4 ;  /* 0x0000000400097c02 */ /* 0x002fc80008000f00 */
[----:B------:R1:W2:Y:S03]  /*10800*/  SYNCS.PHASECHK.TRANS64.TRYWAIT P1, [R9+URZ+0x29850], R8 ;  /* 0x02985008090075a7 */ /* 0x0002a6000802017f */
[----:B--2---:R-:W-:Y:S05]  /*10810*/  @!P1 NANOSLEEP.SYNCS 0x989680 ;  /* 0x009896800000995d */ /* 0x004fea0003900000 */
[----:B------:R-:W2:Y:S02]  /*10820*/  @!P1 SYNCS.PHASECHK.TRANS64 P1, [R9+URZ+0x29850], R8 ;  /* 0x02985008090095a7 */ /* 0x000ea4000802007f */
[----:B--2---:R-:W-:Y:S05]  /*10830*/  @!P1 BRA `(.L_x_26) ;  /* 0xfffffffc00ec9947 */ /* 0x004fea000383ffff */
[----:B------:R-:W-:Y:S05]  /*10840*/  BRA `(.L_x_23) ;  /* 0xffffff5800807947 */ /* 0x000fea000383ffff */
.L_x_33:
[----:B-1----:R-:W-:-:S04]  /*10850*/  IMAD.U32 R5, RZ, RZ, UR9 ;  /* 0x00000009ff057e24 */ /* 0x002fc8000f8e00ff */
[----:B------:R1:W2:Y:S03]  /*10860*/  SYNCS.PHASECHK.TRANS64.TRYWAIT P1, [R5+URZ+0x29850], R0 ;  /* 0x02985000050075a7 */ /* 0x0002a6000802017f */
[----:B--2---:R-:W-:Y:S05]  /*10870*/  @!P1 NANOSLEEP.SYNCS 0x989680 ;  /* 0x009896800000995d */ /* 0x004fea0003900000 */
[----:B------:R-:W2:Y:S02]  /*10880*/  @!P1 SYNCS.PHASECHK.TRANS64 P1, [R5+URZ+0x29850], R0 ;  /* 0x02985000050095a7 */ /* 0x000ea4000802007f */
[----:B--2---:R-:W-:Y:S05]  /*10890*/  @!P1 BRA `(.L_x_33) ;  /* 0xfffffffc00ec9947 */ /* 0x004fea000383ffff */
[----:B------:R-:W-:Y:S05]  /*108a0*/  BRA `(.L_x_32) ;  /* 0xffffff8000e47947 */ /* 0x000fea000383ffff */
.L_x_46:
[----:B------:R-:W-:Y:S01]  /*108b0*/  IMAD.MOV.U32 R13, RZ, RZ, R22 ;  /* 0x000000ffff0d7224 */ /* 0x000fe200078e0016 */
[----:B------:R-:W-:Y:S01]  /*108c0*/  MOV R15, 0xffffffff ;  /* 0xffffffff000f7802 */ /* 0x000fe20000000f00 */
[----:B------:R-:W-:Y:S02]  /*108d0*/  IMAD.MOV.U32 R12, RZ, RZ, RZ ;  /* 0x000000ffff0c7224 */ /* 0x000fe400078e00ff */
[----:B------:R-:W-:-:S07]  /*108e0*/  IMAD.MOV.U32 R11, RZ, RZ, 0x1f ;  /* 0x0000001fff0b7424 */ /* 0x000fce00078e00ff */
[----:B-----5:R-:W-:Y:S05]  /*108f0*/  WARPSYNC.COLLECTIVE R15, `(.L_x_99) ;  /* 0x000000000f087348 */ /* 0x020fea0003c00000 */
[----:B------:R0:W1:Y:S02]  /*10900*/  SHFL.IDX P6, R14, R13, R12, R11 ;  /* 0x0000000c0d0e7389 */ /* 0x00006400000c000b */
[----:B01---5:R-:W-:Y:S01]  /*10910*/  ENDCOLLECTIVE ;  /* 0x000000000000791b */ /* 0x023fe20003800000 */
.L_x_99:
[----:B------:R-:W-:Y:S05]  /*10920*/  BRA `(.L_x_100) ;  /* 0xffffffbc00f87947 */ /* 0x000fea000383ffff */
.L_x_48:
[----:B0-----:R-:W-:Y:S02]  /*10930*/  IMAD.MOV.U32 R3, RZ, RZ, 0x1 ;  /* 0x00000001ff037424 */ /* 0x001fe400078e00ff */
[----:B------:R-:W-:-:S03]  /*10940*/  IMAD.U32 R2, RZ, RZ, UR42 ;  /* 0x0000002aff027e24 */ /* 0x000fc6000f8e00ff */
[----:B------:R-:W-:-:S04]  /*10950*/  SHF.L.U32 R3, R3, 0x1f, RZ ;  /* 0x0000001f03037819 */ /* 0x000fc800000006ff */
[----:B------:R0:W1:Y:S03]  /*10960*/  SYNCS.PHASECHK.TRANS64.TRYWAIT P0, [R2+URZ+0x29880], R3 ;  /* 0x02988003020075a7 */ /* 0x000066000800017f */
[----:B-1----:R-:W-:Y:S05]  /*10970*/  @!P0 NANOSLEEP.SYNCS 0x989680 ;  /* 0x009896800000895d */ /* 0x002fea0003900000 */
[----:B------:R-:W1:Y:S02]  /*10980*/  @!P0 SYNCS.PHASECHK.TRANS64 P0, [R2+URZ+0x29880], R3 ;  /* 0x02988003020085a7 */ /* 0x000e64000800007f */
[----:B-1----:R-:W-:Y:S05]  /*10990*/  @!P0 BRA `(.L_x_48) ;  /* 0xfffffffc00e48947 */ /* 0x002fea000383ffff */
[----:B------:R-:W-:Y:S05]  /*109a0*/  BRA `(.L_x_101) ;  /* 0xffffffc400407947 */ /* 0x000fea000383ffff */
.L_x_49:
[----:B------:R-:W-:Y:S01]  /*109b0*/  BSSY B0, `(.L_x_102) ;  /* 0x0000008000007945 */ /* 0x000fe20003800000 */
[----:B------:R-:W-:Y:S01]  /*109c0*/  IMAD.MOV.U32 R13, RZ, RZ, R10 ;  /* 0x000000ffff0d7224 */ /* 0x000fe200078e000a */
[----:B------:R-:W-:Y:S01]  /*109d0*/  MOV R11, 0x1c1f ;  /* 0x00001c1f000b7802 */ /* 0x000fe20000000f00 */
[----:B------:R-:W-:Y:S02]  /*109e0*/  IMAD.MOV.U32 R12, RZ, RZ, RZ ;  /* 0x000000ffff0c7224 */ /* 0x000fe400078e00ff */
[----:B------:R-:W-:-:S07]  /*109f0*/  IMAD.MOV.U32 R15, RZ, RZ, -0x1 ;  /* 0xffffffffff0f7424 */ /* 0x000fce00078e00ff */
[----:B------:R-:W-:Y:S05]  /*10a00*/  WARPSYNC.COLLECTIVE R15, `(.L_x_103) ;  /* 0x000000000f087348 */ /* 0x000fea0003c00000 */
[----:B------:R0:W1:Y:S02]  /*10a10*/  SHFL.IDX P6, R14, R13, R12, R11 ;  /* 0x0000000c0d0e7389 */ /* 0x00006400000c000b */
[----:B01----:R-:W-:Y:S01]  /*10a20*/  ENDCOLLECTIVE ;  /* 0x000000000000791b */ /* 0x003fe20003800000 */
.L_x_103:
[----:B------:R-:W-:Y:S05]  /*10a30*/  BSYNC B0 ;  /* 0x0000000000007941 */ /* 0x000fea0003800000 */
.L_x_102:
[----:B------:R-:W-:Y:S01]  /*10a40*/  IMAD.MOV.U32 R13, RZ, RZ, R18 ;  /* 0x000000ffff0d7224 */ /* 0x000fe200078e0012 */
[----:B------:R-:W-:Y:S01]  /*10a50*/  MOV R11, 0x1c1f ;  /* 0x00001c1f000b7802 */ /* 0x000fe20000000f00 */
[----:B------:R-:W-:Y:S01]  /*10a60*/  IMAD.MOV.U32 R12, RZ, RZ, RZ ;  /* 0x000000ffff0c7224 */ /* 0x000fe200078e00ff */
[C---:B------:R-:W-:Y:S01]  /*10a70*/  LOP3.LUT P3, RZ, R16.reuse, 0x2, RZ, 0xc0, !PT ;  /* 0x0000000210ff7812 */ /* 0x040fe2000786c0ff */
[----:B------:R-:W-:Y:S01]  /*10a80*/  IMAD.MOV.U32 R15, RZ, RZ, -0x1 ;  /* 0xffffffffff0f7424 */ /* 0x000fe200078e00ff */
[----:B------:R-:W-:Y:S01]  /*10a90*/  LOP3.LUT P2, RZ, R16, 0x1, RZ, 0xc0, !PT ;  /* 0x0000000110ff7812 */ /* 0x000fe2000784c0ff */
[----:B------:R-:W-:Y:S01]  /*10aa0*/  IMAD.MOV.U32 R3, RZ, RZ, R14 ;  /* 0x000000ffff037224 */ /* 0x000fe200078e000e */
[----:B------:R-:W-:Y:S01]  /*10ab0*/  ISETP.GE.AND P1, PT, R9, 0x61, PT ;  /* 0x000000610900780c */ /* 0x000fe20003f26270 */
[----:B------:R-:W-:-:S12]  /*10ac0*/  VIADD R8, R7, UR42 ;  /* 0x0000002a07087c36 */ /* 0x000fd80008000000 */
[----:B------:R-:W-:Y:S05]  /*10ad0*/  WARPSYNC.COLLECTIVE R15, `(.L_x_104) ;  /* 0x000000000f087348 */ /* 0x000fea0003c00000 */
[----:B------:R0:W1:Y:S02]  /*10ae0*/  SHFL.IDX P6, R14, R13, R12, R11 ;  /* 0x0000000c0d0e7389 */ /* 0x00006400000c000b */
[----:B01----:R-:W-:Y:S01]  /*10af0*/  ENDCOLLECTIVE ;  /* 0x000000000000791b */ /* 0x003fe20003800000 */
.L_x_104:
[----:B------:R-:W-:Y:S01]  /*10b00*/  ISETP.GE.AND P5, PT, R9, 0x81, PT ;  /* 0x000000810900780c */ /* 0x000fe20003fa6270 */
[----:B------:R-:W-:Y:S01]  /*10b10*/  VIADD R34, R8, 0xa400 ;  /* 0x0000a40008227836 */ /* 0x000fe20000000000 */
[----:B------:R-:W-:Y:S01]  /*10b20*/  IADD3 R7, R33, R8, RZ ;  /* 0x0000000821077210 */ /* 0x000fe20007ffe0ff */
[----:B------:R-:W-:Y:S02]  /*10b30*/  IMAD.MOV.U32 R13, RZ, RZ, R10 ;  /* 0x000000ffff0d7224 */ /* 0x000fe400078e000a */
[----:B------:R-:W-:Y:S02]  /*10b40*/  IMAD.MOV.U32 R12, RZ, RZ, 0x1 ;  /* 0x00000001ff0c7424 */ /* 0x000fe400078e00ff */
[----:B------:R-:W-:-:S07]  /*10b50*/  IMAD.MOV.U32 R2, RZ, RZ, R14 ;  /* 0x000000ffff027224 */ /* 0x000fce00078e000e */
[----:B------:R-:W-:Y:S05]  /*10b60*/  WARPSYNC.COLLECTIVE R15, `(.L_x_105) ;  /* 0x000000000f087348 */ /* 0x000fea0003c00000 */
[----:B------:R0:W1:Y:S02]  /*10b70*/  SHFL.IDX P6, R14, R13, R12, R11 ;  /* 0x0000000c0d0e7389 */ /* 0x00006400000c000b */
[----:B01----:R-:W-:Y:S01]  /*10b80*/  ENDCOLLECTIVE ;  /* 0x000000000000791b */ /* 0x003fe20003800000 */
.L_x_105:
[----:B------:R-:W-:-:S05]  /*10b90*/  IADD3 R2, P0, R35, R2, RZ ;  /* 0x0000000223027210 */ /* 0x000fca0007f1e0ff */
[----:B------:R-:W-:Y:S01]  /*10ba0*/  IMAD.X R3, RZ, RZ, R3, P0 ;  /* 0x000000ffff037224 */ /* 0x000fe200000e0603 */
[----:B------:R-:W-:Y:S01]  /*10bb0*/  ISETP.LT.OR P0, PT, R9, 0x1, P3 ;  /* 0x000000010900780c */ /* 0x000fe20001f01670 */
[----:B------:R-:W-:-:S12]  /*10bc0*/  IMAD.MOV.U32 R13, RZ, RZ, R18 ;  /* 0x000000ffff0d7224 */ /* 0x000fd800078e0012 */
[----:B------:R-:W-:Y:S01]  /*10bd0*/  @!PT LDS RZ, [RZ] ;  /* 0x00000000fffff984 */ /* 0x000fe20000000800 */
[----:B------:R-:W-:Y:S01]  /*10be0*/  @!PT LDS RZ, [RZ] ;  /* 0x00000000fffff984 */ /* 0x000fe20000000800 */
[----:B------:R-:W-:Y:S01]  /*10bf0*/  @!PT LDS RZ, [RZ] ;  /* 0x00000000fffff984 */ /* 0x000fe20000000800 */
[----:B------:R-:W-:Y:S01]  /*10c00*/  LDGSTS.E.BYPASS.LTC128B.128 [R8+0xa400], desc[UR54][R2.64], !P0 ;  /* 0x0a40000002087fae */ /* 0x000fe2000c101d76 */
[----:B------:R-:W-:-:S13]  /*10c10*/  ISETP.LT.OR P0, PT, R9, 0x1, P2 ;  /* 0x000000010900780c */ /* 0x000fda0001701670 */
[----:B------:R0:W-:Y:S02]  /*10c20*/  LDGSTS.E.BYPASS.LTC128B.128 [R7+0xa400], desc[UR54][R2.64+0x40], !P0 ;  /* 0x0a40004002077fae */ /* 0x0001e4000c101d76 */
[----:B0-----:R-:W-:-:S07]  /*10c30*/  IMAD.MOV.U32 R3, RZ, RZ, R14 ;  /* 0x000000ffff037224 */ /* 0x001fce00078e000e */
[----:B------:R-:W-:Y:S05]  /*10c40*/  WARPSYNC.COLLECTIVE R15, `(.L_x_106) ;  /* 0x000000000f087348 */ /* 0x000fea0003c00000 */
[----:B------:R0:W1:Y:S02]  /*10c50*/  SHFL.IDX P6, R14, R13, R12, R11 ;  /* 0x0000000c0d0e7389 */ /* 0x00006400000c000b */
[----:B01----:R-:W-:Y:S01]  /*10c60*/  ENDCOLLECTIVE ;  /* 0x000000000000791b */ /* 0x003fe20003800000 */
.L_x_106:
[----:B------:R-:W-:Y:S02]  /*10c70*/  IMAD.MOV.U32 R13, RZ, RZ, R10 ;  /* 0x000000ffff0d7224 */ /* 0x000fe400078e000a */
[----:B------:R-:W-:Y:S01]  /*10c80*/  IMAD.MOV.U32 R12, RZ, RZ, 0x2 ;  /* 0x00000002ff0c7424 */ /* 0x000fe200078e00ff */
[----:B------:R-:W-:-:S07]  /*10c90*/  MOV R2, R14 ;  /* 0x0000000e00027202 */ /* 0x000fce0000000f00 */
[----:B------:R-:W-:Y:S05]  /*10ca0*/  WARPSYNC.COLLECTIVE R15, `(.L_x_107) ;  /* 0x000000000f087348 */ /* 0x000fea0003c00000 */
[----:B------:R0:W1:Y:S02]  /*10cb0*/  SHFL.IDX P6, R14, R13, R12, R11 ;  /* 0x0000000c0d0e7389 */ /* 0x00006400000c000b */
[----:B01----:R-:W-:Y:S01]  /*10cc0*/  ENDCOLLECTIVE ;  /* 0x000000000000791b */ /* 0x003fe20003800000 */
.L_x_107:
[----:B------:R-:W-:-:S05]  /*10cd0*/  IADD3 R2, P0, R35, R2, RZ ;  /* 0x0000000223027210 */ /* 0x000fca0007f1e0ff */
[----:B------:R-:W-:Y:S01]  /*10ce0*/  IMAD.X R3, RZ, RZ, R3, P0 ;  /* 0x000000ffff037224 */ /* 0x000fe200000e0603 */
[----:B------:R-:W-:Y:S02]  /*10cf0*/  ISETP.LT.OR P0, PT, R9, 0x21, P3 ;  /* 0x000000210900780c */ /* 0x000fe40001f01670 */
[----:B------:R-:W-:-:S11]  /*10d00*/  MOV R13, R18 ;  /* 0x00000012000d7202 */ /* 0x000fd60000000f00 */
        /* <DEDUP_REMOVED lines=10> */
.L_x_108:
[----:B------:R-:W-:Y:S02]  /*10db0*/  IMAD.MOV.U32 R13, RZ, RZ, R10 ;  /* 0x000000ffff0d7224 */ /* 0x000fe400078e000a */
[----:B------:R-:W-:Y:S02]  /*10dc0*/  IMAD.MOV.U32 R12, RZ, RZ, 0x3 ;  /* 0x00000003ff0c7424 */ /* 0x000fe400078e00ff */
[----:B------:R-:W-:-:S07]  /*10dd0*/  IMAD.MOV.U32 R2, RZ, RZ, R14 ;  /* 0x000000ffff027224 */ /* 0x000fce00078e000e */
[----:B------:R-:W-:Y:S05]  /*10de0*/  WARPSYNC.COLLECTIVE R15, `(.L_x_109) ;  /* 0x000000000f087348 */ /* 0x000fea0003c00000 */
[----:B------:R0:W1:Y:S02]  /*10df0*/  SHFL.IDX P6, R14, R13, R12, R11 ;  /* 0x0000000c0d0e7389 */ /* 0x00006400000c000b */
[----:B01----:R-:W-:Y:S01]  /*10e00*/  ENDCOLLECTIVE ;  /* 0x000000000000791b */ /* 0x003fe20003800000 */
.L_x_109:
[----:B------:R-:W-:-:S05]  /*10e10*/  IADD3 R2, P0, R35, R2, RZ ;  /* 0x0000000223027210 */ /* 0x000fca0007f1e0ff */
[----:B------:R-:W-:Y:S01]  /*10e20*/  IMAD.X R3, RZ, RZ, R3, P0 ;  /* 0x000000ffff037224 */ /* 0x000fe200000e0603 */
[----:B------:R-:W-:Y:S01]  /*10e30*/  ISETP.LT.OR P0, PT, R9, 0x41, P3 ;  /* 0x000000410900780c */ /* 0x000fe20001f01670 */
[----:B------:R-:W-:-:S12]  /*10e40*/  IMAD.MOV.U32 R13, RZ, RZ, R18 ;  /* 0x000000ffff0d7224 */ /* 0x000fd800078e0012 */
[----:B------:R-:W-:Y:S01]  /*10e50*/  @!PT LDS RZ, [RZ] ;  /* 0x00000000fffff984 */ /* 0x000fe20000000800 */
[----:B------:R-:W-:Y:S01]  /*10e60*/  @!PT LDS RZ, [RZ] ;  /* 0x00000000fffff984 */ /* 0x000fe20000000800 */
[----:B------:R-:W-:Y:S01]  /*10e70*/  @!PT LDS RZ, [RZ] ;  /* 0x00000000fffff984 */ /* 0x000fe20000000800 */
[----:B------:R0:W-:Y:S01]  /*10e80*/  LDGSTS.E.BYPASS.LTC128B.128 [R8+0xc400], desc[UR54][R2.64], !P0 ;  /* 0x0c40000002087fae */ /* 0x0001e2000c101d76 */
[----:B------:R-:W-:Y:S02]  /*10e90*/  ISETP.LT.OR P0, PT, R9, 0x41, P2 ;  /* 0x000000410900780c */ /* 0x000fe40001701670 */
[----:B------:R-:W-:-:S11]  /*10ea0*/  MOV R10, R14 ;  /* 0x0000000e000a7202 */ /* 0x000fd60000000f00 */
[----:B0-----:R-:W-:Y:S05]  /*10eb0*/  WARPSYNC.COLLECTIVE R15, `(.L_x_110) ;  /* 0x000000000f087348 */ /* 0x001fea0003c00000 */
[----:B------:R1:W2:Y:S02]  /*10ec0*/  SHFL.IDX P6, R14, R13, R12, R11 ;  /* 0x0000000c0d0e7389 */ /* 0x0002a400000c000b */
[----:B012---:R-:W-:Y:S01]  /*10ed0*/  ENDCOLLECTIVE ;  /* 0x000000000000791b */ /* 0x007fe20003800000 */
.L_x_110:
[----:B------:R-:W-:Y:S01]  /*10ee0*/  @!PT LDS RZ, [RZ] ;  /* 0x00000000fffff984 */ /* 0x000fe20000000800 */
[----:B------:R-:W-:Y:S01]  /*10ef0*/  @!PT LDS RZ, [RZ] ;  /* 0x00000000fffff984 */ /* 0x000fe20000000800 */
[----:B------:R-:W-:Y:S01]  /*10f00*/  @!PT LDS RZ, [RZ] ;  /* 0x00000000fffff984 */ /* 0x000fe20000000800 */
[----:B------:R0:W-:Y:S01]  /*10f10*/  LDGSTS.E.BYPASS.LTC128B.128 [R7+0xc400], desc[UR54][R2.64+0x40], !P0 ;  /* 0x0c40004002077fae */ /* 0x0001e2000c101d76 */
[----:B------:R-:W-:Y:S01]  /*10f20*/  IMAD.MOV.U32 R13, RZ, RZ, R19 ;  /* 0x000000ffff0d7224 */ /* 0x000fe200078e0013 */
[----:B------:R-:W-:Y:S01]  /*10f30*/  MOV R12, RZ ;  /* 0x000000ff000c7202 */ /* 0x000fe20000000f00 */
[----:B0-----:R-:W-:-:S07]  /*10f40*/  IMAD.MOV.U32 R2, RZ, RZ, R14 ;  /* 0x000000ffff027224 */ /* 0x001fce00078e000e */
[----:B------:R-:W-:Y:S05]  /*10f50*/  WARPSYNC.COLLECTIVE R15, `(.L_x_111) ;  /* 0x000000000f087348 */ /* 0x000fea0003c00000 */
[----:B------:R0:W1:Y:S02]  /*10f60*/  SHFL.IDX P6, R14, R13, R12, R11 ;  /* 0x0000000c0d0e7389 */ /* 0x00006400000c000b */
[----:B01----:R-:W-:Y:S01]  /*10f70*/  ENDCOLLECTIVE ;  /* 0x000000000000791b */ /* 0x003fe20003800000 */
.L_x_111:
[----:B------:R-:W-:-:S05]  /*10f80*/  IADD3 R2, P0, R35, R2, RZ ;  /* 0x0000000223027210 */ /* 0x000fca0007f1e0ff */
[----:B------:R-:W-:Y:S01]  /*10f90*/  IMAD.X R3, RZ, RZ, R10, P0 ;  /* 0x000000ffff037224 */ /* 0x000fe200000e060a */
[C---:B------:R-:W-:Y:S02]  /*10fa0*/  ISETP.LT.OR P0, PT, R9.reuse, 0x61, P3 ;  /* 0x000000610900780c */ /* 0x040fe40001f01670 */
[----:B------:R-:W-:Y:S01]  /*10fb0*/  ISETP.GE.AND P3, PT, R9, 0x21, PT ;  /* 0x000000210900780c */ /* 0x000fe20003f66270 */
[----:B------:R-:W-:-:S10]  /*10fc0*/  IMAD.MOV.U32 R13, RZ, RZ, R20 ;  /* 0x000000ffff0d7224 */ /* 0x000fd400078e0014 */
[----:B------:R-:W-:Y:S01]  /*10fd0*/  @!PT LDS RZ, [RZ] ;  /* 0x00000000fffff984 */ /* 0x000fe20000000800 */
[----:B------:R-:W-:Y:S01]  /*10fe0*/  @!PT LDS RZ, [RZ] ;  /* 0x00000000fffff984 */ /* 0x000fe20000000800 */
[----:B------:R-:W-:Y:S01]  /*10ff0*/  @!PT LDS RZ, [RZ] ;  /* 0x00000000fffff984 */ /* 0x000fe20000000800 */
[----:B------:R0:W-:Y:S01]  /*11000*/  LDGSTS.E.BYPASS.LTC128B.128 [R8+0xd400], desc[UR54][R2.64], !P0 ;  /* 0x0d40000002087fae */ /* 0x0001e2000c101d76 */
[C---:B------:R-:W-:Y:S01]  /*11010*/  ISETP.LT.OR P0, PT, R9.reuse, 0x61, P2 ;  /* 0x000000610900780c */ /* 0x040fe20001701670 */
[----:B------:R-:W-:Y:S01]  /*11020*/  IMAD.MOV.U32 R19, RZ, RZ, R14 ;  /* 0x000000ffff137224 */ /* 0x000fe200078e000e */
[----:B------:R-:W-:-:S13]  /*11030*/  ISETP.GE.AND P2, PT, R9, 0x41, PT ;  /* 0x000000410900780c */ /* 0x000fda0003f46270 */
[----:B0-----:R-:W-:Y:S05]  /*11040*/  WARPSYNC.COLLECTIVE R15, `(.L_x_112) ;  /* 0x000000000f087348 */ /* 0x001fea0003c00000 */
[----:B------:R1:W2:Y:S02]  /*11050*/  SHFL.IDX P6, R14, R13, R12, R11 ;  /* 0x0000000c0d0e7389 */ /* 0x0002a400000c000b */
[----:B012---:R-:W-:Y:S01]  /*11060*/  ENDCOLLECTIVE ;  /* 0x000000000000791b */ /* 0x007fe20003800000 */
.L_x_112:
[----:B------:R-:W-:Y:S01]  /*11070*/  @!PT LDS RZ, [RZ] ;  /* 0x00000000fffff984 */ /* 0x000fe20000000800 */
[----:B------:R-:W-:Y:S01]  /*11080*/  @!PT LDS RZ, [RZ] ;  /* 0x00000000fffff984 */ /* 0x000fe20000000800 */
[----:B------:R-:W-:Y:S01]  /*11090*/  @!PT LDS RZ, [RZ] ;  /* 0x00000000fffff984 */ /* 0x000fe20000000800 */
[----:B------:R0:W-:Y:S02]  /*110a0*/  LDGSTS.E.BYPASS.LTC128B.128 [R7+0xd400], desc[UR54][R2.64+0x40], !P0 ;  /* 0x0d40004002077fae */ /* 0x0001e4000c101d76 */
[----:B0-----:R-:W-:Y:S01]  /*110b0*/  IMAD.MOV.U32 R2, RZ, RZ, R14 ;  /* 0x000000ffff027224 */ /* 0x001fe200078e000e */
[----:B------:R-:W-:Y:S06]  /*110c0*/  BRA `(.L_x_113) ;  /* 0xffffffc000e87947 */ /* 0x000fec000383ffff */
.L_x_52:
[----:B-1----:R-:W-:Y:S01]  /*110d0*/  MOV R3, 0x1 ;  /* 0x0000000100037802 */ /* 0x002fe20000000f00 */
[----:B------:R-:W-:-:S03]  /*110e0*/  IMAD.U32 R2, RZ, RZ, UR42 ;  /* 0x0000002aff027e24 */ /* 0x000fc6000f8e00ff */
[----:B------:R-:W-:-:S04]  /*110f0*/  SHF.L.U32 R3, R3, 0x1f, RZ ;  /* 0x0000001f03037819 */ /* 0x000fc800000006ff */
[----:B------:R1:W2:Y:S03]  /*11100*/  SYNCS.PHASECHK.TRANS64.TRYWAIT P0, [R2+URZ+0x29840], R3 ;  /* 0x02984003020075a7 */ /* 0x0002a6000800017f */
[----:B--2---:R-:W-:Y:S05]  /*11110*/  @!P0 NANOSLEEP.SYNCS 0x989680 ;  /* 0x009896800000895d */ /* 0x004fea0003900000 */
[----:B------:R-:W2:Y:S02]  /*11120*/  @!P0 SYNCS.PHASECHK.TRANS64 P0, [R2+URZ+0x29840], R3 ;  /* 0x02984003020085a7 */ /* 0x000ea4000800007f */
[----:B--2---:R-:W-:Y:S05]  /*11130*/  @!P0 BRA `(.L_x_52) ;  /* 0xfffffffc00e48947 */ /* 0x004fea000383ffff */
[----:B------:R-:W-:Y:S05]  /*11140*/  BRA `(.L_x_114) ;  /* 0xffffffc400347947 */ /* 0x000fea000383ffff */
.L_x_53:
[----:B------:R-:W-:Y:S01]  /*11150*/  BSSY B0, `(.L_x_115) ;  /* 0x0000008000007945 */ /* 0x000fe20003800000 */
[----:B------:R-:W-:Y:S01]  /*11160*/  IMAD.MOV.U32 R13, RZ, RZ, R6 ;  /* 0x000000ffff0d7224 */ /* 0x000fe200078e0006 */
[----:B------:R-:W-:Y:S01]  /*11170*/  MOV R15, 0xffffffff ;  /* 0xffffffff000f7802 */ /* 0x000fe20000000f00 */
[----:B------:R-:W-:Y:S02]  /*11180*/  IMAD.MOV.U32 R12, RZ, RZ, RZ ;  /* 0x000000ffff0c7224 */ /* 0x000fe400078e00ff */
[----:B------:R-:W-:-:S07]  /*11190*/  IMAD.MOV.U32 R11, RZ, RZ, 0x1c1f ;  /* 0x00001c1fff0b7424 */ /* 0x000fce00078e00ff */
[----:B0-----:R-:W-:Y:S05]  /*111a0*/  WARPSYNC.COLLECTIVE R15, `(.L_x_116) ;  /* 0x000000000f087348 */ /* 0x001fea0003c00000 */
[----:B------:R1:W2:Y:S02]  /*111b0*/  SHFL.IDX P6, R14, R13, R12, R11 ;  /* 0x0000000c0d0e7389 */ /* 0x0002a400000c000b */
[----:B012---:R-:W-:Y:S01]  /*111c0*/  ENDCOLLECTIVE ;  /* 0x000000000000791b */ /* 0x007fe20003800000 */
.L_x_116:
[----:B------:R-:W-:Y:S05]  /*111d0*/  BSYNC B0 ;  /* 0x0000000000007941 */ /* 0x000fea0003800000 */
.L_x_115:
[----:B------:R-:W-:Y:S01]  /*111e0*/  IMAD.MOV.U32 R13, RZ, RZ, R5 ;  /* 0x000000ffff0d7224 */ /* 0x000fe200078e0005 */
[----:B------:R-:W-:Y:S01]  /*111f0*/  MOV R15, 0xffffffff ;  /* 0xffffffff000f7802 */ /* 0x000fe20000000f00 */
[----:B------:R-:W-:Y:S01]  /*11200*/  IMAD.MOV.U32 R12, RZ, RZ, RZ ;  /* 0x000000ffff0c7224 */ /* 0x000fe200078e00ff */
[----:B------:R-:W-:Y:S01]  /*11210*/  P2R R4, PR, RZ, 0x20 ;  /* 0x00000020ff047803 */ /* 0x000fe20000000000 */
[----:B------:R-:W-:Y:S01]  /*11220*/  IMAD.MOV.U32 R11, RZ, RZ, 0x1c1f ;  /* 0x00001c1fff0b7424 */ /* 0x000fe200078e00ff */
[----:B------:R-:W-:Y:S01]  /*11230*/  LOP3.LUT P5, RZ, R16, 0x4, RZ, 0xc0, !PT ;  /* 0x0000000410ff7812 */ /* 0x000fe200078ac0ff */
[----:B------:R-:W-:Y:S02]  /*11240*/  IMAD.MOV.U32 R2, RZ, RZ, R14 ;  /* 0x000000ffff027224 */ /* 0x000fe400078e000e */
[----:B------:R-:W-:-:S10]  /*11250*/  @P4 VIADD R9, R36, UR42 ;  /* 0x0000002a24094c36 */ /* 0x000fd40008000000 */
[----:B------:R-:W-:Y:S05]  /*11260*/  WARPSYNC.COLLECTIVE R15, `(.L_x_117) ;  /* 0x000000000f087348 */ /* 0x000fea0003c00000 */
[----:B------:R0:W1:Y:S02]  /*11270*/  SHFL.IDX P6, R14, R13, R12, R11 ;  /* 0x0000000c0d0e7389 */ /* 0x00006400000c000b */
[----:B01----:R-:W-:Y:S01]  /*11280*/  ENDCOLLECTIVE ;  /* 0x000000000000791b */ /* 0x003fe20003800000 */
.L_x_117:
[----:B------:R-:W-:Y:S02]  /*11290*/  @P3 VIADD R21, R36, UR42 ;  /* 0x0000002a24153c36 */ /* 0x000fe40008000000 */
[----:B------:R-:W-:Y:S01]  /*112a0*/  IMAD.MOV.U32 R13, RZ, RZ, R6 ;  /* 0x000000ffff0d7224 */ /* 0x000fe200078e0006 */
[----:B------:R-:W-:Y:S02]  /*112b0*/  MOV R12, 0x1 ;  /* 0x00000001000c7802 */ /* 0x000fe40000000f00 */
[----:B------:R-:W-:Y:S02]  /*112c0*/  @P4 IADD3 R14, P0, R35, R14, RZ ;  /* 0x0000000e230e4210 */ /* 0x000fe40007f1e0ff */
[----:B------:R-:W-:-:S03]  /*112d0*/  LOP3.LUT P6, RZ, R16, 0x8, RZ, 0xc0, !PT ;  /* 0x0000000810ff7812 */ /* 0x000fc600078cc0ff */
[----:B------:R-:W-:Y:S01]  /*112e0*/  @P4 IMAD.X R3, RZ, RZ, R2, P0 ;  /* 0x000000ffff034224 */ /* 0x000fe200000e0602 */
[----:B------:R-:W-:Y:S01]  /*112f0*/  LOP3.LUT P0, RZ, R16, 0x10, RZ, 0xc0, !PT ;  /* 0x0000001010ff7812 */ /* 0x000fe2000780c0ff */
[----:B------:R-:W-:-:S12]  /*11300*/  @P4 IMAD.MOV.U32 R2, RZ, RZ, R14 ;  /* 0x000000ffff024224 */ /* 0x000fd800078e000e */
[----:B------:R-:W-:Y:S01]  /*11310*/  @!PT LDS RZ, [RZ] ;  /* 0x00000000fffff984 */ /* 0x000fe20000000800 */
[----:B------:R-:W-:Y:S01]  /*11320*/  @!PT LDS RZ, [RZ] ;  /* 0x00000000fffff984 */ /* 0x000fe20000000800 */
[----:B------:R-:W-:Y:S01]  /*11330*/  @!PT LDS RZ, [RZ] ;  /* 0x00000000fffff984 */ /* 0x000fe20000000800 */
[----:B------:R0:W-:Y:S04]  /*11340*/  @P4 LDGSTS.E.BYPASS.LTC128B.128 [R9+0x1a400], desc[UR54][R2.64], !P0 ;  /* 0x1a40000002094fae */ /* 0x0001e8000c101d76 */
[----:B------:R0:W-:Y:S02]  /*11350*/  @P4 LDGSTS.E.BYPASS.LTC128B.128 [R9+0x1cc00], desc[UR54][R2.64+0x40], !P6 ;  /* 0x1cc0004002094fae */ /* 0x0001e4000f101d76 */
[----:B0-----:R-:W-:Y:S05]  /*11360*/  WARPSYNC.COLLECTIVE R15, `(.L_x_118) ;  /* 0x000000000f087348 */ /* 0x001fea0003c00000 */
[----:B------:R1:W2:Y:S02]  /*11370*/  SHFL.IDX P6, R14, R13, R12, R11 ;  /* 0x0000000c0d0e7389 */ /* 0x0002a400000c000b */
[----:B012---:R-:W-:Y:S01]  /*11380*/  ENDCOLLECTIVE ;  /* 0x000000000000791b */ /* 0x007fe20003800000 */
.L_x_118:
[----:B------:R-:W-:Y:S01]  /*11390*/  @!PT LDS RZ, [RZ] ;  /* 0x00000000fffff984 */ /* 0x000fe20000000800 */
[----:B------:R-:W-:Y:S01]  /*113a0*/  @!PT LDS RZ, [RZ] ;  /* 0x00000000fffff984 */ /* 0x000fe20000000800 */
[----:B------:R-:W-:Y:S01]  /*113b0*/  @!PT LDS RZ, [RZ] ;  /* 0x00000000fffff984 */ /* 0x000fe20000000800 */
[----:B------:R0:W-:Y:S01]  /*113c0*/  @P4 LDGSTS.E.BYPASS.LTC128B.128 [R9+0x1f400], desc[UR54][R2.64+0x80], !P5 ;  /* 0x1f40008002094fae */ /* 0x0001e2000e901d76 */
[----:B------:R-:W-:Y:S01]  /*113d0*/  LOP3.LUT P4, RZ, R16, 0x8, RZ, 0xc0, !PT ;  /* 0x0000000810ff7812 */ /* 0x000fe2000788c0ff */
[----:B------:R-:W-:Y:S02]  /*113e0*/  IMAD.MOV.U32 R13, RZ, RZ, R5 ;  /* 0x000000ffff0d7224 */ /* 0x000fe400078e0005 */
[----:B------:R-:W-:-:S10]  /*113f0*/  IMAD.MOV.U32 R8, RZ, RZ, R14 ;  /* 0x000000ffff087224 */ /* 0x000fd400078e000e */
[----:B0-----:R-:W-:Y:S05]  /*11400*/  WARPSYNC.COLLECTIVE R15, `(.L_x_119) ;  /* 0x000000000f087348 */ /* 0x001fea0003c00000 */
[----:B------:R1:W2:Y:S02]  /*11410*/  SHFL.IDX P6, R14, R13, R12, R11 ;  /* 0x0000000c0d0e7389 */ /* 0x0002a400000c000b */
[----:B012---:R-:W-:Y:S01]  /*11420*/  ENDCOLLECTIVE ;  /* 0x000000000000791b */ /* 0x007fe20003800000 */
.L_x_119:
[----:B------:R-:W-:Y:S02]  /*11430*/  IMAD.MOV.U32 R13, RZ, RZ, R6 ;  /* 0x000000ffff0d7224 */ /* 0x000fe400078e0006 */
[----:B------:R-:W-:Y:S01]  /*11440*/  IMAD.MOV.U32 R12, RZ, RZ, 0x2 ;  /* 0x00000002ff0c7424 */ /* 0x000fe200078e00ff */
[----:B------:R-:W-:Y:S02]  /*11450*/  @P3 IADD3 R14, P0, R35, R14, RZ ;  /* 0x0000000e230e3210 */ /* 0x000fe40007f1e0ff */
[----:B------:R-:W-:Y:S02]  /*11460*/  LOP3.LUT P6, RZ, R16, 0x10, RZ, 0xc0, !PT ;  /* 0x0000001010ff7812 */ /* 0x000fe400078cc0ff */
[----:B------:R-:W-:Y:S01]  /*11470*/  @P3 MOV R2, R14 ;  /* 0x0000000e00023202 */ /* 0x000fe20000000f00 */
[----:B------:R-:W-:-:S04]  /*11480*/  @P3 IMAD.X R19, RZ, RZ, R8, P0 ;  /* 0x000000ffff133224 */ /* 0x000fc800000e0608 */
[----:B------:R-:W-:Y:S02]  /*11490*/  @P3 IMAD.MOV.U32 R3, RZ, RZ, R19 ;  /* 0x000000ffff033224 */ /* 0x000fe400078e0013 */
[----:B------:R-:W-:-:S04]  /*114a0*/  @P2 VIADD R19, R36, UR42 ;  /* 0x0000002a24132c36 */ /* 0x000fc80008000000 */
[----:B------:R-:W-:Y:S01]  /*114b0*/  @!PT LDS RZ, [RZ] ;  /* 0x00000000fffff984 */ /* 0x000fe20000000800 */
[----:B------:R-:W-:Y:S01]  /*114c0*/  @!PT LDS RZ, [RZ] ;  /* 0x00000000fffff984 */ /* 0x000fe20000000800 */
[----:B------:R-:W-:Y:S01]  /*114d0*/  @!PT LDS RZ, [RZ] ;  /* 0x00000000fffff984 */ /* 0x000fe20000000800 */
[----:B------:R0:W-:Y:S03]  /*114e0*/  @P3 LDGSTS.E.BYPASS.LTC128B.128 [R21+0x1ac00], desc[UR54][R2.64], !P6 ;  /* 0x1ac0000002153fae */ /* 0x0001e6000f101d76 */
[----:B0-----:R-:W-:Y:S05]  /*114f0*/  WARPSYNC.COLLECTIVE R15, `(.L_x_120) ;  /* 0x000000000f087348 */ /* 0x001fea0003c00000 */
[----:B------:R1:W2:Y:S02]  /*11500*/  SHFL.IDX P6, R14, R13, R12, R11 ;  /* 0x0000000c0d0e7389 */ /* 0x0002a400000c000b */
[----:B012---:R-:W-:Y:S01]  /*11510*/  ENDCOLLECTIVE ;  /* 0x000000000000791b */ /* 0x007fe20003800000 */
.L_x_120:
[----:B------:R-:W-:Y:S01]  /*11520*/  @!PT LDS RZ, [RZ] ;  /* 0x00000000fffff984 */ /* 0x000fe20000000800 */
[----:B------:R-:W-:Y:S01]  /*11530*/  @!PT LDS RZ, [RZ] ;  /* 0x00000000fffff984 */ /* 0x000fe20000000800 */
[----:B------:R-:W-:Y:S01]  /*11540*/  @!PT LDS RZ, [RZ] ;  /* 0x00000000fffff984 */ /* 0x000fe20000000800 */
[----:B------:R-:W-:Y:S04]  /*11550*/  @P3 LDGSTS.E.BYPASS.LTC128B.128 [R21+0x1d400], desc[UR54][R2.64+0x40], !P4 ;  /* 0x1d40004002153fae */ /* 0x000fe8000e101d76 */
[----:B------:R0:W-:Y:S01]  /*11560*/  @P3 LDGSTS.E.BYPASS.LTC128B.128 [R21+0x1fc00], desc[UR54][R2.64+0x80], !P5 ;  /* 0x1fc0008002153fae */ /* 0x0001e2000e901d76 */
[----:B------:R-:W-:Y:S02]  /*11570*/  LOP3.LUT P3, RZ, R16, 0x10, RZ, 0xc0, !PT ;  /* 0x0000001010ff7812 */ /* 0x000fe4000786c0ff */
[----:B------:R-:W-:Y:S02]  /*11580*/  MOV R13, R5 ;  /* 0x00000005000d7202 */ /* 0x000fe40000000f00 */
[----:B0-----:R-:W-:Y:S01]  /*11590*/  @P1 IADD3 R21, R36, UR42, RZ ;  /* 0x0000002a24151c10 */ /* 0x001fe2000fffe0ff */
[----:B------:R-:W-:-:S08]  /*115a0*/  IMAD.MOV.U32 R8, RZ, RZ, R14 ;  /* 0x000000ffff087224 */ /* 0x000fd000078e000e */
[----:B------:R-:W-:Y:S05]  /*115b0*/  WARPSYNC.COLLECTIVE R15, `(.L_x_121) ;  /* 0x000000000f087348 */ /* 0x000fea0003c00000 */
[----:B------:R0:W1:Y:S02]  /*115c0*/  SHFL.IDX P6, R14, R13, R12, R11 ;  /* 0x0000000c0d0e7389 */ /* 0x00006400000c000b */
[----:B01----:R-:W-:Y:S01]  /*115d0*/  ENDCOLLECTIVE ;  /* 0x000000000000791b */ /* 0x003fe20003800000 */
.L_x_121:
[----:B------:R-:W-:Y:S01]  /*115e0*/  MOV R13, R6 ;  /* 0x00000006000d7202 */ /* 0x000fe20000000f00 */
[----:B------:R-:W-:Y:S01]  /*115f0*/  IMAD.MOV.U32 R12, RZ, RZ, 0x3 ;  /* 0x00000003ff0c7424 */ /* 0x000fe200078e00ff */
[----:B------:R-:W-:-:S05]  /*11600*/  @P2 IADD3 R14, P0, R35, R14, RZ ;  /* 0x0000000e230e2210 */ /* 0x000fca0007f1e0ff */
[----:B------:R-:W-:-:S08]  /*11610*/  @P2 IMAD.MOV.U32 R2, RZ, RZ, R14 ;  /* 0x000000ffff022224 */ /* 0x000fd000078e000e */
[----:B------:R-:W-:Y:S05]  /*11620*/  WARPSYNC.COLLECTIVE R15, `(.L_x_122) ;  /* 0x000000000f087348 */ /* 0x000fea0003c00000 */
[----:B------:R0:W1:Y:S02]  /*11630*/  SHFL.IDX P6, R14, R13, R12, R11 ;  /* 0x0000000c0d0e7389 */ /* 0x00006400000c000b */
[----:B01----:R-:W-:Y:S01]  /*11640*/  ENDCOLLECTIVE ;  /* 0x000000000000791b */ /* 0x003fe20003800000 */
.L_x_122:
[----:B------:R-:W-:-:S04]  /*11650*/  @P2 IMAD.X R9, RZ, RZ, R8, P0 ;  /* 0x000000ffff092224 */ /* 0x000fc800000e0608 */
[----:B------:R-:W-:-:S05]  /*11660*/  @P2 IMAD.MOV.U32 R3, RZ, RZ, R9 ;  /* 0x000000ffff032224 */ /* 0x000fca00078e0009 */
[----:B------:R-:W-:Y:S01]  /*11670*/  @!PT LDS RZ, [RZ] ;  /* 0x00000000fffff984 */ /* 0x000fe20000000800 */
[----:B------:R-:W-:Y:S01]  /*11680*/  @!PT LDS RZ, [RZ] ;  /* 0x00000000fffff984 */ /* 0x000fe20000000800 */
[----:B------:R-:W-:Y:S01]  /*11690*/  @!PT LDS RZ, [RZ] ;  /* 0x00000000fffff984 */ /* 0x000fe20000000800 */
[----:B------:R0:W-:Y:S01]  /*116a0*/  @P2 LDGSTS.E.BYPASS.LTC128B.128 [R19+0x1b400], desc[UR54][R2.64], !P3 ;  /* 0x1b40000002132fae */ /* 0x0001e2000d901d76 */
[----:B------:R-:W-:-:S03]  /*116b0*/  IMAD.MOV.U32 R13, RZ, RZ, R5 ;  /* 0x000000ffff0d7224 */ /* 0x000fc600078e0005 */
[----:B------:R0:W-:Y:S04]  /*116c0*/  @P2 LDGSTS.E.BYPASS.LTC128B.128 [R19+0x1dc00], desc[UR54][R2.64+0x40], !P4 ;  /* 0x1dc0004002132fae */ /* 0x0001e8000e101d76 */
[----:B------:R0:W-:Y:S01]  /*116d0*/  @P2 LDGSTS.E.BYPASS.LTC128B.128 [R19+0x20400], desc[UR54][R2.64+0x80], !P5 ;  /* 0x2040008002132fae */ /* 0x0001e2000e901d76 */
[----:B------:R-:W-:-:S07]  /*116e0*/  IMAD.MOV.U32 R8, RZ, RZ, R14 ;  /* 0x000000ffff087224 */ /* 0x000fce00078e000e */
[----:B0-----:R-:W-:Y:S05]  /*116f0*/  WARPSYNC.COLLECTIVE R15, `(.L_x_123) ;  /* 0x000000000f087348 */ /* 0x001fea0003c00000 */
[----:B------:R1:W2:Y:S02]  /*11700*/  SHFL.IDX P6, R14, R13, R12, R11 ;  /* 0x0000000c0d0e7389 */ /* 0x0002a400000c000b */
[----:B012---:R-:W-:Y:S01]  /*11710*/  ENDCOLLECTIVE ;  /* 0x000000000000791b */ /* 0x007fe20003800000 */
.L_x_123:
[----:B------:R-:W-:Y:S02]  /*11720*/  IMAD.MOV.U32 R13, RZ, RZ, R7 ;  /* 0x000000ffff0d7224 */ /* 0x000fe400078e0007 */
[----:B------:R-:W-:Y:S01]  /*11730*/  IMAD.MOV.U32 R12, RZ, RZ, RZ ;  /* 0x000000ffff0c7224 */ /* 0x000fe200078e00ff */
[----:B------:R-:W-:-:S05]  /*11740*/  @P1 IADD3 R14, P0, R35, R14, RZ ;  /* 0x0000000e230e1210 */ /* 0x000fca0007f1e0ff */
[----:B------:R-:W-:-:S08]  /*11750*/  @P1 IMAD.MOV.U32 R2, RZ, RZ, R14 ;  /* 0x000000ffff021224 */ /* 0x000fd000078e000e */
[----:B------:R-:W-:Y:S05]  /*11760*/  WARPSYNC.COLLECTIVE R15, `(.L_x_124) ;  /* 0x000000000f087348 */ /* 0x000fea0003c00000 */
[----:B------:R0:W1:Y:S02]  /*11770*/  SHFL.IDX P6, R14, R13, R12, R11 ;  /* 0x0000000c0d0e7389 */ /* 0x00006400000c000b */
[----:B01----:R-:W-:Y:S01]  /*11780*/  ENDCOLLECTIVE ;  /* 0x000000000000791b */ /* 0x003fe20003800000 */
.L_x_124:
        /* <DEDUP_REMOVED lines=9> */
[----:B------:R-:W-:Y:S02]  /*11820*/  ISETP.NE.AND P5, PT, R4, RZ, PT ;  /* 0x000000ff0400720c */ /* 0x000fe40003fa5270 */
[----:B------:R-:W-:-:S11]  /*11830*/  MOV R7, R14 ;  /* 0x0000000e00077202 */ /* 0x000fd60000000f00 */
[----:B0-----:R-:W-:Y:S05]  /*11840*/  WARPSYNC.COLLECTIVE R15, `(.L_x_125) ;  /* 0x000000000f087348 */ /* 0x001fea0003c00000 */
[----:B------:R1:W2:Y:S02]  /*11850*/  SHFL.IDX P6, R14, R13, R12, R11 ;  /* 0x0000000c0d0e7389 */ /* 0x0002a400000c000b */
[----:B012---:R-:W-:Y:S01]  /*11860*/  ENDCOLLECTIVE ;  /* 0x000000000000791b */ /* 0x007fe20003800000 */
.L_x_125:
[----:B------:R-:W-:Y:S05]  /*11870*/  BRA `(.L_x_126) ;  /* 0xffffffc000d87947 */ /* 0x000fea000383ffff */
.L_x_58:
[----:B------:R-:W-:Y:S01]  /*11880*/  IMAD.MOV.U32 R13, RZ, RZ, R5 ;  /* 0x000000ffff0d7224 */ /* 0x000fe200078e0005 */
[----:B------:R-:W-:Y:S01]  /*11890*/  MOV R15, 0xffffffff ;  /* 0xffffffff000f7802 */ /* 0x000fe20000000f00 */
[----:B------:R-:W-:Y:S02]  /*118a0*/  IMAD.MOV.U32 R12, RZ, RZ, RZ ;  /* 0x000000ffff0c7224 */ /* 0x000fe400078e00ff */
[----:B------:R-:W-:Y:S02]  /*118b0*/  IMAD.MOV.U32 R11, RZ, RZ, 0x1c1f ;  /* 0x00001c1fff0b7424 */ /* 0x000fe400078e00ff */
[----:B------:R-:W-:-:S07]  /*118c0*/  IMAD R29, R29, 0x80, R28 ;  /* 0x000000801d1d7824 */ /* 0x000fce00078e021c */
[----:B0-2---:R-:W-:Y:S05]  /*118d0*/  WARPSYNC.COLLECTIVE R15, `(.L_x_127) ;  /* 0x000000000f087348 */ /* 0x005fea0003c00000 */
[----:B--2---:R1:W2:Y:S02]  /*118e0*/  SHFL.IDX P6, R14, R13, R12, R11 ;  /* 0x0000000c0d0e7389 */ /* 0x0042a400000c000b */
[----:B012---:R-:W-:Y:S01]  /*118f0*/  ENDCOLLECTIVE ;  /* 0x000000000000791b */ /* 0x007fe20003800000 */
.L_x_127:
[----:B------:R-:W-:Y:S02]  /*11900*/  VIADD R7, R29, 0x20 ;  /* 0x000000201d077836 */ /* 0x000fe40000000000 */
[----:B------:R-:W-:Y:S02]  /*11910*/  IMAD.MOV.U32 R13, RZ, RZ, R4 ;  /* 0x000000ffff0d7224 */ /* 0x000fe400078e0004 */
[----:B------:R-:W-:-:S07]  /*11920*/  IMAD.MOV.U32 R2, RZ, RZ, R14 ;  /* 0x000000ffff027224 */ /* 0x000fce00078e000e */
[----:B------:R-:W-:Y:S05]  /*11930*/  WARPSYNC.COLLECTIVE R15, `(.L_x_128) ;  /* 0x000000000f087348 */ /* 0x000fea0003c00000 */
[----:B------:R0:W1:Y:S02]  /*11940*/  SHFL.IDX P6, R14, R13, R12, R11 ;  /* 0x0000000c0d0e7389 */ /* 0x00006400000c000b */
[----:B01----:R-:W-:Y:S01]  /*11950*/  ENDCOLLECTIVE ;  /* 0x000000000000791b */ /* 0x003fe20003800000 */
.L_x_128:
[----:B------:R-:W-:Y:S02]  /*11960*/  ULDC UR4, c[0x0][0x288] ;  /* 0x0000a20000047ab9 */ /* 0x000fe40000000800 */
[----:B------:R-:W-:-:S05]  /*11970*/  IMAD R0, R0, UR4, RZ ;  /* 0x0000000400007c24 */ /* 0x000fca000f8e02ff */
[----:B------:R-:W-:Y:S01]  /*11980*/  ISETP.GE.AND P0, PT, R29, R0, PT ;  /* 0x000000001d00720c */ /* 0x000fe20003f06270 */
[----:B------:R-:W-:Y:S02]  /*11990*/  IMAD.MOV.U32 R13, RZ, RZ, R5 ;  /* 0x000000ffff0d7224 */ /* 0x000fe400078e0005 */
[----:B------:R-:W-:-:S10]  /*119a0*/  IMAD.MOV.U32 R12, RZ, RZ, 0x1 ;  /* 0x00000001ff0c7424 */ /* 0x000fd400078e00ff */
[----:B------:R-:W-:Y:S02]  /*119b0*/  @!P0 IADD3 R9, R36, UR42, RZ ;  /* 0x0000002a24098c10 */ /* 0x000fe4000fffe0ff */
[----:B------:R-:W-:-:S05]  /*119c0*/  @!P0 IADD3 R14, P4, R35, R14, RZ ;  /* 0x0000000e230e8210 */ /* 0x000fca0007f9e0ff */
[----:B------:R-:W-:Y:S02]  /*119d0*/  @!P0 IMAD.X R3, RZ, RZ, R2, P4 ;  /* 0x000000ffff038224 */ /* 0x000fe400020e0602 */
[----:B------:R-:W-:-:S07]  /*119e0*/  @!P0 IMAD.MOV.U32 R2, RZ, RZ, R14 ;  /* 0x000000ffff028224 */ /* 0x000fce00078e000e */
[----:B------:R-:W-:Y:S05]  /*119f0*/  WARPSYNC.COLLECTIVE R15, `(.L_x_129) ;  /* 0x000000000f087348 */ /* 0x000fea0003c00000 */
[----:B------:R0:W1:Y:S02]  /*11a00*/  SHFL.IDX P6, R14, R13, R12, R11 ;  /* 0x0000000c0d0e7389 */ /* 0x00006400000c000b */
[----:B01----:R-:W-:Y:S01]  /*11a10*/  ENDCOLLECTIVE ;  /* 0x000000000000791b */ /* 0x003fe20003800000 */
.L_x_129:
[----:B------:R-:W-:Y:S01]  /*11a20*/  @!PT LDS RZ, [RZ] ;  /* 0x00000000fffff984 */ /* 0x000fe20000000800 */
[----:B------:R-:W-:Y:S01]  /*11a30*/  @!PT LDS RZ, [RZ] ;  /* 0x00000000fffff984 */ /* 0x000fe20000000800 */
[----:B------:R-:W-:Y:S01]  /*11a40*/  @!PT LDS RZ, [RZ] ;  /* 0x00000000fffff984 */ /* 0x000fe20000000800 */
[----:B------:R0:W-:Y:S04]  /*11a50*/  @!P0 LDGSTS.E.BYPASS.LTC128B.128 [R9+0x14400], desc[UR54][R2.64], !P3 ;  /* 0x1440000002098fae */ /* 0x0001e8000d901d76 */
[----:B------:R0:W-:Y:S04]  /*11a60*/  @!P0 LDGSTS.E.BYPASS.LTC128B.128 [R9+0x16400], desc[UR54][R2.64+0x40], !P2 ;  /* 0x1640004002098fae */ /* 0x0001e8000d101d76 */
[----:B------:R0:W-:Y:S01]  /*11a70*/  @!P0 LDGSTS.E.BYPASS.LTC128B.128 [R9+0x18400], desc[UR54][R2.64+0x80], !P1 ;  /* 0x1840008002098fae */ /* 0x0001e2000c901d76 */
[----:B------:R-:W-:Y:S01]  /*11a80*/  ISETP.GE.AND P0, PT, R7, R0, PT ;  /* 0x000000000700720c */ /* 0x000fe20003f06270 */
[----:B------:R-:W-:Y:S01]  /*11a90*/  IMAD.MOV.U32 R13, RZ, RZ, R4 ;  /* 0x000000ffff0d7224 */ /* 0x000fe200078e0004 */
[----:B------:R-:W-:-:S11]  /*11aa0*/  MOV R6, R14 ;  /* 0x0000000e00067202 */ /* 0x000fd60000000f00 */
[----:B0-----:R-:W-:Y:S05]  /*11ab0*/  WARPSYNC.COLLECTIVE R15, `(.L_x_130) ;  /* 0x000000000f087348 */ /* 0x001fea0003c00000 */
[----:B------:R1:W2:Y:S02]  /*11ac0*/  SHFL.IDX P6, R14, R13, R12, R11 ;  /* 0x0000000c0d0e7389 */ /* 0x0002a400000c000b */
[----:B012---:R-:W-:Y:S01]  /*11ad0*/  ENDCOLLECTIVE ;  /* 0x000000000000791b */ /* 0x007fe20003800000 */
.L_x_130:
[----:B------:R-:W-:Y:S02]  /*11ae0*/  @!P0 VIADD R19, R36, UR42 ;  /* 0x0000002a24138c36 */ /* 0x000fe40008000000 */
[----:B------:R-:W-:Y:S02]  /*11af0*/  IMAD.MOV.U32 R13, RZ, RZ, R5 ;  /* 0x000000ffff0d7224 */ /* 0x000fe400078e0005 */
[----:B------:R-:W-:Y:S01]  /*11b00*/  IMAD.MOV.U32 R12, RZ, RZ, 0x2 ;  /* 0x00000002ff0c7424 */ /* 0x000fe200078e00ff */
[----:B------:R-:W-:-:S05]  /*11b10*/  @!P0 IADD3 R14, P4, R35, R14, RZ ;  /* 0x0000000e230e8210 */ /* 0x000fca0007f9e0ff */
[----:B------:R-:W-:-:S08]  /*11b20*/  @!P0 IMAD.MOV.U32 R2, RZ, RZ, R14 ;  /* 0x000000ffff028224 */ /* 0x000fd000078e000e */
[----:B------:R-:W-:Y:S05]  /*11b30*/  WARPSYNC.COLLECTIVE R15, `(.L_x_131) ;  /* 0x000000000f087348 */ /* 0x000fea0003c00000 */
[----:B------:R0:W1:Y:S02]  /*11b40*/  SHFL.IDX P6, R14, R13, R12, R11 ;  /* 0x0000000c0d0e7389 */ /* 0x00006400000c000b */
[----:B01----:R-:W-:Y:S01]  /*11b50*/  ENDCOLLECTIVE ;  /* 0x000000000000791b */ /* 0x003fe20003800000 */
.L_x_131:
[----:B------:R-:W-:-:S05]  /*11b60*/  @!P0 IMAD.X R7, RZ, RZ, R6, P4 ;  /* 0x000000ffff078224 */ /* 0x000fca00020e0606 */
[----:B------:R-:W-:Y:S01]  /*11b70*/  @!P0 MOV R3, R7 ;  /* 0x0000000700038202 */ /* 0x000fe20000000f00 */
[----:B------:R-:W-:-:S04]  /*11b80*/  VIADD R7, R29, 0x40 ;  /* 0x000000401d077836 */ /* 0x000fc80000000000 */
[----:B------:R-:W-:Y:S01]  /*11b90*/  @!PT LDS RZ, [RZ] ;  /* 0x00000000fffff984 */ /* 0x000fe20000000800 */
[----:B------:R-:W-:Y:S01]  /*11ba0*/  @!PT LDS RZ, [RZ] ;  /* 0x00000000fffff984 */ /* 0x000fe20000000800 */
[----:B------:R-:W-:Y:S01]  /*11bb0*/  @!PT LDS RZ, [RZ] ;  /* 0x00000000fffff984 */ /* 0x000fe20000000800 */
[----:B------:R0:W-:Y:S01]  /*11bc0*/  @!P0 LDGSTS.E.BYPASS.LTC128B.128 [R19+0x14c00], desc[UR54][R2.64], !P3 ;  /* 0x14c0000002138fae */ /* 0x0001e2000d901d76 */
[----:B------:R-:W-:-:S03]  /*11bd0*/  MOV R13, R4 ;  /* 0x00000004000d7202 */ /* 0x000fc60000000f00 */
[----:B------:R0:W-:Y:S04]  /*11be0*/  @!P0 LDGSTS.E.BYPASS.LTC128B.128 [R19+0x16c00], desc[UR54][R2.64+0x40], !P2 ;  /* 0x16c0004002138fae */ /* 0x0001e8000d101d76 */
[----:B------:R0:W-:Y:S01]  /*11bf0*/  @!P0 LDGSTS.E.BYPASS.LTC128B.128 [R19+0x18c00], desc[UR54][R2.64+0x80], !P1 ;  /* 0x18c0008002138fae */ /* 0x0001e2000c901d76 */
[----:B------:R-:W-:Y:S01]  /*11c00*/  ISETP.GE.AND P0, PT, R7, R0, PT ;  /* 0x000000000700720c */ /* 0x000fe20003f06270 */
[----:B------:R-:W-:-:S12]  /*11c10*/  IMAD.MOV.U32 R6, RZ, RZ, R14 ;  /* 0x000000ffff067224 */ /* 0x000fd800078e000e */
[----:B0-----:R-:W-:Y:S05]  /*11c20*/  WARPSYNC.COLLECTIVE R15, `(.L_x_132) ;  /* 0x000000000f087348 */ /* 0x001fea0003c00000 */
[----:B------:R1:W2:Y:S02]  /*11c30*/  SHFL.IDX P6, R14, R13, R12, R11 ;  /* 0x0000000c0d0e7389 */ /* 0x0002a400000c000b */
[----:B012---:R-:W-:Y:S01]  /*11c40*/  ENDCOLLECTIVE ;  /* 0x000000000000791b */ /* 0x007fe20003800000 */
.L_x_132:
[----:B------:R-:W-:Y:S01]  /*11c50*/  @!P0 VIADD R9, R36, UR42 ;  /* 0x0000002a24098c36 */ /* 0x000fe20008000000 */
[----:B------:R-:W-:Y:S01]  /*11c60*/  MOV R13, R5 ;  /* 0x00000005000d7202 */ /* 0x000fe20000000f00 */
[----:B------:R-:W-:Y:S01]  /*11c70*/  IMAD.MOV.U32 R12, RZ, RZ, 0x3 ;  /* 0x00000003ff0c7424 */ /* 0x000fe200078e00ff */
[----:B------:R-:W-:-:S05]  /*11c80*/  @!P0 IADD3 R14, P4, R35, R14, RZ ;  /* 0x0000000e230e8210 */ /* 0x000fca0007f9e0ff */
[----:B------:R-:W-:-:S08]  /*11c90*/  @!P0 IMAD.MOV.U32 R2, RZ, RZ, R14 ;  /* 0x000000ffff028224 */ /* 0x000fd000078e000e */
[----:B------:R-:W-:Y:S05]  /*11ca0*/  WARPSYNC.COLLECTIVE R15, `(.L_x_133) ;  /* 0x000000000f087348 */ /* 0x000fea0003c00000 */
[----:B------:R0:W1:Y:S02]  /*11cb0*/  SHFL.IDX P6, R14, R13, R12, R11 ;  /* 0x0000000c0d0e7389 */ /* 0x00006400000c000b */
[----:B01----:R-:W-:Y:S01]  /*11cc0*/  ENDCOLLECTIVE ;  /* 0x000000000000791b */ /* 0x003fe20003800000 */
.L_x_133:
[----:B------:R-:W-:-:S04]  /*11cd0*/  @!P0 IMAD.X R7, RZ, RZ, R6, P4 ;  /* 0x000000ffff078224 */ /* 0x000fc800020e0606 */
[----:B------:R-:W-:-:S05]  /*11ce0*/  @!P0 IMAD.MOV.U32 R3, RZ, RZ, R7 ;  /* 0x000000ffff038224 */ /* 0x000fca00078e0007 */
[----:B------:R-:W-:Y:S01]  /*11cf0*/  @!PT LDS RZ, [RZ] ;  /* 0x00000000fffff984 */ /* 0x000fe20000000800 */
[----:B------:R-:W-:Y:S01]  /*11d00*/  @!PT LDS RZ, [RZ] ;  /* 0x00000000fffff984 */ /* 0x000fe20000000800 */
[----:B------:R-:W-:Y:S01]  /*11d10*/  @!PT LDS RZ, [RZ] ;  /* 0x00000000fffff984 */ /* 0x000fe20000000800 */
[----:B------:R0:W-:Y:S01]  /*11d20*/  @!P0 LDGSTS.E.BYPASS.LTC128B.128 [R9+0x15400], desc[UR54][R2.64], !P3 ;  /* 0x1540000002098fae */ /* 0x0001e2000d901d76 */
[----:B------:R-:W-:-:S03]  /*11d30*/  IMAD.MOV.U32 R13, RZ, RZ, R4 ;  /* 0x000000ffff0d7224 */ /* 0x000fc600078e0004 */
[----:B------:R0:W-:Y:S04]  /*11d40*/  @!P0 LDGSTS.E.BYPASS.LTC128B.128 [R9+0x17400], desc[UR54][R2.64+0x40], !P2 ;  /* 0x1740004002098fae */ /* 0x0001e8000d101d76 */
[----:B------:R0:W-:Y:S01]  /*11d50*/  @!P0 LDGSTS.E.BYPASS.LTC128B.128 [R9+0x19400], desc[UR54][R2.64+0x80], !P1 ;  /* 0x1940008002098fae */ /* 0x0001e2000c901d76 */
[----:B------:R-:W-:-:S07]  /*11d60*/  IMAD.MOV.U32 R6, RZ, RZ, R14 ;  /* 0x000000ffff067224 */ /* 0x000fce00078e000e */
[----:B0-----:R-:W-:Y:S05]  /*11d70*/  WARPSYNC.COLLECTIVE R15, `(.L_x_134) ;  /* 0x000000000f087348 */ /* 0x001fea0003c00000 */
[----:B------:R1:W2:Y:S02]  /*11d80*/  SHFL.IDX P6, R14, R13, R12, R11 ;  /* 0x0000000c0d0e7389 */ /* 0x0002a400000c000b */
[----:B012---:R-:W-:Y:S01]  /*11d90*/  ENDCOLLECTIVE ;  /* 0x000000000000791b */ /* 0x007fe20003800000 */
.L_x_134:
[----:B------:R-:W-:Y:S05]  /*11da0*/  BRA `(.L_x_135) ;  /* 0xffffffc400a07947 */ /* 0x000fea000383ffff */
.L_x_61:
[----:B-1--4-:R-:W-:-:S04]  /*11db0*/  IMAD.U32 R3, RZ, RZ, UR42 ;  /* 0x0000002aff037e24 */ /* 0x012fc8000f8e00ff */
[----:B------:R1:W4:Y:S03]  /*11dc0*/  SYNCS.PHASECHK.TRANS64.TRYWAIT P0, [R3+URZ+0x29820], R0 ;  /* 0x02982000030075a7 */ /* 0x000326000800017f */
[----:B----4-:R-:W-:Y:S05]  /*11dd0*/  @!P0 NANOSLEEP.SYNCS 0x989680 ;  /* 0x009896800000895d */ /* 0x010fea0003900000 */
[----:B------:R-:W4:Y:S02]  /*11de0*/  @!P0 SYNCS.PHASECHK.TRANS64 P0, [R3+URZ+0x29820], R0 ;  /* 0x02982000030085a7 */ /* 0x000f24000800007f */
[----:B----4-:R-:W-:Y:S05]  /*11df0*/  @!P0 BRA `(.L_x_61) ;  /* 0xfffffffc00ec8947 */ /* 0x010fea000383ffff */
[----:B------:R-:W-:Y:S05]  /*11e00*/  BRA `(.L_x_136) ;  /* 0xffffffc400e47947 */ /* 0x000fea000383ffff */
.L_x_64:
[----:B0-----:R0:W1:Y:S02]  /*11e10*/  SYNCS.PHASECHK.TRANS64.TRYWAIT P0, [R10+URZ+0x29880], R26 ;  /* 0x0298801a0a0075a7 */ /* 0x001064000800017f */
[----:B-1----:R-:W-:Y:S05]  /*11e20*/  @!P0 NANOSLEEP.SYNCS 0x989680 ;  /* 0x009896800000895d */ /* 0x002fea0003900000 */
[----:B------:R-:W1:Y:S02]  /*11e30*/  @!P0 SYNCS.PHASECHK.TRANS64 P0, [R10+URZ+0x29880], R26 ;  /* 0x0298801a0a0085a7 */ /* 0x000e64000800007f */
[----:B-1----:R-:W-:Y:S05]  /*11e40*/  @!P0 BRA `(.L_x_64) ;  /* 0xfffffffc00f08947 */ /* 0x002fea000383ffff */
[----:B------:R-:W-:Y:S05]  /*11e50*/  BRA `(.L_x_137) ;  /* 0xffffffc800e47947 */ /* 0x000fea000383ffff */
.L_x_65:
[----:B------:R-:W-:Y:S01]  /*11e60*/  BSSY B0, `(.L_x_138) ;  /* 0x0000008000007945 */ /* 0x000fe20003800000 */
[----:B------:R-:W-:Y:S01]  /*11e70*/  MOV R13, R25 ;  /* 0x00000019000d7202 */ /* 0x000fe20000000f00 */
[----:B------:R-:W-:Y:S02]  /*11e80*/  IMAD.MOV.U32 R12, RZ, RZ, RZ ;  /* 0x000000ffff0c7224 */ /* 0x000fe400078e00ff */
[----:B------:R-:W-:Y:S02]  /*11e90*/  IMAD.MOV.U32 R11, RZ, RZ, 0x1c1f ;  /* 0x00001c1fff0b7424 */ /* 0x000fe400078e00ff */
[----:B------:R-:W-:-:S07]  /*11ea0*/  IMAD.MOV.U32 R15, RZ, RZ, -0x1 ;  /* 0xffffffffff0f7424 */ /* 0x000fce00078e00ff */
[----:B0-2---:R-:W-:Y:S05]  /*11eb0*/  WARPSYNC.COLLECTIVE R15, `(.L_x_139) ;  /* 0x000000000f087348 */ /* 0x005fea0003c00000 */
[----:B--2---:R1:W2:Y:S02]  /*11ec0*/  SHFL.IDX P6, R14, R13, R12, R11 ;  /* 0x0000000c0d0e7389 */ /* 0x0042a400000c000b */
[----:B012---:R-:W-:Y:S01]  /*11ed0*/  ENDCOLLECTIVE ;  /* 0x000000000000791b */ /* 0x007fe20003800000 */
.L_x_139:
[----:B------:R-:W-:Y:S05]  /*11ee0*/  BSYNC B0 ;  /* 0x0000000000007941 */ /* 0x000fea0003800000 */
.L_x_138:
[----:B------:R-:W-:Y:S01]  /*11ef0*/  MOV R13, R22 ;  /* 0x00000016000d7202 */ /* 0x000fe20000000f00 */
[----:B------:R-:W-:Y:S02]  /*11f00*/  IMAD.MOV.U32 R12, RZ, RZ, RZ ;  /* 0x000000ffff0c7224 */ /* 0x000fe400078e00ff */
[----:B------:R-:W-:Y:S02]  /*11f10*/  IMAD.MOV.U32 R11, RZ, RZ, 0x1c1f ;  /* 0x00001c1fff0b7424 */ /* 0x000fe400078e00ff */
[----:B------:R-:W-:Y:S02]  /*11f20*/  IMAD.MOV.U32 R15, RZ, RZ, -0x1 ;  /* 0xffffffffff0f7424 */ /* 0x000fe400078e00ff */
[----:B------:R-:W-:Y:S02]  /*11f30*/  IMAD.MOV.U32 R3, RZ, RZ, R14 ;  /* 0x000000ffff037224 */ /* 0x000fe400078e000e */
[----:B------:R-:W-:-:S07]  /*11f40*/  IMAD R9, R18, 0x5000, R34 ;  /* 0x0000500012097824 */ /* 0x000fce00078e0222 */
[----:B------:R-:W-:Y:S05]  /*11f50*/  WARPSYNC.COLLECTIVE R15, `(.L_x_140) ;  /* 0x000000000f087348 */ /* 0x000fea0003c00000 */
[----:B------:R0:W1:Y:S02]  /*11f60*/  SHFL.IDX P6, R14, R13, R12, R11 ;  /* 0x0000000c0d0e7389 */ /* 0x00006400000c000b */
[----:B01----:R-:W-:Y:S01]  /*11f70*/  ENDCOLLECTIVE ;  /* 0x000000000000791b */ /* 0x003fe20003800000 */
.L_x_140:
[----:B------:R-:W-:Y:S02]  /*11f80*/  IMAD.IADD R21, R33, 0x1, R9 ;  /* 0x0000000121157824 */ /* 0x000fe400078e0209 */
[----:B------:R-:W-:Y:S02]  /*11f90*/  IMAD.MOV.U32 R13, RZ, RZ, R25 ;  /* 0x000000ffff0d7224 */ /* 0x000fe400078e0019 */
[----:B------:R-:W-:Y:S02]  /*11fa0*/  IMAD.MOV.U32 R12, RZ, RZ, 0x1 ;  /* 0x00000001ff0c7424 */ /* 0x000fe400078e00ff */
[----:B------:R-:W-:-:S07]  /*11fb0*/  IMAD.MOV.U32 R2, RZ, RZ, R14 ;  /* 0x000000ffff027224 */ /* 0x000fce00078e000e */
[----:B------:R-:W-:Y:S05]  /*11fc0*/  WARPSYNC.COLLECTIVE R15, `(.L_x_141) ;  /* 0x000000000f087348 */ /* 0x000fea0003c00000 */
[----:B------:R0:W1:Y:S02]  /*11fd0*/  SHFL.IDX P6, R14, R13, R12, R11 ;  /* 0x0000000c0d0e7389 */ /* 0x00006400000c000b */
[----:B01----:R-:W-:Y:S01]  /*11fe0*/  ENDCOLLECTIVE ;  /* 0x000000000000791b */ /* 0x003fe20003800000 */
.L_x_141:
[----:B------:R-:W-:-:S04]  /*11ff0*/  IADD3 R2, P0, R35, R2, RZ ;  /* 0x0000000223027210 */ /* 0x000fc80007f1e0ff */
[----:B------:R-:W-:-:S05]  /*12000*/  IADD3.X R3, RZ, R3, RZ, P0, !PT ;  /* 0x00000003ff037210 */ /* 0x000fca00007fe4ff */
[----:B------:R-:W-:Y:S01]  /*12010*/  @!PT LDS RZ, [RZ] ;  /* 0x00000000fffff984 */ /* 0x000fe20000000800 */
[----:B------:R-:W-:Y:S01]  /*12020*/  @!PT LDS RZ, [RZ] ;  /* 0x00000000fffff984 */ /* 0x000fe20000000800 */
[----:B------:R-:W-:Y:S01]  /*12030*/  @!PT LDS RZ, [RZ] ;  /* 0x00000000fffff984 */ /* 0x000fe20000000800 */
[----:B------:R-:W-:Y:S01]  /*12040*/  LDGSTS.E.BYPASS.LTC128B.128 [R9], desc[UR54][R2.64], !P3 ;  /* 0x0000000002097fae */ /* 0x000fe2000d901d76 */
[----:B------:R-:W-:-:S03]  /*12050*/  MOV R13, R22 ;  /* 0x00000016000d7202 */ /* 0x000fc60000000f00 */
[----:B------:R0:W-:Y:S02]  /*12060*/  LDGSTS.E.BYPASS.LTC128B.128 [R21], desc[UR54][R2.64+0x40], !P1 ;  /* 0x0000004002157fae */ /* 0x0001e4000c901d76 */
[----:B0-----:R-:W-:-:S07]  /*12070*/  IMAD.MOV.U32 R3, RZ, RZ, R14 ;  /* 0x000000ffff037224 */ /* 0x001fce00078e000e */
[----:B------:R-:W-:Y:S05]  /*12080*/  WARPSYNC.COLLECTIVE R15, `(.L_x_142) ;  /* 0x000000000f087348 */ /* 0x000fea0003c00000 */
[----:B------:R0:W1:Y:S02]  /*12090*/  SHFL.IDX P6, R14, R13, R12, R11 ;  /* 0x0000000c0d0e7389 */ /* 0x00006400000c000b */
[----:B01----:R-:W-:Y:S01]  /*120a0*/  ENDCOLLECTIVE ;  /* 0x000000000000791b */ /* 0x003fe20003800000 */
.L_x_142:
[----:B------:R-:W-:Y:S02]  /*120b0*/  IMAD.MOV.U32 R13, RZ, RZ, R25 ;  /* 0x000000ffff0d7224 */ /* 0x000fe400078e0019 */
[----:B------:R-:W-:Y:S02]  /*120c0*/  IMAD.MOV.U32 R12, RZ, RZ, 0x2 ;  /* 0x00000002ff0c7424 */ /* 0x000fe400078e00ff */
[----:B------:R-:W-:-:S07]  /*120d0*/  IMAD.MOV.U32 R2, RZ, RZ, R14 ;  /* 0x000000ffff027224 */ /* 0x000fce00078e000e */
[----:B------:R-:W-:Y:S05]  /*120e0*/  WARPSYNC.COLLECTIVE R15, `(.L_x_143) ;  /* 0x000000000f087348 */ /* 0x000fea0003c00000 */
[----:B------:R0:W1:Y:S02]  /*120f0*/  SHFL.IDX P6, R14, R13, R12, R11 ;  /* 0x0000000c0d0e7389 */ /* 0x00006400000c000b */
[----:B01----:R-:W-:Y:S01]  /*12100*/  ENDCOLLECTIVE ;  /* 0x000000000000791b */ /* 0x003fe20003800000 */
.L_x_143:
[----:B------:R-:W-:-:S05]  /*12110*/  IADD3 R2, P0, R35, R2, RZ ;  /* 0x0000000223027210 */ /* 0x000fca0007f1e0ff */
[----:B------:R-:W-:-:S05]  /*12120*/  IMAD.X R3, RZ, RZ, R3, P0 ;  /* 0x000000ffff037224 */ /* 0x000fca00000e0603 */
[----:B------:R-:W-:Y:S01]  /*12130*/  @!PT LDS RZ, [RZ] ;  /* 0x00000000fffff984 */ /* 0x000fe20000000800 */
[----:B------:R-:W-:Y:S01]  /*12140*/  @!PT LDS RZ, [RZ] ;  /* 0x00000000fffff984 */ /* 0x000fe20000000800 */
[----:B------:R-:W-:Y:S01]  /*12150*/  @!PT LDS RZ, [RZ] ;  /* 0x00000000fffff984 */ /* 0x000fe20000000800 */
[----:B------:R-:W-:Y:S01]  /*12160*/  LDGSTS.E.BYPASS.LTC128B.128 [R9+0x1000], desc[UR54][R2.64], !P3 ;  /* 0x0100000002097fae */ /* 0x000fe2000d901d76 */
[----:B------:R-:W-:-:S03]  /*12170*/  IMAD.MOV.U32 R13, RZ, RZ, R22 ;  /* 0x000000ffff0d7224 */ /* 0x000fc600078e0016 */
[----:B------:R0:W-:Y:S02]  /*12180*/  LDGSTS.E.BYPASS.LTC128B.128 [R21+0x1000], desc[UR54][R2.64+0x40], !P1 ;  /* 0x0100004002157fae */ /* 0x0001e4000c901d76 */
[----:B0-----:R-:W-:-:S07]  /*12190*/  MOV R3, R14 ;  /* 0x0000000e00037202 */ /* 0x001fce0000000f00 */
[----:B------:R-:W-:Y:S05]  /*121a0*/  WARPSYNC.COLLECTIVE R15, `(.L_x_144) ;  /* 0x000000000f087348 */ /* 0x000fea0003c00000 */
[----:B------:R0:W1:Y:S02]  /*121b0*/  SHFL.IDX P6, R14, R13, R12, R11 ;  /* 0x0000000c0d0e7389 */ /* 0x00006400000c000b */
[----:B01----:R-:W-:Y:S01]  /*121c0*/  ENDCOLLECTIVE ;  /* 0x000000000000791b */ /* 0x003fe20003800000 */
.L_x_144:
[----:B------:R-:W-:Y:S01]  /*121d0*/  IMAD.MOV.U32 R13, RZ, RZ, R25 ;  /* 0x000000ffff0d7224 */ /* 0x000fe200078e0019 */
[----:B------:R-:W-:Y:S01]  /*121e0*/  MOV R12, 0x3 ;  /* 0x00000003000c7802 */ /* 0x000fe20000000f00 */
[----:B------:R-:W-:-:S07]  /*121f0*/  IMAD.MOV.U32 R2, RZ, RZ, R14 ;  /* 0x000000ffff027224 */ /* 0x000fce00078e000e */
[----:B------:R-:W-:Y:S05]  /*12200*/  WARPSYNC.COLLECTIVE R15, `(.L_x_145) ;  /* 0x000000000f087348 */ /* 0x000fea0003c00000 */
[----:B------:R0:W1:Y:S02]  /*12210*/  SHFL.IDX P6, R14, R13, R12, R11 ;  /* 0x0000000c0d0e7389 */ /* 0x00006400000c000b */
[----:B01----:R-:W-:Y:S01]  /*12220*/  ENDCOLLECTIVE ;  /* 0x000000000000791b */ /* 0x003fe20003800000 */
.L_x_145:
[----:B------:R-:W-:-:S05]  /*12230*/  IADD3 R2, P0, R35, R2, RZ ;  /* 0x0000000223027210 */ /* 0x000fca0007f1e0ff */
[----:B------:R-:W-:-:S05]  /*12240*/  IMAD.X R3, RZ, RZ, R3, P0 ;  /* 0x000000ffff037224 */ /* 0x000fca00000e0603 */
[----:B------:R-:W-:Y:S01]  /*12250*/  @!PT LDS RZ, [RZ] ;  /* 0x00000000fffff984 */ /* 0x000fe20000000800 */
[----:B------:R-:W-:Y:S01]  /*12260*/  @!PT LDS RZ, [RZ] ;  /* 0x00000000fffff984 */ /* 0x000fe20000000800 */
[----:B------:R-:W-:Y:S01]  /*12270*/  @!PT LDS RZ, [RZ] ;  /* 0x00000000fffff984 */ /* 0x000fe20000000800 */
[----:B------:R0:W-:Y:S01]  /*12280*/  LDGSTS.E.BYPASS.LTC128B.128 [R9+0x2000], desc[UR54][R2.64], !P3 ;  /* 0x0200000002097fae */ /* 0x0001e2000d901d76 */
[----:B------:R-:W-:-:S03]  /*12290*/  IMAD.MOV.U32 R13, RZ, RZ, R22 ;  /* 0x000000ffff0d7224 */ /* 0x000fc600078e0016 */
[----:B------:R0:W-:Y:S01]  /*122a0*/  LDGSTS.E.BYPASS.LTC128B.128 [R21+0x2000], desc[UR54][R2.64+0x40], !P1 ;  /* 0x0200004002157fae */ /* 0x0001e2000c901d76 */
[----:B------:R-:W-:-:S07]  /*122b0*/  IMAD.MOV.U32 R25, RZ, RZ, R14 ;  /* 0x000000ffff197224 */ /* 0x000fce00078e000e */
[----:B0-----:R-:W-:Y:S05]  /*122c0*/  WARPSYNC.COLLECTIVE R15, `(.L_x_146) ;  /* 0x000000000f087348 */ /* 0x001fea0003c00000 */
[----:B------:R1:W2:Y:S02]  /*122d0*/  SHFL.IDX P6, R14, R13, R12, R11 ;  /* 0x0000000c0d0e7389 */ /* 0x0002a400000c000b */
[----:B012---:R-:W-:Y:S01]  /*122e0*/  ENDCOLLECTIVE ;  /* 0x000000000000791b */ /* 0x007fe20003800000 */
.L_x_146:
[----:B------:R-:W-:Y:S01]  /*122f0*/  MOV R13, R23 ;  /* 0x00000017000d7202 */ /* 0x000fe20000000f00 */
[----:B------:R-:W-:Y:S02]  /*12300*/  IMAD.MOV.U32 R12, RZ, RZ, RZ ;  /* 0x000000ffff0c7224 */ /* 0x000fe400078e00ff */
[----:B------:R-:W-:-:S07]  /*12310*/  IMAD.MOV.U32 R2, RZ, RZ, R14 ;  /* 0x000000ffff027224 */ /* 0x000fce00078e000e */
[----:B------:R-:W-:Y:S05]  /*12320*/  WARPSYNC.COLLECTIVE R15, `(.L_x_147) ;  /* 0x000000000f087348 */ /* 0x000fea0003c00000 */
[----:B------:R0:W1:Y:S02]  /*12330*/  SHFL.IDX P6, R14, R13, R12, R11 ;  /* 0x0000000c0d0e7389 */ /* 0x00006400000c000b */
[----:B01----:R-:W-:Y:S01]  /*12340*/  ENDCOLLECTIVE ;  /* 0x000000000000791b */ /* 0x003fe20003800000 */
.L_x_147:
        /* <DEDUP_REMOVED lines=12> */
.L_x_148:
[----:B------:R-:W-:Y:S05]  /*12410*/  BRA `(.L_x_149) ;  /* 0xffffffc800907947 */ /* 0x000fea000383ffff */
.L_x_68:
[----:B--2---:R2:W3:Y:S02]  /*12420*/  SYNCS.PHASECHK.TRANS64.TRYWAIT P0, [R10+URZ+0x29840], R26 ;  /* 0x0298401a0a0075a7 */ /* 0x0044e4000800017f */
[----:B---3--:R-:W-:Y:S05]  /*12430*/  @!P0 NANOSLEEP.SYNCS 0x989680 ;  /* 0x009896800000895d */ /* 0x008fea0003900000 */
[----:B------:R-:W3:Y:S02]  /*12440*/  @!P0 SYNCS.PHASECHK.TRANS64 P0, [R10+URZ+0x29840], R26 ;  /* 0x0298401a0a0085a7 */ /* 0x000ee4000800007f */
[----:B---3--:R-:W-:Y:S05]  /*12450*/  @!P0 BRA `(.L_x_68) ;  /* 0xfffffffc00f08947 */ /* 0x008fea000383ffff */
[----:B------:R-:W-:Y:S05]  /*12460*/  BRA `(.L_x_150) ;  /* 0xffffffc800d47947 */ /* 0x000fea000383ffff */
.L_x_69:
[----:B------:R-:W-:Y:S01]  /*12470*/  BSSY B0, `(.L_x_151) ;  /* 0x0000008000007945 */ /* 0x000fe20003800000 */
[----:B------:R-:W-:Y:S01]  /*12480*/  IMAD.MOV.U32 R13, RZ, RZ, R21 ;  /* 0x000000ffff0d7224 */ /* 0x000fe200078e0015 */
[----:B------:R-:W-:Y:S01]  /*12490*/  MOV R12, RZ ;  /* 0x000000ff000c7202 */ /* 0x000fe20000000f00 */
[----:B------:R-:W-:Y:S02]  /*124a0*/  IMAD.MOV.U32 R11, RZ, RZ, 0x1c1f ;  /* 0x00001c1fff0b7424 */ /* 0x000fe400078e00ff */
[----:B------:R-:W-:-:S07]  /*124b0*/  IMAD.MOV.U32 R15, RZ, RZ, -0x1 ;  /* 0xffffffffff0f7424 */ /* 0x000fce00078e00ff */
[----:B012---:R-:W-:Y:S05]  /*124c0*/  WARPSYNC.COLLECTIVE R15, `(.L_x_152) ;  /* 0x000000000f087348 */ /* 0x007fea0003c00000 */
[----:B------:R3:W4:Y:S02]  /*124d0*/  SHFL.IDX P6, R14, R13, R12, R11 ;  /* 0x0000000c0d0e7389 */ /* 0x00072400000c000b */
[----:B01234-:R-:W-:Y:S01]  /*124e0*/  ENDCOLLECTIVE ;  /* 0x000000000000791b */ /* 0x01ffe20003800000 */
.L_x_152:
[----:B------:R-:W-:Y:S05]  /*124f0*/  BSYNC B0 ;  /* 0x0000000000007941 */ /* 0x000fea0003800000 */
.L_x_151:
[----:B------:R-:W-:Y:S01]  /*12500*/  IMAD.MOV.U32 R13, RZ, RZ, R19 ;  /* 0x000000ffff0d7224 */ /* 0x000fe200078e0013 */
[----:B------:R-:W-:Y:S01]  /*12510*/  MOV R12, RZ ;  /* 0x000000ff000c7202 */ /* 0x000fe20000000f00 */
[----:B------:R-:W-:Y:S02]  /*12520*/  IMAD.MOV.U32 R11, RZ, RZ, 0x1c1f ;  /* 0x00001c1fff0b7424 */ /* 0x000fe400078e00ff */
[----:B------:R-:W-:Y:S02]  /*12530*/  IMAD.MOV.U32 R15, RZ, RZ, -0x1 ;  /* 0xffffffffff0f7424 */ /* 0x000fe400078e00ff */
[----:B------:R-:W-:Y:S02]  /*12540*/  IMAD.MOV.U32 R3, RZ, RZ, R14 ;  /* 0x000000ffff037224 */ /* 0x000fe400078e000e */
[----:B------:R-:W-:-:S07]  /*12550*/  VIADD R23, R23, UR42 ;  /* 0x0000002a17177c36 */ /* 0x000fce0008000000 */
[----:B------:R-:W-:Y:S05]  /*12560*/  WARPSYNC.COLLECTIVE R15, `(.L_x_153) ;  /* 0x000000000f087348 */ /* 0x000fea0003c00000 */
[----:B------:R0:W1:Y:S02]  /*12570*/  SHFL.IDX P6, R14, R13, R12, R11 ;  /* 0x0000000c0d0e7389 */ /* 0x00006400000c000b */
[----:B01----:R-:W-:Y:S01]  /*12580*/  ENDCOLLECTIVE ;  /* 0x000000000000791b */ /* 0x003fe20003800000 */
.L_x_153:
[----:B------:R-:W-:Y:S01]  /*12590*/  MOV R13, R21 ;  /* 0x00000015000d7202 */ /* 0x000fe20000000f00 */
[----:B------:R-:W-:Y:S01]  /*125a0*/  IMAD.MOV.U32 R12, RZ, RZ, 0x1 ;  /* 0x00000001ff0c7424 */ /* 0x000fe200078e00ff */
[----:B------:R-:W-:-:S13]  /*125b0*/  IADD3 R2, P0, R35, R14, RZ ;  /* 0x0000000e23027210 */ /* 0x000fda0007f1e0ff */
[----:B------:R-:W-:Y:S05]  /*125c0*/  WARPSYNC.COLLECTIVE R15, `(.L_x_154) ;  /* 0x000000000f087348 */ /* 0x000fea0003c00000 */
[----:B------:R0:W1:Y:S02]  /*125d0*/  SHFL.IDX P6, R14, R13, R12, R11 ;  /* 0x0000000c0d0e7389 */ /* 0x00006400000c000b */
[----:B01----:R-:W-:Y:S01]  /*125e0*/  ENDCOLLECTIVE ;  /* 0x000000000000791b */ /* 0x003fe20003800000 */
.L_x_154:
[----:B------:R-:W-:-:S05]  /*125f0*/  IMAD.X R3, RZ, RZ, R3, P0 ;  /* 0x000000ffff037224 */ /* 0x000fca00000e0603 */
[----:B------:R-:W-:Y:S01]  /*12600*/  @!PT LDS RZ, [RZ] ;  /* 0x00000000fffff984 */ /* 0x000fe20000000800 */
[----:B------:R-:W-:Y:S01]  /*12610*/  @!PT LDS RZ, [RZ] ;  /* 0x00000000fffff984 */ /* 0x000fe20000000800 */
[----:B------:R-:W-:Y:S01]  /*12620*/  @!PT LDS RZ, [RZ] ;  /* 0x00000000fffff984 */ /* 0x000fe20000000800 */
[----:B------:R-:W-:Y:S04]  /*12630*/  LDGSTS.E.BYPASS.LTC128B.128 [R23+0x1a400], desc[UR54][R2.64], !P4 ;  /* 0x1a40000002177fae */ /* 0x000fe8000e101d76 */
[----:B------:R-:W-:Y:S01]  /*12640*/  LDGSTS.E.BYPASS.LTC128B.128 [R23+0x1cc00], desc[UR54][R2.64+0x40], !P3 ;  /* 0x1cc0004002177fae */ /* 0x000fe2000d901d76 */
[----:B------:R-:W-:-:S03]  /*12650*/  IMAD.MOV.U32 R13, RZ, RZ, R19 ;  /* 0x000000ffff0d7224 */ /* 0x000fc600078e0013 */
[----:B------:R0:W-:Y:S02]  /*12660*/  LDGSTS.E.BYPASS.LTC128B.128 [R23+0x1f400], desc[UR54][R2.64+0x80], !P1 ;  /* 0x1f40008002177fae */ /* 0x0001e4000c901d76 */
[----:B0-----:R-:W-:-:S07]  /*12670*/  IMAD.MOV.U32 R3, RZ, RZ, R14 ;  /* 0x000000ffff037224 */ /* 0x001fce00078e000e */
[----:B------:R-:W-:Y:S05]  /*12680*/  WARPSYNC.COLLECTIVE R15, `(.L_x_155) ;  /* 0x000000000f087348 */ /* 0x000fea0003c00000 */
[----:B------:R0:W1:Y:S02]  /*12690*/  SHFL.IDX P6, R14, R13, R12, R11 ;  /* 0x0000000c0d0e7389 */ /* 0x00006400000c000b */
[----:B01----:R-:W-:Y:S01]  /*126a0*/  ENDCOLLECTIVE ;  /* 0x000000000000791b */ /* 0x003fe20003800000 */
.L_x_155:
[----:B------:R-:W-:Y:S01]  /*126b0*/  MOV R13, R21 ;  /* 0x00000015000d7202 */ /* 0x000fe20000000f00 */
[----:B------:R-:W-:Y:S01]  /*126c0*/  IMAD.MOV.U32 R12, RZ, RZ, 0x2 ;  /* 0x00000002ff0c7424 */ /* 0x000fe200078e00ff */
[----:B------:R-:W-:-:S13]  /*126d0*/  IADD3 R2, P0, R35, R14, RZ ;  /* 0x0000000e23027210 */ /* 0x000fda0007f1e0ff */
[----:B------:R-:W-:Y:S05]  /*126e0*/  WARPSYNC.COLLECTIVE R15, `(.L_x_156) ;  /* 0x000000000f087348 */ /* 0x000fea0003c00000 */
[----:B------:R0:W1:Y:S02]  /*126f0*/  SHFL.IDX P6, R14, R13, R12, R11 ;  /* 0x0000000c0d0e7389 */ /* 0x00006400000c000b */
[----:B01----:R-:W-:Y:S01]  /*12700*/  ENDCOLLECTIVE ;  /* 0x000000000000791b */ /* 0x003fe20003800000 */
.L_x_156:
        /* <DEDUP_REMOVED lines=12> */
.L_x_157:
[----:B------:R-:W-:Y:S01]  /*127d0*/  MOV R13, R21 ;  /* 0x00000015000d7202 */ /* 0x000fe20000000f00 */
[----:B------:R-:W-:Y:S01]  /*127e0*/  IMAD.MOV.U32 R12, RZ, RZ, 0x3 ;  /* 0x00000003ff0c7424 */ /* 0x000fe200078e00ff */
[----:B------:R-:W-:-:S13]  /*127f0*/  IADD3 R2, P0, R35, R14, RZ ;  /* 0x0000000e23027210 */ /* 0x000fda0007f1e0ff */
[----:B------:R-:W-:Y:S05]  /*12800*/  WARPSYNC.COLLECTIVE R15, `(.L_x_158) ;  /* 0x000000000f087348 */ /* 0x000fea0003c00000 */
[----:B------:R0:W1:Y:S02]  /*12810*/  SHFL.IDX P6, R14, R13, R12, R11 ;  /* 0x0000000c0d0e7389 */ /* 0x00006400000c000b */
[----:B01----:R-:W-:Y:S01]  /*12820*/  ENDCOLLECTIVE ;  /* 0x000000000000791b */ /* 0x003fe20003800000 */
.L_x_158:
[----:B------:R-:W-:-:S05]  /*12830*/  IMAD.X R3, RZ, RZ, R3, P0 ;  /* 0x000000ffff037224 */ /* 0x000fca00000e0603 */
[----:B------:R-:W-:Y:S01]  /*12840*/  @!PT LDS RZ, [RZ] ;  /* 0x00000000fffff984 */ /* 0x000fe20000000800 */
[----:B------:R-:W-:Y:S01]  /*12850*/  @!PT LDS RZ, [RZ] ;  /* 0x00000000fffff984 */ /* 0x000fe20000000800 */
[----:B------:R-:W-:Y:S01]  /*12860*/  @!PT LDS RZ, [RZ] ;  /* 0x00000000fffff984 */ /* 0x000fe20000000800 */
[----:B------:R0:W-:Y:S04]  /*12870*/  LDGSTS.E.BYPASS.LTC128B.128 [R23+0x1b400], desc[UR54][R2.64], !P4 ;  /* 0x1b40000002177fae */ /* 0x0001e8000e101d76 */
[----:B------:R0:W-:Y:S01]  /*12880*/  LDGSTS.E.BYPASS.LTC128B.128 [R23+0x1dc00], desc[UR54][R2.64+0x40], !P3 ;  /* 0x1dc0004002177fae */ /* 0x0001e2000d901d76 */
[----:B------:R-:W-:-:S03]  /*12890*/  IMAD.MOV.U32 R13, RZ, RZ, R19 ;  /* 0x000000ffff0d7224 */ /* 0x000fc600078e0013 */
[----:B------:R0:W-:Y:S01]  /*128a0*/  LDGSTS.E.BYPASS.LTC128B.128 [R23+0x20400], desc[UR54][R2.64+0x80], !P1 ;  /* 0x2040008002177fae */ /* 0x0001e2000c901d76 */
[----:B------:R-:W-:-:S07]  /*128b0*/  IMAD.MOV.U32 R21, RZ, RZ, R14 ;  /* 0x000000ffff157224 */ /* 0x000fce00078e000e */
[----:B0-----:R-:W-:Y:S05]  /*128c0*/  WARPSYNC.COLLECTIVE R15, `(.L_x_159) ;  /* 0x000000000f087348 */ /* 0x001fea0003c00000 */
[----:B------:R1:W2:Y:S02]  /*128d0*/  SHFL.IDX P6, R14, R13, R12, R11 ;  /* 0x0000000c0d0e7389 */ /* 0x0002a400000c000b */
[----:B012---:R-:W-:Y:S01]  /*128e0*/  ENDCOLLECTIVE ;  /* 0x000000000000791b */ /* 0x007fe20003800000 */
.L_x_159:
[----:B------:R-:W-:Y:S01]  /*128f0*/  MOV R13, R24 ;  /* 0x00000018000d7202 */ /* 0x000fe20000000f00 */
[----:B------:R-:W-:Y:S01]  /*12900*/  IMAD.MOV.U32 R12, RZ, RZ, RZ ;  /* 0x000000ffff0c7224 */ /* 0x000fe200078e00ff */
[----:B------:R-:W-:-:S13]  /*12910*/  IADD3 R2, P0, R35, R14, RZ ;  /* 0x0000000e23027210 */ /* 0x000fda0007f1e0ff */
[----:B------:R-:W-:Y:S05]  /*12920*/  WARPSYNC.COLLECTIVE R15, `(.L_x_160) ;  /* 0x000000000f087348 */ /* 0x000fea0003c00000 */
[----:B------:R0:W1:Y:S02]  /*12930*/  SHFL.IDX P6, R14, R13, R12, R11 ;  /* 0x0000000c0d0e7389 */ /* 0x00006400000c000b */
[----:B01----:R-:W-:Y:S01]  /*12940*/  ENDCOLLECTIVE ;  /* 0x000000000000791b */ /* 0x003fe20003800000 */
.L_x_160:
        /* <DEDUP_REMOVED lines=12> */
.L_x_161:
[----:B------:R-:W-:Y:S05]  /*12a10*/  BRA `(.L_x_162) ;  /* 0xffffffc800787947 */ /* 0x000fea000383ffff */
.L_x_72:
[----:B0-----:R0:W3:Y:S02]  /*12a20*/  SYNCS.PHASECHK.TRANS64.TRYWAIT P0, [R19+URZ+0x29870], R2 ;  /* 0x02987002130075a7 */ /* 0x0010e4000800017f */
[----:B---3--:R-:W-:Y:S05]  /*12a30*/  @!P0 NANOSLEEP.SYNCS 0x989680 ;  /* 0x009896800000895d */ /* 0x008fea0003900000 */
[----:B------:R-:W3:Y:S02]  /*12a40*/  @!P0 SYNCS.PHASECHK.TRANS64 P0, [R19+URZ+0x29870], R2 ;  /* 0x02987002130085a7 */ /* 0x000ee4000800007f */
[----:B---3--:R-:W-:Y:S05]  /*12a50*/  @!P0 BRA `(.L_x_72) ;  /* 0xfffffffc00f08947 */ /* 0x008fea000383ffff */
[----:B------:R-:W-:Y:S05]  /*12a60*/  BRA `(.L_x_163) ;  /* 0xffffffc800d87947 */ /* 0x000fea000383ffff */
.L_x_74:
[----:B0-----:R0:W1:Y:S02]  /*12a70*/  SYNCS.PHASECHK.TRANS64.TRYWAIT P0, [R19+URZ+0x29860], R2 ;  /* 0x02986002130075a7 */ /* 0x001064000800017f */
[----:B-1----:R-:W-:Y:S05]  /*12a80*/  @!P0 NANOSLEEP.SYNCS 0x989680 ;  /* 0x009896800000895d */ /* 0x002fea0003900000 */
[----:B------:R-:W1:Y:S02]  /*12a90*/  @!P0 SYNCS.PHASECHK.TRANS64 P0, [R19+URZ+0x29860], R2 ;  /* 0x02986002130085a7 */ /* 0x000e64000800007f */
[----:B-1----:R-:W-:Y:S05]  /*12aa0*/  @!P0 BRA `(.L_x_74) ;  /* 0xfffffffc00f08947 */ /* 0x002fea000383ffff */
[----:B------:R-:W-:Y:S05]  /*12ab0*/  BRA `(.L_x_164) ;  /* 0xffffffc800e87947 */ /* 0x000fea000383ffff */
.L_x_81:
[----:B-1----:R1:W4:Y:S02]  /*12ac0*/  SYNCS.PHASECHK.TRANS64.TRYWAIT P0, [R16+URZ+0x29870], R3 ;  /* 0x02987003100075a7 */ /* 0x002324000800017f */
[----:B----4-:R-:W-:Y:S05]  /*12ad0*/  @!P0 NANOSLEEP.SYNCS 0x989680 ;  /* 0x009896800000895d */ /* 0x010fea0003900000 */
[----:B------:R-:W4:Y:S02]  /*12ae0*/  @!P0 SYNCS.PHASECHK.TRANS64 P0, [R16+URZ+0x29870], R3 ;  /* 0x02987003100085a7 */ /* 0x000f24000800007f */
[----:B----4-:R-:W-:Y:S05]  /*12af0*/  @!P0 BRA `(.L_x_81) ;  /* 0xfffffffc00f08947 */ /* 0x010fea000383ffff */
[----:B------:R-:W-:Y:S05]  /*12b00*/  BRA `(.L_x_165) ;  /* 0xffffffd000787947 */ /* 0x000fea000383ffff */
.L_x_83:
[----:B-1----:R1:W4:Y:S02]  /*12b10*/  SYNCS.PHASECHK.TRANS64.TRYWAIT P0, [R16+URZ+0x29860], R5 ;  /* 0x02986005100075a7 */ /* 0x002324000800017f */
[----:B----4-:R-:W-:Y:S05]  /*12b20*/  @!P0 NANOSLEEP.SYNCS 0x989680 ;  /* 0x009896800000895d */ /* 0x010fea0003900000 */
[----:B------:R-:W4:Y:S02]  /*12b30*/  @!P0 SYNCS.PHASECHK.TRANS64 P0, [R16+URZ+0x29860], R5 ;  /* 0x02986005100085a7 */ /* 0x000f24000800007f */
[----:B----4-:R-:W-:Y:S05]  /*12b40*/  @!P0 BRA `(.L_x_83) ;  /* 0xfffffffc00f08947 */ /* 0x010fea000383ffff */
[----:B------:R-:W-:Y:S05]  /*12b50*/  BRA `(.L_x_166) ;  /* 0xffffffd000a07947 */ /* 0x000fea000383ffff */
.L_x_86:
[----:B--2---:R2:W3:Y:S02]  /*12b60*/  SYNCS.PHASECHK.TRANS64.TRYWAIT P0, [R6+URZ+0x29820], R3 ;  /* 0x02982003060075a7 */ /* 0x0044e4000800017f */
[----:B---3--:R-:W-:Y:S05]  /*12b70*/  @!P0 NANOSLEEP.SYNCS 0x989680 ;  /* 0x009896800000895d */ /* 0x008fea0003900000 */
[----:B------:R-:W3:Y:S02]  /*12b80*/  @!P0 SYNCS.PHASECHK.TRANS64 P0, [R6+URZ+0x29820], R3 ;  /* 0x02982003060085a7 */ /* 0x000ee4000800007f */
[----:B---3--:R-:W-:Y:S05]  /*12b90*/  @!P0 BRA `(.L_x_86) ;  /* 0xfffffffc00f08947 */ /* 0x008fea000383ffff */
[----:B------:R-:W-:Y:S05]  /*12ba0*/  BRA `(.L_x_167) ;  /* 0xffffffd800087947 */ /* 0x000fea000383ffff */
.L_x_88:
[----:B--2---:R2:W3:Y:S02]  /*12bb0*/  SYNCS.PHASECHK.TRANS64.TRYWAIT P1, [R5+URZ+0x29840], R4 ;  /* 0x02984004050075a7 */ /* 0x0044e4000802017f */
[----:B---3--:R-:W-:Y:S05]  /*12bc0*/  @!P1 NANOSLEEP.SYNCS 0x989680 ;  /* 0x009896800000995d */ /* 0x008fea0003900000 */
[----:B------:R-:W3:Y:S02]  /*12bd0*/  @!P1 SYNCS.PHASECHK.TRANS64 P1, [R5+URZ+0x29840], R4 ;  /* 0x02984004050095a7 */ /* 0x000ee4000802007f */
[----:B---3--:R-:W-:Y:S05]  /*12be0*/  @!P1 BRA `(.L_x_88) ;  /* 0xfffffffc00f09947 */ /* 0x008fea000383ffff */
[----:B------:R-:W-:Y:S05]  /*12bf0*/  BRA `(.L_x_168) ;  /* 0xffffffd800447947 */ /* 0x000fea000383ffff */
.L_x_90:
[----:B---3--:R3:W4:Y:S02]  /*12c00*/  SYNCS.PHASECHK.TRANS64.TRYWAIT P1, [R3+URZ+0x29840], R0 ;  /* 0x02984000030075a7 */ /* 0x008724000802017f */
[----:B----4-:R-:W-:Y:S05]  /*12c10*/  @!P1 NANOSLEEP.SYNCS 0x989680 ;  /* 0x009896800000995d */ /* 0x010fea0003900000 */
[----:B------:R-:W4:Y:S02]  /*12c20*/  @!P1 SYNCS.PHASECHK.TRANS64 P1, [R3+URZ+0x29840], R0 ;  /* 0x02984000030095a7 */ /* 0x000f24000802007f */
[----:B----4-:R-:W-:Y:S05]  /*12c30*/  @!P1 BRA `(.L_x_90) ;  /* 0xfffffffc00f09947 */ /* 0x010fea000383ffff */
[----:B------:R-:W-:Y:S05]  /*12c40*/  BRA `(.L_x_169) ;  /* 0xffffffd800507947 */ /* 0x000fea000383ffff */
.L_x_92:
[----:B----4-:R4:W0:Y:S02]  /*12c50*/  SYNCS.PHASECHK.TRANS64.TRYWAIT P1, [R5+URZ+0x29860], R4 ;  /* 0x02986004050075a7 */ /* 0x010824000802017f */
[----:B0-----:R-:W-:Y:S05]  /*12c60*/  @!P1 NANOSLEEP.SYNCS 0x989680 ;  /* 0x009896800000995d */ /* 0x001fea0003900000 */
[----:B------:R-:W0:Y:S02]  /*12c70*/  @!P1 SYNCS.PHASECHK.TRANS64 P1, [R5+URZ+0x29860], R4 ;  /* 0x02986004050095a7 */ /* 0x000e24000802007f */
[----:B0-----:R-:W-:Y:S05]  /*12c80*/  @!P1 BRA `(.L_x_92) ;  /* 0xfffffffc00f09947 */ /* 0x001fea000383ffff */
[----:B------:R-:W-:Y:S05]  /*12c90*/  BRA `(.L_x_170) ;  /* 0xffffffd8004c7947 */ /* 0x000fea000383ffff */
.L_x_94:
[----:B------:R0:W0:Y:S02]  /*12ca0*/  SYNCS.PHASECHK.TRANS64.TRYWAIT P1, [R3+URZ+0x29860], R0 ;  /* 0x02986000030075a7 */ /* 0x000024000802017f */
[----:B0-----:R-:W-:Y:S05]  /*12cb0*/  @!P1 NANOSLEEP.SYNCS 0x989680 ;  /* 0x009896800000995d */ /* 0x001fea0003900000 */
[----:B------:R-:W0:Y:S02]  /*12cc0*/  @!P1 SYNCS.PHASECHK.TRANS64 P1, [R3+URZ+0x29860], R0 ;  /* 0x02986000030095a7 */ /* 0x000e24000802007f */
[----:B0-----:R-:W-:Y:S05]  /*12cd0*/  @!P1 BRA `(.L_x_94) ;  /* 0xfffffffc00f09947 */ /* 0x001fea000383ffff */
[----:B------:R-:W-:Y:S05]  /*12ce0*/  BRA `(.L_x_171) ;  /* 0xffffffd800487947 */ /* 0x000fea000383ffff */
.L_x_96:
[----:B------:R0:W0:Y:S02]  /*12cf0*/  SYNCS.PHASECHK.TRANS64.TRYWAIT P1, [R5+URZ+0x29880], R4 ;  /* 0x02988004050075a7 */ /* 0x000024000802017f */
[----:B0-----:R-:W-:Y:S05]  /*12d00*/  @!P1 NANOSLEEP.SYNCS 0x989680 ;  /* 0x009896800000995d */ /* 0x001fea0003900000 */
[----:B------:R-:W0:Y:S02]  /*12d10*/  @!P1 SYNCS.PHASECHK.TRANS64 P1, [R5+URZ+0x29880], R4 ;  /* 0x02988004050095a7 */ /* 0x000e24000802007f */
[----:B0-----:R-:W-:Y:S05]  /*12d20*/  @!P1 BRA `(.L_x_96) ;  /* 0xfffffffc00f09947 */ /* 0x001fea000383ffff */
[----:B------:R-:W-:Y:S05]  /*12d30*/  BRA `(.L_x_172) ;  /* 0xffffffd800447947 */ /* 0x000fea000383ffff */
.L_x_173:
[----:B------:R-:W-:-:S00]  /*12d40*/  BRA `(.L_x_173) ;  /* 0xfffffffc00fc7947 */ /* 0x000fc0000383ffff */
[----:B------:R-:W-:-:S00]  /*12d50*/  NOP ;  /* 0x0000000000007918 */ /* 0x000fc00000000000 */
        /* <DEDUP_REMOVED lines=10> */
.L_x_3314:


//--------------------- .text._ZN7cutlass13device_kernelIN5flash11enable_sm90INS1_16FlashAttnFwdSm90INS1_25CollectiveMainloopFwdSm90ILi2EN4cute5tupleIJNS5_1CILi1EEES8_S8_EEENS6_IJNS7_ILi128EEENS7_ILi160EEENS7_ILi192EEEEEELi128ENS_12float_e4m3_tEfNS_4arch4Sm90ELb0ELb0ELb1ELb1ELb1ELb0ELb0ELb1ELb1ELb1ELb1ELb0EEENS1_21CollectiveEpilogueFwdINS6_IJSA_SA_SB_EEES9_NS_10bfloat16_tESG_Li256ELb1ELb1ELb1ELb1EEENS1_36VarlenDynamicPersistentTileSchedulerILi128ELi160ELi256ELi128ELb1ELb1ELb1ELb0ELb1ELb1EEEEEEEEEvNT_6ParamsE --------------------------
	.section	.text._ZN7cutlass13device_kernelIN5flash11enable_sm90INS1_16FlashAttnFwdSm90INS1_25CollectiveMainloopFwdSm90ILi2EN4cute5tupleIJNS5_1CILi1EEES8_S8_EEENS6_IJNS7_ILi128EEENS7_ILi160EEENS7_ILi192EEEEEELi128ENS_12float_e4m3_tEfNS_4arch4Sm90ELb0ELb0ELb1ELb1ELb1ELb0ELb0ELb1ELb1ELb1ELb1ELb0EEENS1_21CollectiveEpilogueFwdINS6_IJSA_SA_SB_EEES9_NS_10bfloat16_tESG_Li256ELb1ELb1ELb1ELb1EEENS1_36VarlenDynamicPersistentTileSchedulerILi128ELi160ELi256ELi128ELb1ELb1ELb1ELb0ELb1ELb1EEEEEEEEEvNT_6ParamsE,"ax",@progbits
	.align	128
.text._ZN7cutlass13device_kernelIN5flash11enable_sm90INS1_16FlashAttnFwdSm90INS1_25CollectiveMainloopFwdSm90ILi2EN4cute5tupleIJNS5_1CILi1EEES8_S8_EEENS6_IJNS7_ILi128EEENS7_ILi160EEENS7_ILi192EEEEEELi128ENS_12float_e4m3_tEfNS_4arch4Sm90ELb0ELb0ELb1ELb1ELb1ELb0ELb0ELb1ELb1ELb1ELb1ELb0EEENS1_21CollectiveEpilogueFwdINS6_IJSA_SA_SB_EEES9_NS_10bfloat16_tESG_Li256ELb1ELb1ELb1ELb1EEENS1_36VarlenDynamicPersistentTileSchedulerILi128ELi160ELi256ELi128ELb1ELb1ELb1ELb0ELb1ELb1EEEEEEEEEvNT_6ParamsE:
        .type           _ZN7cutlass13device_kernelIN5flash11enable_sm90INS1_16FlashAttnFwdSm90INS1_25CollectiveMainloopFwdSm90ILi2EN4cute5tupleIJNS5_1CILi1EEES8_S8_EEENS6_IJNS7_ILi128EEENS7_ILi160EEENS7_ILi192EEEEEELi128ENS_12float_e4m3_tEfNS_4arch4Sm90ELb0ELb0ELb1ELb1ELb1ELb0ELb0ELb1ELb1ELb1ELb1ELb0EEENS1_21CollectiveEpilogueFwdINS6_IJSA_SA_SB_EEES9_NS_10bfloat16_tESG_Li256ELb1ELb1ELb1ELb1EEENS1_36VarlenDynamicPersistentTileSchedulerILi128ELi160ELi256ELi128ELb1ELb1ELb1ELb0ELb1ELb1EEEEEEEEEvNT_6ParamsE,@function
        .size           _ZN7cutlass13device_kernelIN5flash11enable_sm90INS1_16FlashAttnFwdSm90INS1_25CollectiveMainloopFwdSm90ILi2EN4cute5tupleIJNS5_1CILi1EEES8_S8_EEENS6_IJNS7_ILi128EEENS7_ILi160EEENS7_ILi192EEEEEELi128ENS_12float_e4m3_tEfNS_4arch4Sm90ELb0ELb0ELb1ELb1ELb1ELb0ELb0ELb1ELb1ELb1ELb1ELb0EEENS1_21CollectiveEpilogueFwdINS6_IJSA_SA_SB_EEES9_NS_10bfloat16_tESG_Li256ELb1ELb1ELb1ELb1EEENS1_36VarlenDynamicPersistentTileSchedulerILi128ELi160ELi256ELi128ELb1ELb1ELb1ELb0ELb1ELb1EEEEEEEEEvNT_6ParamsE,(.L_x_3315 - _ZN7cutlass13device_kernelIN5flash11enable_sm90INS1_16FlashAttnFwdSm90INS1_25CollectiveMainloopFwdSm90ILi2EN4cute5tupleIJNS5_1CILi1EEES8_S8_EEENS6_IJNS7_ILi128EEENS7_ILi160EEENS7_ILi192EEEEEELi128ENS_12float_e4m3_tEfNS_4arch4Sm90ELb0ELb0ELb1ELb1ELb1ELb0ELb0ELb1ELb1ELb1ELb1ELb0EEENS1_21CollectiveEpilogueFwdINS6_IJSA_SA_SB_EEES9_NS_10bfloat16_tESG_Li256ELb1ELb1ELb1ELb1EEENS1_36VarlenDynamicPersistentTileSchedulerILi128ELi160ELi256ELi128ELb1ELb1ELb1ELb0ELb1ELb1EEEEEEEEEvNT_6ParamsE)
        .other          _ZN7cutlass13device_kernelIN5flash11enable_sm90INS1_16FlashAttnFwdSm90INS1_25CollectiveMainloopFwdSm90ILi2EN4cute5tupleIJNS5_1CILi1EEES8_S8_EEENS6_IJNS7_ILi128EEENS7_ILi160EEENS7_ILi192EEEEEELi128ENS_12float_e4m3_tEfNS_4arch4Sm90ELb0ELb0ELb1ELb1ELb1ELb0ELb0ELb1ELb1ELb1ELb1ELb0EEENS1_21CollectiveEpilogueFwdINS6_IJSA_SA_SB_EEES9_NS_10bfloat16_tESG_Li256ELb1ELb1ELb1ELb1EEENS1_36VarlenDynamicPersistentTileSchedulerILi128ELi160ELi256ELi128ELb1ELb1ELb1ELb0ELb1ELb1EEEEEEEEEvNT_6ParamsE,@"STO_CUDA_ENTRY STV_DEFAULT"
_ZN7cutlass13device_kernelIN5flash11enable_sm90INS1_16FlashAttnFwdSm90INS1_25CollectiveMainloopFwdSm90ILi2EN4cute5tupleIJNS5_1CILi1EEES8_S8_EEENS6_IJNS7_ILi128EEENS7_ILi160EEENS7_ILi192EEEEEELi128ENS_12float_e4m3_tEfNS_4arch4Sm90ELb0ELb0ELb1ELb1ELb1ELb0ELb0ELb1ELb1ELb1ELb1ELb0EEENS1_21CollectiveEpilogueFwdINS6_IJSA_SA_SB_EEES9_NS_10bfloat16_tESG_Li256ELb1ELb1ELb1ELb1EEENS1_36VarlenDynamicPersistentTileSchedulerILi128ELi160ELi256ELi128ELb1ELb1ELb1ELb0ELb1ELb1EEEEEEEEEvNT_6ParamsE:
[----:B------:R-:W0:Y:S02]  /*0000*/  LDC R1, c[0x0][0x28] ;  /* 0x00000a00ff017b82 */ /* 0x000e240000000800 */
[----:B0-----:R-:W-:Y:S01]  /*0010*/  VIADD R1, R1, 0xffffffd0 ;  /* 0xffffffd001017836 */ /* 0x001fe20000000000 */
[----:B------:R-:W0:Y:S01]  /*0020*/  S2R R3, SR_TID.X ;  /* 0x0000000000037919 */ /* 0x000e220000002100 */
[----:B------:R-:W-:Y:S01]  /*0030*/  ELECT P0, URZ, PT ;  /* 0x00000000003f782f */ /* 0x000fe20003800000 */
[----:B------:R-:W-:Y:S01]  /*0040*/  UMOV UR4, 0x80 ;  /* 0x0000008000047882 */ /* 0x000fe20000000000 */
[----:B------:R-:W-:Y:S01]  /*0050*/  UMOV UR7, 0x100 ;  /* 0x0000010000077882 */ /* 0x000fe20000000000 */
[--C-:B0-----:R-:W-:Y:S02]  /*0060*/  SHF.R.U32.HI R0, RZ, 0x5, R3.reuse ;  /* 0x00000005ff007819 */ /* 0x101fe40000011603 */
[----:B------:R-:W-:-:S03]  /*0070*/  SHF.R.U32.HI R3, RZ, 0x7, R3 ;  /* 0x00000007ff037819 */ /* 0x000fc60000011603 */
[----:B------:R-:W0:Y:S04]  /*0080*/  SHFL.IDX PT, R2, R0, RZ, 0x1f ;  /* 0x00001fff00027589 */ /* 0x000e2800000e0000 */
[----:B------:R1:W2:Y:S01]  /*0090*/  SHFL.IDX PT, R4, R3, RZ, 0x1f ;  /* 0x00001fff03047589 */ /* 0x0002a200000e0000 */
[C---:B0-----:R-:W-:Y:S02]  /*00a0*/  ISETP.NE.OR P0, PT, R2.reuse, RZ, !P0 ;  /* 0x000000ff0200720c */ /* 0x041fe40004705670 */
[----:B------:R-:W-:-:S11]  /*00b0*/  ISETP.NE.AND P1, PT, R2, RZ, PT ;  /* 0x000000ff0200720c */ /* 0x000fd60003f25270 */
[----:B------:R-:W-:Y:S01]  /*00c0*/  VOTEU.ALL UP0, P0 ;  /* 0x00000000003f7886 */ /* 0x000fe20000000000 */
[----:B------:R-:W-:-:S04]  /*00d0*/  VOTEU.ALL UP1, P0 ;  /* 0x00000000003f7886 */ /* 0x000fc80000020000 */
[----:B------:R-:W0:Y:S01]  /*00e0*/  @!UP0 S2UR UR8, SR_CgaCtaId ;  /* 0x00000000000889c3 */ /* 0x000e220000008800 */
[----:B------:R-:W-:Y:S01]  /*00f0*/  @!UP0 UMOV UR6, 0x400 ;  /* 0x0000040000068882 */ /* 0x000fe20000000000 */
[----:B------:R-:W-:-:S04]  /*0100*/  @!UP0 UIADD3 UR4, -UR4, 0x100000, URZ ;  /* 0x0010000004048890 */ /* 0x000fc8000fffe13f */
[----:B------:R-:W-:Y:S02]  /*0110*/  @!UP0 USHF.L.U32 UR5, UR4, 0xb, URZ ;  /* 0x0000000b04058899 */ /* 0x000fe4000800063f */
[----:B------:R-:W-:Y:S02]  /*0120*/  @!UP0 USHF.L.U32 UR4, UR4, 0x1, URZ ;  /* 0x0000000104048899 */ /* 0x000fe4000800063f */
[----:B0-----:R-:W-:Y:S02]  /*0130*/  @!UP0 ULEA UR8, UR8, UR6, 0x18 ;  /* 0x0000000608088291 */ /* 0x001fe4000f8ec03f */
[----:B------:R-:W-:-:S04]  /*0140*/  @!UP0 UIADD3 UR6, -UR7, 0x100000, URZ ;  /* 0x0010000007068890 */ /* 0x000fc8000fffe13f */
[----:B------:R-:W-:Y:S02]  /*0150*/  @!UP0 USHF.L.U32 UR7, UR6, 0xb, URZ ;  /* 0x0000000b06078899 */ /* 0x000fe4000800063f */
[----:B------:R-:W-:Y:S01]  /*0160*/  @!UP0 USHF.L.U32 UR6, UR6, 0x1, URZ ;  /* 0x0000000106068899 */ /* 0x000fe2000800063f */
[----:B------:R-:W-:-:S05]  /*0170*/  VOTEU.ALL UP0, P0 ;  /* 0x00000000003f7886 */ /* 0x000fca0000000000 */
[----:B------:R1:W0:Y:S06]  /*0180*/  @!UP0 SYNCS.EXCH.64 URZ, [UR8+0x29800], UR4 ;  /* 0x02980004083f85b2 */ /* 0x00022c0008000100 */
[----:B------:R1:W3:Y:S02]  /*0190*/  @!UP1 SYNCS.EXCH.64 URZ, [UR8+0x29820], UR6 ;  /* 0x02982006083f95b2 */ /* 0x0002e40008000100 */
[----:B-12---:R-:W-:Y:S05]  /*01a0*/  @P1 BRA `(.L_x_174) ;  /* 0x0000000000481947 */ /* 0x006fea0003800000 */
[----:B------:R-:W1:Y:S01]  /*01b0*/  S2UR UR5, SR_CgaCtaId ;  /* 0x00000000000579c3 */ /* 0x000e620000008800 */
[----:B------:R-:W-:Y:S01]  /*01c0*/  UMOV UR4, 0x400 ;  /* 0x0000040000047882 */ /* 0x000fe20000000000 */
[----:B------:R-:W-:Y:S01]  /*01d0*/  UMOV UR6, 0x80 ;  /* 0x0000008000067882 */ /* 0x000fe20000000000 */
[----:B------:R-:W-:Y:S01]  /*01e0*/  UMOV UR7, 0x100 ;  /* 0x0000010000077882 */ /* 0x000fe20000000000 */
[----:B------:R-:W-:Y:S01]  /*01f0*/  ELECT P0, URZ, PT ;  /* 0x00000000003f782f */ /* 0x000fe20003800000 */
[----:B-1----:R-:W-:Y:S02]  /*0200*/  ULEA UR8, UR5, UR4, 0x18 ;  /* 0x0000000405087291 */ /* 0x002fe4000f8ec03f */
[----:B------:R-:W-:-:S04]  /*0210*/  UIADD3 UR4, -UR6, 0x100000, URZ ;  /* 0x0010000006047890 */ /* 0x000fc8000fffe13f */
[----:B------:R-:W-:Y:S02]  /*0220*/  USHF.L.U32 UR5, UR4, 0xb, URZ ;  /* 0x0000000b04057899 */ /* 0x000fe4000800063f */
[----:B------:R-:W-:Y:S02]  /*0230*/  USHF.L.U32 UR4, UR4, 0x1, URZ ;  /* 0x0000000104047899 */ /* 0x000fe4000800063f */
[----:B------:R-:W-:-:S04]  /*0240*/  UIADD3 UR6, -UR7, 0x100000, URZ ;  /* 0x0010000007067890 */ /* 0x000fc8000fffe13f */
[----:B------:R-:W-:Y:S02]  /*0250*/  USHF.L.U32 UR7, UR6, 0xb, URZ ;  /* 0x0000000b06077899 */ /* 0x000fe4000800063f */
[----:B------:R-:W-:Y:S01]  /*0260*/  USHF.L.U32 UR6, UR6, 0x1, URZ ;  /* 0x0000000106067899 */ /* 0x000fe2000800063f */
[----:B------:R-:W1:Y:S03]  /*0270*/  FENCE.VIEW.ASYNC.S ;  /* 0x00000000000073c6 */ /* 0x000e660000000000 */
[----:B-1----:R1:W2:Y:S08]  /*0280*/  SYNCS.EXCH.64 URZ, [UR8+0x29830], UR4 ;  /* 0x02983004083f75b2 */ /* 0x0022b00008000100 */
[----:B------:R1:W4:Y:S01]  /*0290*/  SYNCS.EXCH.64 URZ, [UR8+0x29840], UR6 ;  /* 0x02984006083f75b2 */ /* 0x0003220008000100 */
[----:B------:R1:W0:Y:S01]  /*02a0*/  SYNCS.EXCH.64 URZ, [UR8+0x29838], UR4 ;  /* 0x02983804083f75b2 */ /* 0x0002220008000100 */
[----:B------:R1:W0:Y:S01]  /*02b0*/  SYNCS.EXCH.64 URZ, [UR8+0x29848], UR6 ;  /* 0x02984806083f75b2 */ /* 0x0002220008000100 */
[----:B------:R-:W-:Y:S01]  /*02c0*/  NOP ;  /* 0x0000000000007918 */ /* 0x000fe20000000000 */
.L_x_174:
[----:B------:R-:W5:Y:S01]  /*02d0*/  SHFL.IDX PT, R2, R0, RZ, 0x1f ;  /* 0x00001fff00027589 */ /* 0x000f6200000e0000 */
[----:B------:R-:W-:Y:S01]  /*02e0*/  NOP ;  /* 0x0000000000007918 */ /* 0x000fe20000000000 */
[----:B-----5:R-:W-:-:S13]  /*02f0*/  ISETP.NE.AND P0, PT, R2, RZ, PT ;  /* 0x000000ff0200720c */ /* 0x020fda0003f05270 */
[----:B------:R-:W-:Y:S05]  /*0300*/  @P0 BRA `(.L_x_175) ;  /* 0x0000000000480947 */ /* 0x000fea0003800000 */
[----:B-1----:R-:W1:Y:S01]  /*0310*/  S2UR UR5, SR_CgaCtaId ;  /* 0x00000000000579c3 */ /* 0x002e620000008800 */
        /* <DEDUP_REMOVED lines=12> */
[----:B-1----:R1:W0:Y:S08]  /*03e0*/  SYNCS.EXCH.64 URZ, [UR8+0x29850], UR4 ;  /* 0x02985004083f75b2 */ /* 0x0022300008000100 */
[----:B------:R1:W0:Y:S01]  /*03f0*/  SYNCS.EXCH.64 URZ, [UR8+0x29860], UR6 ;  /* 0x02986006083f75b2 */ /* 0x0002220008000100 */
[----:B------:R1:W0:Y:S01]  /*0400*/  SYNCS.EXCH.64 URZ, [UR8+0x29858], UR4 ;  /* 0x02985804083f75b2 */ /* 0x0002220008000100 */
[----:B------:R1:W0:Y:S01]  /*0410*/  SYNCS.EXCH.64 URZ, [UR8+0x29868], UR6 ;  /* 0x02986806083f75b2 */ /* 0x0002220008000100 */
[----:B------:R-:W-:Y:S01]  /*0420*/  NOP ;  /* 0x0000000000007918 */ /* 0x000fe20000000000 */
.L_x_175:
[----:B------:R-:W5:Y:S01]  /*0430*/  SHFL.IDX PT, R2, R0, RZ, 0x1f ;  /* 0x00001fff00027589 */ /* 0x000f6200000e0000 */
[----:B------:R-:W-:Y:S01]  /*0440*/  NOP ;  /* 0x0000000000007918 */ /* 0x000fe20000000000 */
[----:B-----5:R-:W-:-:S13]  /*0450*/  ISETP.NE.AND P0, PT, R2, RZ, PT ;  /* 0x000000ff0200720c */ /* 0x020fda0003f05270 */
[----:B------:R-:W-:Y:S05]  /*0460*/  @P0 BRA `(.L_x_176) ;  /* 0x0000000000380947 */ /* 0x000fea0003800000 */
[----:B-1----:R-:W1:Y:S01]  /*0470*/  S2UR UR5, SR_CgaCtaId ;  /* 0x00000000000579c3 */ /* 0x002e620000008800 */
[----:B------:R-:W-:Y:S01]  /*0480*/  UMOV UR4, 0x400 ;  /* 0x0000040000047882 */ /* 0x000fe20000000000 */
[----:B------:R-:W-:Y:S01]  /*0490*/  UMOV UR7, 0x80 ;  /* 0x0000008000077882 */ /* 0x000fe20000000000 */
[----:B------:R-:W-:Y:S01]  /*04a0*/  ELECT P0, URZ, PT ;  /* 0x00000000003f782f */ /* 0x000fe20003800000 */
[----:B-1----:R-:W-:Y:S02]  /*04b0*/  ULEA UR6, UR5, UR4, 0x18 ;  /* 0x0000000405067291 */ /* 0x002fe4000f8ec03f */
[----:B------:R-:W-:-:S04]  /*04c0*/  UIADD3 UR4, -UR7, 0x100000, URZ ;  /* 0x0010000007047890 */ /* 0x000fc8000fffe13f */
[----:B------:R-:W-:Y:S02]  /*04d0*/  USHF.L.U32 UR5, UR4, 0xb, URZ ;  /* 0x0000000b04057899 */ /* 0x000fe4000800063f */
[----:B------:R-:W-:Y:S01]  /*04e0*/  USHF.L.U32 UR4, UR4, 0x1, URZ ;  /* 0x0000000104047899 */ /* 0x000fe2000800063f */
[----:B------:R-:W1:Y:S11]  /*04f0*/  FENCE.VIEW.ASYNC.S ;  /* 0x00000000000073c6 */ /* 0x000e760000000000 */
[----:B-1----:R1:W0:Y:S01]  /*0500*/  SYNCS.EXCH.64 URZ, [UR6+0x29870], UR4 ;  /* 0x02987004063f75b2 */ /* 0x0022220008000100 */
[----:B------:R1:W0:Y:S01]  /*0510*/  SYNCS.EXCH.64 URZ, [UR6+0x29880], UR4 ;  /* 0x02988004063f75b2 */ /* 0x0002220008000100 */
[----:B------:R1:W0:Y:S01]  /*0520*/  SYNCS.EXCH.64 URZ, [UR6+0x29878], UR4 ;  /* 0x02987804063f75b2 */ /* 0x0002220008000100 */
[----:B------:R1:W0:Y:S01]  /*0530*/  SYNCS.EXCH.64 URZ, [UR6+0x29888], UR4 ;  /* 0x02988804063f75b2 */ /* 0x0002220008000100 */
[----:B------:R-:W-:Y:S01]  /*0540*/  NOP ;  /* 0x0000000000007918 */ /* 0x000fe20000000000 */
.L_x_176:
        /* <DEDUP_REMOVED lines=22> */
.L_x_177:
[----:B------:R-:W5:Y:S01]  /*06b0*/  SHFL.IDX PT, R3, R0, RZ, 0x1f ;  /* 0x00001fff00037589 */ /* 0x000f6200000e0000 */
[----:B------:R-:W-:Y:S01]  /*06c0*/  R2UR UR9, R4 ;  /* 0x00000000040972ca */ /* 0x000fe200000e0000 */
[----:B------:R-:W-:Y:S01]  /*06d0*/  NOP ;  /* 0x0000000000007918 */ /* 0x000fe20000000000 */
[----:B------:R-:W0:Y:S01]  /*06e0*/  S2R R2, SR_CgaCtaId ;  /* 0x0000000000027919 */ /* 0x000e220000008800 */
[----:B-----5:R-:W-:-:S13]  /*06f0*/  ISETP.NE.AND P0, PT, R3, RZ, PT ;  /* 0x000000ff0300720c */ /* 0x020fda0003f05270 */
[----:B0-----:R-:W-:Y:S05]  /*0700*/  @P0 BRA `(.L_x_178) ;  /* 0x0000000000480947 */ /* 0x001fea0003800000 */
[----:B-1----:R-:W0:Y:S01]  /*0710*/  S2UR UR5, SR_CgaCtaId ;  /* 0x00000000000579c3 */ /* 0x002e220000008800 */
        /* <DEDUP_REMOVED lines=13> */
[----:B------:R0:W0:Y:S01]  /*07f0*/  SYNCS.EXCH.64 URZ, [UR8+0x298c0], UR6 ;  /* 0x0298c006083f75b2 */ /* 0x0000220008000100 */
[----:B------:R0:W0:Y:S01]  /*0800*/  SYNCS.EXCH.64 URZ, [UR8+0x298b8], UR4 ;  /* 0x0298b804083f75b2 */ /* 0x0000220008000100 */
[----:B------:R0:W0:Y:S01]  /*0810*/  SYNCS.EXCH.64 URZ, [UR8+0x298c8], UR6 ;  /* 0x0298c806083f75b2 */ /* 0x0000220008000100 */
[----:B------:R-:W-:Y:S01]  /*0820*/  NOP ;  /* 0x0000000000007918 */ /* 0x000fe20000000000 */
.L_x_178:
[----:B------:R-:W-:Y:S01]  /*0830*/  UISETP.NE.AND UP0, UPT, UR9, URZ, UPT ;  /* 0x0000003f0900728c */ /* 0x000fe2000bf05270 */
[----:B------:R-:W-:Y:S01]  /*0840*/  NOP ;  /* 0x0000000000007918 */ /* 0x000fe20000000000 */
[----:B------:R-:W-:Y:S01]  /*0850*/  UMOV UR42, 0x1 ;  /* 0x00000001002a7882 */ /* 0x000fe20000000000 */
[----:B------:R-:W-:Y:S01]  /*0860*/  ULDC.64 UR50, c[0x0][0x208] ;  /* 0x0000820000327ab9 */ /* 0x000fe20000000a00 */
[----:B------:R-:W-:Y:S01]  /*0870*/  USEL UR42, UR42, 0x2, !UP0 ;  /* 0x000000022a2a7887 */ /* 0x000fe2000c000000 */
[----:B01234-:R-:W-:Y:S01]  /*0880*/  BAR.SYNC.DEFER_BLOCKING 0x0 ;  /* 0x0000000000007b1d */ /* 0x01ffe20000010000 */
[----:B------:R-:W-:-:S13]  /*0890*/  PLOP3.LUT P0, PT, PT, PT, UP0, 0x80, 0x0 ;  /* 0x000000000000781c */ /* 0x000fda0003f0f008 */
[----:B------:R-:W-:Y:S05]  /*08a0*/  @!P0 BRA `(.L_x_179) ;  /* 0x000000cc00cc8947 */ /* 0x000fea0003800000 */
.L_x_180:
[----:B------:R-:W-:-:S08]  /*08b0*/  NOP ;  /* 0x0000000000007918 */ /* 0x000fd00000000000 */
[----:B------:R-:W0:Y:S02]  /*08c0*/  USETMAXREG.TRY_ALLOC.CTAPOOL UP0, 0xe8 ;  /* 0x000000e8000079c8 */ /* 0x000e240008000600 */
[----:B0-----:R-:W-:-:S13]  /*08d0*/  PLOP3.LUT P0, PT, PT, PT, UP0, 0x80, 0x0 ;  /* 0x000000000000781c */ /* 0x001fda0003f0f008 */
[----:B------:R-:W-:Y:S05]  /*08e0*/  @!P0 BRA `(.L_x_180) ;  /* 0xfffffffc00f08947 */ /* 0x000fea000383ffff */
[----:B------:R-:W0:Y:S01]  /*08f0*/  S2R R2, SR_TID.X ;  /* 0x0000000000027919 */ /* 0x000e220000002100 */
[----:B------:R-:W1:Y:S01]  /*0900*/  S2UR UR5, SR_CgaCtaId ;  /* 0x00000000000579c3 */ /* 0x000e620000008800 */
[----:B------:R-:W-:-:S07]  /*0910*/  UMOV UR4, 0x400 ;  /* 0x0000040000047882 */ /* 0x000fce0000000000 */
[----:B------:R-:W-:Y:S06]  /*0920*/  BAR.ARV 0x8, 0x180 ;  /* 0x0206000000007b1d */ /* 0x000fec0000002000 */
[----:B-1----:R-:W-:Y:S01]  /*0930*/  ULEA UR4, UR5, UR4, 0x18 ;  /* 0x0000000405047291 */ /* 0x002fe2000f8ec03f */
[----:B0-----:R-:W-:-:S04]  /*0940*/  LOP3.LUT R0, R2, 0xffffff80, RZ, 0xc0, !PT ;  /* 0xffffff8002007812 */ /* 0x001fc800078ec0ff */
[----:B------:R-:W-:-:S13]  /*0950*/  ISETP.NE.AND P0, PT, R0, 0x80, PT ;  /* 0x000000800000780c */ /* 0x000fda0003f05270 */
[----:B------:R-:W-:Y:S08]  /*0960*/  @!P0 BAR.ARV 0x9, 0x100 ;  /* 0x0244000000008b1d */ /* 0x000ff00000002000 */
[----:B------:R-:W-:Y:S06]  /*0970*/  BAR.SYNC.DEFER_BLOCKING 0x5, 0x180 ;  /* 0x0146000000007b1d */ /* 0x000fec0000010000 */
[----:B------:R-:W0:Y:S01]  /*0980*/  LDS.128 R32, [UR4+0x298d0] ;  /* 0x0298d004ff207984 */ /* 0x000e220008000c00 */
[----:B------:R-:W-:Y:S01]  /*0990*/  ULDC UR4, c[0x0][0xc3c] ;  /* 0x00030f0000047ab9 */ /* 0x000fe20000000800 */
[----:B------:R-:W-:Y:S06]  /*09a0*/  BAR.ARV 0x4, 0x180 ;  /* 0x0106000000007b1d */ /* 0x000fec0000002000 */
[----:B0-----:R-:W-:-:S13]  /*09b0*/  ISETP.GE.AND P0, PT, R35, UR4, PT ;  /* 0x0000000423007c0c */ /* 0x001fda000bf06270 */
[----:B------:R-:W-:Y:S05]  /*09c0*/  @P0 EXIT ;  /* 0x000000000000094d */ /* 0x000fea0003800000 */
[----:B------:R-:W-:Y:S01]  /*09d0*/  VIADD R223, R2, 0xffffff80 ;  /* 0xffffff8002df7836 */ /* 0x000fe20000000000 */
[----:B------:R-:W-:Y:S01]  /*09e0*/  R2UR UR6, R33 ;  /* 0x00000000210672ca */ /* 0x000fe200000e0000 */
[----:B------:R-:W-:Y:S01]  /*09f0*/  ULOP3.LUT UR48, UR42, 0x1, URZ, 0xfc, !UPT ;  /* 0x000000012a307892 */ /* 0x000fe2000f8efc3f */
[----:B------:R-:W-:Y:S01]  /*0a00*/  R2UR UR5, R34 ;  /* 0x00000000220572ca */ /* 0x000fe200000e0000 */
[----:B------:R-:W-:Y:S01]  /*0a10*/  UMOV UR47, URZ ;  /* 0x0000003f002f7c82 */ /* 0x000fe20008000000 */
[----:B------:R-:W-:Y:S01]  /*0a20*/  SHF.R.S32.HI R0, RZ, 0x1f, R223 ;  /* 0x0000001fff007819 */ /* 0x000fe200000114df */
[----:B------:R-:W-:Y:S01]  /*0a30*/  UMOV UR46, URZ ;  /* 0x0000003f002e7c82 */ /* 0x000fe20008000000 */
[----:B------:R-:W-:Y:S02]  /*0a40*/  UMOV UR45, URZ ;  /* 0x0000003f002d7c82 */ /* 0x000fe40008000000 */
[CC--:B------:R-:W-:Y:S02]  /*0a50*/  LEA.HI R2, R0.reuse, R223.reuse, RZ, 0x7 ;  /* 0x000000df00027211 */ /* 0x0c0fe400078f38ff */
[----:B------:R-:W-:-:S02]  /*0a60*/  LEA.HI R3, R0, R223, RZ, 0x4 ;  /* 0x000000df00037211 */ /* 0x000fc400078f20ff */
[----:B------:R-:W-:Y:S02]  /*0a70*/  LOP3.LUT R4, R2, 0xffffff80, RZ, 0xc0, !PT ;  /* 0xffffff8002047812 */ /* 0x000fe400078ec0ff */
[----:B------:R-:W-:Y:S02]  /*0a80*/  SHF.R.S32.HI R6, RZ, 0x4, R3 ;  /* 0x00000004ff067819 */ /* 0x000fe40000011403 */
[----:B------:R-:W-:Y:S01]  /*0a90*/  SHF.R.S32.HI R217, RZ, 0x7, R2 ;  /* 0x00000007ffd97819 */ /* 0x000fe20000011402 */
[----:B------:R-:W-:Y:S01]  /*0aa0*/  IMAD.IADD R201, R223, 0x1, -R4 ;  /* 0x00000001dfc97824 */ /* 0x000fe200078e0a04 */
[----:B------:R-:W-:Y:S02]  /*0ab0*/  LEA.HI R4, R0, R223, RZ, 0x5 ;  /* 0x000000df00047211 */ /* 0x000fe400078f28ff */
[----:B------:R-:W-:Y:S02]  /*0ac0*/  LEA.HI R2, R2, R217, RZ, 0x1 ;  /* 0x000000d902027211 */ /* 0x000fe400078f08ff */
[----:B------:R-:W-:Y:S01]  /*0ad0*/  SHF.R.S32.HI R8, RZ, 0x1f, R201 ;  /* 0x0000001fff087819 */ /* 0x000fe200000114c9 */
[----:B------:R-:W-:Y:S01]  /*0ae0*/  IMAD.SHL.U32 R5, R4, 0x20, RZ ;  /* 0x0000002004057824 */ /* 0x000fe200078e00ff */
[----:B------:R-:W-:-:S02]  /*0af0*/  LOP3.LUT R4, R3, 0x3fffff0, RZ, 0xc0, !PT ;  /* 0x03fffff003047812 */ /* 0x000fc400078ec0ff */
[----:B------:R-:W-:Y:S02]  /*0b00*/  LEA.HI R3, R3, R6, RZ, 0x1 ;  /* 0x0000000603037211 */ /* 0x000fe400078f08ff */
[----:B------:R-:W-:Y:S01]  /*0b10*/  LOP3.LUT R5, R5, 0xfffffc00, RZ, 0xc0, !PT ;  /* 0xfffffc0005057812 */ /* 0x000fe200078ec0ff */
[----:B------:R-:W-:Y:S01]  /*0b20*/  IMAD.IADD R4, R223, 0x1, -R4 ;  /* 0x00000001df047824 */ /* 0x000fe200078e0a04 */
[----:B------:R-:W-:Y:S02]  /*0b30*/  LOP3.LUT R3, R3, 0x1ffffffe, RZ, 0xc0, !PT ;  /* 0x1ffffffe03037812 */ /* 0x000fe400078ec0ff */
[----:B------:R-:W-:Y:S01]  /*0b40*/  LEA.HI R7, R8, R201, RZ, 0x2 ;  /* 0x000000c908077211 */ /* 0x000fe200078f10ff */
[----:B------:R-:W-:Y:S01]  /*0b50*/  IMAD R4, R4, 0x40, R5 ;  /* 0x0000004004047824 */ /* 0x000fe200078e0205 */
[----:B------:R-:W-:Y:S01]  /*0b60*/  LEA.HI R5, R0, R223, RZ, 0x2 ;  /* 0x000000df00057211 */ /* 0x000fe200078f10ff */
[----:B------:R-:W-:Y:S01]  /*0b70*/  IMAD.IADD R3, R6, 0x1, -R3 ;  /* 0x0000000106037824 */ /* 0x000fe200078e0a03 */
[----:B------:R-:W-:-:S02]  /*0b80*/  SHF.R.S32.HI R9, RZ, 0x2, R7 ;  /* 0x00000002ff097819 */ /* 0x000fc40000011407 */
[----:B------:R-:W-:Y:S01]  /*0b90*/  LOP3.LUT R6, R5, 0xfffffffc, RZ, 0xc0, !PT ;  /* 0xfffffffc05067812 */ /* 0x000fe200078ec0ff */
[----:B------:R-:W-:Y:S01]  /*0ba0*/  IMAD R220, R3, 0x8, R4 ;  /* 0x0000000803dc7824 */ /* 0x000fe200078e0204 */
[----:B------:R-:W-:Y:S02]  /*0bb0*/  SHF.R.S32.HI R10, RZ, 0x1f, R7 ;  /* 0x0000001fff0a7819 */ /* 0x000fe40000011407 */
[----:B------:R-:W-:Y:S01]  /*0bc0*/  LEA.HI R0, R0, R223, RZ, 0x3 ;  /* 0x000000df00007211 */ /* 0x000fe200078f18ff */
[----:B------:R-:W-:Y:S01]  /*0bd0*/  IMAD.IADD R6, R223, 0x1, -R6 ;  /* 0x00000001df067824 */ /* 0x000fe200078e0a06 */
[----:B------:R-:W-:Y:S02]  /*0be0*/  LEA.HI R10, R10, R9, RZ, 0x3 ;  /* 0x000000090a0a7211 */ /* 0x000fe400078f18ff */
[----:B------:R-:W-:Y:S02]  /*0bf0*/  LOP3.LUT R4, R2, 0x3fffffe, RZ, 0xc0, !PT ;  /* 0x03fffffe02047812 */ /* 0x000fe400078ec0ff */
[----:B------:R-:W-:-:S02]  /*0c00*/  LEA.HI R3, R6, R6, RZ, 0x1 ;  /* 0x0000000606037211 */ /* 0x000fc400078f08ff */
[----:B------:R-:W-:Y:S01]  /*0c10*/  LOP3.LUT R2, R0, 0xfffffff8, RZ, 0xc0, !PT ;  /* 0xfffffff800027812 */ /* 0x000fe200078ec0ff */
[----:B------:R-:W-:Y:S01]  /*0c20*/  IMAD.IADD R4, R217, 0x1, -R4 ;  /* 0x00000001d9047824 */ /* 0x000fe200078e0a04 */
[----:B------:R-:W-:Y:S02]  /*0c30*/  LOP3.LUT R3, R3, 0x1ffffffe, RZ, 0xc0, !PT ;  /* 0x1ffffffe03037812 */ /* 0x000fe400078ec0ff */
[----:B------:R-:W-:Y:S01]  /*0c40*/  LOP3.LUT R10, R10, 0xfffffff8, RZ, 0xc0, !PT ;  /* 0xfffffff80a0a7812 */ /* 0x000fe200078ec0ff */
[----:B------:R-:W-:Y:S01]  /*0c50*/  IMAD.IADD R17, R223, 0x1, -R2 ;  /* 0x00000001df117824 */ /* 0x000fe200078e0a02 */
[----:B------:R-:W-:Y:S01]  /*0c60*/  LEA.HI R8, R8, R201, RZ, 0x5 ;  /* 0x000000c908087211 */ /* 0x000fe200078f28ff */
[----:B------:R-:W-:Y:S01]  /*0c70*/  IMAD.IADD R3, R6, 0x1, -R3 ;  /* 0x0000000106037824 */ /* 0x000fe200078e0a03 */
[----:B------:R-:W-:Y:S01]  /*0c80*/  LOP3.LUT R6, R7, 0x7ffffffc, RZ, 0xc0, !PT ;  /* 0x7ffffffc07067812 */ /* 0x000fe200078ec0ff */
[----:B------:R-:W-:Y:S01]  /*0c90*/  IMAD.IADD R9, R9, 0x1, -R10 ;  /* 0x0000000109097824 */ /* 0x000fe200078e0a0a */
[----:B------:R-:W-:Y:S01]  /*0ca0*/  SHF.R.S32.HI R8, RZ, 0x5, R8 ;  /* 0x00000005ff087819 */ /* 0x000fe20000011408 */
[----:B------:R-:W-:Y:S01]  /*0cb0*/  IMAD.SHL.U32 R2, R17, 0x8, RZ ;  /* 0x0000000811027824 */ /* 0x000fe200078e00ff */
[----:B------:R-:W-:Y:S01]  /*0cc0*/  SHF.R.S32.HI R200, RZ, 0x3, R0 ;  /* 0x00000003ffc87819 */ /* 0x000fe20000011400 */
[----:B------:R-:W-:-:S02]  /*0cd0*/  IMAD.IADD R6, R201, 0x1, -R6 ;  /* 0x00000001c9067824 */ /* 0x000fc400078e0a06 */
[----:B------:R-:W-:Y:S01]  /*0ce0*/  IMAD R9, R8, 0x10, R9 ;  /* 0x0000001008097824 */ /* 0x000fe200078e0209 */
[----:B------:R-:W-:Y:S01]  /*0cf0*/  SHF.R.S32.HI R222, RZ, 0x1f, R2 ;  /* 0x0000001fffde7819 */ /* 0x000fe20000011402 */
[----:B------:R-:W-:Y:S02]  /*0d00*/  IMAD.SHL.U32 R199, R6, 0x2, RZ ;  /* 0x0000000206c77824 */ /* 0x000fe400078e00ff */
[----:B------:R-:W-:Y:S02]  /*0d10*/  VIADD R16, R2, 0x40 ;  /* 0x0000004002107836 */ /* 0x000fe40000000000 */
[C---:B------:R-:W-:Y:S02]  /*0d20*/  VIADD R198, R199.reuse, 0x8 ;  /* 0x00000008c7c67836 */ /* 0x040fe40000000000 */
[C---:B------:R-:W-:Y:S01]  /*0d30*/  VIADD R197, R199.reuse, 0x10 ;  /* 0x00000010c7c57836 */ /* 0x040fe20000000000 */
[----:B------:R-:W-:Y:S01]  /*0d40*/  SHF.R.S32.HI R221, RZ, 0x1f, R16 ;  /* 0x0000001fffdd7819 */ /* 0x000fe20000011410 */
        /* <DEDUP_REMOVED lines=24> */
[----:B------:R-:W-:Y:S01]  /*0ed0*/  VIADD R18, R199, 0x78 ;  /* 0x00000078c7127836 */ /* 0x000fe20000000000 */
[----:B------:R-:W-:Y:S01]  /*0ee0*/  SHF.R.S32.HI R204, RZ, 0x1f, R22 ;  /* 0x0000001fffcc7819 */ /* 0x000fe20000011416 */
[----:B------:R-:W-:Y:S01]  /*0ef0*/  IMAD R218, R4, 0x40, R9 ;  /* 0x0000004004da7824 */ /* 0x000fe200078e0209 */
[----:B------:R-:W-:-:S02]  /*0f00*/  SHF.R.S32.HI R203, RZ, 0x1f, R19 ;  /* 0x0000001fffcb7819 */ /* 0x000fc40000011413 */
[----:B------:R-:W-:Y:S01]  /*0f10*/  SHF.R.S32.HI R202, RZ, 0x1f, R18 ;  /* 0x0000001fffca7819 */ /* 0x000fe20000011412 */
[----:B------:R-:W-:-:S07]  /*0f20*/  IMAD R219, R3, 0x8, R218 ;  /* 0x0000000803db7824 */ /* 0x000fce00078e02da */
.L_x_230:
[----:B012-4-:R-:W0:Y:S01]  /*0f30*/  LDC.64 R4, c[0x0][0xc88] ;  /* 0x00032200ff047b82 */ /* 0x017e220000000a00 */
[----:B------:R-:W-:Y:S01]  /*0f40*/  ULDC.64 UR8, c[0x0][0xa28] ;  /* 0x00028a0000087ab9 */ /* 0x000fe20000000a00 */
[----:B------:R-:W-:Y:S01]  /*0f50*/  ULDC.64 UR10, c[0x0][0xa20] ;  /* 0x00028800000a7ab9 */ /* 0x000fe20000000a00 */
[----:B------:R-:W-:Y:S01]  /*0f60*/  ULDC UR4, c[0x0][0x424] ;  /* 0x0001090000047ab9 */ /* 0x000fe20000000800 */
[----:B------:R-:W-:Y:S01]  /*0f70*/  ULDC UR7, c[0x0][0x2f0] ;  /* 0x0000bc0000077ab9 */ /* 0x000fe20000000800 */
[----:B0-----:R-:W-:-:S06]  /*0f80*/  IMAD.WIDE R4, R35, 0x4, R4 ;  /* 0x0000000423047825 */ /* 0x001fcc00078e0204 */
[----:B------:R-:W2:Y:S01]  /*0f90*/  LDG.E R4, desc[UR50][R4.64] ;  /* 0x0000003204047981 */ /* 0x000ea2000c1e1900 */
[----:B------:R-:W-:Y:S02]  /*0fa0*/  UISETP.NE.U32.AND UP0, UPT, UR8, URZ, UPT ;  /* 0x0000003f0800728c */ /* 0x000fe4000bf05070 */
[----:B------:R-:W-:Y:S02]  /*0fb0*/  UISETP.NE.U32.AND UP1, UPT, UR10, URZ, UPT ;  /* 0x0000003f0a00728c */ /* 0x000fe4000bf25070 */
[----:B------:R-:W-:Y:S02]  /*0fc0*/  UISETP.NE.AND.EX UP0, UPT, UR9, URZ, UPT, UP0 ;  /* 0x0000003f0900728c */ /* 0x000fe4000bf05300 */
[----:B------:R-:W-:-:S04]  /*0fd0*/  UISETP.NE.AND.EX UP1, UPT, UR11, URZ, UPT, UP1 ;  /* 0x0000003f0b00728c */ /* 0x000fc8000bf25310 */
[----:B------:R-:W-:Y:S02]  /*0fe0*/  PLOP3.LUT P0, PT, PT, PT, UP0, 0x80, 0x0 ;  /* 0x000000000000781c */ /* 0x000fe40003f0f008 */
[----:B------:R-:W-:Y:S02]  /*0ff0*/  PLOP3.LUT P1, PT, PT, PT, UP1, 0x80, 0x0 ;  /* 0x000000000000781c */ /* 0x000fe40003f2f018 */
[----:B--2---:R-:W-:-:S13]  /*1000*/  R2UR UR36, R4 ;  /* 0x00000000042472ca */ /* 0x004fda00000e0000 */
[----:B------:R-:W-:Y:S02]  /*1010*/  USHF.R.S32.HI UR37, URZ, 0x1f, UR36 ;  /* 0x0000001f3f257899 */ /* 0x000fe40008011424 */
[----:B------:R-:W-:-:S04]  /*1020*/  @UP0 ULEA UR8, UP2, UR36, UR8, 0x2 ;  /* 0x0000000824080291 */ /* 0x000fc8000f84103f */
[----:B------:R-:W-:Y:S02]  /*1030*/  @UP0 ULEA.HI.X UR9, UR36, UR9, UR37, 0x2, UP2 ;  /* 0x0000000924090291 */ /* 0x000fe400090f1425 */
[----:B------:R-:W-:Y:S01]  /*1040*/  @UP1 ULEA UR10, UP0, UR36, UR10, 0x2 ;  /* 0x0000000a240a1291 */ /* 0x000fe2000f80103f */
[----:B------:R-:W-:-:S03]  /*1050*/  IMAD.U32 R4, RZ, RZ, UR8 ;  /* 0x00000008ff047e24 */ /* 0x000fc6000f8e00ff */
[----:B------:R-:W-:Y:S01]  /*1060*/  @UP1 ULEA.HI.X UR11, UR36, UR11, UR37, 0x2, UP0 ;  /* 0x0000000b240b1291 */ /* 0x000fe200080f1425 */
[----:B------:R-:W-:Y:S01]  /*1070*/  IMAD.U32 R5, RZ, RZ, UR9 ;  /* 0x00000009ff057e24 */ /* 0x000fe2000f8e00ff */
[----:B------:R-:W-:Y:S01]  /*1080*/  ULDC.64 UR8, c[0x0][0x418] ;  /* 0x0001060000087ab9 */ /* 0x000fe20000000a00 */
[----:B------:R-:W-:-:S03]  /*1090*/  IMAD.U32 R6, RZ, RZ, UR10 ;  /* 0x0000000aff067e24 */ /* 0x000fc6000f8e00ff */
[----:B---3--:R-:W-:Y:S01]  /*10a0*/  IMAD.U32 R7, RZ, RZ, UR11 ;  /* 0x0000000bff077e24 */ /* 0x008fe2000f8e00ff */
[----:B------:R-:W2:Y:S04]  /*10b0*/  @P0 LDG.E R4, desc[UR50][R4.64] ;  /* 0x0000003204040981 */ /* 0x000ea8000c1e1900 */
[----:B------:R-:W3:Y:S01]  /*10c0*/  @P1 LDG.E R6, desc[UR50][R6.64] ;  /* 0x0000003206061981 */ /* 0x000ee2000c1e1900 */
[----:B------:R-:W-:Y:S01]  /*10d0*/  UISETP.NE.U32.AND UP0, UPT, UR8, URZ, UPT ;  /* 0x0000003f0800728c */ /* 0x000fe2000bf05070 */
[----:B------:R-:W-:Y:S01]  /*10e0*/  UMOV UR54, URZ ;  /* 0x0000003f00367c82 */ /* 0x000fe20008000000 */
[----:B------:R-:W-:Y:S02]  /*10f0*/  ULOP3.LUT UR8, UR5, 0xff000000, URZ, 0xc0, !UPT ;  /* 0xff00000005087892 */ /* 0x000fe4000f8ec03f */
[----:B------:R-:W-:Y:S01]  /*1100*/  UISETP.NE.AND.EX UP0, UPT, UR9, URZ, UPT, UP0 ;  /* 0x0000003f0900728c */ /* 0x000fe2000bf05300 */
[----:B------:R-:W-:-:S03]  /*1110*/  UMOV UR38, UR6 ;  /* 0x0000000600267c82 */ /* 0x000fc60008000000 */
[----:B------:R-:W-:-:S04]  /*1120*/  USEL UR4, UR4, 0x1, UP0 ;  /* 0x0000000104047887 */ /* 0x000fc80008000000 */
[----:B------:R-:W-:Y:S01]  /*1130*/  UIMAD UR4, UR4, UR7, URZ ;  /* 0x00000007040472a4 */ /* 0x000fe2000f8e023f */
[----:B--2---:R-:W-:-:S06]  /*1140*/  @P0 R2UR UR54, R4 ;  /* 0x00000000043602ca */ /* 0x004fcc00000e0000 */
[----:B---3--:R-:W-:Y:S01]  /*1150*/  @P1 R2UR UR4, R6 ;  /* 0x00000000060412ca */ /* 0x008fe200000e0000 */
[----:B-----5:R-:W-:-:S14]  /*1160*/  @P1 BRA `(.L_x_181) ;  /* 0x0000000000341947 */ /* 0x020fdc0003800000 */
[----:B------:R-:W-:Y:S02]  /*1170*/  ULDC.64 UR6, c[0x0][0xa08] ;  /* 0x0002820000067ab9 */ /* 0x000fe40000000a00 */
[----:B------:R-:W-:-:S04]  /*1180*/  ISETP.NE.U32.AND P0, PT, RZ, UR6, PT ;  /* 0x00000006ff007c0c */ /* 0x000fc8000bf05070 */
[----:B------:R-:W-:-:S13]  /*1190*/  ISETP.NE.AND.EX P0, PT, RZ, UR7, PT, P0 ;  /* 0x00000007ff007c0c */ /* 0x000fda000bf05300 */
[----:B------:R-:W-:Y:S05]  /*11a0*/  @!P0 BRA `(.L_x_181) ;  /* 0x0000000000248947 */ /* 0x000fea0003800000 */
[----:B------:R-:W-:Y:S02]  /*11b0*/  ULDC.64 UR6, c[0x0][0xa08] ;  /* 0x0002820000067ab9 */ /* 0x000fe40000000a00 */
[----:B------:R-:W-:-:S06]  /*11c0*/  UIMAD.WIDE UR6, UR36, 0x4, UR6 ;  /* 0x00000004240678a5 */ /* 0x000fcc000f8e0206 */
[----:B------:R-:W-:Y:S02]  /*11d0*/  IMAD.U32 R4, RZ, RZ, UR6 ;  /* 0x00000006ff047e24 */ /* 0x000fe4000f8e00ff */
[----:B------:R-:W-:-:S05]  /*11e0*/  IMAD.U32 R5, RZ, RZ, UR7 ;  /* 0x00000007ff057e24 */ /* 0x000fca000f8e00ff */
[----:B------:R-:W2:Y:S04]  /*11f0*/  LDG.E R3, desc[UR50][R4.64] ;  /* 0x0000003204037981 */ /* 0x000ea8000c1e1900 */
[----:B------:R-:W3:Y:S01]  /*1200*/  LDG.E R0, desc[UR50][R4.64+0x4] ;  /* 0x0000043204007981 */ /* 0x000ee2000c1e1900 */
[----:B--2---:R-:W-:Y:S02]  /*1210*/  R2UR UR4, R3 ;  /* 0x00000000030472ca */ /* 0x004fe400000e0000 */
[----:B---3--:R-:W-:-:S13]  /*1220*/  R2UR UR6, R0 ;  /* 0x00000000000672ca */ /* 0x008fda00000e0000 */
[----:B------:R-:W-:-:S12]  /*1230*/  UIADD3 UR4, -UR4, UR6, URZ ;  /* 0x0000000604047290 */ /* 0x000fd8000fffe13f */
.L_x_181:
[----:B------:R-:W-:Y:S02]  /*1240*/  UIADD3 UR54, -UR54, UR4, URZ ;  /* 0x0000000436367290 */ /* 0x000fe4000fffe13f */
[----:B------:R-:W-:Y:S02]  /*1250*/  ULOP3.LUT UR4, UR5, 0xff0000, URZ, 0xc0, !UPT ;  /* 0x00ff000005047892 */ /* 0x000fe4000f8ec03f */
[----:B------:R-:W-:Y:S02]  /*1260*/  UISETP.GE.AND UP0, UPT, UR54, 0x1, UPT ;  /* 0x000000013600788c */ /* 0x000fe4000bf06270 */
[----:B------:R-:W-:Y:S02]  /*1270*/  UIADD3 UR6, UR54, 0x9f, URZ ;  /* 0x0000009f36067890 */ /* 0x000fe4000fffe03f */
[----:B------:R-:W-:Y:S02]  /*1280*/  USHF.R.U32.HI UR8, URZ, 0x8, UR8 ;  /* 0x000000083f087899 */ /* 0x000fe40008011608 */
[----:B------:R-:W-:Y:S01]  /*1290*/  PLOP3.LUT P0, PT, PT, PT, UP0, 0x80, 0x0 ;  /* 0x000000000000781c */ /* 0x000fe20003f0f008 */
[----:B------:R-:W-:-:S02]  /*12a0*/  UIMAD.WIDE UR6, UR6, 0x66666667, URZ ;  /* 0x66666667060678a5 */ /* 0x000fc4000f8e023f */
[----:B------:R-:W-:Y:S02]  /*12b0*/  ULEA.HI UR8, UR4, UR8, URZ, 0x10 ;  /* 0x0000000804087291 */ /* 0x000fe4000f8f803f */
[----:B------:R-:W-:Y:S02]  /*12c0*/  USHF.R.U32.HI UR6, URZ, 0x1f, UR7 ;  /* 0x0000001f3f067899 */ /* 0x000fe40008011607 */
[----:B------:R-:W-:Y:S02]  /*12d0*/  ULOP3.LUT UR39, UR8, 0xff, URZ, 0xc0, !UPT ;  /* 0x000000ff08277892 */ /* 0x000fe4000f8ec03f */
[----:B------:R-:W-:Y:S01]  /*12e0*/  ULOP3.LUT UR40, UR5, 0xffff, URZ, 0xc0, !UPT ;  /* 0x0000ffff05287892 */ /* 0x000fe2000f8ec03f */
[----:B------:R-:W-:Y:S01]  /*12f0*/  UMOV UR4, URZ ;  /* 0x0000003f00047c82 */ /* 0x000fe20008000000 */
[----:B------:R-:W-:Y:S02]  /*1300*/  USHF.R.U32.HI UR44, URZ, 0x10, UR8 ;  /* 0x000000103f2c7899 */ /* 0x000fe40008011608 */
[----:B------:R-:W-:Y:S01]  /*1310*/  ULEA.HI.SX32 UR9, UR7, UR6, 0x1a ;  /* 0x0000000607097291 */ /* 0x000fe2000f8fd23f */
[----:B------:R-:W-:Y:S11]  /*1320*/  @!P0 BRA `(.L_x_182) ;  /* 0x0000000000908947 */ /* 0x000ff60003800000 */
[----:B------:R-:W-:Y:S01]  /*1330*/  UISETP.NE.AND UP0, UPT, UR44, URZ, UPT ;  /* 0x0000003f2c00728c */ /* 0x000fe2000bf05270 */
[----:B------:R-:W-:-:S03]  /*1340*/  ULDC UR4, c[0x0][0x9f0] ;  /* 0x00027c0000047ab9 */ /* 0x000fc60000000800 */
[----:B------:R-:W-:-:S03]  /*1350*/  USEL UR10, UR44, UR4, UP0 ;  /* 0x000000042c0a7287 */ /* 0x000fc60008000000 */
[----:B------:R-:W-:Y:S01]  /*1360*/  UMOV UR4, URZ ;  /* 0x0000003f00047c82 */ /* 0x000fe20008000000 */
[----:B------:R-:W-:Y:S02]  /*1370*/  UIADD3 UR6, UR9, -0x1, UR10 ;  /* 0xffffffff09067890 */ /* 0x000fe4000fffe00a */
[----:B------:R-:W-:-:S04]  /*1380*/  IMAD.U32 R4, RZ, RZ, UR10 ;  /* 0x0000000aff047e24 */ /* 0x000fc8000f8e00ff */
[----:B------:R-:W-:Y:S01]  /*1390*/  IMAD.U32 R5, RZ, RZ, UR6 ;  /* 0x00000006ff057e24 */ /* 0x000fe2000f8e00ff */
[-C--:B------:R-:W-:Y:S01]  /*13a0*/  IABS R0, R4.reuse ;  /* 0x0000000400007213 */ /* 0x080fe20000000000 */
[----:B------:R-:W-:Y:S01]  /*13b0*/  ULOP3.LUT UR6, UR6, UR10, URZ, 0x3c, !UPT ;  /* 0x0000000a06067292 */ /* 0x000fe2000f8e3c3f */
[----:B------:R-:W-:Y:S02]  /*13c0*/  IABS R6, R4 ;  /* 0x0000000400067213 */ /* 0x000fe40000000000 */
[----:B------:R-:W-:Y:S02]  /*13d0*/  R2UR UR11, R0 ;  /* 0x00000000000b72ca */ /* 0x000fe400000e0000 */
[----:B------:R-:W-:-:S05]  /*13e0*/  IABS R5, R5 ;  /* 0x0000000500057213 */ /* 0x000fca0000000000 */
[----:B------:R-:W-:-:S05]  /*13f0*/  IMAD.MOV.U32 R4, RZ, RZ, R5 ;  /* 0x000000ffff047224 */ /* 0x000fca00078e0005 */
[----:B------:R-:W-:Y:S01]  /*1400*/  R2UR UR8, R4 ;  /* 0x00000000040872ca */ /* 0x000fe200000e0000 */
        /* <DEDUP_REMOVED lines=22> */
.L_x_182:
[----:B------:R-:W-:Y:S01]  /*1570*/  UIMAD UR41, UR39, UR4, URZ ;  /* 0x00000004272972a4 */ /* 0x000fe2000f8e023f */
[----:B------:R-:W-:Y:S01]  /*1580*/  IMAD.U32 R0, RZ, RZ, UR9 ;  /* 0x00000009ff007e24 */ /* 0x000fe2000f8e00ff */
[----:B------:R-:W-:Y:S01]  /*1590*/  PLOP3.LUT P0, PT, PT, PT, PT, 0x80, 0x0 ;  /* 0x000000000000781c */ /* 0x000fe20003f0f070 */
[----:B------:R-:W-:Y:S01]  /*15a0*/  IMAD.U32 R3, RZ, RZ, UR4 ;  /* 0x00000004ff037e24 */ /* 0x000fe2000f8e00ff */
[----:B------:R-:W-:Y:S02]  /*15b0*/  CS2R R28, SRZ ;  /* 0x00000000001c7805 */ /* 0x000fe4000001ff00 */
[----:B------:R-:W-:Y:S02]  /*15c0*/  CS2R R6, SRZ ;  /* 0x0000000000067805 */ /* 0x000fe4000001ff00 */
[----:B------:R-:W-:Y:S02]  /*15d0*/  CS2R R48, SRZ ;  /* 0x0000000000307805 */ /* 0x000fe4000001ff00 */
[----:B------:R-:W-:-:S02]  /*15e0*/  CS2R R26, SRZ ;  /* 0x00000000001a7805 */ /* 0x000fc4000001ff00 */
[----:B------:R-:W-:Y:S01]  /*15f0*/  VIADDMNMX R0, R3, UR41, R0, PT ;  /* 0x0000002903007c46 */ /* 0x000fe2000b800100 */
[----:B------:R-:W-:Y:S01]  /*1600*/  IMAD.MOV.U32 R3, RZ, RZ, RZ ;  /* 0x000000ffff037224 */ /* 0x000fe200078e00ff */
[----:B------:R-:W-:Y:S01]  /*1610*/  CS2R R8, SRZ ;  /* 0x0000000000087805 */ /* 0x000fe2000001ff00 */
[----:B------:R-:W-:Y:S01]  /*1620*/  IMAD.MOV.U32 R25, RZ, RZ, RZ ;  /* 0x000000ffff197224 */ /* 0x000fe200078e00ff */
[----:B------:R-:W-:Y:S01]  /*1630*/  R2UR UR53, R0 ;  /* 0x00000000003572ca */ /* 0x000fe200000e0000 */
[----:B------:R-:W-:Y:S01]  /*1640*/  IMAD.MOV.U32 R0, RZ, RZ, RZ ;  /* 0x000000ffff007224 */ /* 0x000fe200078e00ff */
[----:B------:R-:W-:Y:S02]  /*1650*/  CS2R R10, SRZ ;  /* 0x00000000000a7805 */ /* 0x000fe4000001ff00 */
[----:B------:R-:W-:Y:S02]  /*1660*/  CS2R R12, SRZ ;  /* 0x00000000000c7805 */ /* 0x000fe4000001ff00 */
[----:B------:R-:W-:-:S02]  /*1670*/  CS2R R14, SRZ ;  /* 0x00000000000e7805 */ /* 0x000fc4000001ff00 */
        /* <DEDUP_REMOVED lines=8> */
[----:B------:R-:W-:Y:S01]  /*1700*/  UISETP.GT.AND UP0, UPT, UR53, UR41, UPT ;  /* 0x000000293500728c */ /* 0x000fe2000bf04270 */
[----:B------:R-:W-:Y:S01]  /*1710*/  CS2R R56, SRZ ;  /* 0x0000000000387805 */ /* 0x000fe2000001ff00 */
[----:B------:R-:W-:Y:S01]  /*1720*/  IMAD.MOV.U32 R64, RZ, RZ, RZ ;  /* 0x000000ffff407224 */ /* 0x000fe200078e00ff */
[----:B------:R-:W-:-:S02]  /*1730*/  CS2R R88, SRZ ;  /* 0x0000000000587805 */ /* 0x000fc4000001ff00 */
[----:B------:R-:W-:Y:S02]  /*1740*/  CS2R R62, SRZ ;  /* 0x00000000003e7805 */ /* 0x000fe4000001ff00 */
[----:B------:R-:W-:Y:S02]  /*1750*/  CS2R R58, SRZ ;  /* 0x00000000003a7805 */ /* 0x000fe4000001ff00 */
[----:B------:R-:W-:Y:S02]  /*1760*/  PLOP3.LUT P1, PT, PT, PT, UP0, 0x80, 0x0 ;  /* 0x000000000000781c */ /* 0x000fe40003f2f008 */
[----:B------:R-:W-:Y:S02]  /*1770*/  CS2R R90, SRZ ;  /* 0x00000000005a7805 */ /* 0x000fe4000001ff00 */
[----:B------:R-:W-:Y:S02]  /*1780*/  CS2R R68, SRZ ;  /* 0x0000000000447805 */ /* 0x000fe4000001ff00 */
[----:B------:R-:W-:-:S02]  /*1790*/  CS2R R70, SRZ ;  /* 0x0000000000467805 */ /* 0x000fc4000001ff00 */
[----:B------:R-:W-:Y:S01]  /*17a0*/  CS2R R66, SRZ ;  /* 0x0000000000427805 */ /* 0x000fe2000001ff00 */
[----:B------:R-:W-:Y:S01]  /*17b0*/  IMAD.MOV.U32 R60, RZ, RZ, RZ ;  /* 0x000000ffff3c7224 */ /* 0x000fe200078e00ff */
[----:B------:R-:W-:Y:S02]  /*17c0*/  CS2R R76, SRZ ;  /* 0x00000000004c7805 */ /* 0x000fe4000001ff00 */
[----:B------:R-:W-:Y:S02]  /*17d0*/  CS2R R72, SRZ ;  /* 0x0000000000487805 */ /* 0x000fe4000001ff00 */
[----:B------:R-:W-:Y:S02]  /*17e0*/  CS2R R78, SRZ ;  /* 0x00000000004e7805 */ /* 0x000fe4000001ff00 */
[----:B------:R-:W-:Y:S02]  /*17f0*/  CS2R R74, SRZ ;  /* 0x00000000004a7805 */ /* 0x000fe4000001ff00 */
[----:B------:R-:W-:-:S02]  /*1800*/  CS2R R84, SRZ ;  /* 0x0000000000547805 */ /* 0x000fc4000001ff00 */
[----:B------:R-:W-:Y:S02]  /*1810*/  CS2R R80, SRZ ;  /* 0x0000000000507805 */ /* 0x000fe4000001ff00 */
[----:B------:R-:W-:Y:S02]  /*1820*/  CS2R R86, SRZ ;  /* 0x0000000000567805 */ /* 0x000fe4000001ff00 */
[----:B------:R-:W-:Y:S01]  /*1830*/  CS2R R82, SRZ ;  /* 0x0000000000527805 */ /* 0x000fe2000001ff00 */
[----:B------:R-:W-:Y:S06]  /*1840*/  @!P1 BRA `(.L_x_183) ;  /* 0x0000008000fc9947 */ /* 0x000fec0003800000 */
[----:B------:R-:W0:Y:S01]  /*1850*/  SHFL.IDX PT, R0, R217, RZ, 0x1f ;  /* 0x00001fffd9007589 */ /* 0x000e2200000e0000 */
[----:B------:R-:W1:Y:S01]  /*1860*/  S2UR UR52, SR_CgaCtaId ;  /* 0x00000000003479c3 */ /* 0x000e620000008800 */
[----:B------:R-:W-:Y:S01]  /*1870*/  UMOV UR49, 0x400 ;  /* 0x0000040000317882 */ /* 0x000fe20000000000 */
[----:B0-----:R-:W-:Y:S01]  /*1880*/  R2UR UR43, R0 ;  /* 0x00000000002b72ca */ /* 0x001fe200000e0000 */
[----:B-1----:R-:W-:-:S04]  /*1890*/  ULEA UR49, UR52, UR49, 0x18 ;  /* 0x0000003134317291 */ /* 0x002fc8000f8ec03f */
[----:B------:R-:W-:-:S04]  /*18a0*/  UIADD3 UR5, UR49, 0x14400, URZ ;  /* 0x0001440031057890 */ /* 0x000fc8000fffe03f */
[----:B------:R-:W-:-:S04]  /*18b0*/  ULOP3.LUT UP0, URZ, UR5, 0x9f, URZ, 0xc0, !UPT ;  /* 0x0000009f053f7892 */ /* 0x000fc8000f80c03f */
[----:B------:R-:W-:Y:S02]  /*18c0*/  ULEA.HI UR4, UR43, UR43, URZ, 0x1 ;  /* 0x0000002b2b047291 */ /* 0x000fe4000f8f083f */
[----:B------:R-:W-:Y:S02]  /*18d0*/  PLOP3.LUT P0, PT, PT, PT, UP0, 0x80, 0x0 ;  /* 0x000000000000781c */ /* 0x000fe40003f0f008 */
        /* <DEDUP_REMOVED lines=13> */
[----:B------:R-:W-:Y:S02]  /*19b0*/  IMAD.U32 R10, RZ, RZ, UR6 ;  /* 0x00000006ff0a7e24 */ /* 0x000fe4000f8e00ff */
[----:B------:R-:W-:Y:S02]  /*19c0*/  IMAD.U32 R6, RZ, RZ, UR4 ;  /* 0x00000004ff067e24 */ /* 0x000fe4000f8e00ff */
[----:B------:R-:W-:-:S02]  /*19d0*/  IMAD.U32 R7, RZ, RZ, UR5 ;  /* 0x00000005ff077e24 */ /* 0x000fc4000f8e00ff */
[----:B------:R-:W-:Y:S02]  /*19e0*/  IMAD.U32 R11, RZ, RZ, UR7 ;  /* 0x00000007ff0b7e24 */ /* 0x000fe4000f8e00ff */
[----:B------:R-:W-:Y:S02]  /*19f0*/  IMAD.MOV.U32 R8, RZ, RZ, 0x70 ;  /* 0x00000070ff087424 */ /* 0x000fe400078e00ff */
[----:B------:R-:W-:Y:S02]  /*1a00*/  IMAD.MOV.U32 R12, RZ, RZ, 0x1 ;  /* 0x00000001ff0c7424 */ /* 0x000fe400078e00ff */
[----:B0-----:R-:W-:-:S07]  /*1a10*/  IMAD.MOV.U32 R13, RZ, RZ, RZ ;  /* 0x000000ffff0d7224 */ /* 0x001fce00078e00ff */
[----:B------:R-:W-:-:S07]  /*1a20*/  LEPC R20, `(.L_x_184) ;  /* 0x000000001014794e */ /* 0x000fce0000000000 */
[----:B-1----:R-:W-:Y:S05]  /*1a30*/  CALL.ABS.NOINC R14 ;  /* 0x000000000e007343 */ /* 0x002fea0003c00000 */
.L_x_184:
[----:B------:R-:W-:Y:S01]  /*1a40*/  ULDC.64 UR6, c[0x0][0x998] ;  /* 0x0002660000067ab9 */ /* 0x000fe20000000a00 */
[----:B------:R-:W-:Y:S01]  /*1a50*/  ULDC.64 UR4, c[0x0][0x990] ;  /* 0x0002640000047ab9 */ /* 0x000fe20000000a00 */
[----:B------:R-:W-:Y:S02]  /*1a60*/  ISETP.NE.U32.AND P1, PT, RZ, UR6, PT ;  /* 0x00000006ff007c0c */ /* 0x000fe4000bf25070 */
[----:B------:R-:W-:Y:S02]  /*1a70*/  ISETP.NE.U32.AND P0, PT, RZ, UR4, PT ;  /* 0x00000004ff007c0c */ /* 0x000fe4000bf05070 */
[----:B------:R-:W-:Y:S02]  /*1a80*/  ISETP.NE.AND.EX P1, PT, RZ, UR7, PT, P1 ;  /* 0x00000007ff007c0c */ /* 0x000fe4000bf25310 */
[----:B------:R-:W-:-:S11]  /*1a90*/  ISETP.NE.AND.EX P0, PT, RZ, UR5, PT, P0 ;  /* 0x00000005ff007c0c */ /* 0x000fd6000bf05300 */
[----:B------:R-:W0:Y:S08]  /*1aa0*/  @P1 LDC.64 R8, c[0x0][0x9b8] ;  /* 0x00026e00ff081b82 */ /* 0x000e300000000a00 */
[----:B------:R-:W1:Y:S08]  /*1ab0*/  @P0 LDC.64 R6, c[0x0][0x9a8] ;  /* 0x00026a00ff060b82 */ /* 0x000e700000000a00 */
[----:B------:R-:W2:Y:S08]  /*1ac0*/  @P1 LDC.64 R12, c[0x0][0x9c0] ;  /* 0x00027000ff0c1b82 */ /* 0x000eb00000000a00 */
[----:B------:R-:W3:Y:S01]  /*1ad0*/  @P0 LDC.64 R10, c[0x0][0x9b0] ;  /* 0x00026c00ff0a0b82 */ /* 0x000ee20000000a00 */
[----:B0-----:R-:W-:-:S04]  /*1ae0*/  @P1 IMAD R4, R8, UR37, RZ ;  /* 0x0000002508041c24 */ /* 0x001fc8000f8e02ff */
[----:B------:R-:W-:Y:S02]  /*1af0*/  @P1 IMAD R9, R9, UR36, R4 ;  /* 0x0000002409091c24 */ /* 0x000fe4000f8e0204 */
[C---:B-1----:R-:W-:Y:S02]  /*1b00*/  @P0 IMAD R0, R6.reuse, UR37, RZ ;  /* 0x0000002506000c24 */ /* 0x042fe4000f8e02ff */
[----:B------:R-:W-:-:S04]  /*1b10*/  @P0 IMAD.WIDE.U32 R4, R6, UR36, RZ ;  /* 0x0000002406040c25 */ /* 0x000fc8000f8e00ff */
[----:B------:R-:W-:Y:S02]  /*1b20*/  @P0 IMAD R3, R7, UR36, R0 ;  /* 0x0000002407030c24 */ /* 0x000fe4000f8e0200 */
[----:B------:R-:W-:-:S04]  /*1b30*/  @P1 IMAD.WIDE.U32 R6, R8, UR36, RZ ;  /* 0x0000002408061c25 */ /* 0x000fc8000f8e00ff */
[----:B------:R-:W-:Y:S02]  /*1b40*/  @P1 IMAD.IADD R7, R7, 0x1, R9 ;  /* 0x0000000107071824 */ /* 0x000fe400078e0209 */
[----:B------:R-:W-:Y:S02]  /*1b50*/  @P0 IMAD.IADD R5, R5, 0x1, R3 ;  /* 0x0000000105050824 */ /* 0x000fe400078e0203 */
[----:B--2---:R-:W-:-:S04]  /*1b60*/  @P1 IMAD.WIDE.U32 R8, R12, UR40, R6 ;  /* 0x000000280c081c25 */ /* 0x004fc8000f8e0006 */
[----:B---3--:R-:W-:Y:S01]  /*1b70*/  @P0 IMAD.WIDE.U32 R4, R10, UR40, R4 ;  /* 0x000000280a040c25 */ /* 0x008fe2000f8e0004 */
[----:B------:R-:W-:-:S03]  /*1b80*/  @P1 LEA R10, P3, R8, UR6, 0x2 ;  /* 0x00000006080a1c11 */ /* 0x000fc6000f8610ff */
[----:B------:R-:W-:Y:S01]  /*1b90*/  @P1 IMAD R3, R13, UR40, R9 ;  /* 0x000000280d031c24 */ /* 0x000fe2000f8e0209 */
[----:B------:R-:W-:Y:S01]  /*1ba0*/  @P0 LEA R6, P2, R4, UR4, 0x2 ;  /* 0x0000000404060c11 */ /* 0x000fe2000f8410ff */
[----:B------:R-:W-:Y:S02]  /*1bb0*/  @P0 IMAD R5, R11, UR40, R5 ;  /* 0x000000280b050c24 */ /* 0x000fe4000f8e0205 */
[----:B------:R-:W-:Y:S01]  /*1bc0*/  IMAD.MOV.U32 R0, RZ, RZ, 0x3f800000 ;  /* 0x3f800000ff007424 */ /* 0x000fe200078e00ff */
[----:B------:R-:W-:Y:S01]  /*1bd0*/  @P1 LEA.HI.X R11, R8, UR7, R3, 0x2, P3 ;  /* 0x00000007080b1c11 */ /* 0x000fe200098f1403 */
[----:B------:R-:W-:Y:S01]  /*1be0*/  IMAD.MOV.U32 R3, RZ, RZ, 0x3f800000 ;  /* 0x3f800000ff037424 */ /* 0x000fe200078e00ff */
[----:B------:R-:W-:-:S03]  /*1bf0*/  @P0 LEA.HI.X R7, R4, UR5, R5, 0x2, P2 ;  /* 0x0000000504070c11 */ /* 0x000fc600090f1405 */
[----:B------:R-:W2:Y:S04]  /*1c00*/  @P1 LDG.E R0, desc[UR50][R10.64] ;  /* 0x000000320a001981 */ /* 0x000ea8000c1e1900 */
[----:B------:R-:W2:Y:S01]  /*1c10*/  @P0 LDG.E R3, desc[UR50][R6.64] ;  /* 0x0000003206030981 */ /* 0x000ea2000c1e1900 */
[----:B------:R-:W-:-:S04]  /*1c20*/  ULEA.HI UR4, UR47, UR47, URZ, 0x1 ;  /* 0x0000002f2f047291 */ /* 0x000fc8000f8f083f */
[----:B------:R-:W-:-:S04]  /*1c30*/  ULOP3.LUT UR4, UR4, 0xfffffffe, URZ, 0xc0, !UPT ;  /* 0xfffffffe04047892 */ /* 0x000fc8000f8ec03f */
[----:B------:R-:W-:-:S06]  /*1c40*/  UIADD3 UR4, UR47, -UR4, URZ ;  /* 0x800000042f047290 */ /* 0x000fcc000fffe03f */
[----:B------:R-:W-:Y:S01]  /*1c50*/  IMAD.U32 R4, RZ, RZ, UR4 ;  /* 0x00000004ff047e24 */ /* 0x000fe2000f8e00ff */
[----:B------:R-:W-:-:S04]  /*1c60*/  ULDC UR4, c[0x0][0x9d8] ;  /* 0x0002760000047ab9 */ /* 0x000fc80000000800 */
[----:B------:R-:W-:-:S04]  /*1c70*/  SHF.L.U32 R4, R4, 0x1f, RZ ;  /* 0x0000001f04047819 */ /* 0x000fc800000006ff */
[----:B------:R-:W0:Y:S01]  /*1c80*/  SYNCS.PHASECHK.TRANS64.TRYWAIT P1, [UR49+0x29800], R4 ;  /* 0x02980004ff0075a7 */ /* 0x000e220008020171 */
[----:B------:R-:W-:-:S05]  /*1c90*/  IMAD.U32 R5, RZ, RZ, UR48 ;  /* 0x00000030ff057e24 */ /* 0x000fca000f8e00ff */
[----:B------:R-:W-:Y:S01]  /*1ca0*/  ISETP.NE.AND P0, PT, R5, 0x3, PT ;  /* 0x000000030500780c */ /* 0x000fe20003f05270 */
[----:B--2---:R-:W-:-:S04]  /*1cb0*/  FMUL.FTZ R0, R3, R0 ;  /* 0x0000000003007220 */ /* 0x004fc80000410000 */
[----:B------:R-:W-:Y:S01]  /*1cc0*/  FMUL.FTZ R0, R0, UR4 ;  /* 0x0000000400007c20 */ /* 0x000fe20008410000 */
[----:B0-----:R-:W-:Y:S07]  /*1cd0*/  @!P1 BRA `(.L_x_185) ;  /* 0x0000012800289947 */ /* 0x001fee0003800000 */
.L_x_331:
[----:B------:R-:W-:Y:S05]  /*1ce0*/  @!P0 BRA `(.L_x_186) ;  /* 0x0000000000048947 */ /* 0x000fea0003800000 */
[----:B------:R-:W-:Y:S01]  /*1cf0*/  BPT.TRAP 0x1 ;  /* 0x000000040000795c */ /* 0x000fe20000300000 */
.L_x_186:
[----:B0-----:R-:W-:Y:S02]  /*1d00*/  IMAD.U32 R3, RZ, RZ, UR45 ;  /* 0x0000002dff037e24 */ /* 0x001fe4000f8e00ff */
[----:B------:R-:W-:-:S03]  /*1d10*/  IMAD.U32 R4, RZ, RZ, UR46 ;  /* 0x0000002eff047e24 */ /* 0x000fc6000f8e00ff */
[----:B------:R-:W-:Y:S02]  /*1d20*/  LEA R3, R3, UR49, 0x3 ;  /* 0x0000003103037c11 */ /* 0x000fe4000f8e18ff */
[----:B------:R-:W-:-:S04]  /*1d30*/  SHF.L.U32 R4, R4, 0x1f, RZ ;  /* 0x0000001f04047819 */ /* 0x000fc800000006ff */
[----:B------:R0:W1:Y:S01]  /*1d40*/  SYNCS.PHASECHK.TRANS64.TRYWAIT P1, [R3+URZ+0x29830], R4 ;  /* 0x02983004030075a7 */ /* 0x000062000802017f */
[----:B------:R-:W-:Y:S05]  /*1d50*/  @!P0 BRA `(.L_x_187) ;  /* 0x0000000000048947 */ /* 0x000fea0003800000 */
[----:B------:R-:W-:Y:S01]  /*1d60*/  BPT.TRAP 0x1 ;  /* 0x000000040000795c */ /* 0x000fe20000300000 */
.L_x_187:
[----:B------:R-:W-:Y:S01]  /*1d70*/  IMAD.MOV.U32 R25, RZ, RZ, RZ ;  /* 0x000000ffff197224 */ /* 0x000fe200078e00ff */
[----:B-1----:R-:W-:Y:S06]  /*1d80*/  @P1 BRA `(.L_x_188) ;  /* 0x0000000000081947 */ /* 0x002fec0003800000 */
[----:B------:R-:W1:Y:S02]  /*1d90*/  SYNCS.PHASECHK.TRANS64.TRYWAIT P1, [R3+URZ+0x29830], R4 ;  /* 0x02983004030075a7 */ /* 0x000e64000802017f */
[----:B-1----:R-:W-:Y:S05]  /*1da0*/  @!P1 BRA `(.L_x_189) ;  /* 0x00000128000c9947 */ /* 0x002fea0003800000 */
.L_x_188:
[----:B------:R-:W-:Y:S05]  /*1db0*/  WARPSYNC.ALL ;  /* 0x0000000000007948 */ /* 0x000fea0003800000 */
[----:B------:R-:W-:Y:S01]  /*1dc0*/  UIADD3 UR49, UR49, 0x1a400, URZ ;  /* 0x0001a40031317890 */ /* 0x000fe2000fffe03f */
[----:B------:R-:W-:Y:S01]  /*1dd0*/  WARPGROUP.ARRIVE ;  /* 0x00000000000079c5 */ /* 0x000fe20000000000 */
[----:B------:R-:W-:Y:S02]  /*1de0*/  ULOP3.LUT UR28, UR55, 0x10000, URZ, 0xfc, !UPT ;  /* 0x00010000371c7892 */ /* 0x000fe4000f8efc3f */
[----:B------:R-:W-:Y:S01]  /*1df0*/  USHF.R.U32.HI UR49, URZ, 0x4, UR49 ;  /* 0x000000043f317899 */ /* 0x000fe20008011631 */
[----:B------:R-:W-:Y:S01]  /*1e00*/  UMOV UR25, 0x80000020 ;  /* 0x8000002000197882 */ /* 0x000fe20000000000 */
[----:B------:R-:W-:-:S02]  /*1e10*/  UMOV UR27, 0x80000020 ;  /* 0x80000020001b7882 */ /* 0x000fc40000000000 */
[----:B------:R-:W-:Y:S01]  /*1e20*/  ULOP3.LUT UR49, UR49, 0x3fff, URZ, 0xc0, !UPT ;  /* 0x00003fff31317892 */ /* 0x000fe2000f8ec03f */
[----:B------:R-:W-:Y:S01]  /*1e30*/  UMOV UR24, UR28 ;  /* 0x0000001c00187c82 */ /* 0x000fe20008000000 */
[----:B------:R-:W-:Y:S02]  /*1e40*/  UMOV UR5, UR25 ;  /* 0x0000001900057c82 */ /* 0x000fe40008000000 */
[----:B------:R-:W-:Y:S01]  /*1e50*/  ULOP3.LUT UR49, UR49, 0x10000, URZ, 0xfc, !UPT ;  /* 0x0001000031317892 */ /* 0x000fe2000f8efc3f */
[----:B------:R-:W-:Y:S01]  /*1e60*/  UMOV UR4, UR24 ;  /* 0x0000001800047c82 */ /* 0x000fe20008000000 */
[----:B------:R-:W-:Y:S02]  /*1e70*/  UMOV UR7, 0x80000020 ;  /* 0x8000002000077882 */ /* 0x000fe40000000000 */
[----:B------:R-:W-:Y:S01]  /*1e80*/  UIMAD UR30, UR45, 0x780, UR49 ;  /* 0x000007802d1e78a4 */ /* 0x000fe2000f8e0231 */
[----:B------:R-:W-:Y:S01]  /*1e90*/  UMOV UR11, 0x80000020 ;  /* 0x80000020000b7882 */ /* 0x000fe20000000000 */
[----:B------:R-:W-:-:S02]  /*1ea0*/  UMOV UR15, 0x80000020 ;  /* 0x80000020000f7882 */ /* 0x000fc40000000000 */
[----:B------:R-:W-:Y:S02]  /*1eb0*/  UIADD3 UR6, UR30, 0x80, URZ ;  /* 0x000000801e067890 */ /* 0x000fe4000fffe03f */
[----:B------:R-:W-:Y:S02]  /*1ec0*/  UIADD3 UR8, UR30, 0x100, URZ ;  /* 0x000001001e087890 */ /* 0x000fe4000fffe03f */
[----:B------:R-:W-:Y:S01]  /*1ed0*/  UMOV UR26, UR30 ;  /* 0x0000001e001a7c82 */ /* 0x000fe20008000000 */
[----:B------:R-:W-:Y:S01]  /*1ee0*/  UIADD3 UR9, UR30, 0x180, URZ ;  /* 0x000001801e097890 */ /* 0x000fe2000fffe03f */
[----:B------:R-:W-:Y:S01]  /*1ef0*/  QGMMA.64x32x32.F32.E4M3.E4M3 R92, gdesc[UR24], RZ, !UPT, gsb0 ;  /* 0x00600000185c79f3 */ /* 0x000fe2000c0008ff */
[----:B------:R-:W-:Y:S01]  /*1f00*/  UMOV UR26, UR6 ;  /* 0x00000006001a7c82 */ /* 0x000fe20008000000 */
[----:B------:R-:W-:Y:S01]  /*1f10*/  UMOV UR27, 0x80000020 ;  /* 0x80000020001b7882 */ /* 0x000fe20000000000 */
[----:B------:R-:W-:Y:S01]  /*1f20*/  UMOV UR6, UR8 ;  /* 0x0000000800067c82 */ /* 0x000fe20008000000 */
[----:B------:R-:W-:-:S02]  /*1f30*/  UIADD3 UR10, UR30, 0x200, URZ ;  /* 0x000002001e0a7890 */ /* 0x000fc4000fffe03f */
[----:B------:R-:W-:Y:S02]  /*1f40*/  UIADD3 UR12, UR30, 0x102, URZ ;  /* 0x000001021e0c7890 */ /* 0x000fe4000fffe03f */
[----:B------:R-:W-:Y:S02]  /*1f50*/  UIADD3 UR13, UR30, 0x182, URZ ;  /* 0x000001821e0d7890 */ /* 0x000fe4000fffe03f */
[----:B------:R-:W-:Y:S02]  /*1f60*/  UIADD3 UR14, UR30, 0x202, URZ ;  /* 0x000002021e0e7890 */ /* 0x000fe4000fffe03f */
[----:B------:R-:W-:Y:S01]  /*1f70*/  UIADD3 UR18, UR30, 0x382, URZ ;  /* 0x000003821e127890 */ /* 0x000fe2000fffe03f */
[----:B------:R-:W-:Y:S01]  /*1f80*/  UMOV UR19, 0x80000020 ;  /* 0x8000002000137882 */ /* 0x000fe20000000000 */
[----:B------:R-:W-:Y:S01]  /*1f90*/  UIADD3 UR22, UR30, 0x600, URZ ;  /* 0x000006001e167890 */ /* 0x000fe2000fffe03f */
[----:B------:R-:W-:Y:S01]  /*1fa0*/  UMOV UR23, 0x80000020 ;  /* 0x8000002000177882 */ /* 0x000fe20000000000 */
[----:B------:R-:W-:Y:S01]  /*1fb0*/  UMOV UR31, 0x80000020 ;  /* 0x80000020001f7882 */ /* 0x000fe20000000000 */
[----:B------:R-:W-:-:S02]  /*1fc0*/  WARPGROUP.DEPBAR.LE gsb0, 0x0 ;  /* 0x00008000000079c5 */ /* 0x000fc40000010000 */
[----:B------:R-:W-:-:S06]  /*1fd0*/  WARPGROUP.ARRIVE ;  /* 0x00000000000079c5 */ /* 0x000fcc0000000000 */
[----:B------:R-:W-:Y:S01]  /*1fe0*/  QGMMA.64x32x32.F32.E4M3.E4M3 R76, gdesc[UR24], RZ, !UPT, gsb0 ;  /* 0x00600000184c79f3 */ /* 0x000fe2000c0008ff */
[----:B------:R-:W-:Y:S01]  /*1ff0*/  UMOV UR26, UR9 ;  /* 0x00000009001a7c82 */ /* 0x000fe20008000000 */
[----:B------:R-:W-:Y:S01]  /*2000*/  UMOV UR27, 0x80000020 ;  /* 0x80000020001b7882 */ /* 0x000fe20000000000 */
[----:B------:R-:W-:Y:S02]  /*2010*/  WARPGROUP.DEPBAR.LE gsb0, 0x0 ;  /* 0x00008000000079c5 */ /* 0x000fe40000010000 */
[----:B------:R-:W-:-:S06]  /*2020*/  WARPGROUP.ARRIVE ;  /* 0x00000000000079c5 */ /* 0x000fcc0000000000 */
[----:B------:R-:W-:Y:S01]  /*2030*/  QGMMA.64x32x32.F32.E4M3.E4M3 R60, gdesc[UR4], RZ, !UPT, gsb0 ;  /* 0x00600000043c79f3 */ /* 0x000fe2000c0008ff */
[----:B------:R-:W-:Y:S02]  /*2040*/  UIADD3 UR4, UR28, 0x2, URZ ;  /* 0x000000021c047890 */ /* 0x000fe4000fffe03f */
[----:B------:R-:W-:Y:S01]  /*2050*/  UIADD3 UR6, UR30, 0x2, URZ ;  /* 0x000000021e067890 */ /* 0x000fe2000fffe03f */
[----:B------:R-:W-:Y:S01]  /*2060*/  UMOV UR5, 0x80000020 ;  /* 0x8000002000057882 */ /* 0x000fe20000000000 */
[----:B------:R-:W-:Y:S01]  /*2070*/  UMOV UR7, 0x80000020 ;  /* 0x8000002000077882 */ /* 0x000fe20000000000 */
[----:B------:R-:W-:Y:S02]  /*2080*/  UMOV UR9, UR5 ;  /* 0x0000000500097c82 */ /* 0x000fe40008000000 */
[----:B------:R-:W-:Y:S01]  /*2090*/  UMOV UR8, UR4 ;  /* 0x0000000400087c82 */ /* 0x000fe20008000000 */
[----:B------:R-:W-:Y:S02]  /*20a0*/  WARPGROUP.DEPBAR.LE gsb0, 0x0 ;  /* 0x00008000000079c5 */ /* 0x000fe40000010000 */
[----:B------:R-:W-:-:S06]  /*20b0*/  WARPGROUP.ARRIVE ;  /* 0x00000000000079c5 */ /* 0x000fcc0000000000 */
[----:B------:R-:W-:Y:S01]  /*20c0*/  QGMMA.64x32x32.F32.E4M3.E4M3 R44, gdesc[UR24], RZ, !UPT, gsb0 ;  /* 0x00600000182c79f3 */ /* 0x000fe2000c0008ff */
[----:B------:R-:W-:Y:S01]  /*20d0*/  UMOV UR26, UR10 ;  /* 0x0000000a001a7c82 */ /* 0x000fe20008000000 */
[----:B------:R-:W-:Y:S01]  /*20e0*/  UMOV UR27, 0x80000020 ;  /* 0x80000020001b7882 */ /* 0x000fe20000000000 */
[----:B------:R-:W-:Y:S01]  /*20f0*/  UIADD3 UR10, UR30, 0x82, URZ ;  /* 0x000000821e0a7890 */ /* 0x000fe2000fffe03f */
        /* <DEDUP_REMOVED lines=16> */
[----:B------:R-:W-:Y:S01]  /*2200*/  QGMMA.64x32x32.F32.E4M3.E4M3 R60, gdesc[UR8], R60, gsb0 ;  /* 0x00600000083c79f3 */ /* 0x000fe2000800083c */
        /* <DEDUP_REMOVED lines=15> */
[----:B------:R-:W-:Y:S02]  /*2300*/  UIADD3 UR6, UR30, 0x300, URZ ;  /* 0x000003001e067890 */ /* 0x000fe4000fffe03f */
        /* <DEDUP_REMOVED lines=97> */
[----:B------:R-:W-:-:S03]  /*2920*/  UIADD3 UR6, UR30, 0x702, URZ ;  /* 0x000007021e067890 */ /* 0x000fc6000fffe03f */
        /* <DEDUP_REMOVED lines=20> */
.L_x_190:
[C---:B------:R-:W-:Y:S01]  /*2a70*/  FMUL.FTZ R26, R0.reuse, R80 ;  /* 0x00000050001a7220 */ /* 0x040fe20000410000 */
        /* <DEDUP_REMOVED lines=11> */
[----:B------:R-:W-:Y:S01]  /*2b30*/  FMUL.FTZ R64, R0, R69 ;  /* 0x0000004500407220 */ /* 0x000fe20000410000 */
[----:B------:R-:W-:-:S02]  /*2b40*/  IMAD.U32 R34, RZ, RZ, UR54 ;  /* 0x00000036ff227e24 */ /* 0x000fc4000f8e00ff */
[C---:B------:R-:W-:Y:S01]  /*2b50*/  FMUL.FTZ R69, R0.reuse, R70 ;  /* 0x0000004600457220 */ /* 0x040fe20000410000 */
[----:B------:R-:W2:Y:S01]  /*2b60*/  MUFU.TANH R10, R10 ;  /* 0x0000000a000a7308 */ /* 0x000ea20000002400 */
[C---:B------:R-:W-:Y:S01]  /*2b70*/  FMUL.FTZ R70, R0.reuse, R71 ;  /* 0x0000004700467220 */ /* 0x040fe20000410000 */
[C---:B------:R-:W-:Y:S01]  /*2b80*/  FMUL.FTZ R71, R0.reuse, R75 ;  /* 0x0000004b00477220 */ /* 0x040fe20000410000 */
[C---:B------:R-:W-:Y:S01]  /*2b90*/  FMUL.FTZ R21, R0.reuse, R99 ;  /* 0x0000006300157220 */ /* 0x040fe20000410000 */
[C---:B------:R-:W-:Y:S01]  /*2ba0*/  FMUL.FTZ R75, R0.reuse, R51 ;  /* 0x00000033004b7220 */ /* 0x040fe20000410000 */
[----:B------:R-:W-:Y:S01]  /*2bb0*/  FMUL.FTZ R51, R0, R29 ;  /* 0x0000001d00337220 */ /* 0x000fe20000410000 */
[----:B------:R-:W-:Y:S01]  /*2bc0*/  IADD3 R34, R34, 0xa0, -R199 ;  /* 0x000000a022227810 */ /* 0x000fe20007ffe8c7 */
[----:B------:R-:W-:Y:S01]  /*2bd0*/  IMAD.U32 R29, RZ, RZ, UR53 ;  /* 0x00000035ff1d7e24 */ /* 0x000fe2000f8e00ff */
[----:B------:R-:W3:Y:S01]  /*2be0*/  MUFU.TANH R11, R11 ;  /* 0x0000000b000b7308 */ /* 0x000ee20000002400 */
[C---:B01----:R-:W-:Y:S01]  /*2bf0*/  FMUL.FTZ R4, R0.reuse, R92 ;  /* 0x0000005c00047220 */ /* 0x043fe20000410000 */
[C---:B------:R-:W-:Y:S01]  /*2c00*/  FMUL.FTZ R92, R0.reuse, R102 ;  /* 0x00000066005c7220 */ /* 0x040fe20000410000 */
[----:B------:R-:W-:Y:S01]  /*2c10*/  FMUL.FTZ R6, R0, R96 ;  /* 0x0000006000067220 */ /* 0x000fe20000410000 */
[----:B------:R-:W-:-:S02]  /*2c20*/  IMAD R34, R29, -0xa0, R34 ;  /* 0xffffff601d227824 */ /* 0x000fc400078e0222 */
[C---:B------:R-:W-:Y:S01]  /*2c30*/  FMUL.FTZ R96, R0.reuse, R79 ;  /* 0x0000004f00607220 */ /* 0x040fe20000410000 */
[C---:B------:R-:W-:Y:S01]  /*2c40*/  FMUL.FTZ R24, R0.reuse, R81 ;  /* 0x0000005100187220 */ /* 0x040fe20000410000 */
[C---:B------:R-:W-:Y:S01]  /*2c50*/  FMUL.FTZ R27, R0.reuse, R103 ;  /* 0x00000067001b7220 */ /* 0x040fe20000410000 */
[----:B------:R-:W0:Y:S01]  /*2c60*/  MUFU.TANH R20, R20 ;  /* 0x0000001400147308 */ /* 0x000e220000002400 */
[C---:B------:R-:W-:Y:S01]  /*2c70*/  FMUL.FTZ R81, R0.reuse, R82 ;  /* 0x0000005200517220 */ /* 0x040fe20000410000 */
        /* <DEDUP_REMOVED lines=8> */
[----:B------:R-:W-:Y:S01]  /*2d00*/  FMUL.FTZ R73, R0, R46 ;  /* 0x0000002e00497220 */ /* 0x000fe20000410000 */
[----:B------:R-:W-:Y:S01]  /*2d10*/  ISETP.GT.AND P4, PT, R34, RZ, PT ;  /* 0x000000ff2200720c */ /* 0x000fe20003f84270 */
[----:B------:R-:W-:Y:S01]  /*2d20*/  FMUL.FTZ R94, R0, R106 ;  /* 0x0000006a005e7220 */ /* 0x000fe20000410000 */
[----:B------:R-:W-:Y:S01]  /*2d30*/  ISETP.GT.AND P3, PT, R34, 0x1, PT ;  /* 0x000000012200780c */ /* 0x000fe20003f64270 */
[C---:B------:R-:W-:Y:S01]  /*2d40*/  FMUL.FTZ R95, R0.reuse, R78 ;  /* 0x0000004e005f7220 */ /* 0x040fe20000410000 */
[C---:B------:R-:W-:Y:S01]  /*2d50*/  FMUL.FTZ R65, R0.reuse, R68 ;  /* 0x0000004400417220 */ /* 0x040fe20000410000 */
[----:B------:R-:W4:Y:S01]  /*2d60*/  MUFU.TANH R92, R92 ;  /* 0x0000005c005c7308 */ /* 0x000f220000002400 */
[C---:B------:R-:W-:Y:S01]  /*2d70*/  FMUL.FTZ R46, R0.reuse, R48 ;  /* 0x00000030002e7220 */ /* 0x040fe20000410000 */
[C---:B------:R-:W-:Y:S01]  /*2d80*/  FMUL.FTZ R78, R0.reuse, R89 ;  /* 0x00000059004e7220 */ /* 0x040fe20000410000 */
[C---:B------:R-:W-:Y:S01]  /*2d90*/  FMUL.FTZ R68, R0.reuse, R44 ;  /* 0x0000002c00447220 */ /* 0x040fe20000410000 */
[C---:B------:R-:W-:Y:S01]  /*2da0*/  FMUL.FTZ R48, R0.reuse, R52 ;  /* 0x0000003400307220 */ /* 0x040fe20000410000 */
[C---:B------:R-:W-:Y:S01]  /*2db0*/  FMUL.FTZ R89, R0.reuse, R66 ;  /* 0x0000004200597220 */ /* 0x040fe20000410000 */
[C---:B------:R-:W-:Y:S01]  /*2dc0*/  FMUL.FTZ R44, R0.reuse, R45 ;  /* 0x0000002d002c7220 */ /* 0x040fe20000410000 */
[C---:B------:R-:W-:Y:S01]  /*2dd0*/  FMUL.FTZ R52, R0.reuse, R28 ;  /* 0x0000001c00347220 */ /* 0x040fe20000410000 */
[----:B------:R-:W5:Y:S01]  /*2de0*/  MUFU.TANH R4, R4 ;  /* 0x0000000400047308 */ /* 0x000f620000002400 */
[C---:B------:R-:W-:Y:S01]  /*2df0*/  FMUL.FTZ R66, R0.reuse, R72 ;  /* 0x0000004800427220 */ /* 0x040fe20000410000 */
[----:B------:R-:W-:Y:S01]  /*2e00*/  FMUL.FTZ R45, R0, R49 ;  /* 0x00000031002d7220 */ /* 0x000fe20000410000 */
[----:B------:R-:W-:Y:S01]  /*2e10*/  ISETP.GT.AND P2, PT, R34, 0x8, PT ;  /* 0x000000082200780c */ /* 0x000fe20003f44270 */
[----:B------:R-:W-:Y:S01]  /*2e20*/  FMUL.FTZ R93, R0, R107 ;  /* 0x0000006b005d7220 */ /* 0x000fe20000410000 */
[----:B--2---:R-:W-:Y:S01]  /*2e30*/  FSEL R28, R10, -INF , P4 ;  /* 0xff8000000a1c7808 */ /* 0x004fe20002000000 */
[C---:B------:R-:W-:Y:S01]  /*2e40*/  FMUL.FTZ R72, R0.reuse, R74 ;  /* 0x0000004a00487220 */ /* 0x040fe20000410000 */
[----:B---3--:R-:W-:Y:S01]  /*2e50*/  FSEL R29, R11, -INF , P3 ;  /* 0xff8000000b1d7808 */ /* 0x008fe20001800000 */
        /* <DEDUP_REMOVED lines=9> */
[----:B------:R-:W-:Y:S01]  /*2ef0*/  ISETP.GT.AND P1, PT, R34, 0x9, PT ;  /* 0x000000092200780c */ /* 0x000fe20003f24270 */
[----:B------:R-:W-:Y:S01]  /*2f00*/  FMUL.FTZ R54, R0, R55 ;  /* 0x0000003700367220 */ /* 0x000fe20000410000 */
[----:B0-----:R-:W-:Y:S01]  /*2f10*/  FSEL R30, R20, -INF , P2 ;  /* 0xff800000141e7808 */ /* 0x001fe20001000000 */
[----:B------:R-:W-:Y:S01]  /*2f20*/  FMUL.FTZ R55, R0, R59 ;  /* 0x0000003b00377220 */ /* 0x000fe20000410000 */
[----:B------:R-:W-:Y:S01]  /*2f30*/  FMNMX.FTZ R11, R28, R29, !PT ;  /* 0x0000001d1c0b7209 */ /* 0x000fe20007810000 */
[C---:B------:R-:W-:Y:S01]  /*2f40*/  FMUL.FTZ R59, R0.reuse, R31 ;  /* 0x0000001f003b7220 */ /* 0x040fe20000410000 */
[----:B------:R-:W-:Y:S01]  /*2f50*/  FMUL.FTZ R8, R0, R100 ;  /* 0x0000006400087220 */ /* 0x000fe20000410000 */
[----:B------:R-:W0:Y:S01]  /*2f60*/  MUFU.TANH R94, R94 ;  /* 0x0000005e005e7308 */ /* 0x000e220000002400 */
[----:B------:R-:W-:Y:S01]  /*2f70*/  ISETP.GT.AND P6, PT, R34, 0x10, PT ;  /* 0x000000102200780c */ /* 0x000fe20003fc4270 */
[C---:B------:R-:W-:Y:S01]  /*2f80*/  FMUL.FTZ R9, R0.reuse, R101 ;  /* 0x0000006500097220 */ /* 0x040fe20000410000 */
[----:B-1----:R-:W-:Y:S01]  /*2f90*/  FSEL R31, R21, -INF , P1 ;  /* 0xff800000151f7808 */ /* 0x002fe20000800000 */
[----:B------:R-:W-:Y:S01]  /*2fa0*/  FMUL.FTZ R13, R0, R104 ;  /* 0x00000068000d7220 */ /* 0x000fe20000410000 */
[----:B------:R-:W-:Y:S01]  /*2fb0*/  FMNMX.FTZ R10, R30, R11, !PT ;  /* 0x0000000b1e0a7209 */ /* 0x000fe20007810000 */
[----:B------:R-:W-:Y:S01]  /*2fc0*/  FMUL.FTZ R12, R0, R105 ;  /* 0x00000069000c7220 */ /* 0x000fe20000410000 */
[----:B------:R-:W-:Y:S01]  /*2fd0*/  ISETP.GT.AND P5, PT, R34, 0x11, PT ;  /* 0x000000112200780c */ /* 0x000fe20003fa4270 */
[----:B------:R-:W1:Y:S01]  /*2fe0*/  MUFU.TANH R6, R6 ;  /* 0x0000000600067308 */ /* 0x000e620000002400 */
[----:B----4-:R-:W-:Y:S01]  /*2ff0*/  FSEL R92, R92, -INF , P6 ;  /* 0xff8000005c5c7808 */ /* 0x010fe20003000000 */
[C---:B------:R-:W-:Y:S01]  /*3000*/  FMUL.FTZ R15, R0.reuse, R76 ;  /* 0x0000004c000f7220 */ /* 0x040fe20000410000 */
[----:B------:R-:W-:Y:S01]  /*3010*/  FMNMX.FTZ R11, R31, R10, !PT ;  /* 0x0000000a1f0b7209 */ /* 0x000fe20007810000 */
[----:B------:R-:W-:Y:S01]  /*3020*/  FMUL.FTZ R76, R0, R85 ;  /* 0x00000055004c7220 */ /* 0x000fe20000410000 */
[----:B-----5:R-:W-:Y:S01]  /*3030*/  FSEL R4, R4, -INF , P4 ;  /* 0xff80000004047808 */ /* 0x020fe20002000000 */
[----:B------:R-:W-:Y:S01]  /*3040*/  FMUL.FTZ R85, R0, R90 ;  /* 0x0000005a00557220 */ /* 0x000fe20000410000 */
[----:B------:R-:W-:Y:S01]  /*3050*/  ISETP.GT.AND P4, PT, R34, 0x18, PT ;  /* 0x000000182200780c */ /* 0x000fe20003f84270 */
[----:B------:R-:W4:Y:S01]  /*3060*/  MUFU.TANH R93, R93 ;  /* 0x0000005d005d7308 */ /* 0x000f220000002400 */
[----:B--2---:R-:W-:Y:S01]  /*3070*/  FSEL R27, R27, -INF , P5 ;  /* 0xff8000001b1b7808 */ /* 0x004fe20002800000 */
[----:B------:R-:W-:Y:S01]  /*3080*/  FMUL.FTZ R60, R0, R60 ;  /* 0x0000003c003c7220 */ /* 0x000fe20000410000 */
[----:B------:R-:W-:Y:S01]  /*3090*/  FMNMX.FTZ R10, R92, R11, !PT ;  /* 0x0000000b5c0a7209 */ /* 0x000fe20007810000 */
[C---:B------:R-:W-:Y:S01]  /*30a0*/  FMUL.FTZ R61, R0.reuse, R61 ;  /* 0x0000003d003d7220 */ /* 0x040fe20000410000 */
[----:B---3--:R-:W-:Y:S01]  /*30b0*/  FSEL R5, R5, -INF , P3 ;  /* 0xff80000005057808 */ /* 0x008fe20001800000 */
[----:B------:R-:W-:Y:S01]  /*30c0*/  FMUL.FTZ R97, R0, R39 ;  /* 0x0000002700617220 */ /* 0x000fe20000410000 */
[----:B------:R-:W-:Y:S01]  /*30d0*/  ISETP.GT.AND P3, PT, R34, 0x19, PT ;  /* 0x000000192200780c */ /* 0x000fe20003f64270 */
[----:B------:R-:W2:Y:S01]  /*30e0*/  MUFU.TANH R7, R7 ;  /* 0x0000000700077308 */ /* 0x000ea20000002400 */
[----:B0-----:R-:W-:Y:S01]  /*30f0*/  FSEL R94, R94, -INF , P4 ;  /* 0xff8000005e5e7808 */ /* 0x001fe20002000000 */
[C---:B------:R-:W-:Y:S01]  /*3100*/  FMUL.FTZ R90, R0.reuse, R50 ;  /* 0x00000032005a7220 */ /* 0x040fe20000410000 */
[----:B------:R-:W-:Y:S01]  /*3110*/  FMNMX.FTZ R11, R27, R10, !PT ;  /* 0x0000000a1b0b7209 */ /* 0x000fe20007810000 */
[----:B------:R-:W-:Y:S01]  /*3120*/  FMUL.FTZ R98, R0, R43 ;  /* 0x0000002b00627220 */ /* 0x000fe20000410000 */
[----:B-1----:R-:W-:Y:S01]  /*3130*/  FSEL R6, R6, -INF , P2 ;  /* 0xff80000006067808 */ /* 0x002fe20001000000 */
[----:B------:R-:W-:Y:S01]  /*3140*/  FMUL.FTZ R50, R0, R57 ;  /* 0x0000003900327220 */ /* 0x000fe20000410000 */
[----:B------:R-:W-:Y:S01]  /*3150*/  ISETP.GT.AND P2, PT, R34, 0x20, PT ;  /* 0x000000202200780c */ /* 0x000fe20003f44270 */
[----:B------:R-:W0:Y:S01]  /*3160*/  MUFU.TANH R95, R95 ;  /* 0x0000005f005f7308 */ /* 0x000e220000002400 */
[----:B----4-:R-:W-:Y:S01]  /*3170*/  FSEL R93, R93, -INF , P3 ;  /* 0xff8000005d5d7808 */ /* 0x010fe20001800000 */
[----:B------:R-:W-:Y:S01]  /*3180*/  FMUL.FTZ R35, R0, R35 ;  /* 0x0000002300237220 */ /* 0x000fe20000410000 */
[----:B------:R-:W-:Y:S01]  /*3190*/  FMNMX.FTZ R10, R94, R11, !PT ;  /* 0x0000000b5e0a7209 */ /* 0x000fe20007810000 */
[C---:B------:R-:W-:Y:S01]  /*31a0*/  FMUL.FTZ R38, R0.reuse, R38 ;  /* 0x0000002600267220 */ /* 0x040fe20000410000 */
[----:B------:R-:W-:Y:S01]  /*31b0*/  FMUL.FTZ R42, R0, R42 ;  /* 0x0000002a002a7220 */ /* 0x000fe20000410000 */
[----:B------:R-:W-:Y:S01]  /*31c0*/  ULDC UR6, c[0x0][0x988] ;  /* 0x0002620000067ab9 */ /* 0x000fe20000000800 */
[----:B------:R-:W-:Y:S01]  /*31d0*/  FMNMX.FTZ R10, R93, R10, !PT ;  /* 0x0000000a5d0a7209 */ /* 0x000fe20007810000 */
[----:B------:R-:W1:Y:S01]  /*31e0*/  MUFU.TANH R8, R8 ;  /* 0x0000000800087308 */ /* 0x000e620000002400 */
[----:B--2---:R-:W-:Y:S01]  /*31f0*/  FSEL R7, R7, -INF , P1 ;  /* 0xff80000007077808 */ /* 0x004fe20000800000 */
[----:B------:R-:W-:Y:S01]  /*3200*/  IMAD.U32 R113, RZ, RZ, UR6 ;  /* 0x00000006ff717e24 */ /* 0x000fe2000f8e00ff */
[----:B------:R-:W-:Y:S01]  /*3210*/  ISETP.GT.AND P1, PT, R34, 0x21, PT ;  /* 0x000000212200780c */ /* 0x000fe20003f24270 */
[C---:B------:R-:W-:Y:S01]  /*3220*/  FMUL.FTZ R32, R0.reuse, R32 ;  /* 0x0000002000207220 */ /* 0x040fe20000410000 */
[----:B------:R-:W-:Y:S01]  /*3230*/  P2R R108, PR, RZ, 0x1 ;  /* 0x00000001ff6c7803 */ /* 0x000fe20000000000 */
[C---:B------:R-:W-:Y:S01]  /*3240*/  FMUL.FTZ R37, R0.reuse, R37 ;  /* 0x0000002500257220 */ /* 0x040fe20000410000 */
[C---:B------:R-:W-:Y:S01]  /*3250*/  FMUL.FTZ R36, R0.reuse, R36 ;  /* 0x0000002400247220 */ /* 0x040fe20000410000 */
[----:B------:R-:W2:Y:S01]  /*3260*/  MUFU.TANH R96, R96 ;  /* 0x0000006000607308 */ /* 0x000ea20000002400 */
[----:B0-----:R-:W-:Y:S01]  /*3270*/  FSEL R95, R95, -INF , P2 ;  /* 0xff8000005f5f7808 */ /* 0x001fe20001000000 */
[C---:B------:R-:W-:Y:S01]  /*3280*/  FMUL.FTZ R41, R0.reuse, R41 ;  /* 0x0000002900297220 */ /* 0x040fe20000410000 */
[C---:B------:R-:W-:Y:S01]  /*3290*/  FMUL.FTZ R40, R0.reuse, R40 ;  /* 0x0000002800287220 */ /* 0x040fe20000410000 */
[----:B------:R-:W-:Y:S01]  /*32a0*/  FMUL.FTZ R33, R0, R33 ;  /* 0x0000002100217220 */ /* 0x000fe20000410000 */
[----:B------:R-:W-:Y:S01]  /*32b0*/  FMNMX.FTZ R11, R95, R10, !PT ;  /* 0x0000000a5f0b7209 */ /* 0x000fe20007810000 */
[----:B------:R-:W-:Y:S01]  /*32c0*/  UIADD3 UR54, UR53, -0x2, URZ ;  /* 0xfffffffe35367890 */ /* 0x000fe2000fffe03f */
[----:B------:R-:W-:Y:S01]  /*32d0*/  R2UR UR7, R3 ;  /* 0x00000000030772ca */ /* 0x000fe200000e0000 */
[----:B------:R-:W0:Y:S01]  /*32e0*/  MUFU.TANH R9, R9 ;  /* 0x0000000900097308 */ /* 0x000e220000002400 */
[----:B-1----:R-:W-:Y:S01]  /*32f0*/  FSEL R8, R8, -INF , P6 ;  /* 0xff80000008087808 */ /* 0x002fe20003000000 */
[----:B------:R-:W-:Y:S01]  /*3300*/  UISETP.GE.AND UP0, UPT, UR54, UR41, UPT ;  /* 0x000000293600728c */ /* 0x000fe2000bf06270 */
[----:B------:R-:W-:-:S05]  /*3310*/  ISETP.GT.AND P6, PT, R34, 0x28, PT ;  /* 0x000000282200780c */ /* 0x000fca0003fc4270 */
[----:B------:R-:W1:Y:S01]  /*3320*/  MUFU.TANH R81, R81 ;  /* 0x0000005100517308 */ /* 0x000e620000002400 */
[----:B--2---:R-:W-:-:S03]  /*3330*/  FSEL R96, R96, -INF , P1 ;  /* 0xff80000060607808 */ /* 0x004fc60000800000 */
[----:B------:R-:W-:Y:S01]  /*3340*/  UIADD3 UR7, UR7, 0x29840, URZ ;  /* 0x0002984007077890 */ /* 0x000fe2000fffe03f */
[----:B------:R-:W-:-:S03]  /*3350*/  FMNMX.FTZ R20, R96, R11, !PT ;  /* 0x0000000b60147209 */ /* 0x000fc60007810000 */
[----:B------:R-:W2:Y:S01]  /*3360*/  MUFU.TANH R13, R13 ;  /* 0x0000000d000d7308 */ /* 0x000ea20000002400 */
[----:B0-----:R-:W-:Y:S01]  /*3370*/  FSEL R9, R9, -INF , P5 ;  /* 0xff80000009097808 */ /* 0x001fe20002800000 */
[----:B------:R-:W-:Y:S01]  /*3380*/  UPRMT UR7, UR52, 0x654, UR7 ;  /* 0x0000065434077896 */ /* 0x000fe20008000007 */
[----:B------:R-:W-:-:S05]  /*3390*/  ISETP.GT.AND P5, PT, R34, 0x29, PT ;  /* 0x000000292200780c */ /* 0x000fca0003fa4270 */
[----:B------:R-:W0:Y:S01]  /*33a0*/  MUFU.TANH R80, R80 ;  /* 0x0000005000507308 */ /* 0x000e220000002400 */
[----:B-1----:R-:W-:Y:S02]  /*33b0*/  FSEL R81, R81, -INF , P6 ;  /* 0xff80000051517808 */ /* 0x002fe40003000000 */
[----:B------:R-:W-:Y:S05]  /*33c0*/  SYNCS.ARRIVE.TRANS64.RED.A1T0 RZ, [UR7], RZ ;  /* 0x000000ffffff79a7 */ /* 0x000fea0008100407 */
[----:B------:R-:W1:Y:S01]  /*33d0*/  MUFU.TANH R12, R12 ;  /* 0x0000000c000c7308 */ /* 0x000e620000002400 */
[----:B--2---:R-:W-:Y:S02]  /*33e0*/  FSEL R10, R13, -INF , P4 ;  /* 0xff8000000d0a7808 */ /* 0x004fe40002000000 */
[----:B------:R-:W-:-:S02]  /*33f0*/  ISETP.GT.AND P4, PT, R34, 0x30, PT ;  /* 0x000000302200780c */ /* 0x000fc40003f84270 */
[----:B------:R-:W-:-:S03]  /*3400*/  FMNMX.FTZ R13, R81, R20, !PT ;  /* 0x00000014510d7209 */ /* 0x000fc60007810000 */
[----:B------:R-:W2:Y:S01]  /*3410*/  MUFU.TANH R82, R82 ;  /* 0x0000005200527308 */ /* 0x000ea20000002400 */
[----:B0-----:R-:W-:-:S04]  /*3420*/  FSEL R80, R80, -INF , P5 ;  /* 0xff80000050507808 */ /* 0x001fc80002800000 */
[----:B------:R-:W-:-:S03]  /*3430*/  FMNMX.FTZ R13, R80, R13, !PT ;  /* 0x0000000d500d7209 */ /* 0x000fc60007810000 */
[----:B------:R-:W0:Y:S01]  /*3440*/  MUFU.TANH R15, R15 ;  /* 0x0000000f000f7308 */ /* 0x000e220000002400 */
[----:B-1----:R-:W-:Y:S02]  /*3450*/  FSEL R11, R12, -INF , P3 ;  /* 0xff8000000c0b7808 */ /* 0x002fe40001800000 */
[----:B------:R-:W-:-:S05]  /*3460*/  ISETP.GT.AND P3, PT, R34, 0x31, PT ;  /* 0x000000312200780c */ /* 0x000fca0003f64270 */
[----:B------:R-:W1:Y:S01]  /*3470*/  MUFU.TANH R83, R83 ;  /* 0x0000005300537308 */ /* 0x000e620000002400 */
[----:B--2---:R-:W-:-:S04]  /*3480*/  FSEL R82, R82, -INF , P4 ;  /* 0xff80000052527808 */ /* 0x004fc80002000000 */
[----:B------:R-:W-:-:S03]  /*3490*/  FMNMX.FTZ R20, R82, R13, !PT ;  /* 0x0000000d52147209 */ /* 0x000fc60007810000 */
[----:B------:R-:W2:Y:S01]  /*34a0*/  MUFU.TANH R14, R14 ;  /* 0x0000000e000e7308 */ /* 0x000ea20000002400 */
[----:B0-----:R-:W-:Y:S02]  /*34b0*/  FSEL R12, R15, -INF , P2 ;  /* 0xff8000000f0c7808 */ /* 0x001fe40001000000 */
[----:B------:R-:W-:-:S05]  /*34c0*/  ISETP.GT.AND P2, PT, R34, 0x38, PT ;  /* 0x000000382200780c */ /* 0x000fca0003f44270 */
[----:B------:R-:W0:Y:S01]  /*34d0*/  MUFU.TANH R85, R85 ;  /* 0x0000005500557308 */ /* 0x000e220000002400 */
[----:B-1----:R-:W-:-:S04]  /*34e0*/  FSEL R83, R83, -INF , P3 ;  /* 0xff80000053537808 */ /* 0x002fc80001800000 */
[----:B------:R-:W-:-:S03]  /*34f0*/  FMNMX.FTZ R20, R83, R20, !PT ;  /* 0x0000001453147209 */ /* 0x000fc60007810000 */
[----:B------:R-:W1:Y:S01]  /*3500*/  MUFU.TANH R26, R26 ;  /* 0x0000001a001a7308 */ /* 0x000e620000002400 */
[----:B--2---:R-:W-:Y:S02]  /*3510*/  FSEL R13, R14, -INF , P1 ;  /* 0xff8000000e0d7808 */ /* 0x004fe40000800000 */
[----:B------:R-:W-:-:S05]  /*3520*/  ISETP.GT.AND P1, PT, R34, 0x39, PT ;  /* 0x000000392200780c */ /* 0x000fca0003f24270 */
        /* <DEDUP_REMOVED lines=144> */
[----:B------:R2:W-:Y:S01]  /*3e30*/  MUFU.TANH R58, R32 ;  /* 0x00000020003a7308 */ /* 0x0005e20000002400 */
[----:B0-----:R-:W-:-:S04]  /*3e40*/  FSEL R109, R42, -INF , P2 ;  /* 0xff8000002a6d7808 */ /* 0x001fc80001000000 */
[----:B------:R-:W-:-:S03]  /*3e50*/  FMNMX.FTZ R26, R109, R26, !PT ;  /* 0x0000001a6d1a7209 */ /* 0x000fc60007810000 */
[----:B------:R0:W-:Y:S01]  /*3e60*/  MUFU.TANH R74, R37 ;  /* 0x00000025004a7308 */ /* 0x0001e20000002400 */
[----:B-1----:R-:W-:-:S04]  /*3e70*/  FSEL R35, R98, -INF , P1 ;  /* 0xff80000062237808 */ /* 0x002fc80000800000 */
[----:B------:R-:W-:-:S03]  /*3e80*/  FMNMX.FTZ R34, R35, R26, !PT ;  /* 0x0000001a23227209 */ /* 0x000fc60007810000 */
[----:B------:R-:W-:Y:S02]  /*3e90*/  MUFU.TANH R72, R36 ;  /* 0x0000002400487308 */ /* 0x000fe40000002400 */
[----:B------:R-:W1:Y:S06]  /*3ea0*/  SHFL.BFLY PT, R111, R34, 0x2, 0x1f ;  /* 0x0c401f00226f7f89 */ /* 0x000e6c00000e0000 */
[----:B------:R-:W-:Y:S08]  /*3eb0*/  MUFU.TANH R90, R41 ;  /* 0x00000029005a7308 */ /* 0x000ff00000002400 */
[----:B------:R-:W-:Y:S08]  /*3ec0*/  MUFU.TANH R76, R40 ;  /* 0x00000028004c7308 */ /* 0x000ff00000002400 */
[----:B------:R3:W-:Y:S01]  /*3ed0*/  MUFU.TANH R70, R33 ;  /* 0x0000002100467308 */ /* 0x0007e20000002400 */
[----:B-1----:R-:W-:-:S05]  /*3ee0*/  FMNMX.FTZ R111, R34, R111, !PT ;  /* 0x0000006f226f7209 */ /* 0x002fca0007810000 */
[----:B------:R-:W1:Y:S02]  /*3ef0*/  SHFL.BFLY PT, R88, R111, 0x1, 0x1f ;  /* 0x0c201f006f587f89 */ /* 0x000e6400000e0000 */
[----:B-1----:R-:W-:-:S04]  /*3f00*/  FMNMX.FTZ R88, R111, R88, !PT ;  /* 0x000000586f587209 */ /* 0x002fc80007810000 */
[C---:B------:R-:W-:Y:S01]  /*3f10*/  FSETP.NEU.FTZ.AND P0, PT, R88.reuse, -INF , PT ;  /* 0xff8000005800780b */ /* 0x040fe20003f1d000 */
[----:B------:R-:W-:-:S05]  /*3f20*/  FFMA.FTZ R26, R88, R113, -8 ;  /* 0xc1000000581a7423 */ /* 0x000fca0000010071 */
[----:B------:R-:W-:Y:S02]  /*3f30*/  FSEL R26, R26, RZ, P0 ;  /* 0x000000ff1a1a7208 */ /* 0x000fe40000000000 */
[----:B------:R-:W-:-:S03]  /*3f40*/  ISETP.NE.AND P0, PT, R108, RZ, PT ;  /* 0x000000ff6c00720c */ /* 0x000fc60003f05270 */
[--C-:B--2---:R-:W-:Y:S01]  /*3f50*/  FFMA.FTZ R32, R27, UR6, -R26.reuse ;  /* 0x000000061b207c23 */ /* 0x104fe2000801081a */
[----:B------:R-:W-:Y:S01]  /*3f60*/  FMNMX.FTZ R27, R4, R5, !PT ;  /* 0x00000005041b7209 */ /* 0x000fe20007810000 */
[--C-:B------:R-:W-:Y:S01]  /*3f70*/  FFMA.FTZ R56, R83, UR6, -R26.reuse ;  /* 0x0000000653387c23 */ /* 0x100fe2000801081a */
[----:B------:R-:W-:-:S01]  /*3f80*/  FFMA.FTZ R80, R80, UR6, -R26 ;  /* 0x0000000650507c23 */ /* 0x000fc2000801081a */
[--C-:B------:R-:W-:Y:S01]  /*3f90*/  FFMA.FTZ R94, R94, UR6, -R26.reuse ;  /* 0x000000065e5e7c23 */ /* 0x100fe2000801081a */
[----:B------:R-:W-:Y:S01]  /*3fa0*/  FMNMX.FTZ R34, R6, R27, !PT ;  /* 0x0000001b06227209 */ /* 0x000fe20007810000 */
[--C-:B------:R-:W-:Y:S01]  /*3fb0*/  FFMA.FTZ R28, R28, UR6, -R26.reuse ;  /* 0x000000061c1c7c23 */ /* 0x100fe2000801081a */
[----:B------:R-:W-:-:S01]  /*3fc0*/  FFMA.FTZ R29, R29, UR6, -R26 ;  /* 0x000000061d1d7c23 */ /* 0x000fc2000801081a */
[----:B------:R1:W-:Y:S01]  /*3fd0*/  MUFU.EX2 R27, R94 ;  /* 0x0000005e001b7308 */ /* 0x0003e20000000800 */
[----:B0-----:R-:W-:Y:S01]  /*3fe0*/  FMNMX.FTZ R37, R7, R34, !PT ;  /* 0x0000002207257209 */ /* 0x001fe20007810000 */
[--C-:B------:R-:W-:Y:S01]  /*3ff0*/  FFMA.FTZ R30, R30, UR6, -R26.reuse ;  /* 0x000000061e1e7c23 */ /* 0x100fe2000801081a */
[----:B---3--:R-:W-:-:S01]  /*4000*/  FFMA.FTZ R33, R31, UR6, -R26 ;  /* 0x000000061f217c23 */ /* 0x008fc2000801081a */
[--C-:B------:R-:W-:Y:S01]  /*4010*/  FFMA.FTZ R31, R92, UR6, -R26.reuse ;  /* 0x000000065c1f7c23 */ /* 0x100fe2000801081a */
[----:B------:R-:W-:Y:S01]  /*4020*/  FMNMX.FTZ R36, R8, R37, !PT ;  /* 0x0000002508247209 */ /* 0x000fe20007810000 */
[--C-:B------:R-:W-:Y:S01]  /*4030*/  FFMA.FTZ R34, R93, UR6, -R26.reuse ;  /* 0x000000065d227c23 */ /* 0x100fe2000801081a */
[----:B------:R-:W-:-:S01]  /*4040*/  FFMA.FTZ R96, R96, UR6, -R26 ;  /* 0x0000000660607c23 */ /* 0x000fc2000801081a */
[----:B------:R-:W-:Y:S01]  /*4050*/  MUFU.EX2 R28, R28 ;  /* 0x0000001c001c7308 */ /* 0x000fe20000000800 */
[----:B------:R-:W-:Y:S01]  /*4060*/  FMNMX.FTZ R37, R9, R36, !PT ;  /* 0x0000002409257209 */ /* 0x000fe20007810000 */
[--C-:B-1----:R-:W-:Y:S01]  /*4070*/  FFMA.FTZ R94, R59, UR6, -R26.reuse ;  /* 0x000000063b5e7c23 */ /* 0x102fe2000801081a */
[----:B------:R-:W-:-:S01]  /*4080*/  FFMA.FTZ R59, R91, UR6, -R26 ;  /* 0x000000065b3b7c23 */ /* 0x000fc2000801081a */
[--C-:B------:R-:W-:Y:S01]  /*4090*/  FFMA.FTZ R36, R95, UR6, -R26.reuse ;  /* 0x000000065f247c23 */ /* 0x100fe2000801081a */
[----:B------:R-:W-:Y:S01]  /*40a0*/  FMNMX.FTZ R38, R10, R37, !PT ;  /* 0x000000250a267209 */ /* 0x000fe20007810000 */
[--C-:B------:R-:W-:Y:S01]  /*40b0*/  FFMA.FTZ R92, R55, UR6, -R26.reuse ;  /* 0x00000006375c7c23 */ /* 0x100fe2000801081a */
[----:B------:R-:W-:-:S01]  /*40c0*/  FFMA.FTZ R53, R53, UR6, -R26 ;  /* 0x0000000635357c23 */ /* 0x000fc2000801081a */
[----:B------:R-:W-:Y:S01]  /*40d0*/  MUFU.EX2 R29, R29 ;  /* 0x0000001d001d7308 */ /* 0x000fe20000000800 */
[----:B------:R-:W-:Y:S01]  /*40e0*/  FMNMX.FTZ R37, R11, R38, !PT ;  /* 0x000000260b257209 */ /* 0x000fe20007810000 */
[--C-:B------:R-:W-:Y:S01]  /*40f0*/  FFMA.FTZ R101, R101, UR6, -R26.reuse ;  /* 0x0000000665657c23 */ /* 0x100fe2000801081a */
[----:B------:R-:W-:-:S01]  /*4100*/  FFMA.FTZ R55, R103, UR6, -R26 ;  /* 0x0000000667377c23 */ /* 0x000fc2000801081a */
[----:B------:R-:W-:Y:S01]  /*4110*/  FFMA.FTZ R98, R97, UR6, -R26 ;  /* 0x0000000661627c23 */ /* 0x000fe2000801081a */
[----:B------:R-:W-:-:S03]  /*4120*/  FMNMX.FTZ R38, R12, R37, !PT ;  /* 0x000000250c267209 */ /* 0x000fc60007810000 */
[----:B------:R-:W-:Y:S01]  /*4130*/  MUFU.EX2 R30, R30 ;  /* 0x0000001e001e7308 */ /* 0x000fe20000000800 */
[----:B------:R-:W-:Y:S01]  /*4140*/  FMNMX.FTZ R41, R13, R38, !PT ;  /* 0x000000260d297209 */ /* 0x000fe20007810000 */
[----:B------:R-:W-:-:S03]  /*4150*/  FFMA.FTZ R38, R81, UR6, -R26 ;  /* 0x0000000651267c23 */ /* 0x000fc6000801081a */
[----:B------:R-:W-:-:S03]  /*4160*/  FMNMX.FTZ R40, R14, R41, !PT ;  /* 0x000000290e287209 */ /* 0x000fc60007810000 */
[----:B------:R-:W0:Y:S01]  /*4170*/  MUFU.EX2 R33, R33 ;  /* 0x0000002100217308 */ /* 0x000e220000000800 */
[----:B------:R-:W-:-:S04]  /*4180*/  FMNMX.FTZ R41, R15, R40, !PT ;  /* 0x000000280f297209 */ /* 0x000fc80007810000 */
[----:B------:R-:W-:-:S03]  /*4190*/  FMNMX.FTZ R40, R20, R41, !PT ;  /* 0x0000002914287209 */ /* 0x000fc60007810000 */
[----:B------:R-:W-:Y:S01]  /*41a0*/  MUFU.EX2 R41, R80 ;  /* 0x0000005000297308 */ /* 0x000fe20000000800 */
[----:B------:R-:W-:Y:S01]  /*41b0*/  FMNMX.FTZ R81, R21, R40, !PT ;  /* 0x0000002815517209 */ /* 0x000fe20007810000 */
[--C-:B------:R-:W-:Y:S01]  /*41c0*/  FFMA.FTZ R40, R82, UR6, -R26.reuse ;  /* 0x0000000652287c23 */ /* 0x100fe2000801081a */
[----:B------:R-:W-:-:S02]  /*41d0*/  FFMA.FTZ R82, R85, UR6, -R26 ;  /* 0x0000000655527c23 */ /* 0x000fc4000801081a */
[----:B------:R-:W-:-:S03]  /*41e0*/  FMNMX.FTZ R81, R24, R81, !PT ;  /* 0x0000005118517209 */ /* 0x000fc60007810000 */
[----:B------:R-:W-:Y:S01]  /*41f0*/  MUFU.EX2 R31, R31 ;  /* 0x0000001f001f7308 */ /* 0x000fe20000000800 */
[----:B------:R-:W-:Y:S02]  /*4200*/  FMNMX.FTZ R81, R78, R81, !PT ;  /* 0x000000514e517209 */ /* 0x000fe40007810000 */
[----:B0-----:R-:W-:Y:S02]  /*4210*/  F2FP.SATFINITE.E4M3.F32.PACK_AB_MERGE_C R173, R33, R30, RZ ;  /* 0x0000001e21ad723e */ /* 0x001fe400048070ff */
[----:B------:R-:W-:Y:S02]  /*4220*/  FMNMX.FTZ R42, R60, R81, !PT ;  /* 0x000000513c2a7209 */ /* 0x000fe40007810000 */
[----:B------:R-:W-:Y:S01]  /*4230*/  F2FP.SATFINITE.E4M3.F32.PACK_AB_MERGE_C R173, R29, R28, R173 ;  /* 0x0000001c1dad723e */ /* 0x000fe200048070ad */
[----:B------:R0:W-:Y:S01]  /*4240*/  MUFU.EX2 R81, R56 ;  /* 0x0000003800517308 */ /* 0x0001e20000000800 */
[----:B------:R-:W-:-:S04]  /*4250*/  FMNMX.FTZ R42, R61, R42, !PT ;  /* 0x0000002a3d2a7209 */ /* 0x000fc80007810000 */
[----:B------:R-:W-:-:S03]  /*4260*/  FMNMX.FTZ R83, R63, R42, !PT ;  /* 0x0000002a3f537209 */ /* 0x000fc60007810000 */
[----:B------:R-:W-:Y:S01]  /*4270*/  MUFU.EX2 R42, R82 ;  /* 0x00000052002a7308 */ /* 0x000fe20000000800 */
[----:B------:R-:W-:Y:S01]  /*4280*/  FMNMX.FTZ R54, R62, R83, !PT ;  /* 0x000000533e367209 */ /* 0x000fe20007810000 */
[--C-:B------:R-:W-:Y:S01]  /*4290*/  FFMA.FTZ R83, R84, UR6, -R26.reuse ;  /* 0x0000000654537c23 */ /* 0x100fe2000801081a */
[----:B------:R-:W-:-:S02]  /*42a0*/  FFMA.FTZ R84, R87, UR6, -R26 ;  /* 0x0000000657547c23 */ /* 0x000fc4000801081a */
[----:B------:R-:W-:Y:S01]  /*42b0*/  FMNMX.FTZ R85, R65, R54, !PT ;  /* 0x0000003641557209 */ /* 0x000fe20007810000 */
[----:B------:R-:W-:-:S01]  /*42c0*/  FFMA.FTZ R54, R86, UR6, -R26 ;  /* 0x0000000656367c23 */ /* 0x000fc2000801081a */
[--C-:B------:R-:W-:Y:S01]  /*42d0*/  FFMA.FTZ R86, R39, UR6, -R26.reuse ;  /* 0x0000000627567c23 */ /* 0x100fe2000801081a */
[----:B------:R-:W-:-:S01]  /*42e0*/  FFMA.FTZ R39, R69, UR6, -R26 ;  /* 0x0000000645277c23 */ /* 0x000fc2000801081a */
[----:B------:R-:W-:Y:S01]  /*42f0*/  FMNMX.FTZ R85, R64, R85, !PT ;  /* 0x0000005540557209 */ /* 0x000fe20007810000 */
[----:B------:R-:W-:Y:S03]  /*4300*/  MUFU.EX2 R32, R32 ;  /* 0x0000002000207308 */ /* 0x000fe60000000800 */
[----:B0-----:R-:W-:-:S04]  /*4310*/  FMNMX.FTZ R56, R66, R85, !PT ;  /* 0x0000005542387209 */ /* 0x001fc80007810000 */
[----:B------:R-:W-:Y:S01]  /*4320*/  FMNMX.FTZ R85, R67, R56, !PT ;  /* 0x0000003843557209 */ /* 0x000fe20007810000 */
[----:B------:R-:W-:-:S01]  /*4330*/  FFMA.FTZ R56, R89, UR6, -R26 ;  /* 0x0000000659387c23 */ /* 0x000fc2000801081a */
[--C-:B------:R-:W-:Y:S01]  /*4340*/  FFMA.FTZ R89, R43, UR6, -R26.reuse ;  /* 0x000000062b597c23 */ /* 0x100fe2000801081a */
[----:B------:R-:W-:-:S01]  /*4350*/  FFMA.FTZ R43, R57, UR6, -R26 ;  /* 0x00000006392b7c23 */ /* 0x000fc2000801081a */
[----:B------:R-:W-:Y:S01]  /*4360*/  FMNMX.FTZ R87, R68, R85, !PT ;  /* 0x0000005544577209 */ /* 0x000fe20007810000 */
[----:B------:R-:W0:Y:S03]  /*4370*/  MUFU.EX2 R34, R34 ;  /* 0x0000002200227308 */ /* 0x000e260000000800 */
[----:B------:R-:W-:-:S04]  /*4380*/  FMNMX.FTZ R87, R44, R87, !PT ;  /* 0x000000572c577209 */ /* 0x000fc80007810000 */
[----:B------:R-:W-:Y:S01]  /*4390*/  FMNMX.FTZ R80, R46, R87, !PT ;  /* 0x000000572e507209 */ /* 0x000fe20007810000 */
[----:B------:R1:W-:Y:S03]  /*43a0*/  MUFU.EX2 R85, R84 ;  /* 0x0000005400557308 */ /* 0x0003e60000000800 */
[----:B------:R-:W-:-:S04]  /*43b0*/  FMNMX.FTZ R87, R45, R80, !PT ;  /* 0x000000502d577209 */ /* 0x000fc80007810000 */
[----:B------:R-:W-:Y:S01]  /*43c0*/  FMNMX.FTZ R80, R48, R87, !PT ;  /* 0x0000005730507209 */ /* 0x000fe20007810000 */
[----:B------:R-:W-:Y:S01]  /*43d0*/  MUFU.EX2 R36, R36 ;  /* 0x0000002400247308 */ /* 0x000fe20000000800 */
[----:B-1----:R-:W-:Y:S01]  /*43e0*/  FSEL R84, R74, -INF , P3 ;  /* 0xff8000004a547808 */ /* 0x002fe20001800000 */
[----:B------:R-:W-:Y:S01]  /*43f0*/  FFMA.FTZ R74, R75, UR6, -R26 ;  /* 0x000000064b4a7c23 */ /* 0x000fe2000801081a */
[----:B------:R-:W-:Y:S02]  /*4400*/  FMNMX.FTZ R80, R47, R80, !PT ;  /* 0x000000502f507209 */ /* 0x000fe40007810000 */
[----:B0-----:R-:W-:Y:S02]  /*4410*/  F2FP.SATFINITE.E4M3.F32.PACK_AB_MERGE_C R175, R34, R27, RZ ;  /* 0x0000001b22af723e */ /* 0x001fe400048070ff */
[----:B------:R-:W-:Y:S01]  /*4420*/  FMNMX.FTZ R69, R49, R80, !PT ;  /* 0x0000005031457209 */ /* 0x000fe20007810000 */
[----:B------:R-:W-:Y:S01]  /*4430*/  MUFU.EX2 R87, R86 ;  /* 0x0000005600577308 */ /* 0x000fe20000000800 */
[----:B------:R-:W-:-:S02]  /*4440*/  F2FP.SATFINITE.E4M3.F32.PACK_AB_MERGE_C R175, R32, R31, R175 ;  /* 0x0000001f20af723e */ /* 0x000fc400048070af */
[----:B------:R-:W-:-:S04]  /*4450*/  FMNMX.FTZ R69, R50, R69, !PT ;  /* 0x0000004532457209 */ /* 0x000fc80007810000 */
[----:B------:R-:W-:Y:S01]  /*4460*/  FMNMX.FTZ R80, R52, R69, !PT ;  /* 0x0000004534507209 */ /* 0x000fe20007810000 */
[----:B------:R0:W-:Y:S01]  /*4470*/  MUFU.EX2 R37, R96 ;  /* 0x0000006000257308 */ /* 0x0001e20000000800 */
[----:B------:R-:W-:Y:S02]  /*4480*/  FSEL R69, R58, -INF , P6 ;  /* 0xff8000003a457808 */ /* 0x000fe40003000000 */
[----:B------:R-:W-:Y:S02]  /*4490*/  FMNMX.FTZ R82, R51, R80, !PT ;  /* 0x0000005033527209 */ /* 0x000fe40007810000 */
[----:B------:R-:W-:Y:S01]  /*44a0*/  FSEL R80, R70, -INF , P5 ;  /* 0xff80000046507808 */ /* 0x000fe20002800000 */
[--C-:B------:R-:W-:Y:S01]  /*44b0*/  FFMA.FTZ R70, R71, UR6, -R26.reuse ;  /* 0x0000000647467c23 */ /* 0x100fe2000801081a */
[----:B------:R-:W-:Y:S01]  /*44c0*/  FMNMX.FTZ R57, R69, R82, !PT ;  /* 0x0000005245397209 */ /* 0x000fe20007810000 */
[----:B------:R1:W-:Y:S01]  /*44d0*/  MUFU.EX2 R58, R89 ;  /* 0x00000059003a7308 */ /* 0x0003e20000000800 */
[----:B------:R-:W-:Y:S01]  /*44e0*/  FSEL R82, R72, -INF , P4 ;  /* 0xff80000048527808 */ /* 0x000fe20002000000 */
[--C-:B------:R-:W-:Y:S01]  /*44f0*/  FFMA.FTZ R71, R79, UR6, -R26.reuse ;  /* 0x000000064f477c23 */ /* 0x100fe2000801081a */
[----:B------:R-:W-:Y:S01]  /*4500*/  FMNMX.FTZ R57, R80, R57, !PT ;  /* 0x0000003950397209 */ /* 0x000fe20007810000 */
[--C-:B0-----:R-:W-:Y:S01]  /*4510*/  FFMA.FTZ R96, R105, UR6, -R26.reuse ;  /* 0x0000000669607c23 */ /* 0x101fe2000801081a */
[----:B------:R-:W-:Y:S01]  /*4520*/  FSEL R86, R76, -INF , P2 ;  /* 0xff8000004c567808 */ /* 0x000fe20001000000 */
[----:B------:R-:W-:Y:S01]  /*4530*/  FFMA.FTZ R76, R73, UR6, -R26 ;  /* 0x00000006494c7c23 */ /* 0x000fe2000801081a */
[----:B------:R-:W-:Y:S01]  /*4540*/  FMNMX.FTZ R57, R82, R57, !PT ;  /* 0x0000003952397209 */ /* 0x000fe20007810000 */
[----:B------:R-:W0:Y:S01]  /*4550*/  MUFU.EX2 R38, R38 ;  /* 0x0000002600267308 */ /* 0x000e220000000800 */
[----:B-1----:R-:W-:-:S02]  /*4560*/  FSEL R89, R90, -INF , P1 ;  /* 0xff8000005a597808 */ /* 0x002fc40000800000 */
[----:B------:R-:W-:Y:S02]  /*4570*/  FMNMX.FTZ R57, R84, R57, !PT ;  /* 0x0000003954397209 */ /* 0x000fe40007810000 */
[----:B------:R-:W-:Y:S02]  /*4580*/  MOV R79, UR6 ;  /* 0x00000006004f7c02 */ /* 0x000fe40008000f00 */
[----:B------:R-:W-:Y:S01]  /*4590*/  FMNMX.FTZ R72, R86, R57, !PT ;  /* 0x0000003956487209 */ /* 0x000fe20007810000 */
[----:B------:R-:W-:Y:S03]  /*45a0*/  MUFU.EX2 R40, R40 ;  /* 0x0000002800287308 */ /* 0x000fe60000000800 */
[----:B------:R-:W-:Y:S01]  /*45b0*/  FMNMX.FTZ R73, R89, R72, !PT ;  /* 0x0000004859497209 */ /* 0x000fe20007810000 */
[--C-:B------:R-:W-:Y:S01]  /*45c0*/  FFMA.FTZ R72, R77, UR6, -R26.reuse ;  /* 0x000000064d487c23 */ /* 0x100fe2000801081a */
[----:B------:R-:W-:-:S03]  /*45d0*/  FFMA.FTZ R77, R109, UR6, -R26 ;  /* 0x000000066d4d7c23 */ /* 0x000fc6000801081a */
[----:B------:R-:W1:Y:S01]  /*45e0*/  SHFL.BFLY PT, R90, R73, 0x2, 0x1f ;  /* 0x0c401f00495a7f89 */ /* 0x000e6200000e0000 */
[----:B------:R2:W-:Y:S01]  /*45f0*/  MUFU.EX2 R57, R76 ;  /* 0x0000004c00397308 */ /* 0x0005e20000000800 */
[----:B0-----:R-:W-:-:S04]  /*4600*/  F2FP.SATFINITE.E4M3.F32.PACK_AB_MERGE_C R177, R41, R38, RZ ;  /* 0x0000002629b1723e */ /* 0x001fc800048070ff */
[----:B------:R-:W-:-:S03]  /*4610*/  F2FP.SATFINITE.E4M3.F32.PACK_AB_MERGE_C R177, R37, R36, R177 ;  /* 0x0000002425b1723e */ /* 0x000fc600048070b1 */
[----:B------:R-:W0:Y:S01]  /*4620*/  MUFU.EX2 R83, R83 ;  /* 0x0000005300537308 */ /* 0x000e220000000800 */
[----:B--2---:R-:W-:-:S07]  /*4630*/  FFMA.FTZ R76, R99, UR6, -R26 ;  /* 0x00000006634c7c23 */ /* 0x004fce000801081a */
[----:B------:R-:W-:Y:S01]  /*4640*/  MUFU.EX2 R54, R54 ;  /* 0x0000003600367308 */ /* 0x000fe20000000800 */
[----:B-1----:R-:W-:-:S07]  /*4650*/  FMNMX.FTZ R75, R73, R90, !PT ;  /* 0x0000005a494b7209 */ /* 0x002fce0007810000 */
[----:B------:R-:W1:Y:S01]  /*4660*/  MUFU.EX2 R56, R56 ;  /* 0x0000003800387308 */ /* 0x000e620000000800 */
[----:B0-----:R-:W-:Y:S01]  /*4670*/  F2FP.SATFINITE.E4M3.F32.PACK_AB_MERGE_C R179, R83, R42, RZ ;  /* 0x0000002a53b3723e */ /* 0x001fe200048070ff */
[----:B------:R-:W0:Y:S03]  /*4680*/  SHFL.BFLY PT, R90, R75, 0x1, 0x1f ;  /* 0x0c201f004b5a7f89 */ /* 0x000e2600000e0000 */
[----:B------:R-:W-:-:S03]  /*4690*/  F2FP.SATFINITE.E4M3.F32.PACK_AB_MERGE_C R179, R81, R40, R179 ;  /* 0x0000002851b3723e */ /* 0x000fc600048070b3 */
[----:B------:R-:W-:Y:S08]  /*46a0*/  MUFU.EX2 R39, R39 ;  /* 0x0000002700277308 */ /* 0x000ff00000000800 */
[----:B------:R-:W-:Y:S01]  /*46b0*/  MUFU.EX2 R43, R43 ;  /* 0x0000002b002b7308 */ /* 0x000fe20000000800 */
[----:B-1----:R-:W-:-:S04]  /*46c0*/  F2FP.SATFINITE.E4M3.F32.PACK_AB_MERGE_C R181, R87, R56, RZ ;  /* 0x0000003857b5723e */ /* 0x002fc800048070ff */
[----:B------:R-:W-:-:S03]  /*46d0*/  F2FP.SATFINITE.E4M3.F32.PACK_AB_MERGE_C R181, R85, R54, R181 ;  /* 0x0000003655b5723e */ /* 0x000fc600048070b5 */
[----:B------:R-:W1:Y:S01]  /*46e0*/  MUFU.EX2 R70, R70 ;  /* 0x0000004600467308 */ /* 0x000e620000000800 */
[----:B0-----:R-:W-:Y:S01]  /*46f0*/  FMNMX.FTZ R90, R75, R90, !PT ;  /* 0x0000005a4b5a7209 */ /* 0x001fe20007810000 */
[--C-:B------:R-:W-:Y:S01]  /*4700*/  FFMA.FTZ R75, R107, UR6, -R26.reuse ;  /* 0x000000066b4b7c23 */ /* 0x100fe2000801081a */
[----:B------:R-:W-:-:S02]  /*4710*/  FFMA.FTZ R26, R35, UR6, -R26 ;  /* 0x00000006231a7c23 */ /* 0x000fc4000801081a */
[C---:B------:R-:W-:Y:S01]  /*4720*/  FSETP.NEU.FTZ.AND P1, PT, R90.reuse, -INF , PT ;  /* 0xff8000005a00780b */ /* 0x040fe20003f3d000 */
[----:B------:R-:W-:-:S02]  /*4730*/  FFMA.FTZ R79, R90, R79, -8 ;  /* 0xc10000005a4f7423 */ /* 0x000fc4000001004f */
[----:B------:R-:W-:Y:S03]  /*4740*/  MUFU.EX2 R72, R72 ;  /* 0x0000004800487308 */ /* 0x000fe60000000800 */
[----:B------:R-:W-:-:S02]  /*4750*/  FSEL R79, R79, RZ, P1 ;  /* 0x000000ff4f4f7208 */ /* 0x000fc40000800000 */
[----:B------:R-:W-:-:S03]  /*4760*/  PLOP3.LUT P1, PT, PT, PT, UP0, 0x80, 0x0 ;  /* 0x000000000000781c */ /* 0x000fc60003f2f008 */
[----:B------:R-:W-:Y:S01]  /*4770*/  MUFU.EX2 R71, R71 ;  /* 0x0000004700477308 */ /* 0x000fe20000000800 */
[----:B------:R-:W-:-:S01]  /*4780*/  FFMA.FTZ R4, R4, UR6, -R79 ;  /* 0x0000000604047c23 */ /* 0x000fc2000801084f */
[--C-:B------:R-:W-:Y:S01]  /*4790*/  FFMA.FTZ R5, R5, UR6, -R79.reuse ;  /* 0x0000000605057c23 */ /* 0x100fe2000801084f */
[----:B------:R-:W-:-:S01]  /*47a0*/  FFMA.FTZ R91, R6, UR6, -R79 ;  /* 0x00000006065b7c23 */ /* 0x000fc2000801084f */
[--C-:B------:R-:W-:Y:S01]  /*47b0*/  FFMA.FTZ R100, R7, UR6, -R79.reuse ;  /* 0x0000000607647c23 */ /* 0x100fe2000801084f */
[----:B------:R-:W-:-:S01]  /*47c0*/  FFMA.FTZ R6, R8, UR6, -R79 ;  /* 0x0000000608067c23 */ /* 0x000fc2000801084f */
[--C-:B------:R-:W-:Y:S01]  /*47d0*/  FFMA.FTZ R7, R9, UR6, -R79.reuse ;  /* 0x0000000609077c23 */ /* 0x100fe2000801084f */
[----:B------:R-:W-:-:S01]  /*47e0*/  FFMA.FTZ R93, R10, UR6, -R79 ;  /* 0x000000060a5d7c23 */ /* 0x000fc2000801084f */
[----:B------:R-:W-:Y:S01]  /*47f0*/  MUFU.EX2 R4, R4 ;  /* 0x0000000400047308 */ /* 0x000fe20000000800 */
[----:B------:R-:W-:-:S01]  /*4800*/  FFMA.FTZ R102, R11, UR6, -R79 ;  /* 0x000000060b667c23 */ /* 0x000fc2000801084f */
[--C-:B------:R-:W-:Y:S01]  /*4810*/  FFMA.FTZ R15, R15, UR6, -R79.reuse ;  /* 0x000000060f0f7c23 */ /* 0x100fe2000801084f */
[----:B------:R-:W-:-:S01]  /*4820*/  FFMA.FTZ R8, R12, UR6, -R79 ;  /* 0x000000060c087c23 */ /* 0x000fc2000801084f */
[--C-:B------:R-:W-:Y:S01]  /*4830*/  FFMA.FTZ R11, R21, UR6, -R79.reuse ;  /* 0x00000006150b7c23 */ /* 0x100fe2000801084f */
[----:B------:R-:W-:-:S01]  /*4840*/  FFMA.FTZ R12, R60, UR6, -R79 ;  /* 0x000000063c0c7c23 */ /* 0x000fc2000801084f */
[----:B------:R-:W-:Y:S01]  /*4850*/  FADD.FTZ R21, R28, R29 ;  /* 0x0000001d1c157221 */ /* 0x000fe20000010000 */
[----:B------:R-:W-:-:S01]  /*4860*/  FFMA.FTZ R9, R13, UR6, -R79 ;  /* 0x000000060d097c23 */ /* 0x000fc2000801084f */
[----:B------:R-:W0:Y:S01]  /*4870*/  MUFU.EX2 R5, R5 ;  /* 0x0000000500057308 */ /* 0x000e220000000800 */
[----:B------:R-:W-:-:S01]  /*4880*/  FFMA.FTZ R13, R61, UR6, -R79 ;  /* 0x000000063d0d7c23 */ /* 0x000fc2000801084f */
[--C-:B------:R-:W-:Y:S01]  /*4890*/  FFMA.FTZ R14, R14, UR6, -R79.reuse ;  /* 0x000000060e0e7c23 */ /* 0x100fe2000801084f */
[----:B------:R-:W-:-:S01]  /*48a0*/  FFMA.FTZ R10, R20, UR6, -R79 ;  /* 0x00000006140a7c23 */ /* 0x000fc2000801084f */
[--C-:B------:R-:W-:Y:S01]  /*48b0*/  FFMA.FTZ R3, R48, UR6, -R79.reuse ;  /* 0x0000000630037c23 */ /* 0x100fe2000801084f */
[----:B------:R-:W-:-:S01]  /*48c0*/  FFMA.FTZ R24, R24, UR6, -R79 ;  /* 0x0000000618187c23 */ /* 0x000fc2000801084f */
[--C-:B------:R-:W-:Y:S01]  /*48d0*/  FFMA.FTZ R78, R78, UR6, -R79.reuse ;  /* 0x000000064e4e7c23 */ /* 0x100fe2000801084f */
[----:B------:R-:W-:-:S01]  /*48e0*/  FFMA.FTZ R63, R63, UR6, -R79 ;  /* 0x000000063f3f7c23 */ /* 0x000fc2000801084f */
[----:B------:R-:W2:Y:S01]  /*48f0*/  MUFU.EX2 R91, R91 ;  /* 0x0000005b005b7308 */ /* 0x000ea20000000800 */
[----:B------:R-:W-:-:S01]  /*4900*/  FFMA.FTZ R62, R62, UR6, -R79 ;  /* 0x000000063e3e7c23 */ /* 0x000fc2000801084f */
[--C-:B------:R-:W-:Y:S01]  /*4910*/  FFMA.FTZ R66, R66, UR6, -R79.reuse ;  /* 0x0000000642427c23 */ /* 0x100fe2000801084f */
[----:B------:R-:W-:-:S01]  /*4920*/  FFMA.FTZ R67, R67, UR6, -R79 ;  /* 0x0000000643437c23 */ /* 0x000fc2000801084f */
[--C-:B------:R-:W-:Y:S01]  /*4930*/  FFMA.FTZ R20, R68, UR6, -R79.reuse ;  /* 0x0000000644147c23 */ /* 0x100fe2000801084f */
[----:B------:R-:W-:-:S01]  /*4940*/  FFMA.FTZ R46, R46, UR6, -R79 ;  /* 0x000000062e2e7c23 */ /* 0x000fc2000801084f */
[----:B------:R-:W-:Y:S01]  /*4950*/  FFMA.FTZ R45, R45, UR6, -R79 ;  /* 0x000000062d2d7c23 */ /* 0x000fe2000801084f */
[----:B-1----:R-:W-:Y:S01]  /*4960*/  F2FP.SATFINITE.E4M3.F32.PACK_AB_MERGE_C R183, R70, R43, RZ ;  /* 0x0000002b46b7723e */ /* 0x002fe200048070ff */
[----:B------:R-:W1:Y:S01]  /*4970*/  MUFU.EX2 R100, R100 ;  /* 0x0000006400647308 */ /* 0x000e620000000800 */
[----:B0-----:R-:W-:-:S01]  /*4980*/  FADD.FTZ R60, R4, R5 ;  /* 0x00000005043c7221 */ /* 0x001fc20000010000 */
[--C-:B------:R-:W-:Y:S01]  /*4990*/  FFMA.FTZ R47, R47, UR6, -R79.reuse ;  /* 0x000000062f2f7c23 */ /* 0x100fe2000801084f */
[----:B------:R-:W-:-:S01]  /*49a0*/  FFMA.FTZ R49, R49, UR6, -R79 ;  /* 0x0000000631317c23 */ /* 0x000fc2000801084f */
[--C-:B------:R-:W-:Y:S01]  /*49b0*/  FFMA.FTZ R50, R50, UR6, -R79.reuse ;  /* 0x0000000632327c23 */ /* 0x100fe2000801084f */
[----:B------:R-:W-:-:S01]  /*49c0*/  FFMA.FTZ R52, R52, UR6, -R79 ;  /* 0x0000000634347c23 */ /* 0x000fc2000801084f */
[--C-:B------:R-:W-:Y:S01]  /*49d0*/  FFMA.FTZ R51, R51, UR6, -R79.reuse ;  /* 0x0000000633337c23 */ /* 0x100fe2000801084f */
[----:B------:R-:W-:-:S01]  /*49e0*/  FFMA.FTZ R69, R69, UR6, -R79 ;  /* 0x0000000645457c23 */ /* 0x000fc2000801084f */
[----:B------:R-:W0:Y:S01]  /*49f0*/  MUFU.EX2 R6, R6 ;  /* 0x0000000600067308 */ /* 0x000e220000000800 */
[----:B--2---:R-:W-:-:S01]  /*4a00*/  FADD.FTZ R61, R91, R60 ;  /* 0x0000003c5b3d7221 */ /* 0x004fc20000010000 */
[--C-:B------:R-:W-:Y:S01]  /*4a10*/  FFMA.FTZ R80, R80, UR6, -R79.reuse ;  /* 0x0000000650507c23 */ /* 0x100fe2000801084f */
[----:B------:R-:W-:-:S01]  /*4a20*/  FFMA.FTZ R82, R82, UR6, -R79 ;  /* 0x0000000652527c23 */ /* 0x000fc2000801084f */
[--C-:B------:R-:W-:Y:S01]  /*4a30*/  FFMA.FTZ R84, R84, UR6, -R79.reuse ;  /* 0x0000000654547c23 */ /* 0x100fe2000801084f */
[----:B------:R-:W-:-:S01]  /*4a40*/  FFMA.FTZ R86, R86, UR6, -R79 ;  /* 0x0000000656567c23 */ /* 0x000fc2000801084f */
[----:B------:R-:W-:Y:S01]  /*4a50*/  F2FP.SATFINITE.E4M3.F32.PACK_AB_MERGE_C R183, R58, R39, R183 ;  /* 0x000000273ab7723e */ /* 0x000fe200048070b7 */
[----:B------:R-:W-:Y:S01]  /*4a60*/  IMAD.MOV.U32 R68, RZ, RZ, R25 ;  /* 0x000000ffff447224 */ /* 0x000fe200078e0019 */
[----:B------:R-:W2:Y:S01]  /*4a70*/  MUFU.EX2 R7, R7 ;  /* 0x0000000700077308 */ /* 0x000ea20000000800 */
[----:B-1----:R-:W-:-:S01]  /*4a80*/  FADD.FTZ R61, R100, R61 ;  /* 0x0000003d643d7221 */ /* 0x002fc20000010000 */
[----:B------:R-:W-:-:S04]  /*4a90*/  F2FP.SATFINITE.E4M3.F32.PACK_AB_MERGE_C R91, R100, R91, RZ ;  /* 0x0000005b645b723e */ /* 0x000fc800048070ff */
[----:B------:R-:W-:Y:S02]  /*4aa0*/  F2FP.SATFINITE.E4M3.F32.PACK_AB_MERGE_C R172, R5, R4, R91 ;  /* 0x0000000405ac723e */ /* 0x000fe4000480705b */
[----:B------:R1:W-:Y:S08]  /*4ab0*/  MUFU.EX2 R104, R15 ;  /* 0x0000000f00687308 */ /* 0x0003f00000000800 */
[----:B------:R-:W3:Y:S01]  /*4ac0*/  MUFU.EX2 R93, R93 ;  /* 0x0000005d005d7308 */ /* 0x000ee20000000800 */
[----:B-1----:R-:W-:-:S01]  /*4ad0*/  FFMA.FTZ R15, R64, UR6, -R79 ;  /* 0x00000006400f7c23 */ /* 0x002fc2000801084f */
[----:B------:R-:W-:Y:S01]  /*4ae0*/  FADD.FTZ R64, R30, R21 ;  /* 0x000000151e407221 */ /* 0x000fe20000010000 */
[----:B------:R-:W-:-:S01]  /*4af0*/  FFMA.FTZ R21, R44, UR6, -R79 ;  /* 0x000000062c157c23 */ /* 0x000fc2000801084f */
[----:B0-----:R-:W-:-:S02]  /*4b00*/  FADD.FTZ R44, R6, R61 ;  /* 0x0000003d062c7221 */ /* 0x001fc40000010000 */
[----:B------:R-:W-:-:S02]  /*4b10*/  FADD.FTZ R64, R33, R64 ;  /* 0x0000004021407221 */ /* 0x000fc40000010000 */
[----:B------:R-:W0:Y:S01]  /*4b20*/  MUFU.EX2 R102, R102 ;  /* 0x0000006600667308 */ /* 0x000e220000000800 */
[----:B--2---:R-:W-:-:S07]  /*4b30*/  FADD.FTZ R44, R7, R44 ;  /* 0x0000002c072c7221 */ /* 0x004fce0000010000 */
[----:B------:R1:W-:Y:S01]  /*4b40*/  MUFU.EX2 R95, R14 ;  /* 0x0000000e005f7308 */ /* 0x0003e20000000800 */
[----:B---3--:R-:W-:-:S07]  /*4b50*/  FADD.FTZ R35, R93, R44 ;  /* 0x0000002c5d237221 */ /* 0x008fce0000010000 */
[----:B------:R-:W2:Y:S01]  /*4b60*/  MUFU.EX2 R8, R8 ;  /* 0x0000000800087308 */ /* 0x000ea20000000800 */
[----:B-1----:R-:W-:-:S01]  /*4b70*/  FFMA.FTZ R14, R65, UR6, -R79 ;  /* 0x00000006410e7c23 */ /* 0x002fc2000801084f */
[----:B------:R-:W-:Y:S01]  /*4b80*/  FADD.FTZ R65, R31, R64 ;  /* 0x000000401f417221 */ /* 0x000fe20000010000 */
[----:B0-----:R-:W-:-:S01]  /*4b90*/  FADD.FTZ R35, R102, R35 ;  /* 0x0000002366237221 */ /* 0x001fc20000010000 */
[----:B------:R-:W-:Y:S01]  /*4ba0*/  F2FP.SATFINITE.E4M3.F32.PACK_AB_MERGE_C R93, R102, R93, RZ ;  /* 0x0000005d665d723e */ /* 0x000fe200048070ff */
[----:B------:R-:W-:-:S01]  /*4bb0*/  FFMA.FTZ R79, R89, UR6, -R79 ;  /* 0x00000006594f7c23 */ /* 0x000fc2000801084f */
[----:B------:R-:W-:Y:S01]  /*4bc0*/  FADD.FTZ R60, R32, R65 ;  /* 0x00000041203c7221 */ /* 0x000fe20000010000 */
[----:B------:R-:W-:Y:S01]  /*4bd0*/  IMAD.MOV.U32 R32, RZ, RZ, R25 ;  /* 0x000000ffff207224 */ /* 0x000fe200078e0019 */
[----:B------:R-:W0:Y:S01]  /*4be0*/  MUFU.EX2 R9, R9 ;  /* 0x0000000900097308 */ /* 0x000e220000000800 */
[----:B------:R-:W-:Y:S01]  /*4bf0*/  F2FP.SATFINITE.E4M3.F32.PACK_AB_MERGE_C R174, R7, R6, R93 ;  /* 0x0000000607ae723e */ /* 0x000fe2000480705d */
[----:B------:R-:W-:Y:S01]  /*4c00*/  FADD.FTZ R61, R27, R60 ;  /* 0x0000003c1b3d7221 */ /* 0x000fe20000010000 */
[----:B------:R-:W-:-:S02]  /*4c10*/  IMAD.MOV.U32 R65, RZ, RZ, R25 ;  /* 0x000000ffff417224 */ /* 0x000fc400078e0019 */
[----:B------:R-:W-:Y:S02]  /*4c20*/  IMAD.MOV.U32 R64, RZ, RZ, R25 ;  /* 0x000000ffff407224 */ /* 0x000fe400078e0019 */
[----:B------:R-:W-:-:S01]  /*4c30*/  FADD.FTZ R61, R34, R61 ;  /* 0x0000003d223d7221 */ /* 0x000fc20000010000 */
[----:B------:R-:W1:Y:S01]  /*4c40*/  MUFU.EX2 R10, R10 ;  /* 0x0000000a000a7308 */ /* 0x000e620000000800 */
[----:B--2---:R-:W-:-:S02]  /*4c50*/  FADD.FTZ R44, R8, R35 ;  /* 0x00000023082c7221 */ /* 0x004fc40000010000 */
[----:B------:R-:W-:Y:S01]  /*4c60*/  FADD.FTZ R48, R36, R61 ;  /* 0x0000003d24307221 */ /* 0x000fe20000010000 */
[----:B------:R-:W-:-:S03]  /*4c70*/  IMAD.MOV.U32 R36, RZ, RZ, R25 ;  /* 0x000000ffff247224 */ /* 0x000fc600078e0019 */
[----:B------:R-:W-:Y:S01]  /*4c80*/  FADD.FTZ R35, R37, R48 ;  /* 0x0000003025237221 */ /* 0x000fe20000010000 */
[----:B------:R-:W-:Y:S01]  /*4c90*/  IMAD.MOV.U32 R37, RZ, RZ, R25 ;  /* 0x000000ffff257224 */ /* 0x000fe200078e0019 */
[----:B------:R-:W2:Y:S01]  /*4ca0*/  MUFU.EX2 R11, R11 ;  /* 0x0000000b000b7308 */ /* 0x000ea20000000800 */
[----:B0-----:R-:W-:-:S01]  /*4cb0*/  FADD.FTZ R44, R9, R44 ;  /* 0x0000002c092c7221 */ /* 0x001fc20000010000 */
[----:B------:R-:W-:Y:S01]  /*4cc0*/  FADD.FTZ R48, R38, R35 ;  /* 0x0000002326307221 */ /* 0x000fe20000010000 */
[----:B------:R-:W-:Y:S02]  /*4cd0*/  IMAD.MOV.U32 R38, RZ, RZ, R25 ;  /* 0x000000ffff267224 */ /* 0x000fe400078e0019 */
[----:B------:R-:W-:Y:S01]  /*4ce0*/  FADD.FTZ R35, R95, R44 ;  /* 0x0000002c5f237221 */ /* 0x000fe20000010000 */
[----:B------:R-:W-:-:S01]  /*4cf0*/  FADD.FTZ R61, R41, R48 ;  /* 0x00000030293d7221 */ /* 0x000fc20000010000 */
[C---:B------:R-:W-:Y:S01]  /*4d00*/  F2FP.SATFINITE.E4M3.F32.PACK_AB_MERGE_C R95, R104.reuse, R95, RZ ;  /* 0x0000005f685f723e */ /* 0x040fe200048070ff */
[----:B------:R-:W0:Y:S01]  /*4d10*/  MUFU.EX2 R24, R24 ;  /* 0x0000001800187308 */ /* 0x000e220000000800 */
[----:B------:R-:W-:-:S01]  /*4d20*/  FADD.FTZ R35, R104, R35 ;  /* 0x0000002368237221 */ /* 0x000fc20000010000 */
[----:B------:R-:W-:Y:S01]  /*4d30*/  FADD.FTZ R60, R40, R61 ;  /* 0x0000003d283c7221 */ /* 0x000fe20000010000 */
[----:B------:R-:W-:Y:S01]  /*4d40*/  F2FP.SATFINITE.E4M3.F32.PACK_AB_MERGE_C R176, R9, R8, R95 ;  /* 0x0000000809b0723e */ /* 0x000fe2000480705f */
[----:B------:R-:W-:-:S02]  /*4d50*/  IMAD.MOV.U32 R41, RZ, RZ, R25 ;  /* 0x000000ffff297224 */ /* 0x000fc400078e0019 */
[----:B-1----:R-:W-:-:S01]  /*4d60*/  FADD.FTZ R48, R10, R35 ;  /* 0x000000230a307221 */ /* 0x002fc20000010000 */
[----:B------:R-:W-:Y:S01]  /*4d70*/  FADD.FTZ R61, R81, R60 ;  /* 0x0000003c513d7221 */ /* 0x000fe20000010000 */
[----:B------:R-:W-:Y:S01]  /*4d80*/  IMAD.MOV.U32 R40, RZ, RZ, R25 ;  /* 0x000000ffff287224 */ /* 0x000fe200078e0019 */
[----:B------:R1:W3:Y:S01]  /*4d90*/  MUFU.EX2 R97, R78 ;  /* 0x0000004e00617308 */ /* 0x0002e20000000800 */
[----:B--2---:R-:W-:-:S01]  /*4da0*/  FADD.FTZ R35, R11, R48 ;  /* 0x000000300b237221 */ /* 0x004fc20000010000 */
[----:B------:R-:W-:Y:S01]  /*4db0*/  FADD.FTZ R60, R42, R61 ;  /* 0x0000003d2a3c7221 */ /* 0x000fe20000010000 */
[--C-:B------:R-:W-:Y:S02]  /*4dc0*/  IMAD.MOV.U32 R42, RZ, RZ, R25.reuse ;  /* 0x000000ffff2a7224 */ /* 0x100fe400078e0019 */
[----:B------:R-:W-:Y:S02]  /*4dd0*/  IMAD.MOV.U32 R61, RZ, RZ, R25 ;  /* 0x000000ffff3d7224 */ /* 0x000fe400078e0019 */
[----:B------:R-:W-:-:S01]  /*4de0*/  FADD.FTZ R33, R83, R60 ;  /* 0x0000003c53217221 */ /* 0x000fc20000010000 */
[----:B------:R-:W-:Y:S01]  /*4df0*/  IMAD.MOV.U32 R60, RZ, RZ, R25 ;  /* 0x000000ffff3c7224 */ /* 0x000fe200078e0019 */
[----:B------:R-:W2:Y:S01]  /*4e00*/  MUFU.EX2 R12, R12 ;  /* 0x0000000c000c7308 */ /* 0x000ea20000000800 */
[----:B0-----:R-:W-:-:S01]  /*4e10*/  FADD.FTZ R48, R24, R35 ;  /* 0x0000002318307221 */ /* 0x001fc20000010000 */
[----:B------:R-:W-:Y:S01]  /*4e20*/  FADD.FTZ R34, R54, R33 ;  /* 0x0000002136227221 */ /* 0x000fe20000010000 */
[----:B------:R-:W-:-:S02]  /*4e30*/  IMAD.MOV.U32 R35, RZ, RZ, R25 ;  /* 0x000000ffff237224 */ /* 0x000fc400078e0019 */
[--C-:B------:R-:W-:Y:S02]  /*4e40*/  IMAD.MOV.U32 R54, RZ, RZ, R25.reuse ;  /* 0x000000ffff367224 */ /* 0x100fe400078e0019 */
[----:B-1----:R-:W-:Y:S01]  /*4e50*/  IMAD.MOV.U32 R78, RZ, RZ, R25 ;  /* 0x000000ffff4e7224 */ /* 0x002fe200078e0019 */
[----:B------:R-:W0:Y:S01]  /*4e60*/  MUFU.EX2 R13, R13 ;  /* 0x0000000d000d7308 */ /* 0x000e220000000800 */
[----:B---3--:R-:W-:-:S01]  /*4e70*/  FADD.FTZ R27, R97, R48 ;  /* 0x00000030611b7221 */ /* 0x008fc20000010000 */
[----:B------:R-:W-:Y:S01]  /*4e80*/  F2FP.SATFINITE.E4M3.F32.PACK_AB_MERGE_C R97, R97, R24, RZ ;  /* 0x000000186161723e */ /* 0x000fe200048070ff */
[--C-:B------:R-:W-:Y:S02]  /*4e90*/  IMAD.MOV.U32 R48, RZ, RZ, R25.reuse ;  /* 0x000000ffff307224 */ /* 0x100fe400078e0019 */
[----:B------:R-:W-:Y:S01]  /*4ea0*/  IMAD.MOV.U32 R81, RZ, RZ, R25 ;  /* 0x000000ffff517224 */ /* 0x000fe200078e0019 */
[----:B------:R-:W-:Y:S01]  /*4eb0*/  F2FP.SATFINITE.E4M3.F32.PACK_AB_MERGE_C R178, R11, R10, R97 ;  /* 0x0000000a0bb2723e */ /* 0x000fe20004807061 */
[----:B------:R-:W-:Y:S01]  /*4ec0*/  IMAD.MOV.U32 R83, RZ, RZ, R25 ;  /* 0x000000ffff537224 */ /* 0x000fe200078e0019 */
[----:B------:R-:W1:Y:S01]  /*4ed0*/  MUFU.EX2 R63, R63 ;  /* 0x0000003f003f7308 */ /* 0x000e620000000800 */
[----:B--2---:R-:W-:-:S01]  /*4ee0*/  FADD.FTZ R30, R12, R27 ;  /* 0x0000001b0c1e7221 */ /* 0x004fc20000010000 */
[----:B------:R-:W-:Y:S01]  /*4ef0*/  FADD.FTZ R27, R85, R34 ;  /* 0x00000022551b7221 */ /* 0x000fe20000010000 */
[----:B------:R-:W-:-:S03]  /*4f00*/  IMAD.MOV.U32 R85, RZ, RZ, R25 ;  /* 0x000000ffff557224 */ /* 0x000fc600078e0019 */
[----:B------:R-:W-:Y:S01]  /*4f10*/  FADD.FTZ R34, R56, R27 ;  /* 0x0000001b38227221 */ /* 0x000fe20000010000 */
[----:B------:R-:W-:Y:S01]  /*4f20*/  IMAD.MOV.U32 R56, RZ, RZ, R25 ;  /* 0x000000ffff387224 */ /* 0x000fe200078e0019 */
[----:B------:R-:W2:Y:S01]  /*4f30*/  MUFU.EX2 R62, R62 ;  /* 0x0000003e003e7308 */ /* 0x000ea20000000800 */
[----:B0-----:R-:W-:-:S01]  /*4f40*/  FADD.FTZ R30, R13, R30 ;  /* 0x0000001e0d1e7221 */ /* 0x001fc20000010000 */
[----:B------:R-:W-:Y:S01]  /*4f50*/  FADD.FTZ R34, R87, R34 ;  /* 0x0000002257227221 */ /* 0x000fe20000010000 */
[----:B------:R-:W-:-:S03]  /*4f60*/  IMAD.MOV.U32 R87, RZ, RZ, R25 ;  /* 0x000000ffff577224 */ /* 0x000fc600078e0019 */
[----:B------:R-:W-:Y:S01]  /*4f70*/  FADD.FTZ R33, R39, R34 ;  /* 0x0000002227217221 */ /* 0x000fe20000010000 */
[----:B------:R-:W-:Y:S01]  /*4f80*/  IMAD.MOV.U32 R34, RZ, RZ, R25 ;  /* 0x000000ffff227224 */ /* 0x000fe200078e0019 */
[----:B------:R-:W0:Y:S01]  /*4f90*/  MUFU.EX2 R14, R14 ;  /* 0x0000000e000e7308 */ /* 0x000e220000000800 */
[----:B-1----:R-:W-:-:S01]  /*4fa0*/  FADD.FTZ R27, R63, R30 ;  /* 0x0000001e3f1b7221 */ /* 0x002fc20000010000 */
[----:B------:R-:W-:Y:S01]  /*4fb0*/  FADD.FTZ R30, R58, R33 ;  /* 0x000000213a1e7221 */ /* 0x000fe20000010000 */
[--C-:B------:R-:W-:Y:S02]  /*4fc0*/  IMAD.MOV.U32 R33, RZ, RZ, R25.reuse ;  /* 0x000000ffff217224 */ /* 0x100fe400078e0019 */
[----:B------:R-:W-:Y:S02]  /*4fd0*/  IMAD.MOV.U32 R39, RZ, RZ, R25 ;  /* 0x000000ffff277224 */ /* 0x000fe400078e0019 */
[----:B------:R-:W-:-:S01]  /*4fe0*/  FADD.FTZ R29, R43, R30 ;  /* 0x0000001e2b1d7221 */ /* 0x000fc20000010000 */
[----:B------:R-:W-:Y:S01]  /*4ff0*/  IMAD.MOV.U32 R43, RZ, RZ, R25 ;  /* 0x000000ffff2b7224 */ /* 0x000fe200078e0019 */
[----:B------:R-:W1:Y:S01]  /*5000*/  MUFU.EX2 R15, R15 ;  /* 0x0000000f000f7308 */ /* 0x000e620000000800 */
[----:B--2---:R-:W-:-:S01]  /*5010*/  FADD.FTZ R27, R62, R27 ;  /* 0x0000001b3e1b7221 */ /* 0x004fc20000010000 */
[----:B------:R-:W-:Y:S01]  /*5020*/  FADD.FTZ R70, R70, R29 ;  /* 0x0000001d46467221 */ /* 0x000fe20000010000 */
[----:B------:R-:W-:Y:S01]  /*5030*/  F2FP.SATFINITE.E4M3.F32.PACK_AB_MERGE_C R62, R62, R63, RZ ;  /* 0x0000003f3e3e723e */ /* 0x000fe200048070ff */
[----:B------:R-:W-:-:S02]  /*5040*/  IMAD.MOV.U32 R58, RZ, RZ, R25 ;  /* 0x000000ffff3a7224 */ /* 0x000fc400078e0019 */
[----:B------:R-:W-:Y:S01]  /*5050*/  IMAD.MOV.U32 R63, RZ, RZ, R25 ;  /* 0x000000ffff3f7224 */ /* 0x000fe200078e0019 */
[----:B------:R-:W-:Y:S01]  /*5060*/  F2FP.SATFINITE.E4M3.F32.PACK_AB_MERGE_C R180, R13, R12, R62 ;  /* 0x0000000c0db4723e */ /* 0x000fe2000480703e */
[----:B------:R-:W2:Y:S01]  /*5070*/  MUFU.EX2 R66, R66 ;  /* 0x0000004200427308 */ /* 0x000ea20000000800 */
[----:B0-----:R-:W-:-:S01]  /*5080*/  FADD.FTZ R24, R14, R27 ;  /* 0x0000001b0e187221 */ /* 0x001fc20000010000 */
[----:B------:R-:W-:-:S06]  /*5090*/  IMAD.MOV.U32 R62, RZ, RZ, R25 ;  /* 0x000000ffff3e7224 */ /* 0x000fcc00078e0019 */
[----:B------:R-:W0:Y:S01]  /*50a0*/  MUFU.EX2 R67, R67 ;  /* 0x0000004300437308 */ /* 0x000e220000000800 */
[----:B-1----:R-:W-:-:S07]  /*50b0*/  FADD.FTZ R27, R15, R24 ;  /* 0x000000180f1b7221 */ /* 0x002fce0000010000 */
[----:B------:R-:W1:Y:S01]  /*50c0*/  MUFU.EX2 R20, R20 ;  /* 0x0000001400147308 */ /* 0x000e620000000800 */
[----:B--2---:R-:W-:-:S01]  /*50d0*/  FADD.FTZ R24, R66, R27 ;  /* 0x0000001b42187221 */ /* 0x004fc20000010000 */
[----:B------:R-:W-:Y:S01]  /*50e0*/  FADD.FTZ R27, R57, R70 ;  /* 0x00000046391b7221 */ /* 0x000fe20000010000 */
[----:B------:R-:W-:-:S03]  /*50f0*/  IMAD.MOV.U32 R70, RZ, RZ, R25 ;  /* 0x000000ffff467224 */ /* 0x000fc600078e0019 */
[----:B------:R-:W-:Y:S02]  /*5100*/  FADD.FTZ R28, R72, R27 ;  /* 0x0000001b481c7221 */ /* 0x000fe40000010000 */
[----:B------:R-:W2:Y:S01]  /*5110*/  MUFU.EX2 R21, R21 ;  /* 0x0000001500157308 */ /* 0x000ea20000000800 */
[C---:B0-----:R-:W-:Y:S01]  /*5120*/  F2FP.SATFINITE.E4M3.F32.PACK_AB_MERGE_C R66, R67.reuse, R66, RZ ;  /* 0x000000424342723e */ /* 0x041fe200048070ff */
[----:B------:R-:W-:Y:S01]  /*5130*/  FADD.FTZ R67, R67, R24 ;  /* 0x0000001843437221 */ /* 0x000fe20000010000 */
[----:B------:R-:W-:-:S02]  /*5140*/  FADD.FTZ R29, R71, R28 ;  /* 0x0000001c471d7221 */ /* 0x000fc40000010000 */
[----:B------:R-:W-:Y:S01]  /*5150*/  F2FP.SATFINITE.E4M3.F32.PACK_AB_MERGE_C R182, R15, R14, R66 ;  /* 0x0000000e0fb6723e */ /* 0x000fe20004807042 */
[----:B------:R-:W-:Y:S02]  /*5160*/  IMAD.MOV.U32 R66, RZ, RZ, R25 ;  /* 0x000000ffff427224 */ /* 0x000fe400078e0019 */
[----:B------:R-:W0:Y:S01]  /*5170*/  MUFU.EX2 R46, R46 ;  /* 0x0000002e002e7308 */ /* 0x000e220000000800 */
[----:B-1----:R-:W-:-:S01]  /*5180*/  FADD.FTZ R24, R20, R67 ;  /* 0x0000004314187221 */ /* 0x002fc20000010000 */
[----:B------:R-:W-:-:S06]  /*5190*/  IMAD.MOV.U32 R67, RZ, RZ, R25 ;  /* 0x000000ffff437224 */ /* 0x000fcc00078e0019 */
[----:B------:R-:W1:Y:S01]  /*51a0*/  MUFU.EX2 R74, R74 ;  /* 0x0000004a004a7308 */ /* 0x000e620000000800 */
[----:B--2---:R-:W-:-:S07]  /*51b0*/  FADD.FTZ R27, R21, R24 ;  /* 0x00000018151b7221 */ /* 0x004fce0000010000 */
[----:B------:R-:W2:Y:S01]  /*51c0*/  MUFU.EX2 R45, R45 ;  /* 0x0000002d002d7308 */ /* 0x000ea20000000800 */
[----:B0-----:R-:W-:-:S07]  /*51d0*/  FADD.FTZ R24, R46, R27 ;  /* 0x0000001b2e187221 */ /* 0x001fce0000010000 */
[----:B------:R-:W0:Y:S01]  /*51e0*/  MUFU.EX2 R53, R53 ;  /* 0x0000003500357308 */ /* 0x000e220000000800 */
[C---:B-1----:R-:W-:Y:S01]  /*51f0*/  F2FP.SATFINITE.E4M3.F32.PACK_AB_MERGE_C R71, R74.reuse, R71, RZ ;  /* 0x000000474a47723e */ /* 0x042fe200048070ff */
[----:B------:R-:W-:-:S03]  /*5200*/  FADD.FTZ R74, R74, R29 ;  /* 0x0000001d4a4a7221 */ /* 0x000fc60000010000 */
[----:B------:R-:W-:Y:S01]  /*5210*/  F2FP.SATFINITE.E4M3.F32.PACK_AB_MERGE_C R185, R72, R57, R71 ;  /* 0x0000003948b9723e */ /* 0x000fe20004807047 */
[----:B------:R-:W-:Y:S02]  /*5220*/  IMAD.MOV.U32 R57, RZ, RZ, R25 ;  /* 0x000000ffff397224 */ /* 0x000fe400078e0019 */
[----:B------:R-:W1:Y:S01]  /*5230*/  MUFU.EX2 R3, R3 ;  /* 0x0000000300037308 */ /* 0x000e620000000800 */
[----:B--2---:R-:W-:-:S01]  /*5240*/  FADD.FTZ R24, R45, R24 ;  /* 0x000000182d187221 */ /* 0x004fc20000010000 */
[----:B------:R-:W-:Y:S01]  /*5250*/  F2FP.SATFINITE.E4M3.F32.PACK_AB_MERGE_C R46, R45, R46, RZ ;  /* 0x0000002e2d2e723e */ /* 0x000fe200048070ff */
[--C-:B------:R-:W-:Y:S02]  /*5260*/  IMAD.MOV.U32 R45, RZ, RZ, R25.reuse ;  /* 0x000000ffff2d7224 */ /* 0x100fe400078e0019 */
[--C-:B------:R-:W-:Y:S01]  /*5270*/  IMAD.MOV.U32 R71, RZ, RZ, R25.reuse ;  /* 0x000000ffff477224 */ /* 0x100fe200078e0019 */
[----:B------:R-:W-:Y:S01]  /*5280*/  F2FP.SATFINITE.E4M3.F32.PACK_AB_MERGE_C R184, R21, R20, R46 ;  /* 0x0000001415b8723e */ /* 0x000fe2000480702e */
[----:B------:R-:W-:Y:S01]  /*5290*/  IMAD.MOV.U32 R46, RZ, RZ, R25 ;  /* 0x000000ffff2e7224 */ /* 0x000fe200078e0019 */
[----:B------:R-:W2:Y:S01]  /*52a0*/  MUFU.EX2 R76, R76 ;  /* 0x0000004c004c7308 */ /* 0x000ea20000000800 */
[----:B0-----:R-:W-:-:S01]  /*52b0*/  FADD.FTZ R31, R53, R74 ;  /* 0x0000004a351f7221 */ /* 0x001fc20000010000 */
[----:B------:R-:W-:-:S02]  /*52c0*/  IMAD.MOV.U32 R72, RZ, RZ, R25 ;  /* 0x000000ffff487224 */ /* 0x000fc400078e0019 */
[----:B------:R-:W-:-:S04]  /*52d0*/  IMAD.MOV.U32 R74, RZ, RZ, R25 ;  /* 0x000000ffff4a7224 */ /* 0x000fc800078e0019 */
[----:B------:R0:W3:Y:S01]  /*52e0*/  MUFU.EX2 R44, R47 ;  /* 0x0000002f002c7308 */ /* 0x0000e20000000800 */
[----:B-1----:R-:W-:-:S07]  /*52f0*/  FADD.FTZ R29, R3, R24 ;  /* 0x00000018031d7221 */ /* 0x002fce0000010000 */
[----:B------:R-:W-:Y:S01]  /*5300*/  MUFU.EX2 R73, R101 ;  /* 0x0000006500497308 */ /* 0x000fe20000000800 */
[----:B--2---:R-:W-:-:S01]  /*5310*/  FADD.FTZ R28, R76, R31 ;  /* 0x0000001f4c1c7221 */ /* 0x004fc20000010000 */
[--C-:B------:R-:W-:Y:S02]  /*5320*/  IMAD.MOV.U32 R31, RZ, RZ, R25.reuse ;  /* 0x000000ffff1f7224 */ /* 0x100fe400078e0019 */
[----:B0-----:R-:W-:-:S04]  /*5330*/  IMAD.MOV.U32 R47, RZ, RZ, R25 ;  /* 0x000000ffff2f7224 */ /* 0x001fc800078e0019 */
[----:B------:R-:W0:Y:S01]  /*5340*/  MUFU.EX2 R92, R92 ;  /* 0x0000005c005c7308 */ /* 0x000e220000000800 */
[----:B---3--:R-:W-:-:S01]  /*5350*/  FADD.FTZ R24, R44, R29 ;  /* 0x0000001d2c187221 */ /* 0x008fc20000010000 */
[----:B------:R-:W-:-:S06]  /*5360*/  IMAD.MOV.U32 R29, RZ, RZ, R25 ;  /* 0x000000ffff1d7224 */ /* 0x000fcc00078e0019 */
[----:B------:R-:W1:Y:S08]  /*5370*/  MUFU.EX2 R49, R49 ;  /* 0x0000003100317308 */ /* 0x000e700000000800 */
[----:B------:R-:W2:Y:S01]  /*5380*/  MUFU.EX2 R50, R50 ;  /* 0x0000003200327308 */ /* 0x000ea20000000800 */
[----:B0-----:R-:W-:Y:S01]  /*5390*/  F2FP.SATFINITE.E4M3.F32.PACK_AB_MERGE_C R30, R92, R73, RZ ;  /* 0x000000495c1e723e */ /* 0x001fe200048070ff */
[----:B------:R-:W-:Y:S01]  /*53a0*/  FADD.FTZ R73, R73, R28 ;  /* 0x0000001c49497221 */ /* 0x000fe20000010000 */
[----:B------:R-:W-:-:S02]  /*53b0*/  IMAD.MOV.U32 R28, RZ, RZ, R25 ;  /* 0x000000ffff1c7224 */ /* 0x000fc400078e0019 */
[----:B------:R-:W-:Y:S01]  /*53c0*/  F2FP.SATFINITE.E4M3.F32.PACK_AB_MERGE_C R187, R76, R53, R30 ;  /* 0x000000354cbb723e */ /* 0x000fe2000480701e */
[----:B------:R-:W-:-:S01]  /*53d0*/  FADD.FTZ R92, R92, R73 ;  /* 0x000000495c5c7221 */ /* 0x000fc20000010000 */
[----:B------:R-:W-:Y:S01]  /*53e0*/  IMAD.MOV.U32 R30, RZ, RZ, R25 ;  /* 0x000000ffff1e7224 */ /* 0x000fe200078e0019 */
[----:B------:R-:W0:Y:S01]  /*53f0*/  MUFU.EX2 R55, R55 ;  /* 0x0000003700377308 */ /* 0x000e220000000800 */
[----:B-1----:R-:W-:-:S01]  /*5400*/  FADD.FTZ R5, R49, R24 ;  /* 0x0000001831057221 */ /* 0x002fc20000010000 */
[--C-:B------:R-:W-:Y:S02]  /*5410*/  IMAD.MOV.U32 R24, RZ, RZ, R25.reuse ;  /* 0x000000ffff187224 */ /* 0x100fe400078e0019 */
[--C-:B------:R-:W-:Y:S02]  /*5420*/  IMAD.MOV.U32 R53, RZ, RZ, R25.reuse ;  /* 0x000000ffff357224 */ /* 0x100fe400078e0019 */
[----:B------:R-:W-:Y:S02]  /*5430*/  IMAD.MOV.U32 R73, RZ, RZ, R25 ;  /* 0x000000ffff497224 */ /* 0x000fe400078e0019 */
[----:B------:R-:W1:Y:S01]  /*5440*/  MUFU.EX2 R52, R52 ;  /* 0x0000003400347308 */ /* 0x000e620000000800 */
[----:B--2---:R-:W-:-:S01]  /*5450*/  FADD.FTZ R5, R50, R5 ;  /* 0x0000000532057221 */ /* 0x004fc20000010000 */
[----:B------:R-:W-:Y:S01]  /*5460*/  F2FP.SATFINITE.E4M3.F32.PACK_AB_MERGE_C R49, R50, R49, RZ ;  /* 0x000000313231723e */ /* 0x000fe200048070ff */
[----:B------:R-:W-:-:S02]  /*5470*/  IMAD.MOV.U32 R50, RZ, RZ, R25 ;  /* 0x000000ffff327224 */ /* 0x000fc400078e0019 */
[----:B------:R-:W-:Y:S01]  /*5480*/  IMAD.MOV.U32 R76, RZ, RZ, R25 ;  /* 0x000000ffff4c7224 */ /* 0x000fe200078e0019 */
[----:B------:R-:W-:Y:S01]  /*5490*/  F2FP.SATFINITE.E4M3.F32.PACK_AB_MERGE_C R186, R44, R3, R49 ;  /* 0x000000032cba723e */ /* 0x000fe20004807031 */
[----:B------:R-:W-:Y:S01]  /*54a0*/  IMAD.MOV.U32 R44, RZ, RZ, R25 ;  /* 0x000000ffff2c7224 */ /* 0x000fe200078e0019 */
[----:B------:R-:W2:Y:S01]  /*54b0*/  MUFU.EX2 R94, R94 ;  /* 0x0000005e005e7308 */ /* 0x000ea20000000800 */
[----:B0-----:R-:W-:-:S01]  /*54c0*/  FADD.FTZ R7, R55, R92 ;  /* 0x0000005c37077221 */ /* 0x001fc20000010000 */
[----:B------:R-:W-:-:S06]  /*54d0*/  IMAD.MOV.U32 R49, RZ, RZ, R25 ;  /* 0x000000ffff317224 */ /* 0x000fcc00078e0019 */
        /* <DEDUP_REMOVED lines=11> */
[C---:B0-----:R-:W-:Y:S01]  /*5590*/  F2FP.SATFINITE.E4M3.F32.PACK_AB_MERGE_C R59, R96.reuse, R59, RZ ;  /* 0x0000003b603b723e */ /* 0x041fe200048070ff */
[----:B------:R-:W-:-:S03]  /*55a0*/  FADD.FTZ R96, R96, R7 ;  /* 0x0000000760607221 */ /* 0x000fc60000010000 */
[----:B------:R-:W-:Y:S01]  /*55b0*/  F2FP.SATFINITE.E4M3.F32.PACK_AB_MERGE_C R189, R94, R55, R59 ;  /* 0x000000375ebd723e */ /* 0x000fe2000480703b */
[----:B------:R-:W-:Y:S02]  /*55c0*/  IMAD.MOV.U32 R55, RZ, RZ, R25 ;  /* 0x000000ffff377224 */ /* 0x000fe400078e0019 */
[----:B------:R-:W0:Y:S01]  /*55d0*/  MUFU.EX2 R82, R82 ;  /* 0x0000005200527308 */ /* 0x000e220000000800 */
[----:B-1----:R-:W-:-:S01]  /*55e0*/  FADD.FTZ R5, R80, R5 ;  /* 0x0000000550057221 */ /* 0x002fc20000010000 */
[----:B------:R-:W-:Y:S01]  /*55f0*/  F2FP.SATFINITE.E4M3.F32.PACK_AB_MERGE_C R69, R80, R69, RZ ;  /* 0x000000455045723e */ /* 0x000fe200048070ff */
[--C-:B------:R-:W-:Y:S02]  /*5600*/  IMAD.MOV.U32 R59, RZ, RZ, R25.reuse ;  /* 0x000000ffff3b7224 */ /* 0x100fe400078e0019 */
[----:B------:R-:W-:Y:S01]  /*5610*/  IMAD.MOV.U32 R80, RZ, RZ, R25 ;  /* 0x000000ffff507224 */ /* 0x000fe200078e0019 */
[----:B------:R-:W-:Y:S01]  /*5620*/  F2FP.SATFINITE.E4M3.F32.PACK_AB_MERGE_C R188, R51, R52, R69 ;  /* 0x0000003433bc723e */ /* 0x000fe20004807045 */
[----:B------:R-:W-:Y:S01]  /*5630*/  IMAD.MOV.U32 R51, RZ, RZ, R25 ;  /* 0x000000ffff337224 */ /* 0x000fe200078e0019 */
[----:B------:R-:W1:Y:S01]  /*5640*/  MUFU.EX2 R98, R98 ;  /* 0x0000006200627308 */ /* 0x000e620000000800 */
[----:B--2---:R-:W-:-:S01]  /*5650*/  FADD.FTZ R3, R75, R96 ;  /* 0x000000604b037221 */ /* 0x004fc20000010000 */
[----:B------:R-:W-:-:S02]  /*5660*/  IMAD.MOV.U32 R52, RZ, RZ, R25 ;  /* 0x000000ffff347224 */ /* 0x000fc400078e0019 */
[----:B------:R-:W-:-:S04]  /*5670*/  IMAD.MOV.U32 R69, RZ, RZ, R25 ;  /* 0x000000ffff457224 */ /* 0x000fc800078e0019 */
[----:B------:R2:W3:Y:S01]  /*5680*/  MUFU.EX2 R27, R84 ;  /* 0x00000054001b7308 */ /* 0x0004e20000000800 */
[----:B0-----:R-:W-:-:S07]  /*5690*/  FADD.FTZ R4, R82, R5 ;  /* 0x0000000552047221 */ /* 0x001fce0000010000 */
[----:B------:R-:W-:Y:S01]  /*56a0*/  MUFU.EX2 R77, R77 ;  /* 0x0000004d004d7308 */ /* 0x000fe20000000800 */
[----:B-1----:R-:W-:-:S01]  /*56b0*/  FADD.FTZ R6, R98, R3 ;  /* 0x0000000362067221 */ /* 0x002fc20000010000 */
[----:B--2---:R-:W-:-:S06]  /*56c0*/  IMAD.MOV.U32 R84, RZ, RZ, R25 ;  /* 0x000000ffff547224 */ /* 0x004fcc00078e0019 */
[----:B------:R-:W0:Y:S01]  /*56d0*/  MUFU.EX2 R26, R26 ;  /* 0x0000001a001a7308 */ /* 0x000e220000000800 */
[----:B---3--:R-:W-:-:S07]  /*56e0*/  FADD.FTZ R3, R27, R4 ;  /* 0x000000041b037221 */ /* 0x008fce0000010000 */
[----:B------:R-:W1:Y:S08]  /*56f0*/  MUFU.EX2 R86, R86 ;  /* 0x0000005600567308 */ /* 0x000e700000000800 */
[----:B------:R-:W2:Y:S01]  /*5700*/  MUFU.EX2 R79, R79 ;  /* 0x0000004f004f7308 */ /* 0x000ea20000000800 */
[----:B0-----:R-:W-:Y:S01]  /*5710*/  F2FP.SATFINITE.E4M3.F32.PACK_AB_MERGE_C R7, R26, R77, RZ ;  /* 0x0000004d1a07723e */ /* 0x001fe200048070ff */
[----:B------:R-:W-:-:S03]  /*5720*/  FADD.FTZ R77, R77, R6 ;  /* 0x000000064d4d7221 */ /* 0x000fc60000010000 */
[----:B------:R-:W-:Y:S01]  /*5730*/  F2FP.SATFINITE.E4M3.F32.PACK_AB_MERGE_C R191, R98, R75, R7 ;  /* 0x0000004b62bf723e */ /* 0x000fe20004807007 */
[----:B------:R-:W-:-:S01]  /*5740*/  FADD.FTZ R6, R26, R77 ;  /* 0x0000004d1a067221 */ /* 0x000fc20000010000 */
[----:B------:R-:W-:Y:S02]  /*5750*/  IMAD.MOV.U32 R26, RZ, RZ, R25 ;  /* 0x000000ffff1a7224 */ /* 0x000fe400078e0019 */
[----:B-1----:R-:W-:-:S01]  /*5760*/  FADD.FTZ R4, R86, R3 ;  /* 0x0000000356047221 */ /* 0x002fc20000010000 */
[--C-:B------:R-:W-:Y:S02]  /*5770*/  IMAD.MOV.U32 R75, RZ, RZ, R25.reuse ;  /* 0x000000ffff4b7224 */ /* 0x100fe400078e0019 */
[----:B------:R-:W-:Y:S01]  /*5780*/  IMAD.MOV.U32 R77, RZ, RZ, R25 ;  /* 0x000000ffff4d7224 */ /* 0x000fe200078e0019 */
[C---:B--2---:R-:W-:Y:S01]  /*5790*/  F2FP.SATFINITE.E4M3.F32.PACK_AB_MERGE_C R5, R79.reuse, R86, RZ ;  /* 0x000000564f05723e */ /* 0x044fe200048070ff */
[----:B------:R-:W-:-:S01]  /*57a0*/  FADD.FTZ R4, R79, R4 ;  /* 0x000000044f047221 */ /* 0x000fc20000010000 */
[----:B------:R-:W-:-:S02]  /*57b0*/  IMAD.MOV.U32 R79, RZ, RZ, R25 ;  /* 0x000000ffff4f7224 */ /* 0x000fc400078e0019 */
[----:B------:R-:W-:Y:S01]  /*57c0*/  F2FP.SATFINITE.E4M3.F32.PACK_AB_MERGE_C R190, R27, R82, R5 ;  /* 0x000000521bbe723e */ /* 0x000fe20004807005 */
[--C-:B------:R-:W-:Y:S02]  /*57d0*/  IMAD.MOV.U32 R27, RZ, RZ, R25.reuse ;  /* 0x000000ffff1b7224 */ /* 0x100fe400078e0019 */
[--C-:B------:R-:W-:Y:S02]  /*57e0*/  IMAD.MOV.U32 R82, RZ, RZ, R25.reuse ;  /* 0x000000ffff527224 */ /* 0x100fe400078e0019 */
[----:B------:R-:W-:Y:S01]  /*57f0*/  IMAD.MOV.U32 R86, RZ, RZ, R25 ;  /* 0x000000ffff567224 */ /* 0x000fe200078e0019 */
        /* <DEDUP_REMOVED lines=35> */
[----:B------:R-:W-:Y:S01]  /*5a30*/  UMOV UR55, UR46 ;  /* 0x0000002e00377c82 */ /* 0x000fe20008000000 */
[----:B------:R-:W-:Y:S01]  /*5a40*/  UMOV UR53, UR45 ;  /* 0x0000002d00357c82 */ /* 0x000fe20008000000 */
[----:B------:R-:W-:-:S05]  /*5a50*/  ULDC UR52, c[0x0][0x988] ;  /* 0x0002620000347ab9 */ /* 0x000fca0000000800 */
.L_x_202:
[----:B------:R-:W-:Y:S01]  /*5a60*/  ISETP.NE.AND P2, PT, RZ, UR43, PT ;  /* 0x0000002bff007c0c */ /* 0x000fe2000bf45270 */
[----:B------:R-:W-:-:S04]  /*5a70*/  UISETP.NE.AND UP0, UPT, UR53, 0x1, UPT ;  /* 0x000000013500788c */ /* 0x000fc8000bf05270 */
[----:B------:R-:W-:-:S04]  /*5a80*/  USEL UR46, URZ, 0x1, UP0 ;  /* 0x000000013f2e7887 */ /* 0x000fc80008000000 */
[----:B------:R-:W-:-:S04]  /*5a90*/  ULOP3.LUT UR46, UR55, UR46, URZ, 0x3c, !UPT ;  /* 0x0000002e372e7292 */ /* 0x000fc8000f8e3c3f */
[----:B------:R-:W-:Y:S08]  /*5aa0*/  @P2 BRA `(.L_x_192) ;  /* 0x0000000000442947 */ /* 0x000ff00003800000 */
[----:B------:R-:W-:Y:S05]  /*5ab0*/  @!P0 BRA `(.L_x_193) ;  /* 0x0000000000048947 */ /* 0x000fea0003800000 */
[----:B------:R-:W-:Y:S01]  /*5ac0*/  BPT.TRAP 0x1 ;  /* 0x000000040000795c */ /* 0x000fe20000300000 */
.L_x_193:
[----:B------:R-:W0:Y:S01]  /*5ad0*/  S2UR UR10, SR_CgaCtaId ;  /* 0x00000000000a79c3 */ /* 0x000e220000008800 */
[----:B------:R-:W-:Y:S01]  /*5ae0*/  UIADD3 UR6, UR53, 0x1, URZ ;  /* 0x0000000135067890 */ /* 0x000fe2000fffe03f */
[----:B------:R-:W-:Y:S01]  /*5af0*/  IMAD.U32 R7, RZ, RZ, UR46 ;  /* 0x0000002eff077e24 */ /* 0x000fe2000f8e00ff */
[----:B------:R-:W-:Y:S02]  /*5b00*/  UMOV UR7, 0x400 ;  /* 0x0000040000077882 */ /* 0x000fe40000000000 */
[----:B------:R-:W-:Y:S02]  /*5b10*/  UISETP.NE.AND UP0, UPT, UR6, 0x2, UPT ;  /* 0x000000020600788c */ /* 0x000fe4000bf05270 */
[----:B------:R-:W-:Y:S02]  /*5b20*/  SHF.L.U32 R7, R7, 0x1f, RZ ;  /* 0x0000001f07077819 */ /* 0x000fe400000006ff */
[----:B------:R-:W-:Y:S02]  /*5b30*/  USEL UR6, UR6, URZ, UP0 ;  /* 0x0000003f06067287 */ /* 0x000fe40008000000 */
[----:B0-----:R-:W-:-:S04]  /*5b40*/  ULEA UR7, UR10, UR7, 0x18 ;  /* 0x000000070a077291 */ /* 0x001fc8000f8ec03f */
[----:B------:R-:W-:-:S09]  /*5b50*/  ULEA UR6, UR6, UR7, 0x3 ;  /* 0x0000000706067291 */ /* 0x000fd2000f8e183f */
[----:B------:R0:W1:Y:S01]  /*5b60*/  SYNCS.PHASECHK.TRANS64.TRYWAIT P1, [UR6+0x29830], R7 ;  /* 0x02983007ff0075a7 */ /* 0x0000620008020146 */
[----:B------:R-:W-:Y:S05]  /*5b70*/  @!P0 BRA `(.L_x_194) ;  /* 0x0000000000048947 */ /* 0x000fea0003800000 */
[----:B------:R-:W-:Y:S01]  /*5b80*/  BPT.TRAP 0x1 ;  /* 0x000000040000795c */ /* 0x000fe20000300000 */
.L_x_194:
[----:B-1----:R-:W-:Y:S05]  /*5b90*/  @P1 BRA `(.L_x_192) ;  /* 0x0000000000081947 */ /* 0x002fea0003800000 */
[----:B------:R-:W1:Y:S02]  /*5ba0*/  SYNCS.PHASECHK.TRANS64.TRYWAIT P1, [UR6+0x29830], R7 ;  /* 0x02983007ff0075a7 */ /* 0x000e640008020146 */
[----:B-1----:R-:W-:Y:S05]  /*5bb0*/  @!P1 BRA `(.L_x_195) ;  /* 0x000000e8009c9947 */ /* 0x002fea0003800000 */
.L_x_192:
[----:B-1----:R-:W1:Y:S01]  /*5bc0*/  S2R R8, SR_TID.X ;  /* 0x0000000000087919 */ /* 0x002e620000002100 */
[----:B------:R-:W-:Y:S01]  /*5bd0*/  UIADD3 UR45, UR53, 0x1, URZ ;  /* 0x00000001352d7890 */ /* 0x000fe2000fffe03f */
[----:B------:R-:W-:Y:S01]  /*5be0*/  UMOV UR27, 0x80000020 ;  /* 0x80000020001b7882 */ /* 0x000fe20000000000 */
[----:B------:R-:W-:Y:S02]  /*5bf0*/  UMOV UR28, UR24 ;  /* 0x00000018001c7c82 */ /* 0x000fe40008000000 */
[----:B------:R-:W-:Y:S01]  /*5c00*/  UISETP.NE.AND UP0, UPT, UR45, 0x2, UPT ;  /* 0x000000022d00788c */ /* 0x000fe2000bf05270 */
[----:B------:R-:W-:Y:S01]  /*5c10*/  UMOV UR29, UR25 ;  /* 0x00000019001d7c82 */ /* 0x000fe20008000000 */
[----:B------:R-:W-:Y:S02]  /*5c20*/  UMOV UR31, 0x80000020 ;  /* 0x80000020001f7882 */ /* 0x000fe40000000000 */
[----:B------:R-:W-:Y:S01]  /*5c30*/  USEL UR45, UR45, URZ, UP0 ;  /* 0x0000003f2d2d7287 */ /* 0x000fe20008000000 */
[----:B------:R-:W-:Y:S01]  /*5c40*/  UMOV UR32, UR24 ;  /* 0x0000001800207c82 */ /* 0x000fe20008000000 */
[----:B------:R-:W-:-:S02]  /*5c50*/  UMOV UR33, UR25 ;  /* 0x0000001900217c82 */ /* 0x000fc40008000000 */
[----:B------:R-:W-:Y:S01]  /*5c60*/  UIMAD UR56, UR45, 0x780, UR49 ;  /* 0x000007802d3878a4 */ /* 0x000fe2000f8e0231 */
[----:B------:R-:W-:Y:S01]  /*5c70*/  UMOV UR35, 0x80000020 ;  /* 0x8000002000237882 */ /* 0x000fe20000000000 */
[----:B------:R-:W-:Y:S02]  /*5c80*/  UMOV UR7, 0x80000020 ;  /* 0x8000002000077882 */ /* 0x000fe40000000000 */
[----:B------:R-:W-:Y:S02]  /*5c90*/  UIADD3 UR30, UR56, 0x80, URZ ;  /* 0x00000080381e7890 */ /* 0x000fe4000fffe03f */
[----:B------:R-:W-:Y:S02]  /*5ca0*/  UIADD3 UR34, UR56, 0x100, URZ ;  /* 0x0000010038227890 */ /* 0x000fe4000fffe03f */
[----:B------:R-:W-:Y:S01]  /*5cb0*/  UMOV UR26, UR56 ;  /* 0x00000038001a7c82 */ /* 0x000fe20008000000 */
[----:B------:R-:W-:Y:S02]  /*5cc0*/  UIADD3 UR6, UR56, 0x200, URZ ;  /* 0x0000020038067890 */ /* 0x000fe4000fffe03f */
[----:B------:R-:W-:Y:S01]  /*5cd0*/  UIADD3 UR10, UR56, 0x202, URZ ;  /* 0x00000202380a7890 */ /* 0x000fe2000fffe03f */
[----:B------:R-:W-:Y:S01]  /*5ce0*/  UMOV UR11, 0x80000020 ;  /* 0x80000020000b7882 */ /* 0x000fe20000000000 */
[----:B------:R-:W-:Y:S01]  /*5cf0*/  UIADD3 UR14, UR56, 0x282, URZ ;  /* 0x00000282380e7890 */ /* 0x000fe2000fffe03f */
[----:B------:R-:W-:Y:S01]  /*5d00*/  UMOV UR15, 0x80000020 ;  /* 0x80000020000f7882 */ /* 0x000fe20000000000 */
[----:B------:R-:W-:Y:S01]  /*5d10*/  UIADD3 UR18, UR56, 0x500, URZ ;  /* 0x0000050038127890 */ /* 0x000fe2000fffe03f */
[----:B-1----:R-:W-:Y:S01]  /*5d20*/  SHF.R.U32.HI R8, RZ, 0x7, R8 ;  /* 0x00000007ff087819 */ /* 0x002fe20000011608 */
[----:B------:R-:W-:Y:S01]  /*5d30*/  UMOV UR19, 0x80000020 ;  /* 0x8000002000137882 */ /* 0x000fe20000000000 */
[----:B------:R-:W-:Y:S01]  /*5d40*/  UIADD3 UR22, UR56, 0x502, URZ ;  /* 0x0000050238167890 */ /* 0x000fe2000fffe03f */
[----:B------:R-:W-:-:S02]  /*5d50*/  UMOV UR23, 0x80000020 ;  /* 0x8000002000177882 */ /* 0x000fc40000000000 */
[----:B0-----:R-:W-:-:S05]  /*5d60*/  VIADD R7, R8, 0x8 ;  /* 0x0000000808077836 */ /* 0x001fca0000000000 */
[----:B------:R0:W-:Y:S06]  /*5d70*/  BAR.SYNC.DEFER_BLOCKING R7, 0x100 ;  /* 0x000400070000751d */ /* 0x0001ec0000010000 */
[----:B------:R-:W-:-:S06]  /*5d80*/  WARPGROUP.ARRIVE ;  /* 0x00000000000079c5 */ /* 0x000fcc0000000000 */
[----:B------:R-:W-:Y:S01]  /*5d90*/  QGMMA.64x32x32.F32.E4M3.E4M3 R152, gdesc[UR24], RZ, !UPT, gsb0 ;  /* 0x00600000189879f3 */ /* 0x000fe2000c0008ff */
[----:B------:R-:W-:Y:S01]  /*5da0*/  UIADD3 UR26, UR56, 0x180, URZ ;  /* 0x00000180381a7890 */ /* 0x000fe2000fffe03f */
[----:B------:R-:W-:Y:S01]  /*5db0*/  UMOV UR27, 0x80000020 ;  /* 0x80000020001b7882 */ /* 0x000fe20000000000 */
[----:B------:R-:W-:Y:S02]  /*5dc0*/  WARPGROUP.DEPBAR.LE gsb0, 0x0 ;  /* 0x00008000000079c5 */ /* 0x000fe40000010000 */
[----:B------:R-:W-:-:S06]  /*5dd0*/  WARPGROUP.ARRIVE ;  /* 0x00000000000079c5 */ /* 0x000fcc0000000000 */
[----:B------:R-:W-:Y:S01]  /*5de0*/  QGMMA.64x32x32.F32.E4M3.E4M3 R136, gdesc[UR28], RZ, !UPT, gsb0 ;  /* 0x006000001c8879f3 */ /* 0x000fe2000c0008ff */
[----:B------:R-:W-:Y:S01]  /*5df0*/  UIADD3 UR30, UR56, 0x82, URZ ;  /* 0x00000082381e7890 */ /* 0x000fe2000fffe03f */
[----:B------:R-:W-:Y:S01]  /*5e00*/  UMOV UR28, UR4 ;  /* 0x00000004001c7c82 */ /* 0x000fe20008000000 */
[----:B------:R-:W-:Y:S01]  /*5e10*/  UMOV UR29, UR5 ;  /* 0x00000005001d7c82 */ /* 0x000fe20008000000 */
        /* <DEDUP_REMOVED lines=134> */
[----:B------:R-:W-:Y:S01]  /*6680*/  UIADD3 UR56, UR56, 0x702, URZ ;  /* 0x0000070238387890 */ /* 0x000fe2000fffe03f */
[----:B------:R-:W-:Y:S02]  /*6690*/  WARPGROUP.DEPBAR.LE gsb0, 0x0 ;  /* 0x00008000000079c5 */ /* 0x000fe40000010000 */
[----:B------:R-:W-:-:S06]  /*66a0*/  WARPGROUP.ARRIVE ;  /* 0x00000000000079c5 */ /* 0x000fcc0000000000 */
[----:B------:R-:W-:Y:S03]  /*66b0*/  QGMMA.64x32x32.F32.E4M3.E4M3 R136, gdesc[UR28], R136, gsb0 ;  /* 0x006000001c8879f3 */ /* 0x000fe60008000888 */
        /* <DEDUP_REMOVED lines=12> */
[----:B0-----:R-:W-:Y:S05]  /*6780*/  @P2 BRA `(.L_x_196) ;  /* 0x0000000000382947 */ /* 0x001fea0003800000 */
[----:B------:R-:W-:Y:S05]  /*6790*/  @!P0 BRA `(.L_x_197) ;  /* 0x0000000000048947 */ /* 0x000fea0003800000 */
[----:B------:R-:W-:Y:S01]  /*67a0*/  BPT.TRAP 0x1 ;  /* 0x000000040000795c */ /* 0x000fe20000300000 */
.L_x_197:
[----:B------:R-:W0:Y:S01]  /*67b0*/  S2UR UR7, SR_CgaCtaId ;  /* 0x00000000000779c3 */ /* 0x000e220000008800 */
[----:B------:R-:W-:Y:S01]  /*67c0*/  UMOV UR6, 0x400 ;  /* 0x0000040000067882 */ /* 0x000fe20000000000 */
[----:B------:R-:W-:-:S05]  /*67d0*/  IMAD.U32 R7, RZ, RZ, UR55 ;  /* 0x00000037ff077e24 */ /* 0x000fca000f8e00ff */
[----:B------:R-:W-:Y:S01]  /*67e0*/  SHF.L.U32 R7, R7, 0x1f, RZ ;  /* 0x0000001f07077819 */ /* 0x000fe200000006ff */
[----:B0-----:R-:W-:-:S04]  /*67f0*/  ULEA UR6, UR7, UR6, 0x18 ;  /* 0x0000000607067291 */ /* 0x001fc8000f8ec03f */
[----:B------:R-:W-:-:S09]  /*6800*/  ULEA UR6, UR53, UR6, 0x3 ;  /* 0x0000000635067291 */ /* 0x000fd2000f8e183f */
[----:B------:R0:W1:Y:S01]  /*6810*/  SYNCS.PHASECHK.TRANS64.TRYWAIT P1, [UR6+0x29850], R7 ;  /* 0x02985007ff0075a7 */ /* 0x0000620008020146 */
[----:B------:R-:W-:Y:S05]  /*6820*/  @!P0 BRA `(.L_x_198) ;  /* 0x0000000000048947 */ /* 0x000fea0003800000 */
[----:B------:R-:W-:Y:S01]  /*6830*/  BPT.TRAP 0x1 ;  /* 0x000000040000795c */ /* 0x000fe20000300000 */
.L_x_198:
[----:B-1----:R-:W-:Y:S05]  /*6840*/  @P1 BRA `(.L_x_196) ;  /* 0x0000000000081947 */ /* 0x002fea0003800000 */
[----:B------:R-:W1:Y:S02]  /*6850*/  SYNCS.PHASECHK.TRANS64.TRYWAIT P1, [UR6+0x29850], R7 ;  /* 0x02985007ff0075a7 */ /* 0x000e640008020146 */
[----:B-1----:R-:W-:Y:S05]  /*6860*/  @!P1 BRA `(.L_x_199) ;  /* 0x000000dc00889947 */ /* 0x002fea0003800000 */
.L_x_196:
[----:B------:R-:W2:Y:S01]  /*6870*/  S2UR UR10, SR_CgaCtaId ;  /* 0x00000000000a79c3 */ /* 0x000ea20000008800 */
[----:B------:R-:W-:Y:S01]  /*6880*/  UMOV UR6, 0x400 ;  /* 0x0000040000067882 */ /* 0x000fe20000000000 */
[----:B------:R-:W-:Y:S01]  /*6890*/  WARPGROUP.ARRIVE ;  /* 0x00000000000079c5 */ /* 0x000fe20000000000 */
[----:B------:R-:W-:-:S05]  /*68a0*/  UMOV UR7, 0xc0000010 ;  /* 0xc000001000077882 */ /* 0x000fca0000000000 */
[----:B-1----:R-:W1:Y:S01]  /*68b0*/  S2R R8, SR_TID.X ;  /* 0x0000000000087919 */ /* 0x002e620000002100 */
[----:B--2---:R-:W-:-:S04]  /*68c0*/  ULEA UR14, UR10, UR6, 0x18 ;  /* 0x000000060a0e7291 */ /* 0x004fc8000f8ec03f */
[----:B------:R-:W-:-:S04]  /*68d0*/  UIADD3 UR6, UR14, 0x400, URZ ;  /* 0x000004000e067890 */ /* 0x000fc8000fffe03f */
[----:B------:R-:W-:-:S04]  /*68e0*/  USHF.R.U32.HI UR6, URZ, 0x4, UR6 ;  /* 0x000000043f067899 */ /* 0x000fc80008011606 */
[----:B------:R-:W-:Y:S01]  /*68f0*/  ULOP3.LUT UR6, UR6, 0x3fff, URZ, 0xc0, !UPT ;  /* 0x00003fff06067892 */ /* 0x000fe2000f8ec03f */
[----:B-1----:R-:W-:-:S03]  /*6900*/  SHF.R.U32.HI R8, RZ, 0x7, R8 ;  /* 0x00000007ff087819 */ /* 0x002fc60000011608 */
[----:B------:R-:W-:Y:S01]  /*6910*/  ULOP3.LUT UR6, UR6, 0x10000, URZ, 0xfc, !UPT ;  /* 0x0001000006067892 */ /* 0x000fe2000f8efc3f */
[----:B0-----:R-:W-:-:S03]  /*6920*/  IADD3 R7, -R8, 0xb, RZ ;  /* 0x0000000b08077810 */ /* 0x001fc60007ffe1ff */
        /* <DEDUP_REMOVED lines=27> */
.L_x_200:
[C---:B------:R-:W-:Y:S01]  /*6ae0*/  FMUL.FTZ R8, R0.reuse, R152 ;  /* 0x0000009800087220 */ /* 0x040fe20000410000 */
[C---:B------:R-:W-:Y:S01]  /*6af0*/  FMUL.FTZ R10, R0.reuse, R154 ;  /* 0x0000009a000a7220 */ /* 0x040fe20000410000 */
[C---:B0-----:R-:W-:Y:S01]  /*6b00*/  FMUL.FTZ R7, R0.reuse, R153 ;  /* 0x0000009900077220 */ /* 0x041fe20000410000 */
        /* <DEDUP_REMOVED lines=18> */
[----:B------:R-:W-:Y:S01]  /*6c30*/  FMUL.FTZ R139, R0, R139 ;  /* 0x0000008b008b7220 */ /* 0x000fe20000410000 */
[----:B------:R-:W2:Y:S01]  /*6c40*/  MUFU.TANH R7, R7 ;  /* 0x0000000700077308 */ /* 0x000ea20000002400 */
[----:B0-----:R-:W-:Y:S01]  /*6c50*/  FMNMX.FTZ R158, R8, R3, !PT ;  /* 0x00000003089e7209 */ /* 0x001fe20007810000 */
[C---:B------:R-:W-:Y:S01]  /*6c60*/  FMUL.FTZ R140, R0.reuse, R140 ;  /* 0x0000008c008c7220 */ /* 0x040fe20000410000 */
[C---:B------:R-:W-:Y:S01]  /*6c70*/  FMUL.FTZ R142, R0.reuse, R142 ;  /* 0x0000008e008e7220 */ /* 0x040fe20000410000 */
[C---:B------:R-:W-:Y:S01]  /*6c80*/  FMUL.FTZ R141, R0.reuse, R141 ;  /* 0x0000008d008d7220 */ /* 0x040fe20000410000 */
[C---:B------:R-:W-:Y:S01]  /*6c90*/  FMUL.FTZ R143, R0.reuse, R143 ;  /* 0x0000008f008f7220 */ /* 0x040fe20000410000 */
[C---:B------:R-:W-:Y:S01]  /*6ca0*/  FMUL.FTZ R144, R0.reuse, R144 ;  /* 0x0000009000907220 */ /* 0x040fe20000410000 */
[----:B------:R-:W-:Y:S01]  /*6cb0*/  FMUL.FTZ R146, R0, R146 ;  /* 0x0000009200927220 */ /* 0x000fe20000410000 */
[----:B------:R-:W0:Y:S01]  /*6cc0*/  MUFU.TANH R9, R9 ;  /* 0x0000000900097308 */ /* 0x000e220000002400 */
[----:B-1----:R-:W-:Y:S01]  /*6cd0*/  FMNMX.FTZ R160, R10, R5, !PT ;  /* 0x000000050aa07209 */ /* 0x002fe20007810000 */
[C---:B------:R-:W-:Y:S01]  /*6ce0*/  FMUL.FTZ R145, R0.reuse, R145 ;  /* 0x0000009100917220 */ /* 0x040fe20000410000 */
[C---:B------:R-:W-:Y:S01]  /*6cf0*/  FMUL.FTZ R147, R0.reuse, R147 ;  /* 0x0000009300937220 */ /* 0x040fe20000410000 */
[C---:B------:R-:W-:Y:S01]  /*6d00*/  FMUL.FTZ R148, R0.reuse, R148 ;  /* 0x0000009400947220 */ /* 0x040fe20000410000 */
[C---:B------:R-:W-:Y:S01]  /*6d10*/  FMUL.FTZ R150, R0.reuse, R150 ;  /* 0x0000009600967220 */ /* 0x040fe20000410000 */
[C---:B------:R-:W-:Y:S01]  /*6d20*/  FMUL.FTZ R149, R0.reuse, R149 ;  /* 0x0000009500957220 */ /* 0x040fe20000410000 */
[C---:B------:R-:W-:Y:S01]  /*6d30*/  FMUL.FTZ R151, R0.reuse, R151 ;  /* 0x0000009700977220 */ /* 0x040fe20000410000 */
[----:B------:R-:W1:Y:S01]  /*6d40*/  MUFU.TANH R11, R11 ;  /* 0x0000000b000b7308 */ /* 0x000e620000002400 */
[----:B--2---:R-:W-:Y:S01]  /*6d50*/  FMNMX.FTZ R158, R7, R158, !PT ;  /* 0x0000009e079e7209 */ /* 0x004fe20007810000 */
[C---:B------:R-:W-:Y:S01]  /*6d60*/  FMUL.FTZ R120, R0.reuse, R120 ;  /* 0x0000007800787220 */ /* 0x040fe20000410000 */
[C---:B------:R-:W-:Y:S01]  /*6d70*/  FMUL.FTZ R122, R0.reuse, R122 ;  /* 0x0000007a007a7220 */ /* 0x040fe20000410000 */
[C---:B------:R-:W-:Y:S01]  /*6d80*/  FMUL.FTZ R121, R0.reuse, R121 ;  /* 0x0000007900797220 */ /* 0x040fe20000410000 */
[C---:B------:R-:W-:Y:S01]  /*6d90*/  FMUL.FTZ R123, R0.reuse, R123 ;  /* 0x0000007b007b7220 */ /* 0x040fe20000410000 */
[C---:B------:R-:W-:Y:S01]  /*6da0*/  FMUL.FTZ R124, R0.reuse, R124 ;  /* 0x0000007c007c7220 */ /* 0x040fe20000410000 */
[C---:B------:R-:W-:Y:S01]  /*6db0*/  FMUL.FTZ R126, R0.reuse, R126 ;  /* 0x0000007e007e7220 */ /* 0x040fe20000410000 */
[----:B------:R-:W2:Y:S01]  /*6dc0*/  MUFU.TANH R13, R13 ;  /* 0x0000000d000d7308 */ /* 0x000ea20000002400 */
[----:B0-----:R-:W-:Y:S01]  /*6dd0*/  FMNMX.FTZ R160, R9, R160, !PT ;  /* 0x000000a009a07209 */ /* 0x001fe20007810000 */
[C---:B------:R-:W-:Y:S01]  /*6de0*/  FMUL.FTZ R125, R0.reuse, R125 ;  /* 0x0000007d007d7220 */ /* 0x040fe20000410000 */
[C---:B------:R-:W-:Y:S01]  /*6df0*/  FMUL.FTZ R127, R0.reuse, R127 ;  /* 0x0000007f007f7220 */ /* 0x040fe20000410000 */
[C---:B------:R-:W-:Y:S01]  /*6e00*/  FMUL.FTZ R128, R0.reuse, R128 ;  /* 0x0000008000807220 */ /* 0x040fe20000410000 */
[C---:B------:R-:W-:Y:S01]  /*6e10*/  FMUL.FTZ R130, R0.reuse, R130 ;  /* 0x0000008200827220 */ /* 0x040fe20000410000 */
[C---:B------:R-:W-:Y:S01]  /*6e20*/  FMUL.FTZ R129, R0.reuse, R129 ;  /* 0x0000008100817220 */ /* 0x040fe20000410000 */
[C---:B------:R-:W-:Y:S01]  /*6e30*/  FMUL.FTZ R131, R0.reuse, R131 ;  /* 0x0000008300837220 */ /* 0x040fe20000410000 */
        /* <DEDUP_REMOVED lines=46> */
[----:B------:R-:W-:Y:S01]  /*7120*/  FMUL.FTZ R103, R0, R103 ;  /* 0x0000006700677220 */ /* 0x000fe20000410000 */
[----:B------:R-:W-:Y:S01]  /*7130*/  UMOV UR6, UR52 ;  /* 0x0000003400067c82 */ /* 0x000fe20008000000 */
[----:B------:R-:W0:Y:S01]  /*7140*/  MUFU.TANH R153, R153 ;  /* 0x0000009900997308 */ /* 0x000e220000002400 */
[----:B-1----:R-:W-:Y:S01]  /*7150*/  FMNMX.FTZ R88, R20, R159, !PT ;  /* 0x0000009f14587209 */ /* 0x002fe20007810000 */
[----:B------:R-:W-:Y:S01]  /*7160*/  IMAD.U32 R165, RZ, RZ, UR6 ;  /* 0x00000006ffa57e24 */ /* 0x000fe2000f8e00ff */
[----:B------:R-:W-:-:S04]  /*7170*/  ULEA UR7, UR45, UR14, 0x3 ;  /* 0x0000000e2d077291 */ /* 0x000fc8000f8e183f */
[----:B------:R-:W-:Y:S01]  /*7180*/  UIADD3 UR7, UR7, 0x29840, URZ ;  /* 0x0002984007077890 */ /* 0x000fe2000fffe03f */
[----:B------:R-:W1:Y:S01]  /*7190*/  MUFU.TANH R155, R155 ;  /* 0x0000009b009b7308 */ /* 0x000e620000002400 */
[----:B--2---:R-:W-:Y:S02]  /*71a0*/  FMNMX.FTZ R158, R152, R161, !PT ;  /* 0x000000a1989e7209 */ /* 0x004fe40007810000 */
[----:B------:R-:W-:-:S05]  /*71b0*/  UPRMT UR7, UR10, 0x654, UR7 ;  /* 0x000006540a077896 */ /* 0x000fca0008000007 */
[----:B------:R-:W2:Y:S01]  /*71c0*/  MUFU.TANH R154, R154 ;  /* 0x0000009a009a7308 */ /* 0x000ea20000002400 */
[----:B0-----:R-:W-:-:S03]  /*71d0*/  FMNMX.FTZ R159, R153, R88, !PT ;  /* 0x00000058999f7209 */ /* 0x001fc60007810000 */
[----:B------:R-:W-:Y:S04]  /*71e0*/  SYNCS.ARRIVE.TRANS64.RED.A1T0 RZ, [UR7], RZ ;  /* 0x000000ffffff79a7 */ /* 0x000fe80008100407 */
[----:B------:R-:W0:Y:S01]  /*71f0*/  MUFU.TANH R156, R156 ;  /* 0x0000009c009c7308 */ /* 0x000e220000002400 */
[----:B-1----:R-:W-:Y:S01]  /*7200*/  FMNMX.FTZ R161, R155, R158, !PT ;  /* 0x0000009e9ba17209 */ /* 0x002fe20007810000 */
[----:B------:R-:W-:-:S06]  /*7210*/  FMUL.FTZ R158, R0, R90 ;  /* 0x0000005a009e7220 */ /* 0x000fcc0000410000 */
[----:B------:R-:W1:Y:S01]  /*7220*/  MUFU.TANH R136, R136 ;  /* 0x0000008800887308 */ /* 0x000e620000002400 */
[----:B--2---:R-:W-:-:S07]  /*7230*/  FMNMX.FTZ R159, R154, R159, !PT ;  /* 0x0000009f9a9f7209 */ /* 0x004fce0007810000 */
[----:B------:R-:W2:Y:S01]  /*7240*/  MUFU.TANH R138, R138 ;  /* 0x0000008a008a7308 */ /* 0x000ea20000002400 */
[----:B0-----:R-:W-:-:S07]  /*7250*/  FMNMX.FTZ R161, R156, R161, !PT ;  /* 0x000000a19ca17209 */ /* 0x001fce0007810000 */
[----:B------:R-:W0:Y:S01]  /*7260*/  MUFU.TANH R137, R137 ;  /* 0x0000008900897308 */ /* 0x000e220000002400 */
[----:B-1----:R-:W-:-:S07]  /*7270*/  FMNMX.FTZ R88, R136, R159, !PT ;  /* 0x0000009f88587209 */ /* 0x002fce0007810000 */
        /* <DEDUP_REMOVED lines=121> */
[----:B--2---:R-:W-:-:S05]  /*7a10*/  FMNMX.FTZ R159, R101, R88, !PT ;  /* 0x00000058659f7209 */ /* 0x004fca0007810000 */
[----:B------:R-:W2:Y:S01]  /*7a20*/  SHFL.BFLY PT, R88, R159, 0x2, 0x1f ;  /* 0x0c401f009f587f89 */ /* 0x000ea200000e0000 */
[----:B0-----:R-:W-:-:S04]  /*7a30*/  FMNMX.FTZ R90, R102, R161, !PT ;  /* 0x000000a1665a7209 */ /* 0x001fc80007810000 */
[----:B-1----:R-:W-:-:S05]  /*7a40*/  FMNMX.FTZ R160, R103, R90, !PT ;  /* 0x0000005a67a07209 */ /* 0x002fca0007810000 */
[----:B------:R-:W0:Y:S01]  /*7a50*/  SHFL.BFLY PT, R163, R160, 0x2, 0x1f ;  /* 0x0c401f00a0a37f89 */ /* 0x000e2200000e0000 */
[----:B--2---:R-:W-:-:S05]  /*7a60*/  FMNMX.FTZ R161, R159, R88, !PT ;  /* 0x000000589fa17209 */ /* 0x004fca0007810000 */
[----:B------:R-:W1:Y:S01]  /*7a70*/  SHFL.BFLY PT, R90, R161, 0x1, 0x1f ;  /* 0x0c201f00a15a7f89 */ /* 0x000e6200000e0000 */
[----:B0-----:R-:W-:-:S05]  /*7a80*/  FMNMX.FTZ R163, R160, R163, !PT ;  /* 0x000000a3a0a37209 */ /* 0x001fca0007810000 */
[----:B------:R-:W0:Y:S01]  /*7a90*/  SHFL.BFLY PT, R88, R163, 0x1, 0x1f ;  /* 0x0c201f00a3587f89 */ /* 0x000e2200000e0000 */
[----:B-1----:R-:W-:-:S05]  /*7aa0*/  FMNMX.FTZ R90, R161, R90, !PT ;  /* 0x0000005aa15a7209 */ /* 0x002fca0007810000 */
[C---:B------:R-:W-:Y:S01]  /*7ab0*/  FADD.FTZ R3, -R90.reuse, R3 ;  /* 0x000000035a037221 */ /* 0x040fe20000010100 */
[----:B------:R-:W-:-:S03]  /*7ac0*/  FFMA.FTZ R160, R90, R165, -8 ;  /* 0xc10000005aa07423 */ /* 0x000fc600000100a5 */
[----:B------:R-:W-:Y:S01]  /*7ad0*/  FMUL.FTZ R159, R3, UR6 ;  /* 0x00000006039f7c20 */ /* 0x000fe20008410000 */
[----:B------:R-:W-:-:S01]  /*7ae0*/  FFMA.FTZ R162, R89, UR6, -R160 ;  /* 0x0000000659a27c23 */ /* 0x000fc200080108a0 */
[--C-:B------:R-:W-:Y:S01]  /*7af0*/  FFMA.FTZ R89, R92, UR6, -R160.reuse ;  /* 0x000000065c597c23 */ /* 0x100fe200080108a0 */
[----:B------:R-:W-:-:S01]  /*7b00*/  FFMA.FTZ R92, R93, UR6, -R160 ;  /* 0x000000065d5c7c23 */ /* 0x000fc200080108a0 */
[--C-:B------:R-:W-:Y:S01]  /*7b10*/  FFMA.FTZ R93, R96, UR6, -R160.reuse ;  /* 0x00000006605d7c23 */ /* 0x100fe200080108a0 */
[----:B------:R-:W-:-:S01]  /*7b20*/  FFMA.FTZ R96, R97, UR6, -R160 ;  /* 0x0000000661607c23 */ /* 0x000fc200080108a0 */
[--C-:B------:R-:W-:Y:S01]  /*7b30*/  FFMA.FTZ R97, R100, UR6, -R160.reuse ;  /* 0x0000000664617c23 */ /* 0x100fe200080108a0 */
[----:B0-----:R-:W-:Y:S01]  /*7b40*/  FMNMX.FTZ R88, R163, R88, !PT ;  /* 0x00000058a3587209 */ /* 0x001fe20007810000 */
[--C-:B------:R-:W-:Y:S01]  /*7b50*/  FFMA.FTZ R100, R101, UR6, -R160.reuse ;  /* 0x0000000665647c23 */ /* 0x100fe200080108a0 */
[----:B------:R-:W-:-:S01]  /*7b60*/  FFMA.FTZ R8, R8, UR6, -R160 ;  /* 0x0000000608087c23 */ /* 0x000fc200080108a0 */
[--C-:B------:R-:W-:Y:S01]  /*7b70*/  FFMA.FTZ R7, R7, UR6, -R160.reuse ;  /* 0x0000000607077c23 */ /* 0x100fe200080108a0 */
[----:B------:R-:W-:-:S01]  /*7b80*/  FFMA.FTZ R11, R11, UR6, -R160 ;  /* 0x000000060b0b7c23 */ /* 0x000fc200080108a0 */
[----:B------:R-:W-:Y:S01]  /*7b90*/  FADD.FTZ R3, -R88, R5 ;  /* 0x0000000558037221 */ /* 0x000fe20000010100 */
[----:B------:R-:W-:-:S01]  /*7ba0*/  FFMA.FTZ R12, R12, UR6, -R160 ;  /* 0x000000060c0c7c23 */ /* 0x000fc200080108a0 */
[----:B------:R0:W-:Y:S01]  /*7bb0*/  MUFU.EX2 R5, R159 ;  /* 0x0000009f00057308 */ /* 0x0001e20000000800 */
[----:B------:R-:W-:-:S01]  /*7bc0*/  FFMA.FTZ R15, R15, UR6, -R160 ;  /* 0x000000060f0f7c23 */ /* 0x000fc200080108a0 */
[----:B------:R-:W-:Y:S01]  /*7bd0*/  FMUL.FTZ R3, R3, UR6 ;  /* 0x0000000603037c20 */ /* 0x000fe20008410000 */
[----:B------:R-:W-:-:S01]  /*7be0*/  FFMA.FTZ R20, R20, UR6, -R160 ;  /* 0x0000000614147c23 */ /* 0x000fc200080108a0 */
[--C-:B------:R-:W-:Y:S01]  /*7bf0*/  FFMA.FTZ R153, R153, UR6, -R160.reuse ;  /* 0x0000000699997c23 */ /* 0x100fe200080108a0 */
[----:B------:R-:W-:-:S01]  /*7c00*/  FFMA.FTZ R154, R154, UR6, -R160 ;  /* 0x000000069a9a7c23 */ /* 0x000fc200080108a0 */
[--C-:B------:R-:W-:Y:S01]  /*7c10*/  FFMA.FTZ R136, R136, UR6, -R160.reuse ;  /* 0x0000000688887c23 */ /* 0x100fe200080108a0 */
[----:B------:R-:W-:-:S01]  /*7c20*/  FFMA.FTZ R137, R137, UR6, -R160 ;  /* 0x0000000689897c23 */ /* 0x000fc200080108a0 */
[----:B------:R-:W1:Y:S01]  /*7c30*/  MUFU.EX2 R8, R8 ;  /* 0x0000000800087308 */ /* 0x000e620000000800 */
[----:B0-----:R-:W-:Y:S01]  /*7c40*/  MOV R159, UR6 ;  /* 0x00000006009f7c02 */ /* 0x001fe20008000f00 */
[--C-:B------:R-:W-:Y:S01]  /*7c50*/  FFMA.FTZ R140, R140, UR6, -R160.reuse ;  /* 0x000000068c8c7c23 */ /* 0x100fe200080108a0 */
[----:B------:R-:W-:-:S01]  /*7c60*/  FFMA.FTZ R141, R141, UR6, -R160 ;  /* 0x000000068d8d7c23 */ /* 0x000fc200080108a0 */
[--C-:B------:R-:W-:Y:S01]  /*7c70*/  FFMA.FTZ R144, R144, UR6, -R160.reuse ;  /* 0x0000000690907c23 */ /* 0x100fe200080108a0 */
[----:B------:R-:W-:-:S01]  /*7c80*/  FFMA.FTZ R145, R145, UR6, -R160 ;  /* 0x0000000691917c23 */ /* 0x000fc200080108a0 */
[----:B------:R-:W-:Y:S01]  /*7c90*/  FFMA.FTZ R101, R88, R159, -8 ;  /* 0xc100000058657423 */ /* 0x000fe2000001009f */
[----:B------:R-:W-:-:S01]  /*7ca0*/  FFMA.FTZ R148, R148, UR6, -R160 ;  /* 0x0000000694947c23 */ /* 0x000fc200080108a0 */
        /* <DEDUP_REMOVED lines=8> */
[----:B------:R-:W0:Y:S01]  /*7d30*/  MUFU.EX2 R10, R10 ;  /* 0x0000000a000a7308 */ /* 0x000e220000000800 */
[----:B-1----:R-:W-:-:S01]  /*7d40*/  FFMA.FTZ R4, R5, R4, R8 ;  /* 0x0000000405047223 */ /* 0x002fc20000010008 */
[--C-:B------:R-:W-:Y:S01]  /*7d50*/  FFMA.FTZ R155, R155, UR6, -R101.reuse ;  /* 0x000000069b9b7c23 */ /* 0x100fe20008010865 */
[----:B------:R-:W-:-:S01]  /*7d60*/  FFMA.FTZ R156, R156, UR6, -R101 ;  /* 0x000000069c9c7c23 */ /* 0x000fc20008010865 */
[--C-:B------:R-:W-:Y:S01]  /*7d70*/  FFMA.FTZ R138, R138, UR6, -R101.reuse ;  /* 0x000000068a8a7c23 */ /* 0x100fe20008010865 */
[----:B------:R-:W-:-:S01]  /*7d80*/  FFMA.FTZ R139, R139, UR6, -R101 ;  /* 0x000000068b8b7c23 */ /* 0x000fc20008010865 */
[--C-:B------:R-:W-:Y:S01]  /*7d90*/  FFMA.FTZ R142, R142, UR6, -R101.reuse ;  /* 0x000000068e8e7c23 */ /* 0x100fe20008010865 */
[----:B------:R-:W-:-:S01]  /*7da0*/  FFMA.FTZ R143, R143, UR6, -R101 ;  /* 0x000000068f8f7c23 */ /* 0x000fc20008010865 */
[----:B------:R-:W1:Y:S01]  /*7db0*/  MUFU.EX2 R7, R7 ;  /* 0x0000000700077308 */ /* 0x000e620000000800 */
[----:B------:R-:W-:-:S01]  /*7dc0*/  FFMA.FTZ R146, R146, UR6, -R101 ;  /* 0x0000000692927c23 */ /* 0x000fc20008010865 */
[--C-:B------:R-:W-:Y:S01]  /*7dd0*/  FFMA.FTZ R147, R147, UR6, -R101.reuse ;  /* 0x0000000693937c23 */ /* 0x100fe20008010865 */
[----:B------:R-:W-:-:S01]  /*7de0*/  FFMA.FTZ R150, R150, UR6, -R101 ;  /* 0x0000000696967c23 */ /* 0x000fc20008010865 */
[----:B------:R-:W-:Y:S01]  /*7df0*/  FFMA.FTZ R151, R151, UR6, -R101 ;  /* 0x0000000697977c23 */ /* 0x000fe20008010865 */
[----:B------:R-:W-:-:S01]  /*7e00*/  FFMA.FTZ R120, R120, UR6, -R160 ;  /* 0x0000000678787c23 */ /* 0x000fc200080108a0 */
[----:B------:R-:W-:Y:S01]  /*7e10*/  FFMA.FTZ R122, R122, UR6, -R101 ;  /* 0x000000067a7a7c23 */ /* 0x000fe20008010865 */
[----:B------:R-:W-:-:S01]  /*7e20*/  FFMA.FTZ R121, R121, UR6, -R160 ;  /* 0x0000000679797c23 */ /* 0x000fc200080108a0 */
[----:B------:R-:W2:Y:S01]  /*7e30*/  MUFU.EX2 R9, R9 ;  /* 0x0000000900097308 */ /* 0x000ea20000000800 */
[----:B0-----:R-:W-:-:S01]  /*7e40*/  FFMA.FTZ R6, R3, R6, R10 ;  /* 0x0000000603067223 */ /* 0x001fc2000001000a */
[----:B------:R-:W-:Y:S01]  /*7e50*/  FFMA.FTZ R123, R123, UR6, -R101 ;  /* 0x000000067b7b7c23 */ /* 0x000fe20008010865 */
[----:B------:R-:W-:-:S01]  /*7e60*/  FFMA.FTZ R124, R124, UR6, -R160 ;  /* 0x000000067c7c7c23 */ /* 0x000fc200080108a0 */
[----:B------:R-:W-:Y:S01]  /*7e70*/  FFMA.FTZ R126, R126, UR6, -R101 ;  /* 0x000000067e7e7c23 */ /* 0x000fe20008010865 */
[----:B------:R-:W-:-:S01]  /*7e80*/  FFMA.FTZ R125, R125, UR6, -R160 ;  /* 0x000000067d7d7c23 */ /* 0x000fc200080108a0 */
[----:B------:R-:W-:Y:S01]  /*7e90*/  FFMA.FTZ R127, R127, UR6, -R101 ;  /* 0x000000067f7f7c23 */ /* 0x000fe20008010865 */
[----:B------:R-:W-:-:S01]  /*7ea0*/  FFMA.FTZ R128, R128, UR6, -R160 ;  /* 0x0000000680807c23 */ /* 0x000fc200080108a0 */
[----:B------:R-:W0:Y:S01]  /*7eb0*/  MUFU.EX2 R11, R11 ;  /* 0x0000000b000b7308 */ /* 0x000e220000000800 */
[----:B-1----:R-:W-:-:S01]  /*7ec0*/  FADD.FTZ R4, R7, R4 ;  /* 0x0000000407047221 */ /* 0x002fc20000010000 */
[----:B------:R-:W-:Y:S01]  /*7ed0*/  FFMA.FTZ R130, R130, UR6, -R101 ;  /* 0x0000000682827c23 */ /* 0x000fe20008010865 */
[----:B------:R-:W-:-:S01]  /*7ee0*/  FFMA.FTZ R129, R129, UR6, -R160 ;  /* 0x0000000681817c23 */ /* 0x000fc200080108a0 */
[----:B------:R-:W-:Y:S01]  /*7ef0*/  FFMA.FTZ R131, R131, UR6, -R101 ;  /* 0x0000000683837c23 */ /* 0x000fe20008010865 */
[----:B------:R-:W-:-:S01]  /*7f00*/  FFMA.FTZ R132, R132, UR6, -R160 ;  /* 0x0000000684847c23 */ /* 0x000fc200080108a0 */
[----:B------:R-:W-:Y:S01]  /*7f10*/  FFMA.FTZ R134, R134, UR6, -R101 ;  /* 0x0000000686867c23 */ /* 0x000fe20008010865 */
[----:B------:R-:W-:-:S01]  /*7f20*/  FFMA.FTZ R133, R133, UR6, -R160 ;  /* 0x0000000685857c23 */ /* 0x000fc200080108a0 */
[----:B------:R-:W1:Y:S01]  /*7f30*/  MUFU.EX2 R13, R13 ;  /* 0x0000000d000d7308 */ /* 0x000e620000000800 */
[----:B--2---:R-:W-:-:S01]  /*7f40*/  FADD.FTZ R6, R9, R6 ;  /* 0x0000000609067221 */ /* 0x004fc20000010000 */
[----:B------:R-:W-:Y:S01]  /*7f50*/  FFMA.FTZ R135, R135, UR6, -R101 ;  /* 0x0000000687877c23 */ /* 0x000fe20008010865 */
[----:B------:R-:W-:-:S01]  /*7f60*/  FFMA.FTZ R104, R104, UR6, -R160 ;  /* 0x0000000668687c23 */ /* 0x000fc200080108a0 */
[----:B------:R-:W-:Y:S01]  /*7f70*/  FFMA.FTZ R106, R106, UR6, -R101 ;  /* 0x000000066a6a7c23 */ /* 0x000fe20008010865 */
[----:B------:R-:W-:-:S01]  /*7f80*/  FFMA.FTZ R105, R105, UR6, -R160 ;  /* 0x0000000669697c23 */ /* 0x000fc200080108a0 */
[----:B------:R-:W-:Y:S01]  /*7f90*/  FFMA.FTZ R107, R107, UR6, -R101 ;  /* 0x000000066b6b7c23 */ /* 0x000fe20008010865 */
[----:B------:R-:W-:-:S01]  /*7fa0*/  FFMA.FTZ R108, R108, UR6, -R160 ;  /* 0x000000066c6c7c23 */ /* 0x000fc200080108a0 */
[----:B------:R-:W2:Y:S01]  /*7fb0*/  MUFU.EX2 R12, R12 ;  /* 0x0000000c000c7308 */ /* 0x000ea20000000800 */
[----:B0-----:R-:W-:-:S01]  /*7fc0*/  FADD.FTZ R159, R11, R4 ;  /* 0x000000040b9f7221 */ /* 0x001fc20000010000 */
        /* <DEDUP_REMOVED lines=16> */
[--C-:B------:R-:W-:Y:S01]  /*80d0*/  FFMA.FTZ R158, R158, UR6, -R101.reuse ;  /* 0x000000069e9e7c23 */ /* 0x100fe20008010865 */
[----:B------:R-:W-:-:S01]  /*80e0*/  FFMA.FTZ R91, R91, UR6, -R101 ;  /* 0x000000065b5b7c23 */ /* 0x000fc20008010865 */
[--C-:B------:R-:W-:Y:S01]  /*80f0*/  FFMA.FTZ R94, R94, UR6, -R101.reuse ;  /* 0x000000065e5e7c23 */ /* 0x100fe20008010865 */
[----:B------:R-:W-:-:S01]  /*8100*/  FFMA.FTZ R95, R95, UR6, -R101 ;  /* 0x000000065f5f7c23 */ /* 0x000fc20008010865 */
[--C-:B------:R-:W-:Y:S01]  /*8110*/  FFMA.FTZ R98, R98, UR6, -R101.reuse ;  /* 0x0000000662627c23 */ /* 0x100fe20008010865 */
[----:B------:R-:W-:-:S01]  /*8120*/  FFMA.FTZ R99, R99, UR6, -R101 ;  /* 0x0000000663637c23 */ /* 0x000fc20008010865 */
[----:B------:R-:W2:Y:S01]  /*8130*/  MUFU.EX2 R21, R21 ;  /* 0x0000001500157308 */ /* 0x000ea20000000800 */
[----:B0-----:R-:W-:-:S01]  /*8140*/  FADD.FTZ R6, R14, R161 ;  /* 0x000000a10e067221 */ /* 0x001fc20000010000 */
[--C-:B------:R-:W-:Y:S01]  /*8150*/  FFMA.FTZ R102, R102, UR6, -R101.reuse ;  /* 0x0000000666667c23 */ /* 0x100fe20008010865 */
[----:B------:R-:W-:-:S05]  /*8160*/  FFMA.FTZ R101, R103, UR6, -R101 ;  /* 0x0000000667657c23 */ /* 0x000fca0008010865 */
        /* <DEDUP_REMOVED lines=140> */
[----:B--2---:R-:W-:-:S03]  /*8a30*/  FADD.FTZ R4, R100, R159 ;  /* 0x0000009f64047221 */ /* 0x004fc60000010000 */
[----:B0-----:R-:W-:Y:S01]  /*8a40*/  FADD.FTZ R6, R101, R103 ;  /* 0x0000006765067221 */ /* 0x001fe20000010000 */
[----:B------:R-:W-:Y:S06]  /*8a50*/  @!P0 BRA `(.L_x_201) ;  /* 0x0000000000048947 */ /* 0x000fec0003800000 */
[----:B------:R-:W-:Y:S01]  /*8a60*/  BPT.TRAP 0x1 ;  /* 0x000000040000795c */ /* 0x000fe20000300000 */
.L_x_201:
        /* <DEDUP_REMOVED lines=12> */
[----:B------:R-:W-:Y:S01]  /*8b30*/  UMOV UR53, UR45 ;  /* 0x0000002d00357c82 */ /* 0x000fe20008000000 */
[----:B------:R-:W-:Y:S01]  /*8b40*/  F2FP.SATFINITE.E4M3.F32.PACK_AB_MERGE_C R142, R143, R142, RZ ;  /* 0x0000008e8f8e723e */ /* 0x000fe200048070ff */
[-C--:B------:R-:W-:Y:S01]  /*8b50*/  FMUL.FTZ R24, R24, R5.reuse ;  /* 0x0000000518187220 */ /* 0x080fe20000410000 */
[----:B------:R-:W-:Y:S01]  /*8b60*/  F2FP.SATFINITE.E4M3.F32.PACK_AB_MERGE_C R148, R149, R148, RZ ;  /* 0x000000949594723e */ /* 0x000fe200048070ff */
[-C--:B------:R-:W-:Y:S01]  /*8b70*/  FMUL.FTZ R25, R25, R5.reuse ;  /* 0x0000000519197220 */ /* 0x080fe20000410000 */
[----:B------:R-:W-:Y:S01]  /*8b80*/  F2FP.SATFINITE.E4M3.F32.PACK_AB_MERGE_C R150, R151, R150, RZ ;  /* 0x000000969796723e */ /* 0x000fe200048070ff */
[-C--:B------:R-:W-:Y:S01]  /*8b90*/  FMUL.FTZ R28, R28, R5.reuse ;  /* 0x000000051c1c7220 */ /* 0x080fe20000410000 */
[----:B------:R-:W-:Y:S01]  /*8ba0*/  F2FP.SATFINITE.E4M3.F32.PACK_AB_MERGE_C R124, R125, R124, RZ ;  /* 0x0000007c7d7c723e */ /* 0x000fe200048070ff */
[----:B------:R-:W-:Y:S01]  /*8bb0*/  SYNCS.ARRIVE.TRANS64.RED.A1T0 RZ, [UR7], RZ ;  /* 0x000000ffffff79a7 */ /* 0x000fe20008100407 */
[----:B------:R-:W-:Y:S01]  /*8bc0*/  F2FP.SATFINITE.E4M3.F32.PACK_AB_MERGE_C R126, R127, R126, RZ ;  /* 0x0000007e7f7e723e */ /* 0x000fe200048070ff */
[-C--:B------:R-:W-:Y:S01]  /*8bd0*/  FMUL.FTZ R29, R29, R5.reuse ;  /* 0x000000051d1d7220 */ /* 0x080fe20000410000 */
        /* <DEDUP_REMOVED lines=91> */
[----:B------:R-:W-:Y:S01]  /*9190*/  F2FP.SATFINITE.E4M3.F32.PACK_AB_MERGE_C R191, R99, R98, R102 ;  /* 0x0000006263bf723e */ /* 0x000fe20004807066 */
[----:B------:R-:W-:Y:S06]  /*91a0*/  @P1 BRA `(.L_x_202) ;  /* 0xffffffc8002c1947 */ /* 0x000fec000383ffff */
.L_x_191:
[----:B------:R-:W-:Y:S06]  /*91b0*/  BAR.ARV 0x8, 0x180 ;  /* 0x0206000000007b1d */ /* 0x000fec0000002000 */
[----:B------:R-:W-:Y:S05]  /*91c0*/  @!P0 BRA `(.L_x_203) ;  /* 0x0000000000048947 */ /* 0x000fea0003800000 */
[----:B------:R-:W-:Y:S01]  /*91d0*/  BPT.TRAP 0x1 ;  /* 0x000000040000795c */ /* 0x000fe20000300000 */
.L_x_203:
        /* <DEDUP_REMOVED lines=9> */
.L_x_204:
[----:B-1----:R-:W-:Y:S05]  /*9270*/  @P1 BRA `(.L_x_205) ;  /* 0x0000000000081947 */ /* 0x002fea0003800000 */
[----:B------:R-:W1:Y:S02]  /*9280*/  SYNCS.PHASECHK.TRANS64.TRYWAIT P1, [UR5+0x29850], R0 ;  /* 0x02985000ff0075a7 */ /* 0x000e640008020145 */
[----:B-1----:R-:W-:Y:S05]  /*9290*/  @!P1 BRA `(.L_x_206) ;  /* 0x000000b400149947 */ /* 0x002fea0003800000 */
.L_x_205:
[----:B------:R-:W-:Y:S01]  /*92a0*/  UIADD3 UR4, UR4, 0x400, URZ ;  /* 0x0000040004047890 */ /* 0x000fe2000fffe03f */
[----:B------:R-:W-:Y:S01]  /*92b0*/  WARPGROUP.ARRIVE ;  /* 0x00000000000079c5 */ /* 0x000fe20000000000 */
[----:B------:R-:W-:Y:S01]  /*92c0*/  UMOV UR11, 0xc0000010 ;  /* 0xc0000010000b7882 */ /* 0x000fe20000000000 */
[----:B------:R-:W-:Y:S01]  /*92d0*/  ULDC.64 UR8, c[0x0][0x9a0] ;  /* 0x0002680000087ab9 */ /* 0x000fe20000000a00 */
[----:B------:R-:W-:Y:S01]  /*92e0*/  USHF.R.U32.HI UR4, URZ, 0x4, UR4 ;  /* 0x000000043f047899 */ /* 0x000fe20008011604 */
[----:B------:R-:W-:Y:S01]  /*92f0*/  ISETP.NE.U32.AND P1, PT, RZ, UR8, PT ;  /* 0x00000008ff007c0c */ /* 0x000fe2000bf25070 */
[----:B------:R-:W-:Y:S02]  /*9300*/  IMAD.MOV.U32 R5, RZ, RZ, 0x3f800000 ;  /* 0x3f800000ff057424 */ /* 0x000fe400078e00ff */
[----:B------:R-:W-:Y:S01]  /*9310*/  ULOP3.LUT UR4, UR4, 0x3fff, URZ, 0xc0, !UPT ;  /* 0x00003fff04047892 */ /* 0x000fe2000f8ec03f */
[----:B------:R-:W-:-:S03]  /*9320*/  ISETP.NE.AND.EX P1, PT, RZ, UR9, PT, P1 ;  /* 0x00000009ff007c0c */ /* 0x000fc6000bf25310 */
[----:B------:R-:W-:-:S04]  /*9330*/  ULOP3.LUT UR4, UR4, 0x10000, URZ, 0xfc, !UPT ;  /* 0x0001000004047892 */ /* 0x000fc8000f8efc3f */
[----:B------:R-:W-:-:S06]  /*9340*/  UIMAD UR4, UR45, 0x500, UR4 ;  /* 0x000005002d0478a4 */ /* 0x000fcc000f8e0204 */
[----:B------:R-:W0:Y:S01]  /*9350*/  @P1 LDC.64 R8, c[0x0][0x9c8] ;  /* 0x00027200ff081b82 */ /* 0x000e220000000a00 */
[----:B------:R-:W-:Y:S02]  /*9360*/  UMOV UR10, UR4 ;  /* 0x00000004000a7c82 */ /* 0x000fe40008000000 */
[----:B------:R-:W-:Y:S01]  /*9370*/  QGMMA.64x128x32.F32.E4M3.E4M3 R24, R172, gdesc[UR8], R24, gsb0 ;  /* 0x01e00008ac187df3 */ /* 0x000fe20008000818 */
[----:B------:R-:W-:Y:S01]  /*9380*/  UIADD3 UR10, UR4, 0x100, URZ ;  /* 0x00000100040a7890 */ /* 0x000fe2000fffe03f */
[----:B------:R-:W-:-:S03]  /*9390*/  UMOV UR11, 0xc0000010 ;  /* 0xc0000010000b7882 */ /* 0x000fc60000000000 */
[----:B------:R-:W2:Y:S01]  /*93a0*/  @P1 LDC.64 R10, c[0x0][0x9d0] ;  /* 0x00027400ff0a1b82 */ /* 0x000ea20000000a00 */
[----:B01----:R-:W-:-:S04]  /*93b0*/  @P1 IMAD R0, R8, UR37, RZ ;  /* 0x0000002508001c24 */ /* 0x003fc8000f8e02ff */
[----:B------:R-:W-:Y:S02]  /*93c0*/  @P1 IMAD R3, R9, UR36, R0 ;  /* 0x0000002409031c24 */ /* 0x000fe4000f8e0200 */
[----:B------:R-:W-:-:S04]  /*93d0*/  @P1 IMAD.WIDE.U32 R8, R8, UR36, RZ ;  /* 0x0000002408081c25 */ /* 0x000fc8000f8e00ff */
[----:B------:R-:W-:Y:S02]  /*93e0*/  @P1 IMAD.IADD R9, R9, 0x1, R3 ;  /* 0x0000000109091824 */ /* 0x000fe400078e0203 */
[----:B--2---:R-:W-:-:S04]  /*93f0*/  @P1 IMAD.WIDE.U32 R8, R10, UR40, R8 ;  /* 0x000000280a081c25 */ /* 0x004fc8000f8e0008 */
[----:B------:R-:W-:Y:S01]  /*9400*/  @P1 IMAD R3, R11, UR40, R9 ;  /* 0x000000280b031c24 */ /* 0x000fe2000f8e0209 */
[----:B------:R-:W-:-:S04]  /*9410*/  @P1 LEA R10, P2, R8, UR8, 0x2 ;  /* 0x00000008080a1c11 */ /* 0x000fc8000f8410ff */
[----:B------:R-:W-:-:S05]  /*9420*/  @P1 LEA.HI.X R11, R8, UR9, R3, 0x2, P2 ;  /* 0x00000009080b1c11 */ /* 0x000fca00090f1403 */
[----:B------:R0:W2:Y:S01]  /*9430*/  @P1 LDG.E R5, desc[UR50][R10.64] ;  /* 0x000000320a051981 */ /* 0x0000a2000c1e1900 */
[----:B------:R-:W-:Y:S02]  /*9440*/  WARPGROUP.DEPBAR.LE gsb0, 0x0 ;  /* 0x00008000000079c5 */ /* 0x000fe40000010000 */
[----:B------:R-:W-:-:S06]  /*9450*/  WARPGROUP.ARRIVE ;  /* 0x00000000000079c5 */ /* 0x000fcc0000000000 */
        /* <DEDUP_REMOVED lines=9> */
[----:B------:R-:W1:Y:S04]  /*94f0*/  SHFL.BFLY PT, R3, R4, 0x2, 0x1f ;  /* 0x0c401f0004037f89 */ /* 0x000e6800000e0000 */
[----:B------:R-:W3:Y:S01]  /*9500*/  SHFL.BFLY PT, R7, R6, 0x2, 0x1f ;  /* 0x0c401f0006077f89 */ /* 0x000ee200000e0000 */
[----:B------:R-:W-:Y:S02]  /*9510*/  WARPGROUP.DEPBAR.LE gsb0, 0x0 ;  /* 0x00008000000079c5 */ /* 0x000fe40000010000 */
[----:B------:R-:W-:-:S06]  /*9520*/  WARPGROUP.ARRIVE ;  /* 0x00000000000079c5 */ /* 0x000fcc0000000000 */
[----:B------:R-:W-:Y:S01]  /*9530*/  QGMMA.64x128x32.F32.E4M3.E4M3 R24, R184, gdesc[UR8], R24, gsb0 ;  /* 0x01e00008b8187df3 */ /* 0x000fe20008000818 */
[----:B------:R-:W-:Y:S01]  /*9540*/  UMOV UR10, UR4 ;  /* 0x00000004000a7c82 */ /* 0x000fe20008000000 */
[----:B------:R-:W-:Y:S01]  /*9550*/  UMOV UR11, 0xc0000010 ;  /* 0xc0000010000b7882 */ /* 0x000fe20000000000 */
[----:B-1----:R-:W-:-:S01]  /*9560*/  FADD.FTZ R3, R3, R4 ;  /* 0x0000000403037221 */ /* 0x002fc20000010000 */
[----:B---3--:R-:W-:-:S04]  /*9570*/  FADD.FTZ R7, R7, R6 ;  /* 0x0000000607077221 */ /* 0x008fc80000010000 */
[----:B------:R-:W0:Y:S04]  /*9580*/  SHFL.BFLY PT, R0, R3, 0x1, 0x1f ;  /* 0x0c201f0003007f89 */ /* 0x000e2800000e0000 */
[----:B------:R-:W1:Y:S01]  /*9590*/  SHFL.BFLY PT, R8, R7, 0x1, 0x1f ;  /* 0x0c201f0007087f89 */ /* 0x000e6200000e0000 */
[----:B------:R-:W-:Y:S02]  /*95a0*/  IMAD.MOV.U32 R4, RZ, RZ, RZ ;  /* 0x000000ffff047224 */ /* 0x000fe400078e00ff */
        /* <DEDUP_REMOVED lines=15> */
[----:B------:R-:W3:Y:S01]  /*96a0*/  @P1 MUFU.RCP R8, R11 ;  /* 0x0000000b00081308 */ /* 0x000ee20000001000 */
[----:B------:R-:W-:-:S02]  /*96b0*/  IMAD.U32 R7, RZ, RZ, UR6 ;  /* 0x00000006ff077e24 */ /* 0x000fc4000f8e00ff */
[----:B------:R-:W-:Y:S02]  /*96c0*/  IMAD.U32 R14, RZ, RZ, UR6 ;  /* 0x00000006ff0e7e24 */ /* 0x000fe4000f8e00ff */
[----:B0-----:R-:W-:Y:S01]  /*96d0*/  @P2 FMUL.FTZ R6, R6, 0.69314718246459960938 ;  /* 0x3f31721806062820 */ /* 0x001fe20000410000 */
[----:B------:R-:W-:Y:S01]  /*96e0*/  @P2 FMUL.FTZ R7, R7, 0.69314718246459960938 ;  /* 0x3f31721807072820 */ /* 0x000fe20000410000 */
[----:B------:R-:W-:Y:S01]  /*96f0*/  @P3 FMUL.FTZ R10, R14, 0.69314718246459960938 ;  /* 0x3f3172180e0a3820 */ /* 0x000fe20000410000 */
[----:B-1----:R-:W-:Y:S01]  /*9700*/  @P3 FMUL.FTZ R9, R9, 0.69314718246459960938 ;  /* 0x3f31721809093820 */ /* 0x002fe20000410000 */
[----:B------:R-:W-:Y:S02]  /*9710*/  IMAD.MOV.U32 R3, RZ, RZ, -0x800000 ;  /* 0xff800000ff037424 */ /* 0x000fe400078e00ff */
[----:B--2---:R-:W-:Y:S01]  /*9720*/  FMUL.FTZ R4, R4, R5 ;  /* 0x0000000504047220 */ /* 0x004fe20000410000 */
[----:B------:R-:W-:Y:S02]  /*9730*/  IMAD.MOV.U32 R0, RZ, RZ, -0x800000 ;  /* 0xff800000ff007424 */ /* 0x000fe400078e00ff */
[----:B------:R-:W-:Y:S01]  /*9740*/  @P2 FFMA.FTZ R3, R7, R90, R6 ;  /* 0x0000005a07032223 */ /* 0x000fe20000010006 */
[----:B------:R-:W-:-:S01]  /*9750*/  @P3 FFMA.FTZ R0, R10, R88, R9 ;  /* 0x000000580a003223 */ /* 0x000fc20000010009 */
[----:B---3--:R-:W-:Y:S01]  /*9760*/  FMUL.FTZ R5, R8, R5 ;  /* 0x0000000508057220 */ /* 0x008fe20000410000 */
[----:B------:R-:W-:-:S02]  /*9770*/  WARPGROUP.DEPBAR.LE gsb0, 0x0 ;  /* 0x00008000000079c5 */ /* 0x000fc40000010000 */
[----:B------:R-:W-:Y:S05]  /*9780*/  @!P0 BRA `(.L_x_207) ;  /* 0x0000000000048947 */ /* 0x000fea0003800000 */
[----:B------:R-:W-:Y:S01]  /*9790*/  BPT.TRAP 0x1 ;  /* 0x000000040000795c */ /* 0x000fe20000300000 */
.L_x_207:
[----:B------:R-:W-:Y:S01]  /*97a0*/  UIADD3 UR4, UR5, 0x29860, URZ ;  /* 0x0002986005047890 */ /* 0x000fe2000fffe03f */
[-C--:B------:R-:W-:Y:S01]  /*97b0*/  FMUL.FTZ R14, R37, R4.reuse ;  /* 0x00000004250e7220 */ /* 0x080fe20000410000 */
[----:B------:R-:W-:Y:S01]  /*97c0*/  UIADD3 UR45, UR45, 0x1, URZ ;  /* 0x000000012d2d7890 */ /* 0x000fe2000fffe03f */
[-C--:B------:R-:W-:Y:S01]  /*97d0*/  FMUL.FTZ R13, R40, R4.reuse ;  /* 0x00000004280d7220 */ /* 0x080fe20000410000 */
[----:B------:R-:W-:Y:S01]  /*97e0*/  UPRMT UR4, UR7, 0x654, UR4 ;  /* 0x0000065407047896 */ /* 0x000fe20008000004 */
[-C--:B------:R-:W-:Y:S01]  /*97f0*/  FMUL.FTZ R21, R45, R4.reuse ;  /* 0x000000042d157220 */ /* 0x080fe20000410000 */
[----:B------:R-:W-:Y:S01]  /*9800*/  UISETP.NE.AND UP0, UPT, UR45, 0x2, UPT ;  /* 0x000000022d00788c */ /* 0x000fe2000bf05270 */
        /* <DEDUP_REMOVED lines=15> */
[----:B------:R-:W-:Y:S01]  /*9900*/  USEL UR4, URZ, 0x1, UP0 ;  /* 0x000000013f047887 */ /* 0x000fe20008000000 */
        /* <DEDUP_REMOVED lines=47> */
[----:B------:R-:W-:Y:S01]  /*9c00*/  FMUL.FTZ R83, R83, R5 ;  /* 0x0000000553537220 */ /* 0x000fe20000410000 */
[----:B------:R-:W-:-:S02]  /*9c10*/  UIADD3 UR47, UR47, 0x1, URZ ;  /* 0x000000012f2f7890 */ /* 0x000fc4000fffe03f */
[----:B------:R-:W-:Y:S02]  /*9c20*/  USEL UR45, UR45, URZ, UP0 ;  /* 0x0000003f2d2d7287 */ /* 0x000fe40008000000 */
[----:B------:R-:W-:-:S12]  /*9c30*/  ULOP3.LUT UR46, UR46, UR4, URZ, 0x3c, !UPT ;  /* 0x000000042e2e7292 */ /* 0x000fd8000f8e3c3f */
.L_x_183:
[----:B------:R-:W0:Y:S01]  /*9c40*/  S2R R5, SR_CgaCtaId ;  /* 0x0000000000057919 */ /* 0x000e220000008800 */
[----:B------:R-:W-:Y:S01]  /*9c50*/  MOV R36, 0x400 ;  /* 0x0000040000247802 */ /* 0x000fe20000000f00 */
[----:B------:R-:W-:Y:S01]  /*9c60*/  UISETP.NE.AND UP0, UPT, UR44, URZ, UPT ;  /* 0x0000003f2c00728c */ /* 0x000fe2000bf05270 */
[----:B------:R-:W-:Y:S01]  /*9c70*/  BSSY B0, `(.L_x_208) ;  /* 0x00003b2000007945 */ /* 0x000fe20003800000 */
[----:B------:R-:W-:Y:S09]  /*9c80*/  BAR.SYNC.DEFER_BLOCKING 0x5, 0x180 ;  /* 0x0146000000007b1d */ /* 0x000ff20000010000 */
[----:B------:R-:W-:Y:S01]  /*9c90*/  @!UP0 ULDC UR44, c[0x0][0xad4] ;  /* 0x0002b500002c8ab9 */ /* 0x000fe20000000800 */
[----:B0-----:R-:W-:-:S05]  /*9ca0*/  LEA R36, R5, R36, 0x18 ;  /* 0x0000002405247211 */ /* 0x001fca00078ec0ff */
[----:B------:R-:W0:Y:S02]  /*9cb0*/  LDS.128 R32, [R36+0x298d0] ;  /* 0x0298d00024207984 */ /* 0x000e240000000c00 */
[----:B0-----:R-:W-:Y:S02]  /*9cc0*/  R2UR UR6, R33 ;  /* 0x00000000210672ca */ /* 0x001fe400000e0000 */
[----:B------:R-:W-:Y:S01]  /*9cd0*/  R2UR UR5, R34 ;  /* 0x00000000220572ca */ /* 0x000fe200000e0000 */
[----:B------:R-:W-:Y:S06]  /*9ce0*/  BAR.ARV 0x4, 0x180 ;  /* 0x0106000000007b1d */ /* 0x000fec0000002000 */
[----:B------:R-:W-:Y:S08]  /*9cf0*/  @P0 BRA `(.L_x_209) ;  /* 0x0000002c008c0947 */ /* 0x000ff00003800000 */
[----:B------:R-:W0:Y:S01]  /*9d00*/  S2R R30, SR_TID.X ;  /* 0x00000000001e7919 */ /* 0x000e220000002100 */
[----:B------:R-:W-:Y:S01]  /*9d10*/  ULDC.64 UR8, c[0x4][0x40] ;  /* 0x0100100000087ab9 */ /* 0x000fe20000000a00 */
[----:B------:R-:W-:Y:S01]  /*9d20*/  USHF.L.U32 UR4, UR36, 0x2, URZ ;  /* 0x0000000224047899 */ /* 0x000fe2000800063f */
[----:B------:R-:W-:Y:S01]  /*9d30*/  ULDC.64 UR10, c[0x0][0xc00] ;  /* 0x00030000000a7ab9 */ /* 0x000fe20000000a00 */
[----:B0-----:R-:W-:-:S05]  /*9d40*/  IMAD.SHL.U32 R4, R30, 0x4, RZ ;  /* 0x000000041e047824 */ /* 0x001fca00078e00ff */
[----:B------:R-:W-:Y:S01]  /*9d50*/  LOP3.LUT R4, R4, 0xc, RZ, 0xc0, !PT ;  /* 0x0000000c04047812 */ /* 0x000fe200078ec0ff */
[----:B------:R-:W-:Y:S03]  /*9d60*/  BAR.SYNC.DEFER_BLOCKING 0x1, 0x100 ;  /* 0x0044000000007b1d */ /* 0x000fe60000010000 */
[----:B------:R-:W-:-:S05]  /*9d70*/  IADD3 R4, P0, R4, UR8, RZ ;  /* 0x0000000804047c10 */ /* 0x000fca000ff1e0ff */
[----:B------:R-:W-:-:S05]  /*9d80*/  IMAD.X R5, RZ, RZ, UR9, P0 ;  /* 0x00000009ff057e24 */ /* 0x000fca00080e06ff */
[----:B------:R0:W2:Y:S01]  /*9d90*/  LDG.E.CONSTANT R24, desc[UR50][R4.64] ;  /* 0x0000003204187981 */ /* 0x0000a2000c1e9900 */
[----:B------:R-:W-:Y:S01]  /*9da0*/  LOP3.LUT P0, R30, R30, 0x3, RZ, 0xc0, !PT ;  /* 0x000000031e1e7812 */ /* 0x000fe2000780c0ff */
[----:B------:R-:W-:Y:S02]  /*9db0*/  USHF.L.U64.HI UR12, UR36, 0x2, UR37 ;  /* 0x00000002240c7899 */ /* 0x000fe40008010225 */
[----:B------:R-:W-:Y:S01]  /*9dc0*/  UIADD3 UR7, UP0, UR4, UR10, URZ ;  /* 0x0000000a04077290 */ /* 0x000fe2000ff1e03f */
[----:B------:R-:W-:-:S03]  /*9dd0*/  ISETP.EQ.OR P0, PT, R30, 0x3, !P0 ;  /* 0x000000031e00780c */ /* 0x000fc60004702670 */
[----:B------:R-:W-:Y:S01]  /*9de0*/  UIADD3.X UR8, UR12, UR11, URZ, UP0, !UPT ;  /* 0x0000000b0c087290 */ /* 0x000fe200087fe43f */
[----:B------:R-:W-:Y:S01]  /*9df0*/  SEL R115, R72, R73, P0 ;  /* 0x0000004948737207 */ /* 0x000fe20000000000 */
[----:B0-----:R-:W0:Y:S01]  /*9e00*/  S2R R5, SR_SWINHI ;  /* 0x0000000000057919 */ /* 0x001e220000002f00 */
        /* <DEDUP_REMOVED lines=16> */
[----:B------:R-:W-:-:S02]  /*9f10*/  MOV R20, R36 ;  /* 0x0000002400147202 */ /* 0x000fc40000000f00 */
[----:B0-----:R-:W-:Y:S02]  /*9f20*/  MOV R21, R5 ;  /* 0x0000000500157202 */ /* 0x001fe40000000f00 */
[----:B------:R-:W-:Y:S02]  /*9f30*/  SEL R55, R55, R54, P0 ;  /* 0x0000003637377207 */ /* 0x000fe40000000000 */
[----:B------:R-:W-:Y:S01]  /*9f40*/  SEL R93, R58, R59, P0 ;  /* 0x0000003b3a5d7207 */ /* 0x000fe20000000000 */
[----:B------:R-:W-:Y:S01]  /*9f50*/  IMAD.WIDE R8, R220, 0x2, R20 ;  /* 0x00000002dc087825 */ /* 0x000fe200078e0214 */
[----:B------:R-:W-:Y:S02]  /*9f60*/  SEL R54, R59, R58, P0 ;  /* 0x0000003a3b367207 */ /* 0x000fe40000000000 */
[----:B------:R-:W-:Y:S02]  /*9f70*/  SEL R99, R70, R71, P0 ;  /* 0x0000004746637207 */ /* 0x000fe40000000000 */
[----:B------:R-:W-:-:S02]  /*9f80*/  IADD3 R37, P6, R8, 0x20, RZ ;  /* 0x0000002008257810 */ /* 0x000fc40007fde0ff */
[----:B------:R-:W-:Y:S02]  /*9f90*/  SEL R59, R71, R70, P0 ;  /* 0x00000046473b7207 */ /* 0x000fe40000000000 */
[----:B------:R-:W-:Y:S02]  /*9fa0*/  IADD3 R71, P1, R8, 0x40, RZ ;  /* 0x0000004008477810 */ /* 0x000fe40007f3e0ff */
[----:B------:R-:W-:Y:S02]  /*9fb0*/  LOP3.LUT R4, R37, 0x380, RZ, 0xc0, !PT ;  /* 0x0000038025047812 */ /* 0x000fe400078ec0ff */
[----:B------:R-:W-:Y:S01]  /*9fc0*/  SEL R61, R6, R25, P0 ;  /* 0x00000019063d7207 */ /* 0x000fe20000000000 */
[----:B------:R-:W-:Y:S01]  /*9fd0*/  IMAD.X R11, RZ, RZ, R9, P1 ;  /* 0x000000ffff0b7224 */ /* 0x000fe200008e0609 */
        /* <DEDUP_REMOVED lines=11> */
[----:B------:R-:W-:Y:S02]  /*a090*/  IADD3 R75, P2, R8, 0x60, RZ ;  /* 0x00000060084b7810 */ /* 0x000fe40007f5e0ff */
[----:B------:R-:W-:Y:S02]  /*a0a0*/  LOP3.LUT R6, R71, 0x380, RZ, 0xc0, !PT ;  /* 0x0000038047067812 */ /* 0x000fe400078ec0ff */
[----:B------:R-:W-:-:S02]  /*a0b0*/  SHF.R.U64 R4, R4, 0x3, RZ ;  /* 0x0000000304047819 */ /* 0x000fc400000012ff */
[----:B------:R-:W-:Y:S02]  /*a0c0*/  SEL R131, R13, R40, P0 ;  /* 0x000000280d837207 */ /* 0x000fe40000000000 */
[----:B------:R-:W-:Y:S02]  /*a0d0*/  SEL R30, R40, R13, P0 ;  /* 0x0000000d281e7207 */ /* 0x000fe40000000000 */
[----:B------:R-:W-:Y:S02]  /*a0e0*/  SEL R103, R56, R57, P0 ;  /* 0x0000003938677207 */ /* 0x000fe40000000000 */
[----:B------:R-:W-:Y:S02]  /*a0f0*/  SEL R52, R57, R56, P0 ;  /* 0x0000003839347207 */ /* 0x000fe40000000000 */
[----:B------:R-:W-:Y:S02]  /*a100*/  IADD3 R79, P3, R8, 0x4000, RZ ;  /* 0x00004000084f7810 */ /* 0x000fe40007f7e0ff */
[----:B------:R-:W-:-:S02]  /*a110*/  SEL R119, R89, R60, P0 ;  /* 0x0000003c59777207 */ /* 0x000fc40000000000 */
[----:B------:R-:W-:Y:S01]  /*a120*/  SEL R40, R60, R89, P0 ;  /* 0x000000593c287207 */ /* 0x000fe20000000000 */
[----:B------:R-:W-:Y:S01]  /*a130*/  IMAD.X R13, RZ, RZ, R9, P3 ;  /* 0x000000ffff0d7224 */ /* 0x000fe200018e0609 */
[----:B------:R-:W-:Y:S02]  /*a140*/  SEL R105, R12, R47, P0 ;  /* 0x0000002f0c697207 */ /* 0x000fe40000000000 */
[----:B------:R-:W-:Y:S02]  /*a150*/  SEL R95, R66, R67, P0 ;  /* 0x00000043425f7207 */ /* 0x000fe40000000000 */
[----:B------:R-:W-:Y:S02]  /*a160*/  SEL R56, R67, R66, P0 ;  /* 0x0000004243387207 */ /* 0x000fe40000000000 */
[----:B------:R-:W-:Y:S02]  /*a170*/  SEL R123, R88, R69, P0 ;  /* 0x00000045587b7207 */ /* 0x000fe40000000000 */
[----:B------:R-:W-:-:S02]  /*a180*/  SEL R38, R69, R88, P0 ;  /* 0x0000005845267207 */ /* 0x000fc40000000000 */
[----:B------:R-:W-:Y:S02]  /*a190*/  SEL R107, R26, R27, P0 ;  /* 0x0000001b1a6b7207 */ /* 0x000fe40000000000 */
[----:B------:R-:W-:Y:S01]  /*a1a0*/  SEL R48, R27, R26, P0 ;  /* 0x0000001a1b307207 */ /* 0x000fe20000000000 */
[----:B------:R-:W-:Y:S01]  /*a1b0*/  IMAD.X R27, RZ, RZ, R9, P6 ;  /* 0x000000ffff1b7224 */ /* 0x000fe200030e0609 */
        /* <DEDUP_REMOVED lines=9> */
[----:B------:R-:W-:Y:S01]  /*a250*/  SHF.R.U64 R6, R6, 0x3, RZ ;  /* 0x0000000306067819 */ /* 0x000fe200000012ff */
[----:B------:R-:W-:Y:S01]  /*a260*/  IMAD.X R101, RZ, RZ, R9, P5 ;  /* 0x000000ffff657224 */ /* 0x000fe200028e0609 */
[----:B------:R-:W-:-:S02]  /*a270*/  LOP3.LUT R26, R4, R37, RZ, 0x3c, !PT ;  /* 0x00000025041a7212 */ /* 0x000fc400078e3cff */
[C---:B------:R-:W-:Y:S02]  /*a280*/  IADD3 R83, P4, R8.reuse, 0x4020, RZ ;  /* 0x0000402008537810 */ /* 0x040fe40007f9e0ff */
[----:B------:R-:W-:Y:S02]  /*a290*/  IADD3 R60, P6, R8, 0x4060, RZ ;  /* 0x00004060083c7810 */ /* 0x000fe40007fde0ff */
[----:B------:R-:W-:Y:S02]  /*a2a0*/  LOP3.LUT R4, R79, 0x380, RZ, 0xc0, !PT ;  /* 0x000003804f047812 */ /* 0x000fe400078ec0ff */
[----:B------:R-:W-:Y:S02]  /*a2b0*/  SEL R109, R49, R10, P0 ;  /* 0x0000000a316d7207 */ /* 0x000fe40000000000 */
[----:B------:R-:W-:Y:S02]  /*a2c0*/  SEL R49, R10, R49, P0 ;  /* 0x000000310a317207 */ /* 0x000fe40000000000 */
[----:B------:R-:W-:-:S02]  /*a2d0*/  LOP3.LUT R5, R8, 0x380, RZ, 0xc0, !PT ;  /* 0x0000038008057812 */ /* 0x000fc400078ec0ff */
[----:B------:R-:W-:Y:S02]  /*a2e0*/  SHF.R.U64 R12, R12, 0x3, RZ ;  /* 0x000000030c0c7819 */ /* 0x000fe400000012ff */
[----:B------:R-:W-:Y:S02]  /*a2f0*/  LOP3.LUT R10, R6, R71, RZ, 0x3c, !PT ;  /* 0x00000047060a7212 */ /* 0x000fe400078e3cff */
[----:B------:R-:W-:Y:S02]  /*a300*/  LOP3.LUT R34, R87, 0x380, RZ, 0xc0, !PT ;  /* 0x0000038057227812 */ /* 0x000fe400078ec0ff */
[----:B------:R-:W-:Y:S02]  /*a310*/  LOP3.LUT R6, R83, 0x380, RZ, 0xc0, !PT ;  /* 0x0000038053067812 */ /* 0x000fe400078ec0ff */
[----:B------:R-:W-:Y:S02]  /*a320*/  LOP3.LUT R37, R60, 0x380, RZ, 0xc0, !PT ;  /* 0x000003803c257812 */ /* 0x000fe400078ec0ff */
[----:B------:R-:W-:-:S02]  /*a330*/  SHF.R.U64 R4, R4, 0x3, RZ ;  /* 0x0000000304047819 */ /* 0x000fc400000012ff */
[----:B------:R-:W-:Y:S02]  /*a340*/  SEL R137, R7, R14, P0 ;  /* 0x0000000e07897207 */ /* 0x000fe40000000000 */
[----:B------:R-:W-:Y:S01]  /*a350*/  SEL R31, R14, R7, P0 ;  /* 0x000000070e1f7207 */ /* 0x000fe20000000000 */
[----:B------:R-:W-:Y:S01]  /*a360*/  IMAD.X R7, RZ, RZ, R9, P4 ;  /* 0x000000ffff077224 */ /* 0x000fe200020e0609 */
[----:B------:R-:W-:Y:S02]  /*a370*/  SHF.R.U64 R5, R5, 0x3, RZ ;  /* 0x0000000305057819 */ /* 0x000fe400000012ff */
[----:B------:R-:W-:Y:S02]  /*a380*/  LOP3.LUT R14, R12, R75, RZ, 0x3c, !PT ;  /* 0x0000004b0c0e7212 */ /* 0x000fe400078e3cff */
[----:B------:R-:W-:Y:S02]  /*a390*/  SHF.R.U64 R34, R34, 0x3, RZ ;  /* 0x0000000322227819 */ /* 0x000fe400000012ff */
[----:B------:R-:W-:-:S02]  /*a3a0*/  SHF.R.U64 R6, R6, 0x3, RZ ;  /* 0x0000000306067819 */ /* 0x000fc400000012ff */
[----:B------:R-:W-:Y:S02]  /*a3b0*/  SHF.R.U64 R37, R37, 0x3, RZ ;  /* 0x0000000325257819 */ /* 0x000fe400000012ff */
[----:B------:R-:W-:Y:S02]  /*a3c0*/  LOP3.LUT R12, R4, R79, RZ, 0x3c, !PT ;  /* 0x0000004f040c7212 */ /* 0x000fe400078e3cff */
[----:B------:R-:W-:Y:S02]  /*a3d0*/  SEL R111, R80, R81, P0 ;  /* 0x00000051506f7207 */ /* 0x000fe40000000000 */
[----:B------:R-:W-:Y:S02]  /*a3e0*/  SEL R43, R81, R80, P0 ;  /* 0x00000050512b7207 */ /* 0x000fe40000000000 */
[----:B------:R-:W-:Y:S02]  /*a3f0*/  SEL R81, R15, R50, P0 ;  /* 0x000000320f517207 */ /* 0x000fe40000000000 */
[----:B------:R-:W-:Y:S01]  /*a400*/  SEL R50, R50, R15, P0 ;  /* 0x0000000f32327207 */ /* 0x000fe20000000000 */
[--C-:B------:R-:W-:Y:S01]  /*a410*/  IMAD.X R15, RZ, RZ, R9.reuse, P2 ;  /* 0x000000ffff0f7224 */ /* 0x100fe200010e0609 */
[----:B------:R-:W-:Y:S01]  /*a420*/  LOP3.LUT R8, R5, R8, RZ, 0x3c, !PT ;  /* 0x0000000805087212 */ /* 0x000fe200078e3cff */
[----:B------:R-:W-:Y:S01]  /*a430*/  IMAD.X R5, RZ, RZ, R9, P6 ;  /* 0x000000ffff057224 */ /* 0x000fe200030e0609 */
[----:B------:R-:W-:-:S02]  /*a440*/  LOP3.LUT R100, R34, R87, RZ, 0x3c, !PT ;  /* 0x0000005722647212 */ /* 0x000fc400078e3cff */
[----:B------:R-:W-:Y:S02]  /*a450*/  LOP3.LUT R6, R6, R83, RZ, 0x3c, !PT ;  /* 0x0000005306067212 */ /* 0x000fe400078e3cff */
[----:B------:R-:W-:Y:S02]  /*a460*/  LOP3.LUT R4, R37, R60, RZ, 0x3c, !PT ;  /* 0x0000003c25047212 */ /* 0x000fe400078e3cff */
[----:B------:R-:W-:Y:S02]  /*a470*/  MOV R34, R12 ;  /* 0x0000000c00227202 */ /* 0x000fe40000000f00 */
[----:B------:R-:W-:Y:S02]  /*a480*/  SEL R125, R41, R90, P0 ;  /* 0x0000005a297d7207 */ /* 0x000fe40000000000 */
[----:B------:R-:W-:Y:S02]  /*a490*/  SEL R41, R90, R41, P0 ;  /* 0x000000295a297207 */ /* 0x000fe40000000000 */
[----:B------:R-:W-:-:S02]  /*a4a0*/  MOV R8, R8 ;  /* 0x0000000800087202 */ /* 0x000fc40000000f00 */
[----:B------:R-:W-:Y:S02]  /*a4b0*/  MOV R10, R10 ;  /* 0x0000000a000a7202 */ /* 0x000fe40000000f00 */
[----:B------:R-:W-:Y:S02]  /*a4c0*/  MOV R100, R100 ;  /* 0x0000006400647202 */ /* 0x000fe40000000f00 */
[----:B------:R-:W-:Y:S02]  /*a4d0*/  MOV R9, R26 ;  /* 0x0000001a00097202 */ /* 0x000fe40000000f00 */
[----:B------:R-:W-:Y:S02]  /*a4e0*/  MOV R11, R14 ;  /* 0x0000000e000b7202 */ /* 0x000fe40000000f00 */
[----:B------:R-:W-:Y:S02]  /*a4f0*/  MOV R37, R6 ;  /* 0x0000000600257202 */ /* 0x000fe40000000f00 */
[----:B------:R-:W-:-:S02]  /*a500*/  MOV R101, R4 ;  /* 0x0000000400657202 */ /* 0x000fc40000000f00 */
[----:B--2---:R-:W-:Y:S01]  /*a510*/  LOP3.LUT R12, R24, 0x2, RZ, 0x3c, !PT ;  /* 0x00000002180c7812 */ /* 0x004fe200078e3cff */
[----:B------:R-:W-:Y:S04]  /*a520*/  SHFL.IDX PT, R61, R61, R24, 0x1c1f ;  /* 0x001c1f183d3d7589 */ /* 0x000fe800000e0000 */
        /* <DEDUP_REMOVED lines=31> */
[----:B------:R-:W0:Y:S04]  /*a720*/  SHFL.IDX PT, R66, R25, R12, 0x1c1f ;  /* 0x001c1f0c19427589 */ /* 0x000e2800000e0000 */
[----:B------:R-:W-:Y:S04]  /*a730*/  SHFL.IDX PT, R65, R65, R12, 0x1c1f ;  /* 0x001c1f0c41417589 */ /* 0x000fe800000e0000 */
[----:B------:R-:W-:Y:S04]  /*a740*/  SHFL.IDX PT, R24, R44, R12, 0x1c1f ;  /* 0x001c1f0c2c187589 */ /* 0x000fe800000e0000 */
[----:B------:R-:W-:Y:S04]  /*a750*/  SHFL.IDX PT, R25, R40, R12, 0x1c1f ;  /* 0x001c1f0c28197589 */ /* 0x000fe800000e0000 */
[----:B------:R-:W-:Y:S04]  /*a760*/  SHFL.IDX PT, R63, R48, R12, 0x1c1f ;  /* 0x001c1f0c303f7589 */ /* 0x000fe800000e0000 */
[----:B------:R-:W1:Y:S04]  /*a770*/  SHFL.IDX PT, R47, R47, R12, 0x1c1f ;  /* 0x001c1f0c2f2f7589 */ /* 0x000e6800000e0000 */
[----:B------:R-:W-:Y:S01]  /*a780*/  SHFL.IDX PT, R75, R30, R12, 0x1c1f ;  /* 0x001c1f0c1e4b7589 */ /* 0x000fe200000e0000 */
[----:B0-----:R-:W-:-:S02]  /*a790*/  SEL R64, R61, R66, P0 ;  /* 0x000000423d407207 */ /* 0x001fc40000000000 */
[----:B------:R-:W-:Y:S01]  /*a7a0*/  SEL R66, R66, R61, P0 ;  /* 0x0000003d42427207 */ /* 0x000fe20000000000 */
[----:B------:R-:W-:Y:S04]  /*a7b0*/  SHFL.IDX PT, R79, R32, R12, 0x1c1f ;  /* 0x001c1f0c204f7589 */ /* 0x000fe800000e0000 */
[----:B------:R-:W-:Y:S04]  /*a7c0*/  SHFL.IDX PT, R44, R54, R12, 0x1c1f ;  /* 0x001c1f0c362c7589 */ /* 0x000fe800000e0000 */
[----:B------:R1:W-:Y:S04]  /*a7d0*/  SHFL.IDX PT, R40, R56, R12, 0x1c1f ;  /* 0x001c1f0c38287589 */ /* 0x0003e800000e0000 */
[----:B------:R-:W-:Y:S04]  /*a7e0*/  SHFL.IDX PT, R71, R28, R12, 0x1c1f ;  /* 0x001c1f0c1c477589 */ /* 0x000fe800000e0000 */
[----:B------:R-:W-:Y:S01]  /*a7f0*/  SHFL.IDX PT, R84, R41, R12, 0x1c1f ;  /* 0x001c1f0c29547589 */ /* 0x000fe200000e0000 */
[----:B-1----:R-:W-:-:S03]  /*a800*/  SEL R56, R47, R76, P0 ;  /* 0x0000004c2f387207 */ /* 0x002fc60000000000 */
[----:B------:R-:W0:Y:S04]  /*a810*/  SHFL.IDX PT, R49, R49, R12, 0x1c1f ;  /* 0x001c1f0c31317589 */ /* 0x000e2800000e0000 */
[----:B------:R-:W1:Y:S04]  /*a820*/  SHFL.IDX PT, R30, R53, R12, 0x1c1f ;  /* 0x001c1f0c351e7589 */ /* 0x000e6800000e0000 */
[----:B------:R-:W2:Y:S04]  /*a830*/  SHFL.IDX PT, R50, R50, R12, 0x1c1f ;  /* 0x001c1f0c32327589 */ /* 0x000ea800000e0000 */
[----:B------:R-:W3:Y:S04]  /*a840*/  SHFL.IDX PT, R29, R29, R12, 0x1c1f ;  /* 0x001c1f0c1d1d7589 */ /* 0x000ee800000e0000 */
[----:B------:R4:W-:Y:S04]  /*a850*/  SHFL.IDX PT, R80, R39, R12, 0x1c1f ;  /* 0x001c1f0c27507589 */ /* 0x0009e800000e0000 */
[----:B------:R-:W3:Y:S04]  /*a860*/  SHFL.IDX PT, R41, R52, R12, 0x1c1f ;  /* 0x001c1f0c34297589 */ /* 0x000ee800000e0000 */
[----:B------:R2:W3:Y:S01]  /*a870*/  SHFL.IDX PT, R103, R68, R12, 0x1c1f ;  /* 0x001c1f0c44677589 */ /* 0x0004e200000e0000 */
[----:B0-----:R-:W-:-:S02]  /*a880*/  SEL R61, R49, R72, P0 ;  /* 0x00000048313d7207 */ /* 0x001fc40000000000 */
[----:B----4-:R-:W-:Y:S01]  /*a890*/  SEL R39, R62, R65, P0 ;  /* 0x000000413e277207 */ /* 0x010fe20000000000 */
[----:B------:R-:W0:Y:S01]  /*a8a0*/  SHFL.IDX PT, R14, R31, R12, 0x1c1f ;  /* 0x001c1f0c1f0e7589 */ /* 0x000e2200000e0000 */
[----:B-1----:R-:W-:-:S03]  /*a8b0*/  SEL R53, R30, R77, P0 ;  /* 0x0000004d1e357207 */ /* 0x002fc60000000000 */
[----:B------:R-:W-:Y:S01]  /*a8c0*/  SHFL.IDX PT, R83, R38, R12, 0x1c1f ;  /* 0x001c1f0c26537589 */ /* 0x000fe200000e0000 */
[----:B--2---:R-:W-:Y:S02]  /*a8d0*/  SEL R54, R81, R50, P0 ;  /* 0x0000003251367207 */ /* 0x004fe40000000000 */
[----:B------:R-:W-:Y:S01]  /*a8e0*/  SEL R68, R70, R71, P0 ;  /* 0x0000004746447207 */ /* 0x000fe20000000000 */
[----:B------:R1:W-:Y:S01]  /*a8f0*/  SHFL.IDX PT, R91, R42, R12, 0x1c1f ;  /* 0x001c1f0c2a5b7589 */ /* 0x0003e200000e0000 */
[----:B------:R-:W-:Y:S02]  /*a900*/  SEL R52, R50, R81, P0 ;  /* 0x0000005132347207 */ /* 0x000fe40000000000 */
[----:B---3--:R-:W-:Y:S01]  /*a910*/  SEL R67, R29, R6, P0 ;  /* 0x000000061d437207 */ /* 0x008fe20000000000 */
[----:B------:R-:W-:Y:S01]  /*a920*/  SHFL.IDX PT, R99, R43, R12, 0x1c1f ;  /* 0x001c1f0c2b637589 */ /* 0x000fe200000e0000 */
[----:B------:R-:W-:Y:S02]  /*a930*/  SEL R70, R71, R70, P0 ;  /* 0x0000004647467207 */ /* 0x000fe40000000000 */
[----:B------:R-:W-:Y:S01]  /*a940*/  SEL R81, R27, R84, P0 ;  /* 0x000000541b517207 */ /* 0x000fe20000000000 */
[----:B------:R-:W2:Y:S01]  /*a950*/  SHFL.IDX PT, R28, R51, R12, 0x1c1f ;  /* 0x001c1f0c331c7589 */ /* 0x000ea200000e0000 */
[----:B------:R-:W-:-:S02]  /*a960*/  SEL R50, R88, R41, P0 ;  /* 0x0000002958327207 */ /* 0x000fc40000000000 */
[----:B-1----:R-:W-:Y:S01]  /*a970*/  SEL R42, R95, R40, P0 ;  /* 0x000000285f2a7207 */ /* 0x002fe20000000000 */
[----:B------:R1:W3:Y:S01]  /*a980*/  SHFL.IDX PT, R26, R33, R12, 0x1c1f ;  /* 0x001c1f0c211a7589 */ /* 0x0002e200000e0000 */
[----:B------:R-:W-:Y:S02]  /*a990*/  SEL R40, R40, R95, P0 ;  /* 0x0000005f28287207 */ /* 0x000fe40000000000 */
[----:B------:R-:W-:Y:S01]  /*a9a0*/  SEL R48, R41, R88, P0 ;  /* 0x0000005829307207 */ /* 0x000fe20000000000 */
[----:B------:R-:W4:Y:S01]  /*a9b0*/  SHFL.IDX PT, R38, R57, R12, 0x1c1f ;  /* 0x001c1f0c39267589 */ /* 0x000f2200000e0000 */
[----:B------:R-:W-:Y:S02]  /*a9c0*/  SEL R95, R103, R96, P0 ;  /* 0x00000060675f7207 */ /* 0x000fe40000000000 */
[----:B0-----:R-:W-:Y:S01]  /*a9d0*/  SEL R71, R14, R7, P0 ;  /* 0x000000070e477207 */ /* 0x001fe20000000000 */
[----:B------:R-:W0:Y:S01]  /*a9e0*/  SHFL.IDX PT, R97, R59, R12, 0x1c1f ;  /* 0x001c1f0c3b617589 */ /* 0x000e2200000e0000 */
[----:B-1----:R-:W-:-:S03]  /*a9f0*/  SEL R33, R65, R62, P0 ;  /* 0x0000003e41217207 */ /* 0x002fc60000000000 */
[----:B------:R1:W-:Y:S01]  /*aa00*/  SHFL.IDX PT, R92, R46, R12, 0x1c1f ;  /* 0x001c1f0c2e5c7589 */ /* 0x0003e200000e0000 */
[----:B------:R-:W-:Y:S02]  /*aa10*/  SEL R62, R60, R63, P0 ;  /* 0x0000003f3c3e7207 */ /* 0x000fe40000000000 */
[----:B------:R-:W-:Y:S01]  /*aa20*/  SEL R60, R63, R60, P0 ;  /* 0x0000003c3f3c7207 */ /* 0x000fe20000000000 */
[----:B------:R-:W-:Y:S01]  /*aa30*/  SHFL.IDX PT, R31, R45, R12, 0x1c1f ;  /* 0x001c1f0c2d1f7589 */ /* 0x000fe200000e0000 */
[----:B------:R-:W-:Y:S02]  /*aa40*/  SEL R63, R72, R49, P0 ;  /* 0x00000031483f7207 */ /* 0x000fe40000000000 */
[----:B------:R-:W-:Y:S01]  /*aa50*/  SEL R65, R6, R29, P0 ;  /* 0x0000001d06417207 */ /* 0x000fe20000000000 */
[----:B------:R3:W0:Y:S01]  /*aa60*/  SHFL.IDX PT, R32, R55, R12, 0x1c1f ;  /* 0x001c1f0c37207589 */ /* 0x00062200000e0000 */
[----:B------:R-:W-:Y:S02]  /*aa70*/  SEL R72, R74, R75, P0 ;  /* 0x0000004b4a487207 */ /* 0x000fe40000000000 */
[----:B-1----:R-:W-:Y:S01]  /*aa80*/  SEL R46, R93, R44, P0 ;  /* 0x0000002c5d2e7207 */ /* 0x002fe20000000000 */
[----:B------:R1:W0:Y:S01]  /*aa90*/  SHFL.IDX PT, R105, R58, R12, 0x1c1f ;  /* 0x001c1f0c3a697589 */ /* 0x00022200000e0000 */
[----:B------:R-:W-:-:S02]  /*aaa0*/  SEL R44, R44, R93, P0 ;  /* 0x0000005d2c2c7207 */ /* 0x000fc40000000000 */
[----:B------:R-:W-:Y:S01]  /*aab0*/  SEL R93, R96, R103, P0 ;  /* 0x00000067605d7207 */ /* 0x000fe20000000000 */
[----:B------:R4:W0:Y:S01]  /*aac0*/  SHFL.IDX PT, R107, R69, R12, 0x1c1f ;  /* 0x001c1f0c456b7589 */ /* 0x00082200000e0000 */
[----:B--2---:R-:W-:Y:S01]  /*aad0*/  SEL R59, R73, R28, P0 ;  /* 0x0000001c493b7207 */ /* 0x004fe20000000000 */
[----:B------:R-:W-:Y:S01]  /*aae0*/  IMAD.U32 R103, RZ, RZ, UR8 ;  /* 0x00000008ff677e24 */ /* 0x000fe2000f8e00ff */
[----:B---3--:R-:W-:Y:S01]  /*aaf0*/  SEL R55, R77, R30, P0 ;  /* 0x0000001e4d377207 */ /* 0x008fe20000000000 */
[----:B------:R-:W-:Y:S01]  /*ab00*/  ULDC.64 UR8, c[0x0][0xc08] ;  /* 0x0003020000087ab9 */ /* 0x000fe20000000a00 */
[----:B------:R-:W-:Y:S02]  /*ab10*/  SEL R77, R15, R80, P0 ;  /* 0x000000500f4d7207 */ /* 0x000fe40000000000 */
[----:B-1----:R-:W-:Y:S02]  /*ab20*/  SEL R58, R76, R47, P0 ;  /* 0x0000002f4c3a7207 */ /* 0x002fe40000000000 */
[----:B------:R-:W-:-:S02]  /*ab30*/  SEL R76, R78, R79, P0 ;  /* 0x0000004f4e4c7207 */ /* 0x000fc40000000000 */
[----:B------:R-:W-:Y:S02]  /*ab40*/  SEL R78, R79, R78, P0 ;  /* 0x0000004e4f4e7207 */ /* 0x000fe40000000000 */
[----:B------:R-:W-:Y:S02]  /*ab50*/  SEL R79, R80, R15, P0 ;  /* 0x0000000f504f7207 */ /* 0x000fe40000000000 */
[----:B----4-:R-:W-:Y:S02]  /*ab60*/  SEL R69, R7, R14, P0 ;  /* 0x0000000e07457207 */ /* 0x010fe40000000000 */
        /* <DEDUP_REMOVED lines=10> */
[----:B0-----:R-:W-:Y:S02]  /*ac10*/  SEL R43, R94, R97, P0 ;  /* 0x000000615e2b7207 */ /* 0x001fe40000000000 */
        /* <DEDUP_REMOVED lines=12> */
[----:B------:R-:W-:Y:S02]  /*ace0*/  F2FP.BF16.F32.PACK_AB R4, R65, R64 ;  /* 0x000000404104723e */ /* 0x000fe400000010ff */
[----:B------:R-:W-:Y:S02]  /*acf0*/  F2FP.BF16.F32.PACK_AB R5, R63, R62 ;  /* 0x0000003e3f05723e */ /* 0x000fe400000010ff */
[----:B------:R-:W-:Y:S02]  /*ad00*/  F2FP.BF16.F32.PACK_AB R6, R67, R66 ;  /* 0x000000424306723e */ /* 0x000fe400000010ff */
[----:B------:R-:W-:-:S02]  /*ad10*/  F2FP.BF16.F32.PACK_AB R7, R61, R60 ;  /* 0x0000003c3d07723e */ /* 0x000fc400000010ff */
[----:B------:R-:W-:Y:S02]  /*ad20*/  SEL R86, R25, R86, P0 ;  /* 0x0000005619567207 */ /* 0x000fe40000000000 */
[----:B------:R-:W-:Y:S01]  /*ad30*/  SEL R87, R24, R87, P0 ;  /* 0x0000005718577207 */ /* 0x000fe20000000000 */
[----:B------:R0:W-:Y:S01]  /*ad40*/  STSM.16.M88.4 [R8], R4 ;  /* 0x0000000408007844 */ /* 0x0001e20000000200 */
[----:B------:R-:W-:Y:S02]  /*ad50*/  F2FP.BF16.F32.PACK_AB R12, R69, R68 ;  /* 0x00000044450c723e */ /* 0x000fe400000010ff */
[----:B------:R-:W-:Y:S02]  /*ad60*/  F2FP.BF16.F32.PACK_AB R13, R59, R58 ;  /* 0x0000003a3b0d723e */ /* 0x000fe400000010ff */
[----:B------:R-:W-:Y:S02]  /*ad70*/  F2FP.BF16.F32.PACK_AB R14, R71, R70 ;  /* 0x00000046470e723e */ /* 0x000fe400000010ff */
[----:B------:R-:W-:-:S02]  /*ad80*/  F2FP.BF16.F32.PACK_AB R15, R57, R56 ;  /* 0x00000038390f723e */ /* 0x000fc400000010ff */
[----:B------:R-:W-:Y:S02]  /*ad90*/  F2FP.BF16.F32.PACK_AB R24, R73, R72 ;  /* 0x000000484918723e */ /* 0x000fe400000010ff */
[----:B------:R-:W-:Y:S01]  /*ada0*/  F2FP.BF16.F32.PACK_AB R25, R55, R54 ;  /* 0x000000363719723e */ /* 0x000fe200000010ff */
[----:B------:R1:W-:Y:S01]  /*adb0*/  STSM.16.M88.4 [R9], R12 ;  /* 0x0000000c09007844 */ /* 0x0003e20000000200 */
[----:B------:R-:W-:Y:S02]  /*adc0*/  F2FP.BF16.F32.PACK_AB R26, R75, R74 ;  /* 0x0000004a4b1a723e */ /* 0x000fe400000010ff */
[----:B------:R-:W-:Y:S02]  /*add0*/  F2FP.BF16.F32.PACK_AB R27, R53, R52 ;  /* 0x00000034351b723e */ /* 0x000fe400000010ff */
[----:B------:R-:W-:Y:S02]  /*ade0*/  F2FP.BF16.F32.PACK_AB R28, R77, R76 ;  /* 0x0000004c4d1c723e */ /* 0x000fe400000010ff */
[----:B------:R-:W-:Y:S01]  /*adf0*/  F2FP.BF16.F32.PACK_AB R29, R51, R50 ;  /* 0x00000032331d723e */ /* 0x000fe200000010ff */
[----:B------:R2:W-:Y:S01]  /*ae00*/  STSM.16.M88.4 [R10], R24 ;  /* 0x000000180a007844 */ /* 0x0005e20000000200 */
[----:B------:R-:W-:-:S02]  /*ae10*/  F2FP.BF16.F32.PACK_AB R30, R79, R78 ;  /* 0x0000004e4f1e723e */ /* 0x000fc400000010ff */
[----:B------:R-:W-:Y:S02]  /*ae20*/  F2FP.BF16.F32.PACK_AB R31, R49, R48 ;  /* 0x00000030311f723e */ /* 0x000fe400000010ff */
[----:B------:R-:W-:Y:S02]  /*ae30*/  SEL R92, R102, R105, P0 ;  /* 0x00000069665c7207 */ /* 0x000fe40000000000 */
[----:B------:R-:W-:Y:S01]  /*ae40*/  SEL R94, R105, R102, P0 ;  /* 0x00000066695e7207 */ /* 0x000fe20000000000 */
[----:B------:R3:W-:Y:S01]  /*ae50*/  STSM.16.M88.4 [R11], R28 ;  /* 0x0000001c0b007844 */ /* 0x0007e20000000200 */
[----:B------:R-:W-:Y:S01]  /*ae60*/  SEL R38, R104, R107, P0 ;  /* 0x0000006b68267207 */ /* 0x000fe20000000000 */
[----:B------:R-:W-:Y:S01]  /*ae70*/  IMAD.U32 R102, RZ, RZ, UR7 ;  /* 0x00000007ff667e24 */ /* 0x000fe2000f8e00ff */
[----:B------:R-:W-:Y:S02]  /*ae80*/  SEL R32, R107, R104, P0 ;  /* 0x000000686b207207 */ /* 0x000fe40000000000 */
[----:B0-----:R-:W-:-:S02]  /*ae90*/  F2FP.BF16.F32.PACK_AB R4, R81, R80 ;  /* 0x000000505104723e */ /* 0x001fc400000010ff */
[----:B------:R-:W-:Y:S02]  /*aea0*/  F2FP.BF16.F32.PACK_AB R5, R47, R46 ;  /* 0x0000002e2f05723e */ /* 0x000fe400000010ff */
[----:B------:R-:W-:Y:S02]  /*aeb0*/  F2FP.BF16.F32.PACK_AB R6, R83, R82 ;  /* 0x000000525306723e */ /* 0x000fe400000010ff */
[----:B------:R-:W-:Y:S02]  /*aec0*/  F2FP.BF16.F32.PACK_AB R7, R45, R44 ;  /* 0x0000002c2d07723e */ /* 0x000fe400000010ff */
[----:B------:R-:W-:Y:S02]  /*aed0*/  F2FP.BF16.F32.PACK_AB R8, R85, R84 ;  /* 0x000000545508723e */ /* 0x000fe400000010ff */
[----:B-1----:R-:W-:Y:S01]  /*aee0*/  F2FP.BF16.F32.PACK_AB R9, R43, R42 ;  /* 0x0000002a2b09723e */ /* 0x002fe200000010ff */
[----:B------:R-:W-:Y:S01]  /*aef0*/  STSM.16.M88.4 [R34], R4 ;  /* 0x0000000422007844 */ /* 0x000fe20000000200 */
[----:B--2---:R-:W-:-:S02]  /*af00*/  F2FP.BF16.F32.PACK_AB R10, R87, R86 ;  /* 0x00000056570a723e */ /* 0x004fc400000010ff */
[----:B---3--:R-:W-:Y:S02]  /*af10*/  F2FP.BF16.F32.PACK_AB R11, R41, R40 ;  /* 0x00000028290b723e */ /* 0x008fe400000010ff */
[----:B------:R-:W-:Y:S02]  /*af20*/  F2FP.BF16.F32.PACK_AB R12, R89, R88 ;  /* 0x00000058590c723e */ /* 0x000fe400000010ff */
[----:B------:R-:W-:Y:S01]  /*af30*/  F2FP.BF16.F32.PACK_AB R13, R93, R92 ;  /* 0x0000005c5d0d723e */ /* 0x000fe200000010ff */
[----:B------:R0:W-:Y:S01]  /*af40*/  STSM.16.M88.4 [R37], R8 ;  /* 0x0000000825007844 */ /* 0x0001e20000000200 */
[----:B------:R-:W-:Y:S02]  /*af50*/  F2FP.BF16.F32.PACK_AB R14, R91, R90 ;  /* 0x0000005a5b0e723e */ /* 0x000fe400000010ff */
[----:B------:R-:W-:Y:S02]  /*af60*/  F2FP.BF16.F32.PACK_AB R15, R95, R94 ;  /* 0x0000005e5f0f723e */ /* 0x000fe400000010ff */
[----:B------:R-:W-:-:S02]  /*af70*/  F2FP.BF16.F32.PACK_AB R24, R97, R96 ;  /* 0x000000606118723e */ /* 0x000fc400000010ff */
[----:B------:R-:W-:Y:S01]  /*af80*/  F2FP.BF16.F32.PACK_AB R25, R39, R38 ;  /* 0x000000262719723e */ /* 0x000fe200000010ff */
[----:B------:R1:W-:Y:S01]  /*af90*/  STSM.16.M88.4 [R100], R12 ;  /* 0x0000000c64007844 */ /* 0x0003e20000000200 */
[----:B------:R-:W-:Y:S02]  /*afa0*/  F2FP.BF16.F32.PACK_AB R26, R99, R98 ;  /* 0x00000062631a723e */ /* 0x000fe400000010ff */
[----:B------:R-:W-:Y:S02]  /*afb0*/  F2FP.BF16.F32.PACK_AB R27, R33, R32 ;  /* 0x00000020211b723e */ /* 0x000fe400000010ff */
[----:B------:R-:W-:-:S03]  /*afc0*/  ISETP.NE.U32.AND P0, PT, RZ, UR10, PT ;  /* 0x0000000aff007c0c */ /* 0x000fc6000bf05070 */
[----:B------:R1:W-:Y:S01]  /*afd0*/  STSM.16.M88.4 [R101], R24 ;  /* 0x0000001865007844 */ /* 0x0003e20000000200 */
[----:B------:R-:W-:Y:S01]  /*afe0*/  BAR.SYNC.DEFER_BLOCKING 0x1, 0x100 ;  /* 0x0044000000007b1d */ /* 0x000fe20000010000 */
[----:B------:R-:W-:-:S07]  /*aff0*/  ISETP.NE.AND.EX P0, PT, RZ, UR11, PT, P0 ;  /* 0x0000000bff007c0c */ /* 0x000fce000bf05300 */
[----:B0-----:R-:W0:Y:S06]  /*b000*/  LDC R37, c[0x0][0xbe8] ;  /* 0x0002fa00ff257b82 */ /* 0x001e2c0000000800 */
[----:B------:R-:W2:Y:S01]  /*b010*/  @P0 LDG.E R28, desc[UR50][R102.64] ;  /* 0x00000032661c0981 */ /* 0x000ea2000c1e1900 */
[----:B------:R-:W-:-:S04]  /*b020*/  UISETP.NE.U32.AND UP0, UPT, UR8, URZ, UPT ;  /* 0x0000003f0800728c */ /* 0x000fc8000bf05070 */
[----:B------:R-:W-:Y:S01]  /*b030*/  UISETP.NE.AND.EX UP0, UPT, UR9, URZ, UPT, UP0 ;  /* 0x0000003f0900728c */ /* 0x000fe2000bf05300 */
[----:B0-----:R-:W-:-:S05]  /*b040*/  ISETP.NE.AND P1, PT, R37, 0x1, PT ;  /* 0x000000012500780c */ /* 0x001fca0003f25270 */
[----:B------:R-:W-:-:S05]  /*b050*/  PLOP3.LUT P4, PT, PT, PT, UP0, 0x80, 0x0 ;  /* 0x000000000000781c */ /* 0x000fca0003f8f008 */
[----:B------:R-:W-:-:S03]  /*b060*/  @UP0 UIADD3 UR8, UP1, UR4, UR8, URZ ;  /* 0x0000000804080290 */ /* 0x000fc6000ff3e03f */
[----:B------:R-:W0:Y:S01]  /*b070*/  @P1 LDC R6, c[0x0][0xbec] ;  /* 0x0002fb00ff061b82 */ /* 0x000e220000000800 */
[----:B------:R-:W-:Y:S02]  /*b080*/  @UP0 UIADD3.X UR9, UR12, UR9, URZ, UP1, !UPT ;  /* 0x000000090c090290 */ /* 0x000fe40008ffe43f */
[----:B------:R-:W-:Y:S01]  /*b090*/  UISETP.GT.AND UP1, UPT, UR44, 0x1, UPT ;  /* 0x000000012c00788c */ /* 0x000fe2000bf24270 */
[----:B------:R-:W-:Y:S01]  /*b0a0*/  IMAD.U32 R4, RZ, RZ, UR8 ;  /* 0x00000008ff047e24 */ /* 0x000fe2000f8e00ff */
[----:B------:R-:W-:Y:S01]  /*b0b0*/  ULDC UR4, c[0x0][0xa88] ;  /* 0x0002a20000047ab9 */ /* 0x000fe20000000800 */
[----:B------:R-:W-:Y:S01]  /*b0c0*/  UMOV UR16, 0x9b8 ;  /* 0x000009b800107882 */ /* 0x000fe20000000000 */
[----:B------:R-:W-:Y:S01]  /*b0d0*/  IMAD.U32 R34, RZ, RZ, UR4 ;  /* 0x00000004ff227e24 */ /* 0x000fe2000f8e00ff */
[----:B------:R-:W3:Y:S01]  /*b0e0*/  @P1 LDC R9, c[0x0][0xbf0] ;  /* 0x0002fc00ff091b82 */ /* 0x000ee20000000800 */
[----:B------:R-:W-:Y:S01]  /*b0f0*/  USEL UR16, UR16, 0x978, UP1 ;  /* 0x0000097810107887 */ /* 0x000fe20008800000 */
[----:B------:R-:W-:Y:S01]  /*b100*/  IMAD.U32 R5, RZ, RZ, UR9 ;  /* 0x00000009ff057e24 */ /* 0x000fe2000f8e00ff */
[----:B------:R-:W-:-:S04]  /*b110*/  UISETP.NE.U32.AND UP0, UPT, UR10, URZ, UPT ;  /* 0x0000003f0a00728c */ /* 0x000fc8000bf05070 */
[----:B------:R4:W5:Y:S01]  /*b120*/  @P4 LDG.E R34, desc[UR50][R4.64] ;  /* 0x0000003204224981 */ /* 0x000962000c1e1900 */
[----:B------:R-:W-:Y:S01]  /*b130*/  UISETP.NE.AND.EX UP0, UPT, UR11, URZ, UPT, UP0 ;  /* 0x0000003f0b00728c */ /* 0x000fe2000bf05300 */
[----:B------:R-:W-:Y:S01]  /*b140*/  UMOV UR4, URZ ;  /* 0x0000003f00047c82 */ /* 0x000fe20008000000 */
[----:B------:R-:W-:-:S03]  /*b150*/  USEL UR7, UR39, URZ, UP1 ;  /* 0x0000003f27077287 */ /* 0x000fc60008800000 */
[----:B------:R-:W-:Y:S01]  /*b160*/  ULDC.64 UR10, c[0x0][UR16+0x218] ;  /* 0x00008600100a7abb */ /* 0x000fe20008000a00 */
[----:B------:R-:W-:Y:S01]  /*b170*/  ULDC.64 UR14, c[0x0][UR16+0x228] ;  /* 0x00008a00100e7abb */ /* 0x000fe20008000a00 */
[----:B------:R-:W-:Y:S01]  /*b180*/  USEL UR36, UR36, URZ, !UP0 ;  /* 0x0000003f24247287 */ /* 0x000fe2000c000000 */
[----:B----4-:R-:W-:Y:S01]  /*b190*/  IMAD.U32 R4, RZ, RZ, UR38 ;  /* 0x00000026ff047e24 */ /* 0x010fe2000f8e00ff */
[----:B------:R-:W-:Y:S01]  /*b1a0*/  ULDC.64 UR12, c[0x0][UR16+0x220] ;  /* 0x00008800100c7abb */ /* 0x000fe20008000a00 */
[----:B------:R-:W-:Y:S02]  /*b1b0*/  UIMAD.WIDE.U32 UR8, UR10, UR40, URZ ;  /* 0x000000280a0872a5 */ /* 0x000fe4000f8e003f */
[----:B------:R-:W-:Y:S01]  /*b1c0*/  IMAD R11, R4, 0x80, R219 ;  /* 0x00000080040b7824 */ /* 0x000fe200078e02db */
[----:B------:R-:W-:Y:S02]  /*b1d0*/  UIMAD.WIDE.U32 UR18, UR14, UR7, URZ ;  /* 0x000000070e1272a5 */ /* 0x000fe4000f8e003f */
[----:B------:R-:W-:Y:S01]  /*b1e0*/  UIMAD UR10, UR11, UR40, URZ ;  /* 0x000000280b0a72a4 */ /* 0x000fe2000f8e023f */
[----:B0-----:R-:W-:Y:S01]  /*b1f0*/  @P1 IMAD.HI.U32 R4, R11, R6, RZ ;  /* 0x000000060b041227 */ /* 0x001fe200078e00ff */
[----:B------:R-:W-:-:S02]  /*b200*/  UIMAD UR14, UR15, UR7, URZ ;  /* 0x000000070f0e72a4 */ /* 0x000fc4000f8e023f */
[----:B------:R-:W-:Y:S01]  /*b210*/  USEL UR37, UR37, URZ, !UP0 ;  /* 0x0000003f25257287 */ /* 0x000fe2000c000000 */
[----:B------:R-:W-:Y:S01]  /*b220*/  IMAD.MOV.U32 R7, RZ, RZ, R11 ;  /* 0x000000ffff077224 */ /* 0x000fe200078e000b */
[----:B------:R-:W-:Y:S01]  /*b230*/  UIMAD UR7, UR13, UR36, URZ ;  /* 0x000000240d0772a4 */ /* 0x000fe2000f8e023f */
[----:B---3--:R-:W-:Y:S01]  /*b240*/  @P1 SHF.R.U32.HI R7, RZ, R9, R4 ;  /* 0x00000009ff071219 */ /* 0x008fe20000011604 */
[----:B------:R-:W-:Y:S01]  /*b250*/  UIADD3 UR9, UR9, UR10, URZ ;  /* 0x0000000a09097290 */ /* 0x000fe2000fffe03f */
[----:B------:R-:W-:Y:S01]  /*b260*/  IMAD.U32 R4, RZ, RZ, UR18 ;  /* 0x00000012ff047e24 */ /* 0x000fe2000f8e00ff */
[----:B------:R-:W-:Y:S01]  /*b270*/  UIMAD.WIDE.U32 UR10, UR12, UR36, URZ ;  /* 0x000000240c0a72a5 */ /* 0x000fe2000f8e003f */
[----:B------:R-:W-:Y:S01]  /*b280*/  IMAD.U32 R5, RZ, RZ, UR19 ;  /* 0x00000013ff057e24 */ /* 0x000fe2000f8e00ff */
[----:B------:R-:W-:Y:S01]  /*b290*/  UIMAD UR7, UR12, UR37, UR7 ;  /* 0x000000250c0772a4 */ /* 0x000fe2000f8e0207 */
[--C-:B------:R-:W-:Y:S01]  /*b2a0*/  IMAD.MOV R6, RZ, RZ, -R7.reuse ;  /* 0x000000ffff067224 */ /* 0x100fe200078e0a07 */
[----:B------:R-:W-:Y:S01]  /*b2b0*/  UIADD3 UR14, UR19, UR14, URZ ;  /* 0x0000000e130e7290 */ /* 0x000fe2000fffe03f */
[----:B------:R-:W-:Y:S01]  /*b2c0*/  SHF.R.S32.HI R5, RZ, 0x1f, R7 ;  /* 0x0000001fff057819 */ /* 0x000fe20000011407 */
[----:B------:R-:W-:Y:S01]  /*b2d0*/  UIADD3 UR7, UR11, UR7, URZ ;  /* 0x000000070b077290 */ /* 0x000fe2000fffe03f */
[----:B------:R-:W-:-:S03]  /*b2e0*/  IMAD R9, R37, R6, R11 ;  /* 0x0000000625097224 */ /* 0x000fc600078e020b */
[----:B------:R-:W-:Y:S02]  /*b2f0*/  IMAD.U32 R8, RZ, RZ, UR14 ;  /* 0x0000000eff087e24 */ /* 0x000fe4000f8e00ff */
[----:B------:R-:W-:Y:S02]  /*b300*/  SHF.R.S32.HI R6, RZ, 0x1f, R9 ;  /* 0x0000001fff067819 */ /* 0x000fe40000011409 */
[----:B--2---:R-:W-:-:S13]  /*b310*/  @P0 R2UR UR4, R28 ;  /* 0x000000001c0402ca */ /* 0x004fda00000e0000 */
[----:B------:R-:W-:Y:S02]  /*b320*/  UIADD3 UR8, UP0, UP2, UR10, UR8, UR4 ;  /* 0x000000080a087290 */ /* 0x000fe4000fa1e004 */
[----:B------:R-:W-:Y:S01]  /*b330*/  USHF.R.S32.HI UR12, URZ, 0x1f, UR4 ;  /* 0x0000001f3f0c7899 */ /* 0x000fe20008011404 */
[----:B------:R-:W-:Y:S01]  /*b340*/  ULDC.64 UR10, c[0x0][0xba8] ;  /* 0x0002ea00000a7ab9 */ /* 0x000fe20000000a00 */
[----:B------:R-:W-:Y:S02]  /*b350*/  @!UP1 ULDC UR10, c[0x0][0xb50] ;  /* 0x0002d400000a9ab9 */ /* 0x000fe40000000800 */
[----:B------:R-:W-:Y:S01]  /*b360*/  UIADD3.X UR7, UR7, UR9, UR12, UP0, UP2 ;  /* 0x0000000907077290 */ /* 0x000fe200087e440c */
[----:B------:R-:W-:Y:S01]  /*b370*/  IADD3 R4, P2, P3, R7, UR8, R4 ;  /* 0x0000000807047c10 */ /* 0x000fe2000fb5e004 */
[----:B------:R-:W-:Y:S01]  /*b380*/  @!UP1 ULDC UR11, c[0x0][0xb54] ;  /* 0x0002d500000b9ab9 */ /* 0x000fe20000000800 */
[----:B------:R-:W-:Y:S02]  /*b390*/  ULDC.64 UR8, c[0x0][UR16+0x210] ;  /* 0x0000840010087abb */ /* 0x000fe40008000a00 */
[----:B------:R-:W-:Y:S01]  /*b3a0*/  IMAD R7, R9, UR9, RZ ;  /* 0x0000000909077c24 */ /* 0x000fe2000f8e02ff */
[----:B------:R-:W-:-:S03]  /*b3b0*/  IADD3.X R5, R5, UR7, R8, P2, P3 ;  /* 0x0000000705057c10 */ /* 0x000fc600097e6408 */
[----:B------:R-:W-:Y:S02]  /*b3c0*/  IMAD R7, R6, UR8, R7 ;  /* 0x0000000806077c24 */ /* 0x000fe4000f8e0207 */
[----:B------:R-:W-:-:S04]  /*b3d0*/  IMAD.WIDE.U32 R4, R9, UR8, R4 ;  /* 0x0000000809047c25 */ /* 0x000fc8000f8e0004 */
[----:B------:R-:W-:Y:S01]  /*b3e0*/  IMAD.IADD R5, R5, 0x1, R7 ;  /* 0x0000000105057824 */ /* 0x000fe200078e0207 */
[----:B------:R-:W-:-:S04]  /*b3f0*/  LEA R8, P2, R4, UR10, 0x2 ;  /* 0x0000000a04087c11 */ /* 0x000fc8000f8410ff */
[----:B------:R-:W-:Y:S01]  /*b400*/  LEA.HI.X R10, R4, UR11, R5, 0x2, P2 ;  /* 0x0000000b040a7c11 */ /* 0x000fe200090f1405 */
[----:B-1----:R-:W-:Y:S08]  /*b410*/  @P4 BRA `(.L_x_210) ;  /* 0x0000000000104947 */ /* 0x002ff00003800000 */
[----:B------:R-:W-:Y:S05]  /*b420*/  @!P0 BRA `(.L_x_210) ;  /* 0x00000000000c8947 */ /* 0x000fea0003800000 */
[----:B------:R-:W2:Y:S04]  /*b430*/  LDG.E R5, desc[UR50][R102.64] ;  /* 0x0000003266057981 */ /* 0x000ea8000c1e1900 */
[----:B-----5:R-:W2:Y:S02]  /*b440*/  LDG.E R34, desc[UR50][R102.64+0x4] ;  /* 0x0000043266227981 */ /* 0x020ea4000c1e1900 */
[----:B--2---:R-:W-:-:S07]  /*b450*/  IMAD.IADD R34, R34, 0x1, -R5 ;  /* 0x0000000122227824 */ /* 0x004fce00078e0a05 */
.L_x_210:
[----:B------:R-:W-:Y:S01]  /*b460*/  IMAD.U32 R13, RZ, RZ, UR38 ;  /* 0x00000026ff0d7e24 */ /* 0x000fe2000f8e00ff */
[----:B------:R-:W-:Y:S01]  /*b470*/  SHFL.IDX PT, R4, R8, RZ, 0x1c1f ;  /* 0x001c1fff08047589 */ /* 0x000fe200000e0000 */
[----:B-----5:R-:W-:Y:S01]  /*b480*/  IMAD R34, R34, R37, RZ ;  /* 0x0000002522227224 */ /* 0x020fe200078e02ff */
[----:B------:R-:W-:Y:S01]  /*b490*/  LOP3.LUT P0, RZ, R201, 0x3, RZ, 0xc0, !PT ;  /* 0x00000003c9ff7812 */ /* 0x000fe2000780c0ff */
[----:B------:R-:W-:Y:S01]  /*b4a0*/  IMAD R13, R13, 0x80, R218 ;  /* 0x000000800d0d7824 */ /* 0x000fe200078e02da */
[----:B------:R-:W0:Y:S01]  /*b4b0*/  SHFL.IDX PT, R5, R10, RZ, 0x1c1f ;  /* 0x001c1fff0a057589 */ /* 0x000e2200000e0000 */
[----:B------:R-:W-:Y:S02]  /*b4c0*/  PLOP3.LUT P3, PT, PT, PT, UP1, 0x80, 0x0 ;  /* 0x000000000000781c */ /* 0x000fe40003f6f018 */
[C---:B------:R-:W-:Y:S01]  /*b4d0*/  VIADD R9, R13.reuse, 0x8 ;  /* 0x000000080d097836 */ /* 0x040fe20000000000 */
[----:B------:R-:W-:Y:S01]  /*b4e0*/  SHFL.IDX PT, R6, R8, 0x1, 0x1c1f ;  /* 0x003c1f0008067f89 */ /* 0x000fe200000e0000 */
[----:B------:R-:W-:-:S03]  /*b4f0*/  ISETP.GE.OR P2, PT, R13, R34, P0 ;  /* 0x000000220d00720c */ /* 0x000fc60000746670 */
[----:B------:R-:W1:Y:S01]  /*b500*/  SHFL.IDX PT, R7, R10, 0x1, 0x1c1f ;  /* 0x003c1f000a077f89 */ /* 0x000e6200000e0000 */
[----:B------:R-:W-:-:S09]  /*b510*/  ISETP.GE.OR P0, PT, R9, R34, P0 ;  /* 0x000000220900720c */ /* 0x000fd20000706670 */
[----:B0-----:R0:W-:Y:S01]  /*b520*/  @!P2 ST.E desc[UR50][R4.64], R3 ;  /* 0x000000030400a985 */ /* 0x0011e2000c101932 */
[----:B------:R-:W-:-:S03]  /*b530*/  ISETP.GE.AND P2, PT, R13, R34, PT ;  /* 0x000000220d00720c */ /* 0x000fc60003f46270 */
[----:B-1----:R0:W-:Y:S01]  /*b540*/  @!P0 ST.E desc[UR50][R6.64], R0 ;  /* 0x0000000006008985 */ /* 0x0021e2000c101932 */
[----:B------:R-:W-:Y:S01]  /*b550*/  ISETP.GE.AND P0, PT, R9, R34, PT ;  /* 0x000000220900720c */ /* 0x000fe20003f06270 */
[----:B------:R-:W-:-:S12]  /*b560*/  @P3 BRA `(.L_x_211) ;  /* 0x0000000800903947 */ /* 0x000fd80003800000 */
[----:B0-----:R-:W-:Y:S01]  /*b570*/  IMAD R3, R200, 0x40, R2 ;  /* 0x00000040c8037824 */ /* 0x001fe200078e0202 */
[----:B------:R-:W0:Y:S01]  /*b580*/  @P1 LDC R32, c[0x0][0xbec] ;  /* 0x0002fb00ff201b82 */ /* 0x000e220000000800 */
[----:B------:R-:W-:Y:S02]  /*b590*/  ULDC.64 UR10, c[0x0][0xaa0] ;  /* 0x0002a800000a7ab9 */ /* 0x000fe40000000a00 */
[----:B------:R-:W-:-:S03]  /*b5a0*/  IMAD.WIDE R20, R3, 0x2, R20 ;  /* 0x0000000203147825 */ /* 0x000fc600078e0214 */
[C---:B------:R-:W-:Y:S02]  /*b5b0*/  IADD3 R9, P6, R20.reuse, 0x1000, RZ ;  /* 0x0000100014097810 */ /* 0x040fe40007fde0ff */
[C---:B------:R-:W-:Y:S02]  /*b5c0*/  IADD3 R13, P5, R20.reuse, 0x2000, RZ ;  /* 0x00002000140d7810 */ /* 0x040fe40007fbe0ff */
[----:B------:R-:W-:Y:S02]  /*b5d0*/  LOP3.LUT R8, R9, 0x380, RZ, 0xc0, !PT ;  /* 0x0000038009087812 */ /* 0x000fe400078ec0ff */
[C---:B------:R-:W-:Y:S02]  /*b5e0*/  IADD3 R25, P4, R20.reuse, 0x3000, RZ ;  /* 0x0000300014197810 */ /* 0x040fe40007f9e0ff */
[C---:B------:R-:W-:Y:S02]  /*b5f0*/  IADD3 R29, P3, R20.reuse, 0x4000, RZ ;  /* 0x00004000141d7810 */ /* 0x040fe40007f7e0ff */
[----:B------:R-:W-:-:S02]  /*b600*/  IADD3 R41, P2, R20, 0x5000, RZ ;  /* 0x0000500014297810 */ /* 0x000fc40007f5e0ff */
[C---:B------:R-:W-:Y:S02]  /*b610*/  IADD3 R45, P0, R20.reuse, 0x6000, RZ ;  /* 0x00006000142d7810 */ /* 0x040fe40007f1e0ff */
[----:B------:R-:W-:Y:S02]  /*b620*/  LOP3.LUT R5, R20, 0x380, RZ, 0xc0, !PT ;  /* 0x0000038014057812 */ /* 0x000fe400078ec0ff */
[----:B------:R-:W-:Y:S02]  /*b630*/  SHF.R.U64 R8, R8, 0x3, RZ ;  /* 0x0000000308087819 */ /* 0x000fe400000012ff */
[----:B------:R-:W-:Y:S02]  /*b640*/  LOP3.LUT R12, R13, 0x380, RZ, 0xc0, !PT ;  /* 0x000003800d0c7812 */ /* 0x000fe400078ec0ff */
[----:B------:R-:W-:Y:S02]  /*b650*/  LOP3.LUT R24, R25, 0x380, RZ, 0xc0, !PT ;  /* 0x0000038019187812 */ /* 0x000fe400078ec0ff */
[----:B------:R-:W-:-:S02]  /*b660*/  LOP3.LUT R28, R29, 0x380, RZ, 0xc0, !PT ;  /* 0x000003801d1c7812 */ /* 0x000fc400078ec0ff */
[----:B------:R-:W-:Y:S02]  /*b670*/  LOP3.LUT R40, R41, 0x380, RZ, 0xc0, !PT ;  /* 0x0000038029287812 */ /* 0x000fe400078ec0ff */
[----:B------:R-:W-:Y:S02]  /*b680*/  LOP3.LUT R44, R45, 0x380, RZ, 0xc0, !PT ;  /* 0x000003802d2c7812 */ /* 0x000fe400078ec0ff */
[----:B------:R-:W-:Y:S02]  /*b690*/  SHF.R.U64 R5, R5, 0x3, RZ ;  /* 0x0000000305057819 */ /* 0x000fe400000012ff */
[----:B------:R-:W-:Y:S01]  /*b6a0*/  LOP3.LUT R8, R8, R9, RZ, 0x3c, !PT ;  /* 0x0000000908087212 */ /* 0x000fe200078e3cff */
[----:B------:R-:W-:Y:S01]  /*b6b0*/  IMAD.X R9, RZ, RZ, R21, P6 ;  /* 0x000000ffff097224 */ /* 0x000fe200030e0615 */
[----:B------:R-:W-:Y:S02]  /*b6c0*/  IADD3 R3, P6, R20, 0x7000, RZ ;  /* 0x0000700014037810 */ /* 0x000fe40007fde0ff */
[----:B------:R-:W-:-:S02]  /*b6d0*/  SHF.R.U64 R12, R12, 0x3, RZ ;  /* 0x000000030c0c7819 */ /* 0x000fc400000012ff */
[----:B------:R-:W-:Y:S01]  /*b6e0*/  SHF.R.U64 R24, R24, 0x3, RZ ;  /* 0x0000000318187819 */ /* 0x000fe200000012ff */
[--C-:B------:R-:W-:Y:S01]  /*b6f0*/  IMAD.X R49, RZ, RZ, R21.reuse, P6 ;  /* 0x000000ffff317224 */ /* 0x100fe200030e0615 */
[----:B------:R-:W-:Y:S01]  /*b700*/  SHF.R.U64 R28, R28, 0x3, RZ ;  /* 0x000000031c1c7819 */ /* 0x000fe200000012ff */
[----:B------:R-:W-:Y:S01]  /*b710*/  UIMAD UR7, UR12, UR10, URZ ;  /* 0x0000000a0c0772a4 */ /* 0x000fe2000f8e023f */
[----:B------:R-:W-:Y:S01]  /*b720*/  SHF.R.U64 R40, R40, 0x3, RZ ;  /* 0x0000000328287819 */ /* 0x000fe200000012ff */
[----:B------:R-:W-:Y:S01]  /*b730*/  UIMAD.WIDE.U32 UR8, UR4, UR10, URZ ;  /* 0x0000000a040872a5 */ /* 0x000fe2000f8e003f */
[----:B------:R-:W-:Y:S01]  /*b740*/  SHF.R.U64 R44, R44, 0x3, RZ ;  /* 0x000000032c2c7819 */ /* 0x000fe200000012ff */
[----:B------:R-:W-:Y:S01]  /*b750*/  IMAD.U32 R33, RZ, RZ, UR38 ;  /* 0x00000026ff217e24 */ /* 0x000fe2000f8e00ff */
[----:B------:R-:W-:Y:S01]  /*b760*/  LOP3.LUT R20, R5, R20, RZ, 0x3c, !PT ;  /* 0x0000001405147212 */ /* 0x000fe200078e3cff */
[----:B------:R-:W-:Y:S01]  /*b770*/  ULDC.64 UR12, c[0x0][0xaf0] ;  /* 0x0002bc00000c7ab9 */ /* 0x000fe20000000a00 */
[----:B------:R-:W-:Y:S01]  /*b780*/  LOP3.LUT R12, R12, R13, RZ, 0x3c, !PT ;  /* 0x0000000d0c0c7212 */ /* 0x000fe200078e3cff */
[--C-:B------:R-:W-:Y:S01]  /*b790*/  IMAD.X R13, RZ, RZ, R21.reuse, P5 ;  /* 0x000000ffff0d7224 */ /* 0x100fe200028e0615 */
[----:B------:R-:W-:Y:S01]  /*b7a0*/  LOP3.LUT R24, R24, R25, RZ, 0x3c, !PT ;  /* 0x0000001918187212 */ /* 0x000fe200078e3cff */
[--C-:B------:R-:W-:Y:S01]  /*b7b0*/  IMAD.X R25, RZ, RZ, R21.reuse, P4 ;  /* 0x000000ffff197224 */ /* 0x100fe200020e0615 */
[----:B------:R-:W-:Y:S01]  /*b7c0*/  LOP3.LUT R28, R28, R29, RZ, 0x3c, !PT ;  /* 0x0000001d1c1c7212 */ /* 0x000fe200078e3cff */
[--C-:B------:R-:W-:Y:S01]  /*b7d0*/  IMAD.X R29, RZ, RZ, R21.reuse, P3 ;  /* 0x000000ffff1d7224 */ /* 0x100fe200018e0615 */
[----:B------:R-:W-:Y:S01]  /*b7e0*/  LOP3.LUT R40, R40, R41, RZ, 0x3c, !PT ;  /* 0x0000002928287212 */ /* 0x000fe200078e3cff */
[--C-:B------:R-:W-:Y:S01]  /*b7f0*/  IMAD.X R41, RZ, RZ, R21.reuse, P2 ;  /* 0x000000ffff297224 */ /* 0x100fe200010e0615 */
[----:B------:R-:W-:Y:S01]  /*b800*/  LOP3.LUT R44, R44, R45, RZ, 0x3c, !PT ;  /* 0x0000002d2c2c7212 */ /* 0x000fe200078e3cff */
[----:B------:R-:W-:Y:S01]  /*b810*/  IMAD.X R45, RZ, RZ, R21, P0 ;  /* 0x000000ffff2d7224 */ /* 0x000fe200000e0615 */
[----:B------:R1:W5:Y:S01]  /*b820*/  LD.E.128 R4, desc[UR50][R20.64] ;  /* 0x0000003214047980 */ /* 0x000362000c101d00 */
[----:B------:R-:W-:Y:S01]  /*b830*/  LOP3.LUT R0, R3, 0x380, RZ, 0xc0, !PT ;  /* 0x0000038003007812 */ /* 0x000fe200078ec0ff */
[----:B------:R-:W-:-:S02]  /*b840*/  UIMAD UR7, UR4, UR11, UR7 ;  /* 0x0000000b040772a4 */ /* 0x000fc4000f8e0207 */
[----:B------:R-:W5:Y:S01]  /*b850*/  LD.E.128 R8, desc[UR50][R8.64] ;  /* 0x0000003208087980 */ /* 0x000f62000c101d00 */
[----:B------:R-:W-:-:S03]  /*b860*/  SHF.R.U64 R0, R0, 0x3, RZ ;  /* 0x0000000300007819 */ /* 0x000fc600000012ff */
[----:B------:R-:W5:Y:S01]  /*b870*/  LD.E.128 R12, desc[UR50][R12.64] ;  /* 0x000000320c0c7980 */ /* 0x000f62000c101d00 */
[----:B------:R-:W-:Y:S01]  /*b880*/  LOP3.LUT R48, R0, R3, RZ, 0x3c, !PT ;  /* 0x0000000300307212 */ /* 0x000fe200078e3cff */
[----:B-1----:R-:W1:Y:S01]  /*b890*/  @P1 LDC R21, c[0x0][0xbf0] ;  /* 0x0002fc00ff151b82 */ /* 0x002e620000000800 */
[----:B------:R-:W-:Y:S01]  /*b8a0*/  IMAD R0, R17, 0x20, R200 ;  /* 0x0000002011007824 */ /* 0x000fe200078e02c8 */
[----:B------:R-:W-:Y:S01]  /*b8b0*/  UIADD3 UR9, UR9, UR7, URZ ;  /* 0x0000000709097290 */ /* 0x000fe2000fffe03f */
[----:B------:R-:W5:Y:S01]  /*b8c0*/  LD.E.128 R24, desc[UR50][R24.64] ;  /* 0x0000003218187980 */ /* 0x000f62000c101d00 */
[----:B------:R-:W-:Y:S01]  /*b8d0*/  ULDC.64 UR10, c[0x0][0xae8] ;  /* 0x0002ba00000a7ab9 */ /* 0x000fe20000000a00 */
[----:B------:R-:W-:Y:S01]  /*b8e0*/  IMAD R33, R33, 0x80, R0 ;  /* 0x0000008021217824 */ /* 0x000fe200078e0200 */
[----:B------:R-:W-:Y:S01]  /*b8f0*/  USHF.R.S32.HI UR4, URZ, 0x1f, UR36 ;  /* 0x0000001f3f047899 */ /* 0x000fe20008011424 */
[----:B------:R-:W5:Y:S01]  /*b900*/  LD.E.128 R28, desc[UR50][R28.64] ;  /* 0x000000321c1c7980 */ /* 0x000f62000c101d00 */
[----:B------:R-:W-:Y:S01]  /*b910*/  UIMAD.WIDE.U32 UR8, UR40, UR10, UR8 ;  /* 0x0000000a280872a5 */ /* 0x000fe2000f8e0008 */
[----:B0-----:R-:W-:Y:S01]  /*b920*/  @P1 IMAD.HI.U32 R0, R33, R32, RZ ;  /* 0x0000002021001227 */ /* 0x001fe200078e00ff */
[----:B------:R-:W-:Y:S01]  /*b930*/  UIMAD UR4, UR4, UR12, URZ ;  /* 0x0000000c040472a4 */ /* 0x000fe2000f8e023f */
[----:B------:R-:W5:Y:S01]  /*b940*/  LD.E.128 R40, desc[UR50][R40.64] ;  /* 0x0000003228287980 */ /* 0x000f62000c101d00 */
[----:B------:R-:W-:Y:S01]  /*b950*/  UIMAD UR9, UR40, UR11, UR9 ;  /* 0x0000000b280972a4 */ /* 0x000fe2000f8e0209 */
[----:B------:R-:W-:Y:S01]  /*b960*/  IMAD.MOV.U32 R3, RZ, RZ, R33 ;  /* 0x000000ffff037224 */ /* 0x000fe200078e0021 */
[----:B------:R-:W-:Y:S01]  /*b970*/  UIMAD UR4, UR36, UR13, UR4 ;  /* 0x0000000d240472a4 */ /* 0x000fe2000f8e0204 */
[----:B------:R-:W5:Y:S01]  /*b980*/  LD.E.128 R44, desc[UR50][R44.64] ;  /* 0x000000322c2c7980 */ /* 0x000f62000c101d00 */
[----:B------:R-:W-:-:S03]  /*b990*/  UIMAD.WIDE.U32 UR36, UR36, UR12, UR8 ;  /* 0x0000000c242472a5 */ /* 0x000fc6000f8e0008 */
[----:B------:R-:W-:Y:S01]  /*b9a0*/  ULDC.64 UR8, c[0x0][0xae0] ;  /* 0x0002b80000087ab9 */ /* 0x000fe20000000a00 */
[----:B------:R-:W5:Y:S01]  /*b9b0*/  LD.E.128 R48, desc[UR50][R48.64] ;  /* 0x0000003230307980 */ /* 0x000f62000c101d00 */
[----:B-1----:R-:W-:Y:S01]  /*b9c0*/  @P1 SHF.R.U32.HI R3, RZ, R21, R0 ;  /* 0x00000015ff031219 */ /* 0x002fe20000011600 */
[----:B------:R-:W-:Y:S01]  /*b9d0*/  UIADD3 UR4, UR37, UR4, URZ ;  /* 0x0000000425047290 */ /* 0x000fe2000fffe03f */
[----:B------:R-:W-:Y:S01]  /*b9e0*/  IMAD.U32 R20, RZ, RZ, UR36 ;  /* 0x00000024ff147e24 */ /* 0x000fe2000f8e00ff */
[----:B------:R-:W-:Y:S01]  /*b9f0*/  @!PT LDS RZ, [RZ] ;  /* 0x00000000fffff984 */ /* 0x000fe20000000800 */
[----:B------:R-:W-:Y:S01]  /*ba00*/  @!PT LDS RZ, [RZ] ;  /* 0x00000000fffff984 */ /* 0x000fe20000000800 */
[----:B------:R-:W-:Y:S01]  /*ba10*/  @!PT LDS RZ, [RZ] ;  /* 0x00000000fffff984 */ /* 0x000fe20000000800 */
[----:B------:R-:W-:Y:S01]  /*ba20*/  @!PT LDS RZ, [RZ] ;  /* 0x00000000fffff984 */ /* 0x000fe20000000800 */
[----:B------:R0:W-:Y:S06]  /*ba30*/  MEMBAR.ALL.CTA ;  /* 0x0000000000007992 */ /* 0x0001ec0000008000 */
[----:B0-----:R-:W0:Y:S01]  /*ba40*/  FENCE.VIEW.ASYNC.S ;  /* 0x00000000000073c6 */ /* 0x001e220000000000 */
[--C-:B------:R-:W-:Y:S01]  /*ba50*/  SHF.R.S32.HI R0, RZ, 0x1f, R3.reuse ;  /* 0x0000001fff007819 */ /* 0x100fe20000011403 */
[----:B------:R-:W-:-:S02]  /*ba60*/  IMAD.MOV R32, RZ, RZ, -R3 ;  /* 0x000000ffff207224 */ /* 0x000fc400078e0a03 */
[----:B------:R-:W-:Y:S02]  /*ba70*/  IMAD.U32 R21, RZ, RZ, UR37 ;  /* 0x00000025ff157e24 */ /* 0x000fe4000f8e00ff */
[----:B------:R-:W-:Y:S02]  /*ba80*/  IMAD R0, R0, UR8, RZ ;  /* 0x0000000800007c24 */ /* 0x000fe4000f8e02ff */
[----:B------:R-:W-:Y:S02]  /*ba90*/  IMAD R37, R37, R32, R33 ;  /* 0x0000002025257224 */ /* 0x000fe400078e0221 */
[----:B------:R-:W-:Y:S02]  /*baa0*/  IMAD.U32 R21, RZ, RZ, UR4 ;  /* 0x00000004ff157e24 */ /* 0x000fe4000f8e00ff */
[C---:B------:R-:W-:Y:S01]  /*bab0*/  IMAD R33, R3.reuse, UR9, R0 ;  /* 0x0000000903217c24 */ /* 0x040fe2000f8e0200 */
[----:B------:R-:W-:Y:S01]  /*bac0*/  SHF.R.S32.HI R0, RZ, 0x1f, R37 ;  /* 0x0000001fff007819 */ /* 0x000fe20000011425 */
[----:B------:R-:W-:Y:S01]  /*bad0*/  IMAD.WIDE.U32 R20, R3, UR8, R20 ;  /* 0x0000000803147c25 */ /* 0x000fe2000f8e0014 */
[----:B------:R-:W-:-:S03]  /*bae0*/  ULDC.64 UR8, c[0x0][0xad8] ;  /* 0x0002b60000087ab9 */ /* 0x000fc60000000a00 */
[----:B------:R-:W-:Y:S02]  /*baf0*/  IMAD.U32 R39, RZ, RZ, UR38 ;  /* 0x00000026ff277e24 */ /* 0x000fe4000f8e00ff */
[----:B------:R-:W-:Y:S02]  /*bb00*/  IMAD.IADD R21, R21, 0x1, R33 ;  /* 0x0000000115157824 */ /* 0x000fe400078e0221 */
[----:B------:R-:W-:Y:S02]  /*bb10*/  IMAD R0, R0, UR8, RZ ;  /* 0x0000000800007c24 */ /* 0x000fe4000f8e02ff */
[----:B------:R-:W-:Y:S02]  /*bb20*/  IMAD R39, R39, 0x80, R200 ;  /* 0x0000008027277824 */ /* 0x000fe400078e02c8 */
[C---:B------:R-:W-:Y:S02]  /*bb30*/  IMAD R33, R37.reuse, UR9, R0 ;  /* 0x0000000925217c24 */ /* 0x040fe4000f8e0200 */
[----:B------:R-:W-:Y:S01]  /*bb40*/  IMAD.WIDE.U32 R20, R37, UR8, R20 ;  /* 0x0000000825147c25 */ /* 0x000fe2000f8e0014 */
[----:B------:R-:W-:Y:S01]  /*bb50*/  ISETP.GE.AND P2, PT, R39, R34, PT ;  /* 0x000000222700720c */ /* 0x000fe20003f46270 */
[----:B------:R-:W-:-:S02]  /*bb60*/  ULDC.64 UR8, c[0x0][0xa80] ;  /* 0x0002a00000087ab9 */ /* 0x000fc40000000a00 */
[----:B------:R-:W-:Y:S01]  /*bb70*/  VIADD R3, R39, 0x20 ;  /* 0x0000002027037836 */ /* 0x000fe20000000000 */
[----:B------:R-:W-:Y:S01]  /*bb80*/  LEA R0, P3, R20, UR8, 0x1 ;  /* 0x0000000814007c11 */ /* 0x000fe2000f8608ff */
[----:B------:R-:W-:Y:S02]  /*bb90*/  IMAD.IADD R21, R21, 0x1, R33 ;  /* 0x0000000115157824 */ /* 0x000fe400078e0221 */
[----:B------:R-:W-:Y:S01]  /*bba0*/  VIADD R36, R36, 0x29820 ;  /* 0x0002982024247836 */ /* 0x000fe20000000000 */
[-C--:B------:R-:W-:Y:S01]  /*bbb0*/  ISETP.GE.AND P0, PT, R3, R34.reuse, PT ;  /* 0x000000220300720c */ /* 0x080fe20003f06270 */
[----:B------:R-:W-:Y:S01]  /*bbc0*/  VIADD R3, R39, 0x40 ;  /* 0x0000004027037836 */ /* 0x000fe20000000000 */
[----:B------:R-:W-:Y:S02]  /*bbd0*/  LEA.HI.X R37, R20, UR9, R21, 0x1, P3 ;  /* 0x0000000914257c11 */ /* 0x000fe400098f0c15 */
[----:B------:R-:W-:Y:S01]  /*bbe0*/  PRMT R36, RZ, 0x654, R36 ;  /* 0x00000654ff247816 */ /* 0x000fe20000000024 */
[----:B0-----:R0:W1:Y:S01]  /*bbf0*/  SHFL.IDX PT, R33, R0, RZ, 0x181f ;  /* 0x00181fff00217589 */ /* 0x00106200000e0000 */
[----:B------:R-:W-:Y:S01]  /*bc00*/  ISETP.GE.AND P1, PT, R3, R34, PT ;  /* 0x000000220300720c */ /* 0x000fe20003f26270 */
[----:B------:R-:W-:Y:S01]  /*bc10*/  BSSY B1, `(.L_x_212) ;  /* 0x000000d000017945 */ /* 0x000fe20003800000 */
[----:B------:R0:W-:Y:S01]  /*bc20*/  SYNCS.ARRIVE.TRANS64.RED.A1T0 RZ, [R36+URZ], RZ ;  /* 0x000000ff24ff79a7 */ /* 0x0001e2000810043f */
[----:B------:R0:W2:Y:S02]  /*bc30*/  SHFL.IDX PT, R3, R37, RZ, 0x181f ;  /* 0x00181fff25037589 */ /* 0x0000a400000e0000 */
[----:B------:R-:W-:Y:S08]  /*bc40*/  @P2 BRA `(.L_x_213) ;  /* 0x0000000000242947 */ /* 0x000ff00003800000 */
[----:B------:R-:W-:Y:S02]  /*bc50*/  ULDC UR4, c[0x0][0xac8] ;  /* 0x0002b20000047ab9 */ /* 0x000fe40000000800 */
[----:B------:R-:W-:Y:S02]  /*bc60*/  ISETP.GE.AND P2, PT, R2, UR4, PT ;  /* 0x0000000402007c0c */ /* 0x000fe4000bf46270 */
[----:B------:R-:W-:-:S11]  /*bc70*/  ISETP.GE.AND P3, PT, R16, UR4, PT ;  /* 0x0000000410007c0c */ /* 0x000fd6000bf66270 */
[-C--:B-1----:R-:W-:Y:S02]  /*bc80*/  @!P2 LEA R20, P4, R2, R33.reuse, 0x1 ;  /* 0x000000210214a211 */ /* 0x082fe400078808ff */
[----:B------:R-:W-:Y:S02]  /*bc90*/  @!P3 LEA R32, P5, R16, R33, 0x1 ;  /* 0x000000211020b211 */ /* 0x000fe400078a08ff */
[-C--:B--2---:R-:W-:Y:S02]  /*bca0*/  @!P2 LEA.HI.X R21, R2, R3.reuse, R222, 0x1, P4 ;  /* 0x000000030215a211 */ /* 0x084fe400020f0cde */
[----:B------:R-:W-:-:S03]  /*bcb0*/  @!P3 LEA.HI.X R33, R16, R3, R221, 0x1, P5 ;  /* 0x000000031021b211 */ /* 0x000fc600028f0cdd */
[----:B-----5:R3:W-:Y:S04]  /*bcc0*/  @!P2 ST.E.128 desc[UR50][R20.64], R4 ;  /* 0x000000041400a985 */ /* 0x0207e8000c101d32 */
[----:B------:R3:W-:Y:S02]  /*bcd0*/  @!P3 ST.E.128 desc[UR50][R32.64], R28 ;  /* 0x0000001c2000b985 */ /* 0x0007e4000c101d32 */
.L_x_213:
[----:B------:R-:W-:Y:S05]  /*bce0*/  BSYNC B1 ;  /* 0x0000000000017941 */ /* 0x000fea0003800000 */
.L_x_212:
[----:B--2---:R2:W4:Y:S01]  /*bcf0*/  SHFL.IDX PT, R3, R37, 0x1, 0x181f ;  /* 0x00381f0025037f89 */ /* 0x00452200000e0000 */
[----:B------:R-:W-:Y:S03]  /*bd00*/  BSSY B1, `(.L_x_214) ;  /* 0x000000c000017945 */ /* 0x000fe60003800000 */
[----:B---3-5:R2:W3:Y:S01]  /*bd10*/  SHFL.IDX PT, R7, R0, 0x1, 0x181f ;  /* 0x00381f0000077f89 */ /* 0x0284e200000e0000 */
[----:B------:R-:W-:Y:S05]  /*bd20*/  @P0 BRA `(.L_x_215) ;  /* 0x0000000000240947 */ /* 0x000fea0003800000 */
[----:B------:R-:W-:Y:S02]  /*bd30*/  ULDC UR4, c[0x0][0xac8] ;  /* 0x0002b20000047ab9 */ /* 0x000fe40000000800 */
[----:B------:R-:W-:Y:S02]  /*bd40*/  ISETP.GE.AND P3, PT, R2, UR4, PT ;  /* 0x0000000402007c0c */ /* 0x000fe4000bf66270 */
[----:B------:R-:W-:-:S11]  /*bd50*/  ISETP.GE.AND P4, PT, R16, UR4, PT ;  /* 0x0000000410007c0c */ /* 0x000fd6000bf86270 */
[-C--:B---3--:R-:W-:Y:S02]  /*bd60*/  @!P3 LEA R4, P0, R2, R7.reuse, 0x1 ;  /* 0x000000070204b211 */ /* 0x088fe400078008ff */
[----:B------:R-:W-:Y:S02]  /*bd70*/  @!P4 LEA R6, P2, R16, R7, 0x1 ;  /* 0x000000071006c211 */ /* 0x000fe400078408ff */
[-C--:B----4-:R-:W-:Y:S02]  /*bd80*/  @!P3 LEA.HI.X R5, R2, R3.reuse, R222, 0x1, P0 ;  /* 0x000000030205b211 */ /* 0x090fe400000f0cde */
[----:B------:R-:W-:-:S03]  /*bd90*/  @!P4 LEA.HI.X R7, R16, R3, R221, 0x1, P2 ;  /* 0x000000031007c211 */ /* 0x000fc600010f0cdd */
[----:B------:R3:W-:Y:S04]  /*bda0*/  @!P3 ST.E.128 desc[UR50][R4.64], R8 ;  /* 0x000000080400b985 */ /* 0x0007e8000c101d32 */
[----:B------:R3:W-:Y:S02]  /*bdb0*/  @!P4 ST.E.128 desc[UR50][R6.64], R40 ;  /* 0x000000280600c985 */ /* 0x0007e4000c101d32 */
.L_x_215:
[----:B------:R-:W-:Y:S05]  /*bdc0*/  BSYNC B1 ;  /* 0x0000000000017941 */ /* 0x000fea0003800000 */
.L_x_214:
[----:B----4-:R4:W0:Y:S01]  /*bdd0*/  SHFL.IDX PT, R3, R37, 0x2, 0x181f ;  /* 0x00581f0025037f89 */ /* 0x01082200000e0000 */
[----:B------:R-:W-:Y:S03]  /*bde0*/  BSSY B1, `(.L_x_216) ;  /* 0x000000c000017945 */ /* 0x000fe60003800000 */
[----:B---3--:R4:W3:Y:S01]  /*bdf0*/  SHFL.IDX PT, R7, R0, 0x2, 0x181f ;  /* 0x00581f0000077f89 */ /* 0x0088e200000e0000 */
[----:B------:R-:W-:Y:S05]  /*be00*/  @P1 BRA `(.L_x_217) ;  /* 0x0000000000241947 */ /* 0x000fea0003800000 */
[----:B------:R-:W-:Y:S02]  /*be10*/  ULDC UR4, c[0x0][0xac8] ;  /* 0x0002b20000047ab9 */ /* 0x000fe40000000800 */
[----:B------:R-:W-:Y:S02]  /*be20*/  ISETP.GE.AND P2, PT, R2, UR4, PT ;  /* 0x0000000402007c0c */ /* 0x000fe4000bf46270 */
[----:B------:R-:W-:-:S11]  /*be30*/  ISETP.GE.AND P3, PT, R16, UR4, PT ;  /* 0x0000000410007c0c */ /* 0x000fd6000bf66270 */
[-C--:B---3--:R-:W-:Y:S02]  /*be40*/  @!P2 LEA R4, P0, R2, R7.reuse, 0x1 ;  /* 0x000000070204a211 */ /* 0x088fe400078008ff */
[----:B------:R-:W-:Y:S02]  /*be50*/  @!P3 LEA R6, P1, R16, R7, 0x1 ;  /* 0x000000071006b211 */ /* 0x000fe400078208ff */
[-C--:B0-----:R-:W-:Y:S02]  /*be60*/  @!P2 LEA.HI.X R5, R2, R3.reuse, R222, 0x1, P0 ;  /* 0x000000030205a211 */ /* 0x081fe400000f0cde */
[----:B------:R-:W-:-:S03]  /*be70*/  @!P3 LEA.HI.X R7, R16, R3, R221, 0x1, P1 ;  /* 0x000000031007b211 */ /* 0x000fc600008f0cdd */
[----:B------:R0:W-:Y:S04]  /*be80*/  @!P2 ST.E.128 desc[UR50][R4.64], R12 ;  /* 0x0000000c0400a985 */ /* 0x0001e8000c101d32 */
[----:B------:R0:W-:Y:S02]  /*be90*/  @!P3 ST.E.128 desc[UR50][R6.64], R44 ;  /* 0x0000002c0600b985 */ /* 0x0001e4000c101d32 */
.L_x_217:
[----:B------:R-:W-:Y:S05]  /*bea0*/  BSYNC B1 ;  /* 0x0000000000017941 */ /* 0x000fea0003800000 */
.L_x_216:
[----:B0-----:R-:W-:Y:S01]  /*beb0*/  VIADD R3, R39, 0x60 ;  /* 0x0000006027037836 */ /* 0x001fe20000000000 */
[----:B--2-4-:R-:W0:Y:S04]  /*bec0*/  SHFL.IDX PT, R37, R37, 0x3, 0x181f ;  /* 0x00781f0025257f89 */ /* 0x014e2800000e0000 */
[----:B------:R-:W-:Y:S01]  /*bed0*/  ISETP.GE.AND P0, PT, R3, R34, PT ;  /* 0x000000220300720c */ /* 0x000fe20003f06270 */
[----:B---3--:R2:W3:-:S12]  /*bee0*/  SHFL.IDX PT, R7, R0, 0x3, 0x181f ;  /* 0x00781f0000077f89 */ /* 0x0084d800000e0000 */
[----:B--2---:R-:W-:Y:S05]  /*bef0*/  @P0 BRA `(.L_x_218) ;  /* 0x0000001800240947 */ /* 0x004fea0003800000 */
[----:B------:R-:W-:Y:S02]  /*bf00*/  ULDC UR4, c[0x0][0xac8] ;  /* 0x0002b20000047ab9 */ /* 0x000fe40000000800 */
[----:B------:R-:W-:-:S13]  /*bf10*/  ISETP.GE.AND P1, PT, R2, UR4, PT ;  /* 0x0000000402007c0c */ /* 0x000fda000bf26270 */
[----:B---3--:R-:W-:-:S04]  /*bf20*/  @!P1 LEA R4, P0, R2, R7, 0x1 ;  /* 0x0000000702049211 */ /* 0x008fc800078008ff */
[----:B0-----:R-:W-:Y:S02]  /*bf30*/  @!P1 LEA.HI.X R5, R2, R37, R222, 0x1, P0 ;  /* 0x0000002502059211 */ /* 0x001fe400000f0cde */
[----:B------:R-:W-:-:S03]  /*bf40*/  ISETP.GE.AND P0, PT, R16, UR4, PT ;  /* 0x0000000410007c0c */ /* 0x000fc6000bf06270 */
[----:B------:R0:W-:Y:S10]  /*bf50*/  @!P1 ST.E.128 desc[UR50][R4.64], R24 ;  /* 0x0000001804009985 */ /* 0x0001f4000c101d32 */
[----:B------:R-:W-:Y:S05]  /*bf60*/  @P0 BRA `(.L_x_218) ;  /* 0x0000001800080947 */ /* 0x000fea0003800000 */
[----:B0-----:R-:W-:-:S04]  /*bf70*/  LEA R4, P0, R16, R7, 0x1 ;  /* 0x0000000710047211 */ /* 0x001fc800078008ff */
[----:B------:R-:W-:-:S05]  /*bf80*/  LEA.HI.X R5, R16, R37, R221, 0x1, P0 ;  /* 0x0000002510057211 */ /* 0x000fca00000f0cdd */
[----:B------:R0:W-:Y:S01]  /*bf90*/  ST.E.128 desc[UR50][R4.64], R48 ;  /* 0x0000003004007985 */ /* 0x0001e2000c101d32 */
[----:B------:R-:W-:Y:S05]  /*bfa0*/  BRA `(.L_x_218) ;  /* 0x0000001400f87947 */ /* 0x000fea0003800000 */
.L_x_211:
[----:B------:R-:W-:Y:S01]  /*bfb0*/  ULDC.64 UR10, c[0x0][0xb08] ;  /* 0x0002c200000a7ab9 */ /* 0x000fe20000000a00 */
[----:B0-----:R-:W0:Y:S01]  /*bfc0*/  @P1 LDC R0, c[0x0][0xbec] ;  /* 0x0002fb00ff001b82 */ /* 0x001e220000000800 */
[----:B------:R-:W-:Y:S01]  /*bfd0*/  UIMAD UR7, UR12, UR10, URZ ;  /* 0x0000000a0c0772a4 */ /* 0x000fe2000f8e023f */
[----:B------:R-:W-:Y:S01]  /*bfe0*/  IMAD.MOV.U32 R3, RZ, RZ, R11 ;  /* 0x000000ffff037224 */ /* 0x000fe200078e000b */
[----:B------:R-:W-:Y:S01]  /*bff0*/  UIMAD.WIDE.U32 UR8, UR4, UR10, URZ ;  /* 0x0000000a040872a5 */ /* 0x000fe2000f8e003f */
[----:B------:R-:W-:Y:S01]  /*c000*/  VIADD R36, R36, 0x29820 ;  /* 0x0002982024247836 */ /* 0x000fe20000000000 */
[----:B------:R-:W-:Y:S01]  /*c010*/  UIMAD UR7, UR4, UR11, UR7 ;  /* 0x0000000b040772a4 */ /* 0x000fe2000f8e0207 */
[----:B------:R-:W-:Y:S01]  /*c020*/  BSSY B1, `(.L_x_219) ;  /* 0x000006b000017945 */ /* 0x000fe20003800000 */
[----:B------:R-:W-:Y:S01]  /*c030*/  USHF.R.S32.HI UR4, URZ, 0x1f, UR36 ;  /* 0x0000001f3f047899 */ /* 0x000fe20008011424 */
[----:B------:R-:W1:Y:S01]  /*c040*/  @P1 LDC R5, c[0x0][0xbf0] ;  /* 0x0002fc00ff051b82 */ /* 0x000e620000000800 */
[----:B------:R-:W-:Y:S01]  /*c050*/  UIADD3 UR9, UR9, UR7, URZ ;  /* 0x0000000709097290 */ /* 0x000fe2000fffe03f */
[----:B------:R-:W-:Y:S01]  /*c060*/  PRMT R36, RZ, 0x654, R36 ;  /* 0x00000654ff247816 */ /* 0x000fe20000000024 */
[----:B------:R-:W-:-:S02]  /*c070*/  ULDC.64 UR10, c[0x0][0xb38] ;  /* 0x0002ce00000a7ab9 */ /* 0x000fc40000000a00 */
[----:B------:R-:W-:Y:S01]  /*c080*/  UIMAD.WIDE.U32 UR8, UR40, UR10, UR8 ;  /* 0x0000000a280872a5 */ /* 0x000fe2000f8e0008 */
[----:B------:R2:W-:Y:S03]  /*c090*/  SYNCS.ARRIVE.TRANS64.RED.A1T0 RZ, [R36+URZ], RZ ;  /* 0x000000ff24ff79a7 */ /* 0x0005e6000810043f */
[----:B------:R-:W-:-:S03]  /*c0a0*/  UIMAD UR9, UR40, UR11, UR9 ;  /* 0x0000000b280972a4 */ /* 0x000fc6000f8e0209 */
[----:B------:R-:W-:Y:S02]  /*c0b0*/  ULDC.64 UR10, c[0x0][0xb40] ;  /* 0x0002d000000a7ab9 */ /* 0x000fe40000000a00 */
[----:B------:R-:W-:Y:S01]  /*c0c0*/  UIMAD UR4, UR4, UR10, URZ ;  /* 0x0000000a040472a4 */ /* 0x000fe2000f8e023f */
[----:B0-----:R-:W-:-:S03]  /*c0d0*/  @P1 IMAD.HI.U32 R0, R11, R0, RZ ;  /* 0x000000000b001227 */ /* 0x001fc600078e00ff */
[----:B------:R-:W-:Y:S02]  /*c0e0*/  UIMAD UR4, UR36, UR11, UR4 ;  /* 0x0000000b240472a4 */ /* 0x000fe4000f8e0204 */
[----:B------:R-:W-:-:S03]  /*c0f0*/  UIMAD.WIDE.U32 UR36, UR36, UR10, UR8 ;  /* 0x0000000a242472a5 */ /* 0x000fc6000f8e0008 */
[----:B------:R-:W-:Y:S01]  /*c100*/  ULDC.64 UR10, c[0x0][0xb48] ;  /* 0x0002d200000a7ab9 */ /* 0x000fe20000000a00 */
[----:B------:R-:W-:Y:S01]  /*c110*/  UIADD3 UR9, UR37, UR4, URZ ;  /* 0x0000000425097290 */ /* 0x000fe2000fffe03f */
[----:B-1----:R-:W-:Y:S02]  /*c120*/  @P1 SHF.R.U32.HI R3, RZ, R5, R0 ;  /* 0x00000005ff031219 */ /* 0x002fe40000011600 */
[----:B------:R-:W-:Y:S02]  /*c130*/  UMOV UR8, UR36 ;  /* 0x0000002400087c82 */ /* 0x000fe40008000000 */
[----:B------:R-:W-:Y:S01]  /*c140*/  UIMAD.WIDE.U32 UR8, UR39, UR10, UR8 ;  /* 0x0000000a270872a5 */ /* 0x000fe2000f8e0008 */
[--C-:B------:R-:W-:Y:S01]  /*c150*/  SHF.R.S32.HI R0, RZ, 0x1f, R3.reuse ;  /* 0x0000001fff007819 */ /* 0x100fe20000011403 */
[----:B------:R-:W-:Y:S02]  /*c160*/  IMAD.MOV R4, RZ, RZ, -R3 ;  /* 0x000000ffff047224 */ /* 0x000fe400078e0a03 */
[----:B------:R-:W-:-:S02]  /*c170*/  UIMAD UR39, UR39, UR11, UR9 ;  /* 0x0000000b272772a4 */ /* 0x000fc4000f8e0209 */
[----:B------:R-:W-:Y:S01]  /*c180*/  IMAD R37, R37, R4, R11 ;  /* 0x0000000425257224 */ /* 0x000fe200078e020b */
[----:B------:R-:W-:Y:S01]  /*c190*/  ULDC.64 UR10, c[0x0][0xb30] ;  /* 0x0002cc00000a7ab9 */ /* 0x000fe20000000a00 */
[----:B------:R-:W-:Y:S02]  /*c1a0*/  IMAD.U32 R5, RZ, RZ, UR9 ;  /* 0x00000009ff057e24 */ /* 0x000fe4000f8e00ff */
[----:B------:R-:W-:Y:S02]  /*c1b0*/  IMAD R0, R0, UR10, RZ ;  /* 0x0000000a00007c24 */ /* 0x000fe4000f8e02ff */
[----:B------:R-:W-:Y:S01]  /*c1c0*/  IMAD.U32 R4, RZ, RZ, UR8 ;  /* 0x00000008ff047e24 */ /* 0x000fe2000f8e00ff */
[----:B------:R-:W-:Y:S01]  /*c1d0*/  ULDC.64 UR8, c[0x0][0xb28] ;  /* 0x0002ca0000087ab9 */ /* 0x000fe20000000a00 */
[----:B------:R-:W-:Y:S02]  /*c1e0*/  IMAD.U32 R5, RZ, RZ, UR39 ;  /* 0x00000027ff057e24 */ /* 0x000fe4000f8e00ff */
[C---:B------:R-:W-:Y:S01]  /*c1f0*/  IMAD R7, R3.reuse, UR11, R0 ;  /* 0x0000000b03077c24 */ /* 0x040fe2000f8e0200 */
[----:B------:R-:W-:Y:S01]  /*c200*/  SHF.R.S32.HI R0, RZ, 0x1f, R37 ;  /* 0x0000001fff007819 */ /* 0x000fe20000011425 */
[----:B------:R-:W-:-:S04]  /*c210*/  IMAD.WIDE.U32 R4, R3, UR10, R4 ;  /* 0x0000000a03047c25 */ /* 0x000fc8000f8e0004 */
[----:B------:R-:W-:Y:S02]  /*c220*/  IMAD R0, R0, UR8, RZ ;  /* 0x0000000800007c24 */ /* 0x000fe4000f8e02ff */
[----:B------:R-:W-:Y:S02]  /*c230*/  IMAD.IADD R5, R5, 0x1, R7 ;  /* 0x0000000105057824 */ /* 0x000fe400078e0207 */
[C---:B------:R-:W-:Y:S02]  /*c240*/  IMAD R3, R37.reuse, UR9, R0 ;  /* 0x0000000925037c24 */ /* 0x040fe4000f8e0200 */
[----:B------:R-:W-:Y:S01]  /*c250*/  IMAD.WIDE.U32 R4, R37, UR8, R4 ;  /* 0x0000000825047c25 */ /* 0x000fe2000f8e0004 */
[----:B------:R-:W-:-:S03]  /*c260*/  ULDC.64 UR8, c[0x0][0xb00] ;  /* 0x0002c00000087ab9 */ /* 0x000fc60000000a00 */
[----:B------:R-:W-:Y:S01]  /*c270*/  IMAD.IADD R3, R5, 0x1, R3 ;  /* 0x0000000105037824 */ /* 0x000fe200078e0203 */
[----:B------:R-:W-:-:S04]  /*c280*/  LEA R0, P1, R4, UR8, 0x2 ;  /* 0x0000000804007c11 */ /* 0x000fc8000f8210ff */
[----:B------:R-:W-:Y:S01]  /*c290*/  LEA.HI.X R3, R4, UR9, R3, 0x2, P1 ;  /* 0x0000000904037c11 */ /* 0x000fe200088f1403 */
[----:B------:R2:W0:Y:S04]  /*c2a0*/  SHFL.IDX PT, R6, R0, RZ, 0x1c1f ;  /* 0x001c1fff00067589 */ /* 0x00042800000e0000 */
[----:B------:R2:W1:Y:S01]  /*c2b0*/  SHFL.IDX PT, R7, R3, RZ, 0x1c1f ;  /* 0x001c1fff03077589 */ /* 0x00046200000e0000 */
[----:B------:R-:W-:Y:S05]  /*c2c0*/  @P2 BRA `(.L_x_220) ;  /* 0x0000000400002947 */ /* 0x000fea0003800000 */
[----:B------:R-:W-:Y:S02]  /*c2d0*/  ULDC UR4, c[0x0][0xac8] ;  /* 0x0002b20000047ab9 */ /* 0x000fe40000000800 */
[----:B------:R-:W-:Y:S02]  /*c2e0*/  ISETP.GE.AND P1, PT, R199, UR4, PT ;  /* 0x00000004c7007c0c */ /* 0x000fe4000bf26270 */
[----:B------:R-:W-:Y:S02]  /*c2f0*/  ISETP.GE.AND P4, PT, R198, UR4, PT ;  /* 0x00000004c6007c0c */ /* 0x000fe4000bf86270 */
[----:B------:R-:W-:Y:S02]  /*c300*/  ISETP.GE.AND P3, PT, R197, UR4, PT ;  /* 0x00000004c5007c0c */ /* 0x000fe4000bf66270 */
[----:B------:R-:W-:-:S07]  /*c310*/  ISETP.GE.AND P2, PT, R196, UR4, PT ;  /* 0x00000004c4007c0c */ /* 0x000fce000bf46270 */
[----:B01----:R-:W-:Y:S02]  /*c320*/  @!P1 IMAD.WIDE R4, R199, 0x4, R6 ;  /* 0x00000004c7049825 */ /* 0x003fe400078e0206 */
[----:B------:R-:W-:-:S03]  /*c330*/  @!P4 LEA R8, P5, R198, R6, 0x2 ;  /* 0x00000006c608c211 */ /* 0x000fc600078a10ff */
[----:B------:R0:W-:Y:S01]  /*c340*/  @!P1 ST.E.64 desc[UR50][R4.64], R64 ;  /* 0x0000004004009985 */ /* 0x0001e2000c101b32 */
[----:B------:R-:W-:Y:S02]  /*c350*/  ISETP.GE.AND P1, PT, R195, UR4, PT ;  /* 0x00000004c3007c0c */ /* 0x000fe4000bf26270 */
[-C--:B------:R-:W-:Y:S02]  /*c360*/  @!P4 LEA.HI.X R9, R198, R7.reuse, R216, 0x2, P5 ;  /* 0x00000007c609c211 */ /* 0x080fe400028f14d8 */
[CC--:B------:R-:W-:Y:S02]  /*c370*/  @!P3 LEA R10, P5, R197.reuse, R6.reuse, 0x2 ;  /* 0x00000006c50ab211 */ /* 0x0c0fe400078a10ff */
[----:B------:R-:W-:Y:S01]  /*c380*/  @!P2 LEA R12, P6, R196, R6, 0x2 ;  /* 0x00000006c40ca211 */ /* 0x000fe200078c10ff */
[----:B------:R1:W-:Y:S01]  /*c390*/  @!P4 ST.E.64 desc[UR50][R8.64], R66 ;  /* 0x000000420800c985 */ /* 0x0003e2000c101b32 */
[----:B------:R-:W-:Y:S02]  /*c3a0*/  @!P3 LEA.HI.X R11, R197, R7, R215, 0x2, P5 ;  /* 0x00000007c50bb211 */ /* 0x000fe400028f14d7 */
[----:B------:R-:W-:-:S02]  /*c3b0*/  ISETP.GE.AND P4, PT, R194, UR4, PT ;  /* 0x00000004c2007c0c */ /* 0x000fc4000bf86270 */
[-C--:B------:R-:W-:Y:S01]  /*c3c0*/  @!P2 LEA.HI.X R13, R196, R7.reuse, R214, 0x2, P6 ;  /* 0x00000007c40da211 */ /* 0x080fe200030f14d6 */
[----:B------:R3:W-:Y:S01]  /*c3d0*/  @!P3 ST.E.64 desc[UR50][R10.64], R68 ;  /* 0x000000440a00b985 */ /* 0x0007e2000c101b32 */
[----:B------:R-:W-:Y:S02]  /*c3e0*/  ISETP.GE.AND P3, PT, R193, UR4, PT ;  /* 0x00000004c1007c0c */ /* 0x000fe4000bf66270 */
[C---:B------:R-:W-:Y:S01]  /*c3f0*/  @!P1 LEA R14, P5, R195.reuse, R6, 0x2 ;  /* 0x00000006c30e9211 */ /* 0x040fe200078a10ff */
[----:B------:R4:W-:Y:S01]  /*c400*/  @!P2 ST.E.64 desc[UR50][R12.64], R70 ;  /* 0x000000460c00a985 */ /* 0x0009e2000c101b32 */
[----:B------:R-:W-:Y:S02]  /*c410*/  ISETP.GE.AND P2, PT, R192, UR4, PT ;  /* 0x00000004c0007c0c */ /* 0x000fe4000bf46270 */
[----:B------:R-:W-:-:S03]  /*c420*/  @!P1 LEA.HI.X R15, R195, R7, R213, 0x2, P5 ;  /* 0x00000007c30f9211 */ /* 0x000fc600028f14d5 */
[CC--:B0-----:R-:W-:Y:S02]  /*c430*/  @!P4 LEA R4, P6, R194.reuse, R6.reuse, 0x2 ;  /* 0x00000006c204c211 */ /* 0x0c1fe400078c10ff */
[----:B------:R0:W-:Y:S01]  /*c440*/  @!P1 ST.E.64 desc[UR50][R14.64], R72 ;  /* 0x000000480e009985 */ /* 0x0001e2000c101b32 */
[----:B------:R-:W-:Y:S02]  /*c450*/  ISETP.GE.AND P1, PT, R171, UR4, PT ;  /* 0x00000004ab007c0c */ /* 0x000fe4000bf26270 */
[-C--:B------:R-:W-:Y:S02]  /*c460*/  @!P4 LEA.HI.X R5, R194, R7.reuse, R212, 0x2, P6 ;  /* 0x00000007c205c211 */ /* 0x080fe400030f14d4 */
[CC--:B-1----:R-:W-:Y:S02]  /*c470*/  @!P3 LEA R8, P6, R193.reuse, R6.reuse, 0x2 ;  /* 0x00000006c108b211 */ /* 0x0c2fe400078c10ff */
[----:B---3--:R-:W-:Y:S01]  /*c480*/  @!P2 LEA R10, P5, R192, R6, 0x2 ;  /* 0x00000006c00aa211 */ /* 0x008fe200078a10ff */
[----:B------:R1:W-:Y:S01]  /*c490*/  @!P4 ST.E.64 desc[UR50][R4.64], R74 ;  /* 0x0000004a0400c985 */ /* 0x0003e2000c101b32 */
[----:B------:R-:W-:-:S02]  /*c4a0*/  @!P3 LEA.HI.X R9, R193, R7, R211, 0x2, P6 ;  /* 0x00000007c109b211 */ /* 0x000fc400030f14d3 */
[----:B------:R-:W-:Y:S02]  /*c4b0*/  ISETP.GE.AND P4, PT, R170, UR4, PT ;  /* 0x00000004aa007c0c */ /* 0x000fe4000bf86270 */
[----:B------:R-:W-:Y:S01]  /*c4c0*/  ISETP.GE.AND P6, PT, R169, UR4, PT ;  /* 0x00000004a9007c0c */ /* 0x000fe2000bfc6270 */
[----:B------:R3:W-:Y:S01]  /*c4d0*/  @!P3 ST.E.64 desc[UR50][R8.64], R76 ;  /* 0x0000004c0800b985 */ /* 0x0007e2000c101b32 */
[----:B------:R-:W-:Y:S02]  /*c4e0*/  @!P2 LEA.HI.X R11, R192, R7, R210, 0x2, P5 ;  /* 0x00000007c00ba211 */ /* 0x000fe400028f14d2 */
[----:B----4-:R-:W-:-:S03]  /*c4f0*/  @!P1 LEA R12, P3, R171, R6, 0x2 ;  /* 0x00000006ab0c9211 */ /* 0x010fc600078610ff */
[----:B------:R4:W-:Y:S01]  /*c500*/  @!P2 ST.E.64 desc[UR50][R10.64], R78 ;  /* 0x0000004e0a00a985 */ /* 0x0009e2000c101b32 */
[-C--:B------:R-:W-:Y:S02]  /*c510*/  @!P1 LEA.HI.X R13, R171, R7.reuse, R209, 0x2, P3 ;  /* 0x00000007ab0d9211 */ /* 0x080fe400018f14d1 */
[----:B------:R-:W-:Y:S02]  /*c520*/  ISETP.GE.AND P2, PT, R168, UR4, PT ;  /* 0x00000004a8007c0c */ /* 0x000fe4000bf46270 */
[CC--:B0-----:R-:W-:Y:S01]  /*c530*/  @!P4 LEA R14, P5, R170.reuse, R6.reuse, 0x2 ;  /* 0x00000006aa0ec211 */ /* 0x0c1fe200078a10ff */
[----:B------:R0:W-:Y:S01]  /*c540*/  @!P1 ST.E.64 desc[UR50][R12.64], R80 ;  /* 0x000000500c009985 */ /* 0x0001e2000c101b32 */
[----:B-1----:R-:W-:Y:S02]  /*c550*/  @!P6 LEA R4, P3, R169, R6, 0x2 ;  /* 0x00000006a904e211 */ /* 0x002fe400078610ff */
[----:B------:R-:W-:Y:S02]  /*c560*/  ISETP.GE.AND P1, PT, R23, UR4, PT ;  /* 0x0000000417007c0c */ /* 0x000fe4000bf26270 */
[----:B------:R-:W-:-:S02]  /*c570*/  @!P4 LEA.HI.X R15, R170, R7, R208, 0x2, P5 ;  /* 0x00000007aa0fc211 */ /* 0x000fc400028f14d0 */
[-C--:B------:R-:W-:Y:S02]  /*c580*/  @!P6 LEA.HI.X R5, R169, R7.reuse, R207, 0x2, P3 ;  /* 0x00000007a905e211 */ /* 0x080fe400018f14cf */
[----:B------:R-:W-:Y:S01]  /*c590*/  ISETP.GE.AND P5, PT, R18, UR4, PT ;  /* 0x0000000412007c0c */ /* 0x000fe2000bfa6270 */
[----:B------:R1:W-:Y:S01]  /*c5a0*/  @!P4 ST.E.64 desc[UR50][R14.64], R82 ;  /* 0x000000520e00c985 */ /* 0x0003e2000c101b32 */
[----:B---3--:R-:W-:Y:S02]  /*c5b0*/  @!P2 LEA R8, P3, R168, R6, 0x2 ;  /* 0x00000006a808a211 */ /* 0x008fe400078610ff */
[----:B------:R-:W-:Y:S01]  /*c5c0*/  ISETP.GE.AND P4, PT, R22, UR4, PT ;  /* 0x0000000416007c0c */ /* 0x000fe2000bf86270 */
[----:B------:R3:W-:Y:S01]  /*c5d0*/  @!P6 ST.E.64 desc[UR50][R4.64], R84 ;  /* 0x000000540400e985 */ /* 0x0007e2000c101b32 */
[----:B------:R-:W-:Y:S02]  /*c5e0*/  ISETP.GE.AND P6, PT, R19, UR4, PT ;  /* 0x0000000413007c0c */ /* 0x000fe4000bfc6270 */
[----:B------:R-:W-:-:S02]  /*c5f0*/  @!P2 LEA.HI.X R9, R168, R7, R206, 0x2, P3 ;  /* 0x00000007a809a211 */ /* 0x000fc400018f14ce */
[----:B----4-:R-:W-:-:S03]  /*c600*/  @!P1 LEA R10, P3, R23, R6, 0x2 ;  /* 0x00000006170a9211 */ /* 0x010fc600078610ff */
[----:B------:R3:W-:Y:S01]  /*c610*/  @!P2 ST.E.64 desc[UR50][R8.64], R86 ;  /* 0x000000560800a985 */ /* 0x0007e2000c101b32 */
[----:B------:R-:W-:-:S03]  /*c620*/  @!P1 LEA.HI.X R11, R23, R7, R205, 0x2, P3 ;  /* 0x00000007170b9211 */ /* 0x000fc600018f14cd */
[-C--:B0-----:R-:W-:Y:S02]  /*c630*/  @!P4 LEA R12, P2, R22, R6.reuse, 0x2 ;  /* 0x00000006160cc211 */ /* 0x081fe400078410ff */
[----:B------:R3:W-:Y:S01]  /*c640*/  @!P1 ST.E.64 desc[UR50][R10.64], R88 ;  /* 0x000000580a009985 */ /* 0x0007e2000c101b32 */
[CC--:B-1----:R-:W-:Y:S02]  /*c650*/  @!P6 LEA R14, P1, R19.reuse, R6.reuse, 0x2 ;  /* 0x00000006130ee211 */ /* 0x0c2fe400078210ff */
[----:B------:R-:W-:Y:S02]  /*c660*/  @!P5 LEA R6, P3, R18, R6, 0x2 ;  /* 0x000000061206d211 */ /* 0x000fe400078610ff */
[-C--:B------:R-:W-:Y:S02]  /*c670*/  @!P4 LEA.HI.X R13, R22, R7.reuse, R204, 0x2, P2 ;  /* 0x00000007160dc211 */ /* 0x080fe400010f14cc */
[-C--:B------:R-:W-:Y:S02]  /*c680*/  @!P6 LEA.HI.X R15, R19, R7.reuse, R203, 0x2, P1 ;  /* 0x00000007130fe211 */ /* 0x080fe400008f14cb */
[----:B------:R-:W-:Y:S01]  /*c690*/  @!P5 LEA.HI.X R7, R18, R7, R202, 0x2, P3 ;  /* 0x000000071207d211 */ /* 0x000fe200018f14ca */
[----:B------:R3:W-:Y:S04]  /*c6a0*/  @!P4 ST.E.64 desc[UR50][R12.64], R90 ;  /* 0x0000005a0c00c985 */ /* 0x0007e8000c101b32 */
[----:B------:R3:W-:Y:S04]  /*c6b0*/  @!P6 ST.E.64 desc[UR50][R14.64], R96 ;  /* 0x000000600e00e985 */ /* 0x0007e8000c101b32 */
[----:B------:R3:W-:Y:S02]  /*c6c0*/  @!P5 ST.E.64 desc[UR50][R6.64], R98 ;  /* 0x000000620600d985 */ /* 0x0007e4000c101b32 */
.L_x_220:
[----:B------:R-:W-:Y:S05]  /*c6d0*/  BSYNC B1 ;  /* 0x0000000000017941 */ /* 0x000fea0003800000 */
.L_x_219:
[----:B-1-3--:R1:W3:Y:S04]  /*c6e0*/  SHFL.IDX PT, R7, R3, 0x1, 0x1c1f ;  /* 0x003c1f0003077f89 */ /* 0x00a2e800000e0000 */
[----:B0-----:R1:W0:Y:S01]  /*c6f0*/  SHFL.IDX PT, R6, R0, 0x1, 0x1c1f ;  /* 0x003c1f0000067f89 */ /* 0x00122200000e0000 */
[----:B------:R-:W-:Y:S05]  /*c700*/  @P0 BRA `(.L_x_218) ;  /* 0x0000001000200947 */ /* 0x000fea0003800000 */
[----:B------:R-:W-:Y:S02]  /*c710*/  ULDC UR4, c[0x0][0xac8] ;  /* 0x0002b20000047ab9 */ /* 0x000fe40000000800 */
[----:B------:R-:W-:Y:S02]  /*c720*/  ISETP.GE.AND P1, PT, R198, UR4, PT ;  /* 0x00000004c6007c0c */ /* 0x000fe4000bf26270 */
[----:B------:R-:W-:Y:S02]  /*c730*/  ISETP.GE.AND P6, PT, R199, UR4, PT ;  /* 0x00000004c7007c0c */ /* 0x000fe4000bfc6270 */
[----:B------:R-:W-:Y:S02]  /*c740*/  ISETP.GE.AND P0, PT, R197, UR4, PT ;  /* 0x00000004c5007c0c */ /* 0x000fe4000bf06270 */
[----:B------:R-:W-:Y:S02]  /*c750*/  ISETP.GE.AND P2, PT, R196, UR4, PT ;  /* 0x00000004c4007c0c */ /* 0x000fe4000bf46270 */
[----:B------:R-:W-:-:S05]  /*c760*/  ISETP.GE.AND P3, PT, R195, UR4, PT ;  /* 0x00000004c3007c0c */ /* 0x000fca000bf66270 */
[CC--:B0-----:R-:W-:Y:S02]  /*c770*/  @!P1 LEA R8, P4, R198.reuse, R6.reuse, 0x2 ;  /* 0x00000006c6089211 */ /* 0x0c1fe400078810ff */
[----:B---3--:R-:W-:Y:S02]  /*c780*/  @!P6 IMAD.WIDE R4, R199, 0x4, R6 ;  /* 0x00000004c704e825 */ /* 0x008fe400078e0206 */
[-C--:B------:R-:W-:Y:S02]  /*c790*/  @!P1 LEA.HI.X R9, R198, R7.reuse, R216, 0x2, P4 ;  /* 0x00000007c6099211 */ /* 0x080fe400020f14d8 */
[----:B------:R-:W-:Y:S01]  /*c7a0*/  ISETP.GE.AND P4, PT, R194, UR4, PT ;  /* 0x00000004c2007c0c */ /* 0x000fe2000bf86270 */
[----:B------:R0:W-:Y:S01]  /*c7b0*/  @!P6 ST.E.64 desc[UR50][R4.64], R62 ;  /* 0x0000003e0400e985 */ /* 0x0001e2000c101b32 */
[-C--:B------:R-:W-:Y:S02]  /*c7c0*/  @!P0 LEA R10, P5, R197, R6.reuse, 0x2 ;  /* 0x00000006c50a8211 */ /* 0x080fe400078a10ff */
[----:B------:R-:W-:Y:S01]  /*c7d0*/  @!P3 LEA R14, P6, R195, R6, 0x2 ;  /* 0x00000006c30eb211 */ /* 0x000fe200078c10ff */
[----:B------:R3:W-:Y:S01]  /*c7e0*/  @!P1 ST.E.64 desc[UR50][R8.64], R60 ;  /* 0x0000003c08009985 */ /* 0x0007e2000c101b32 */
[----:B------:R-:W-:-:S02]  /*c7f0*/  @!P0 LEA.HI.X R11, R197, R7, R215, 0x2, P5 ;  /* 0x00000007c50b8211 */ /* 0x000fc400028f14d7 */
[CC--:B------:R-:W-:Y:S02]  /*c800*/  @!P2 LEA R12, P1, R196.reuse, R6.reuse, 0x2 ;  /* 0x00000006c40ca211 */ /* 0x0c0fe400078210ff */
[-C--:B------:R-:W-:Y:S01]  /*c810*/  @!P3 LEA.HI.X R15, R195, R7.reuse, R213, 0x2, P6 ;  /* 0x00000007c30fb211 */ /* 0x080fe200030f14d5 */
[----:B------:R4:W-:Y:S01]  /*c820*/  @!P0 ST.E.64 desc[UR50][R10.64], R58 ;  /* 0x0000003a0a008985 */ /* 0x0009e2000c101b32 */
[----:B------:R-:W-:Y:S02]  /*c830*/  ISETP.GE.AND P0, PT, R193, UR4, PT ;  /* 0x00000004c1007c0c */ /* 0x000fe4000bf06270 */
[----:B------:R-:W-:Y:S02]  /*c840*/  @!P2 LEA.HI.X R13, R196, R7, R214, 0x2, P1 ;  /* 0x00000007c40da211 */ /* 0x000fe400008f14d6 */
[----:B------:R-:W-:Y:S02]  /*c850*/  ISETP.GE.AND P1, PT, R192, UR4, PT ;  /* 0x00000004c0007c0c */ /* 0x000fe4000bf26270 */
[----:B------:R-:W-:Y:S01]  /*c860*/  @!P4 LEA R20, P5, R194, R6, 0x2 ;  /* 0x00000006c214c211 */ /* 0x000fe200078a10ff */
[----:B------:R5:W-:Y:S01]  /*c870*/  @!P2 ST.E.64 desc[UR50][R12.64], R56 ;  /* 0x000000380c00a985 */ /* 0x000be2000c101b32 */
[----:B------:R-:W-:-:S02]  /*c880*/  ISETP.GE.AND P2, PT, R171, UR4, PT ;  /* 0x00000004ab007c0c */ /* 0x000fc4000bf46270 */
[-C--:B------:R-:W-:Y:S01]  /*c890*/  @!P4 LEA.HI.X R21, R194, R7.reuse, R212, 0x2, P5 ;  /* 0x00000007c215c211 */ /* 0x080fe200028f14d4 */
[----:B------:R2:W-:Y:S02]  /*c8a0*/  @!P3 ST.E.64 desc[UR50][R14.64], R54 ;  /* 0x000000360e00b985 */ /* 0x0005e4000c101b32 */
[CC--:B0-----:R-:W-:Y:S02]  /*c8b0*/  @!P0 LEA R4, P3, R193.reuse, R6.reuse, 0x2 ;  /* 0x00000006c1048211 */ /* 0x0c1fe400078610ff */
[----:B------:R-:W-:Y:S01]  /*c8c0*/  @!P4 ST.E.64 desc[UR50][R20.64], R52 ;  /* 0x000000341400c985 */ /* 0x000fe2000c101b32 */
[----:B------:R-:W-:Y:S02]  /*c8d0*/  ISETP.GE.AND P4, PT, R170, UR4, PT ;  /* 0x00000004aa007c0c */ /* 0x000fe4000bf86270 */
[----:B---3--:R-:W-:Y:S02]  /*c8e0*/  @!P1 LEA R8, P5, R192, R6, 0x2 ;  /* 0x00000006c0089211 */ /* 0x008fe400078a10ff */
[----:B------:R-:W-:-:S02]  /*c8f0*/  @!P0 LEA.HI.X R5, R193, R7, R211, 0x2, P3 ;  /* 0x00000007c1058211 */ /* 0x000fc400018f14d3 */
[----:B------:R-:W-:Y:S02]  /*c900*/  ISETP.GE.AND P3, PT, R169, UR4, PT ;  /* 0x00000004a9007c0c */ /* 0x000fe4000bf66270 */
[CC--:B----4-:R-:W-:Y:S01]  /*c910*/  @!P2 LEA R10, P6, R171.reuse, R6.reuse, 0x2 ;  /* 0x00000006ab0aa211 */ /* 0x0d0fe200078c10ff */
[----:B------:R0:W-:Y:S01]  /*c920*/  @!P0 ST.E.64 desc[UR50][R4.64], R50 ;  /* 0x0000003204008985 */ /* 0x0001e2000c101b32 */
[-C--:B------:R-:W-:Y:S02]  /*c930*/  @!P1 LEA.HI.X R9, R192, R7.reuse, R210, 0x2, P5 ;  /* 0x00000007c0099211 */ /* 0x080fe400028f14d2 */
[----:B------:R-:W-:Y:S02]  /*c940*/  @!P2 LEA.HI.X R11, R171, R7, R209, 0x2, P6 ;  /* 0x00000007ab0ba211 */ /* 0x000fe400030f14d1 */
[----:B------:R-:W-:Y:S01]  /*c950*/  ISETP.GE.AND P0, PT, R168, UR4, PT ;  /* 0x00000004a8007c0c */ /* 0x000fe2000bf06270 */
[----:B------:R3:W-:Y:S01]  /*c960*/  @!P1 ST.E.64 desc[UR50][R8.64], R48 ;  /* 0x0000003008009985 */ /* 0x0007e2000c101b32 */
[----:B-----5:R-:W-:-:S02]  /*c970*/  @!P4 LEA R12, P1, R170, R6, 0x2 ;  /* 0x00000006aa0cc211 */ /* 0x020fc400078210ff */
[----:B------:R-:W-:Y:S01]  /*c980*/  ISETP.GE.AND P5, PT, R23, UR4, PT ;  /* 0x0000000417007c0c */ /* 0x000fe2000bfa6270 */
[----:B------:R4:W-:Y:S01]  /*c990*/  @!P2 ST.E.64 desc[UR50][R10.64], R46 ;  /* 0x0000002e0a00a985 */ /* 0x0009e2000c101b32 */
[----:B------:R-:W-:Y:S02]  /*c9a0*/  @!P4 LEA.HI.X R13, R170, R7, R208, 0x2, P1 ;  /* 0x00000007aa0dc211 */ /* 0x000fe400008f14d0 */
[----:B------:R-:W-:Y:S02]  /*c9b0*/  ISETP.GE.AND P2, PT, R22, UR4, PT ;  /* 0x0000000416007c0c */ /* 0x000fe4000bf46270 */
[----:B------:R-:W-:Y:S01]  /*c9c0*/  ISETP.GE.AND P1, PT, R19, UR4, PT ;  /* 0x0000000413007c0c */ /* 0x000fe2000bf26270 */
[----:B------:R1:W-:Y:S01]  /*c9d0*/  @!P4 ST.E.64 desc[UR50][R12.64], R44 ;  /* 0x0000002c0c00c985 */ /* 0x0003e2000c101b32 */
[-C--:B--2---:R-:W-:Y:S02]  /*c9e0*/  @!P3 LEA R14, P6, R169, R6.reuse, 0x2 ;  /* 0x00000006a90eb211 */ /* 0x084fe400078c10ff */
[----:B0-----:R-:W-:-:S02]  /*c9f0*/  @!P0 LEA R4, P4, R168, R6, 0x2 ;  /* 0x00000006a8048211 */ /* 0x001fc400078810ff */
[-C--:B------:R-:W-:Y:S02]  /*ca00*/  @!P3 LEA.HI.X R15, R169, R7.reuse, R207, 0x2, P6 ;  /* 0x00000007a90fb211 */ /* 0x080fe400030f14cf */
[----:B------:R-:W-:-:S03]  /*ca10*/  @!P0 LEA.HI.X R5, R168, R7, R206, 0x2, P4 ;  /* 0x00000007a8058211 */ /* 0x000fc600020f14ce */
[----:B------:R1:W-:Y:S01]  /*ca20*/  @!P3 ST.E.64 desc[UR50][R14.64], R42 ;  /* 0x0000002a0e00b985 */ /* 0x0003e2000c101b32 */
[-C--:B---3--:R-:W-:Y:S02]  /*ca30*/  @!P5 LEA R8, P3, R23, R6.reuse, 0x2 ;  /* 0x000000061708d211 */ /* 0x088fe400078610ff */
[CC--:B----4-:R-:W-:Y:S01]  /*ca40*/  @!P2 LEA R10, P4, R22.reuse, R6.reuse, 0x2 ;  /* 0x00000006160aa211 */ /* 0x0d0fe200078810ff */
[----:B------:R1:W-:Y:S01]  /*ca50*/  @!P0 ST.E.64 desc[UR50][R4.64], R40 ;  /* 0x0000002804008985 */ /* 0x0003e2000c101b32 */
[----:B------:R-:W-:Y:S02]  /*ca60*/  @!P1 LEA R20, P6, R19, R6, 0x2 ;  /* 0x0000000613149211 */ /* 0x000fe400078c10ff */
[-C--:B------:R-:W-:Y:S02]  /*ca70*/  @!P5 LEA.HI.X R9, R23, R7.reuse, R205, 0x2, P3 ;  /* 0x000000071709d211 */ /* 0x080fe400018f14cd */
[-C--:B------:R-:W-:Y:S02]  /*ca80*/  @!P2 LEA.HI.X R11, R22, R7.reuse, R204, 0x2, P4 ;  /* 0x00000007160ba211 */ /* 0x080fe400020f14cc */
[----:B------:R-:W-:Y:S01]  /*ca90*/  @!P1 LEA.HI.X R21, R19, R7, R203, 0x2, P6 ;  /* 0x0000000713159211 */ /* 0x000fe200030f14cb */
[----:B------:R1:W-:Y:S01]  /*caa0*/  @!P5 ST.E.64 desc[UR50][R8.64], R92 ;  /* 0x0000005c0800d985 */ /* 0x0003e2000c101b32 */
[----:B------:R-:W-:-:S03]  /*cab0*/  ISETP.GE.AND P0, PT, R18, UR4, PT ;  /* 0x0000000412007c0c */ /* 0x000fc6000bf06270 */
[----:B------:R1:W-:Y:S04]  /*cac0*/  @!P2 ST.E.64 desc[UR50][R10.64], R94 ;  /* 0x0000005e0a00a985 */ /* 0x0003e8000c101b32 */
[----:B------:R1:W-:Y:S06]  /*cad0*/  @!P1 ST.E.64 desc[UR50][R20.64], R38 ;  /* 0x0000002614009985 */ /* 0x0003ec000c101b32 */
[----:B------:R-:W-:Y:S05]  /*cae0*/  @P0 BRA `(.L_x_218) ;  /* 0x0000000c00280947 */ /* 0x000fea0003800000 */
[----:B-1----:R-:W-:-:S04]  /*caf0*/  LEA R4, P0, R18, R6, 0x2 ;  /* 0x0000000612047211 */ /* 0x002fc800078010ff */
[----:B------:R-:W-:-:S05]  /*cb00*/  LEA.HI.X R5, R18, R7, R202, 0x2, P0 ;  /* 0x0000000712057211 */ /* 0x000fca00000f14ca */
[----:B------:R4:W-:Y:S01]  /*cb10*/  ST.E.64 desc[UR50][R4.64], R32 ;  /* 0x0000002004007985 */ /* 0x0009e2000c101b32 */
[----:B------:R-:W-:Y:S05]  /*cb20*/  BRA `(.L_x_218) ;  /* 0x0000000c00187947 */ /* 0x000fea0003800000 */
.L_x_209:
[----:B------:R-:W-:Y:S02]  /*cb30*/  ULDC.64 UR8, c[0x0][0xc00] ;  /* 0x0003000000087ab9 */ /* 0x000fe40000000a00 */
[----:B------:R-:W-:-:S04]  /*cb40*/  UISETP.NE.U32.AND UP0, UPT, UR8, URZ, UPT ;  /* 0x0000003f0800728c */ /* 0x000fc8000bf05070 */
[----:B------:R-:W-:-:S03]  /*cb50*/  UISETP.NE.AND.EX UP0, UPT, UR9, URZ, UPT, UP0 ;  /* 0x0000003f0900728c */ /* 0x000fc6000bf05300 */
[----:B------:R-:W-:Y:S02]  /*cb60*/  ULDC.64 UR8, c[0x0][0xc00] ;  /* 0x0003000000087ab9 */ /* 0x000fe40000000a00 */
[----:B------:R-:W-:Y:S01]  /*cb70*/  UIMAD.WIDE UR8, UR36, 0x4, UR8 ;  /* 0x00000004240878a5 */ /* 0x000fe2000f8e0208 */
[----:B------:R-:W-:-:S05]  /*cb80*/  PLOP3.LUT P1, PT, PT, PT, UP0, 0x80, 0x0 ;  /* 0x000000000000781c */ /* 0x000fca0003f2f008 */
[----:B------:R-:W-:Y:S01]  /*cb90*/  MOV R4, UR8 ;  /* 0x0000000800047c02 */ /* 0x000fe20008000f00 */
[----:B------:R-:W-:Y:S01]  /*cba0*/  IMAD.U32 R5, RZ, RZ, UR9 ;  /* 0x00000009ff057e24 */ /* 0x000fe2000f8e00ff */
[----:B------:R-:W-:Y:S02]  /*cbb0*/  ULDC.64 UR8, c[0x0][0xc08] ;  /* 0x0003020000087ab9 */ /* 0x000fe40000000a00 */
[----:B------:R-:W-:-:S04]  /*cbc0*/  UISETP.NE.U32.AND UP1, UPT, UR8, URZ, UPT ;  /* 0x0000003f0800728c */ /* 0x000fc8000bf25070 */
[----:B------:R-:W-:Y:S01]  /*cbd0*/  UISETP.NE.AND.EX UP1, UPT, UR9, URZ, UPT, UP1 ;  /* 0x0000003f0900728c */ /* 0x000fe2000bf25310 */
[----:B------:R-:W2:Y:S01]  /*cbe0*/  @P1 LDG.E R3, desc[UR50][R4.64] ;  /* 0x0000003204031981 */ /* 0x000ea2000c1e1900 */
[----:B------:R-:W-:Y:S02]  /*cbf0*/  ULDC UR4, c[0x0][0xa88] ;  /* 0x0002a20000047ab9 */ /* 0x000fe40000000800 */
[----:B------:R-:W-:Y:S02]  /*cc00*/  IMAD.U32 R0, RZ, RZ, UR4 ;  /* 0x00000004ff007e24 */ /* 0x000fe4000f8e00ff */
[----:B------:R-:W-:-:S05]  /*cc10*/  PLOP3.LUT P2, PT, PT, PT, UP1, 0x80, 0x0 ;  /* 0x000000000000781c */ /* 0x000fca0003f4f018 */
[----:B------:R-:W-:Y:S02]  /*cc20*/  @UP1 ULDC.64 UR8, c[0x0][0xc08] ;  /* 0x0003020000081ab9 */ /* 0x000fe40000000a00 */
[----:B------:R-:W-:-:S06]  /*cc30*/  @UP1 UIMAD.WIDE UR8, UR36, 0x4, UR8 ;  /* 0x00000004240818a5 */ /* 0x000fcc000f8e0208 */
[----:B------:R-:W-:Y:S02]  /*cc40*/  IMAD.U32 R6, RZ, RZ, UR8 ;  /* 0x00000008ff067e24 */ /* 0x000fe4000f8e00ff */
[----:B------:R-:W-:-:S05]  /*cc50*/  IMAD.U32 R7, RZ, RZ, UR9 ;  /* 0x00000009ff077e24 */ /* 0x000fca000f8e00ff */
[----:B------:R0:W5:Y:S01]  /*cc60*/  @P2 LDG.E R0, desc[UR50][R6.64] ;  /* 0x0000003206002981 */ /* 0x000162000c1e1900 */
[----:B------:R-:W-:Y:S01]  /*cc70*/  UMOV UR4, URZ ;  /* 0x0000003f00047c82 */ /* 0x000fe20008000000 */
[----:B------:R-:W-:Y:S02]  /*cc80*/  ISETP.GT.AND P0, PT, R223, 0x7f, PT ;  /* 0x0000007fdf00780c */ /* 0x000fe40003f04270 */
[----:B--2---:R-:W-:-:S13]  /*cc90*/  @P1 R2UR UR4, R3 ;  /* 0x00000000030412ca */ /* 0x004fda00000e0000 */
[----:B------:R-:W-:Y:S01]  /*cca0*/  USHF.R.S32.HI UR16, URZ, 0x1f, UR4 ;  /* 0x0000001f3f107899 */ /* 0x000fe20008011404 */
[----:B0-----:R-:W-:Y:S11]  /*ccb0*/  @P2 BRA `(.L_x_221) ;  /* 0x0000000000102947 */ /* 0x001ff60003800000 */
[----:B------:R-:W-:Y:S05]  /*ccc0*/  @!P1 BRA `(.L_x_221) ;  /* 0x00000000000c9947 */ /* 0x000fea0003800000 */
[----:B------:R-:W2:Y:S04]  /*ccd0*/  LDG.E R3, desc[UR50][R4.64] ;  /* 0x0000003204037981 */ /* 0x000ea8000c1e1900 */
[----:B-----5:R-:W2:Y:S02]  /*cce0*/  LDG.E R0, desc[UR50][R4.64+0x4] ;  /* 0x0000043204007981 */ /* 0x020ea4000c1e1900 */
[----:B--2---:R-:W-:-:S07]  /*ccf0*/  IMAD.IADD R0, R0, 0x1, -R3 ;  /* 0x0000000100007824 */ /* 0x004fce00078e0a03 */
.L_x_221:
[----:B------:R-:W-:Y:S01]  /*cd00*/  USEL UR36, UR36, URZ, !UP0 ;  /* 0x0000003f24247287 */ /* 0x000fe2000c000000 */
[----:B------:R-:W-:Y:S01]  /*cd10*/  BSSY B1, `(.L_x_222) ;  /* 0x0000039000017945 */ /* 0x000fe20003800000 */
[----:B------:R-:W-:-:S03]  /*cd20*/  USEL UR37, UR37, URZ, !UP0 ;  /* 0x0000003f25257287 */ /* 0x000fc6000c000000 */
[----:B------:R-:W-:Y:S09]  /*cd30*/  @P0 BRA `(.L_x_223) ;  /* 0x0000000000d80947 */ /* 0x000ff20003800000 */
[----:B------:R-:W0:Y:S01]  /*cd40*/  S2R R4, SR_TID.X ;  /* 0x0000000000047919 */ /* 0x000e220000002100 */
[----:B------:R-:W1:Y:S01]  /*cd50*/  LDC R9, c[0x0][0xbe8] ;  /* 0x0002fa00ff097b82 */ /* 0x000e620000000800 */
[----:B------:R-:W-:-:S04]  /*cd60*/  IMAD.U32 R3, RZ, RZ, UR38 ;  /* 0x00000026ff037e24 */ /* 0x000fc8000f8e00ff */
[----:B0-----:R-:W-:Y:S02]  /*cd70*/  IMAD R3, R3, 0x80, R4 ;  /* 0x0000008003037824 */ /* 0x001fe400078e0204 */
[----:B-1---5:R-:W-:Y:S02]  /*cd80*/  IMAD R4, R0, R9, RZ ;  /* 0x0000000900047224 */ /* 0x022fe400078e02ff */
[----:B------:R-:W-:-:S05]  /*cd90*/  VIADD R6, R3, 0xffffff80 ;  /* 0xffffff8003067836 */ /* 0x000fca0000000000 */
[----:B------:R-:W-:-:S13]  /*cda0*/  ISETP.GE.AND P0, PT, R6, R4, PT ;  /* 0x000000040600720c */ /* 0x000fda0003f06270 */
[----:B------:R-:W-:Y:S05]  /*cdb0*/  @P0 BRA `(.L_x_223) ;  /* 0x0000000000b80947 */ /* 0x000fea0003800000 */
[----:B------:R-:W-:Y:S01]  /*cdc0*/  ISETP.NE.AND P0, PT, R9, 0x1, PT ;  /* 0x000000010900780c */ /* 0x000fe20003f05270 */
[----:B------:R-:W-:Y:S01]  /*cdd0*/  UISETP.GT.AND UP2, UPT, UR44, 0x1, UPT ;  /* 0x000000012c00788c */ /* 0x000fe2000bf44270 */
[----:B------:R-:W-:-:S03]  /*cde0*/  UMOV UR7, 0x9b8 ;  /* 0x000009b800077882 */ /* 0x000fc60000000000 */
[----:B------:R-:W-:Y:S02]  /*cdf0*/  USEL UR17, UR7, 0x978, UP2 ;  /* 0x0000097807117887 */ /* 0x000fe40009000000 */
[----:B------:R-:W-:-:S06]  /*ce00*/  USEL UR19, UR39, URZ, UP2 ;  /* 0x0000003f27137287 */ /* 0x000fcc0009000000 */
[----:B------:R-:W0:Y:S04]  /*ce10*/  @P0 LDC R3, c[0x0][0xbec] ;  /* 0x0002fb00ff030b82 */ /* 0x000e280000000800 */
[----:B------:R-:W-:Y:S01]  /*ce20*/  ULDC.64 UR10, c[0x0][UR17+0x220] ;  /* 0x00008800110a7abb */ /* 0x000fe20008000a00 */
[----:B------:R-:W-:Y:S01]  /*ce30*/  ULDC.64 UR8, c[0x0][UR17+0x218] ;  /* 0x0000860011087abb */ /* 0x000fe20008000a00 */
[----:B------:R-:W-:Y:S01]  /*ce40*/  ULDC.64 UR12, c[0x0][UR17+0x228] ;  /* 0x00008a00110c7abb */ /* 0x000fe20008000a00 */
[----:B------:R-:W-:Y:S01]  /*ce50*/  UIMAD UR7, UR11, UR36, URZ ;  /* 0x000000240b0772a4 */ /* 0x000fe2000f8e023f */
[----:B------:R-:W1:Y:S01]  /*ce60*/  @P0 LDC R5, c[0x0][0xbf0] ;  /* 0x0002fc00ff050b82 */ /* 0x000e620000000800 */
[----:B------:R-:W-:Y:S02]  /*ce70*/  UIMAD.WIDE.U32 UR14, UR8, UR40, URZ ;  /* 0x00000028080e72a5 */ /* 0x000fe4000f8e003f */
[----:B------:R-:W-:-:S02]  /*ce80*/  UIMAD UR18, UR9, UR40, URZ ;  /* 0x00000028091272a4 */ /* 0x000fc4000f8e023f */
[----:B------:R-:W-:Y:S02]  /*ce90*/  UIMAD.WIDE.U32 UR8, UR10, UR36, URZ ;  /* 0x000000240a0872a5 */ /* 0x000fe4000f8e003f */
[----:B------:R-:W-:Y:S02]  /*cea0*/  UIMAD.WIDE.U32 UR20, UR12, UR19, URZ ;  /* 0x000000130c1472a5 */ /* 0x000fe4000f8e003f */
[----:B------:R-:W-:Y:S02]  /*ceb0*/  UIMAD UR12, UR13, UR19, URZ ;  /* 0x000000130d0c72a4 */ /* 0x000fe4000f8e023f */
[----:B------:R-:W-:Y:S02]  /*cec0*/  UIMAD UR7, UR10, UR37, UR7 ;  /* 0x000000250a0772a4 */ /* 0x000fe4000f8e0207 */
[----:B------:R-:W-:Y:S02]  /*ced0*/  UIADD3 UR14, UP0, UP1, UR8, UR14, UR4 ;  /* 0x0000000e080e7290 */ /* 0x000fe4000f91e004 */
[----:B------:R-:W-:Y:S01]  /*cee0*/  UIADD3 UR8, UR12, UR21, URZ ;  /* 0x000000150c087290 */ /* 0x000fe2000fffe03f */
[----:B0-----:R-:W-:Y:S01]  /*cef0*/  @P0 IMAD.HI.U32 R4, R6, R3, RZ ;  /* 0x0000000306040227 */ /* 0x001fe200078e00ff */
[----:B------:R-:W-:-:S02]  /*cf00*/  UIADD3 UR11, UR18, UR15, URZ ;  /* 0x0000000f120b7290 */ /* 0x000fc4000fffe03f */
[----:B------:R-:W-:Y:S01]  /*cf10*/  UIADD3 UR7, UR9, UR7, URZ ;  /* 0x0000000709077290 */ /* 0x000fe2000fffe03f */
[----:B------:R-:W-:Y:S02]  /*cf20*/  IMAD.MOV.U32 R3, RZ, RZ, R6 ;  /* 0x000000ffff037224 */ /* 0x000fe400078e0006 */
[----:B------:R-:W-:Y:S01]  /*cf30*/  IMAD.U32 R8, RZ, RZ, UR8 ;  /* 0x00000008ff087e24 */ /* 0x000fe2000f8e00ff */
[----:B------:R-:W-:Y:S01]  /*cf40*/  UIADD3.X UR7, UR7, UR11, UR16, UP0, UP1 ;  /* 0x0000000b07077290 */ /* 0x000fe200087e2410 */
[----:B-1----:R-:W-:Y:S01]  /*cf50*/  @P0 SHF.R.U32.HI R3, RZ, R5, R4 ;  /* 0x00000005ff030219 */ /* 0x002fe20000011604 */
[----:B------:R-:W-:Y:S01]  /*cf60*/  IMAD.U32 R4, RZ, RZ, UR20 ;  /* 0x00000014ff047e24 */ /* 0x000fe2000f8e00ff */
[----:B------:R-:W-:Y:S01]  /*cf70*/  ULDC.64 UR8, c[0x0][UR17+0x210] ;  /* 0x0000840011087abb */ /* 0x000fe20008000a00 */
[----:B------:R-:W-:Y:S01]  /*cf80*/  IMAD.U32 R5, RZ, RZ, UR21 ;  /* 0x00000015ff057e24 */ /* 0x000fe2000f8e00ff */
[--C-:B------:R-:W-:Y:S01]  /*cf90*/  SHF.R.S32.HI R5, RZ, 0x1f, R3.reuse ;  /* 0x0000001fff057819 */ /* 0x100fe20000011403 */
[----:B------:R-:W-:Y:S01]  /*cfa0*/  IMAD.MOV R7, RZ, RZ, -R3 ;  /* 0x000000ffff077224 */ /* 0x000fe200078e0a03 */
[----:B------:R-:W-:Y:S01]  /*cfb0*/  IADD3 R4, P0, P1, R3, UR14, R4 ;  /* 0x0000000e03047c10 */ /* 0x000fe2000f91e004 */
[----:B------:R-:W-:Y:S01]  /*cfc0*/  ULDC.64 UR10, c[0x0][0xba8] ;  /* 0x0002ea00000a7ab9 */ /* 0x000fe20000000a00 */
[----:B------:R-:W-:Y:S01]  /*cfd0*/  @!UP2 ULDC UR10, c[0x0][0xb50] ;  /* 0x0002d400000aaab9 */ /* 0x000fe20000000800 */
[----:B------:R-:W-:Y:S01]  /*cfe0*/  IMAD R7, R9, R7, R6 ;  /* 0x0000000709077224 */ /* 0x000fe200078e0206 */
[----:B------:R-:W-:Y:S01]  /*cff0*/  IADD3.X R5, R5, UR7, R8, P0, P1 ;  /* 0x0000000705057c10 */ /* 0x000fe200087e2408 */
[----:B------:R-:W-:-:S02]  /*d000*/  @!UP2 ULDC UR11, c[0x0][0xb54] ;  /* 0x0002d500000baab9 */ /* 0x000fc40000000800 */
[C---:B------:R-:W-:Y:S01]  /*d010*/  IMAD R6, R7.reuse, UR9, RZ ;  /* 0x0000000907067c24 */ /* 0x040fe2000f8e02ff */
[----:B------:R-:W-:Y:S01]  /*d020*/  SHF.R.S32.HI R3, RZ, 0x1f, R7 ;  /* 0x0000001fff037819 */ /* 0x000fe20000011407 */
[----:B------:R-:W-:-:S04]  /*d030*/  IMAD.WIDE.U32 R4, R7, UR8, R4 ;  /* 0x0000000807047c25 */ /* 0x000fc8000f8e0004 */
[----:B------:R-:W-:Y:S01]  /*d040*/  IMAD R3, R3, UR8, R6 ;  /* 0x0000000803037c24 */ /* 0x000fe2000f8e0206 */
[----:B------:R-:W-:-:S03]  /*d050*/  LEA R6, P0, R4, UR10, 0x2 ;  /* 0x0000000a04067c11 */ /* 0x000fc6000f8010ff */
[----:B------:R-:W-:-:S05]  /*d060*/  IMAD.IADD R3, R5, 0x1, R3 ;  /* 0x0000000105037824 */ /* 0x000fca00078e0203 */
[----:B------:R-:W-:Y:S01]  /*d070*/  LEA.HI.X R7, R4, UR11, R3, 0x2, P0 ;  /* 0x0000000b04077c11 */ /* 0x000fe200080f1403 */
[----:B------:R-:W-:-:S05]  /*d080*/  IMAD.MOV.U32 R3, RZ, RZ, -0x800000 ;  /* 0xff800000ff037424 */ /* 0x000fca00078e00ff */
[----:B------:R0:W-:Y:S02]  /*d090*/  STG.E desc[UR50][R6.64], R3 ;  /* 0x0000000306007986 */ /* 0x0001e4000c101932 */
.L_x_223:
[----:B------:R-:W-:Y:S05]  /*d0a0*/  BSYNC B1 ;  /* 0x0000000000017941 */ /* 0x000fea0003800000 */
.L_x_222:
[----:B------:R-:W-:-:S06]  /*d0b0*/  UISETP.GT.AND UP0, UPT, UR44, 0x1, UPT ;  /* 0x000000012c00788c */ /* 0x000fcc000bf04270 */
[----:B------:R-:W-:-:S13]  /*d0c0*/  PLOP3.LUT P0, PT, PT, PT, UP0, 0x80, 0x0 ;  /* 0x000000000000781c */ /* 0x000fda0003f0f008 */
[----:B------:R-:W-:Y:S05]  /*d0d0*/  @P0 BRA `(.L_x_218) ;  /* 0x0000000400ac0947 */ /* 0x000fea0003800000 */
[----:B------:R-:W1:Y:S01]  /*d0e0*/  LDC R11, c[0x0][0xbe8] ;  /* 0x0002fa00ff0b7b82 */ /* 0x000e620000000800 */
[----:B------:R-:W-:Y:S01]  /*d0f0*/  ULDC.64 UR10, c[0x0][0xaa0] ;  /* 0x0002a800000a7ab9 */ /* 0x000fe20000000a00 */
[----:B0-----:R-:W-:Y:S01]  /*d100*/  IMAD R3, R17, 0x20, R200 ;  /* 0x0000002011037824 */ /* 0x001fe200078e02c8 */
[----:B------:R-:W-:Y:S01]  /*d110*/  UIMAD UR7, UR16, UR10, URZ ;  /* 0x0000000a100772a4 */ /* 0x000fe2000f8e023f */
[----:B------:R-:W-:Y:S01]  /*d120*/  IMAD.U32 R8, RZ, RZ, UR38 ;  /* 0x00000026ff087e24 */ /* 0x000fe2000f8e00ff */
[----:B------:R-:W-:Y:S01]  /*d130*/  UIMAD.WIDE.U32 UR8, UR4, UR10, URZ ;  /* 0x0000000a040872a5 */ /* 0x000fe2000f8e003f */
[----:B------:R-:W-:Y:S01]  /*d140*/  IMAD.U32 R13, RZ, RZ, UR38 ;  /* 0x00000026ff0d7e24 */ /* 0x000fe2000f8e00ff */
[----:B------:R-:W-:Y:S01]  /*d150*/  UIMAD UR7, UR4, UR11, UR7 ;  /* 0x0000000b040772a4 */ /* 0x000fe2000f8e0207 */
[----:B------:R-:W-:Y:S01]  /*d160*/  IMAD R8, R8, 0x80, R3 ;  /* 0x0000008008087824 */ /* 0x000fe200078e0203 */
[----:B------:R-:W-:Y:S01]  /*d170*/  BSSY B1, `(.L_x_224) ;  /* 0x0000037000017945 */ /* 0x000fe20003800000 */
[----:B------:R-:W-:Y:S01]  /*d180*/  ULDC.64 UR10, c[0x0][0xae8] ;  /* 0x0002ba00000a7ab9 */ /* 0x000fe20000000a00 */
[----:B------:R-:W-:Y:S01]  /*d190*/  UIADD3 UR9, UR9, UR7, URZ ;  /* 0x0000000709097290 */ /* 0x000fe2000fffe03f */
[----:B------:R-:W-:-:S03]  /*d1a0*/  IMAD.MOV.U32 R3, RZ, RZ, R8 ;  /* 0x000000ffff037224 */ /* 0x000fc600078e0008 */
[----:B------:R-:W-:-:S04]  /*d1b0*/  UIMAD.WIDE.U32 UR8, UR40, UR10, UR8 ;  /* 0x0000000a280872a5 */ /* 0x000fc8000f8e0008 */
[----:B------:R-:W-:-:S03]  /*d1c0*/  UIMAD UR9, UR40, UR11, UR9 ;  /* 0x0000000b280972a4 */ /* 0x000fc6000f8e0209 */
[----:B------:R-:W-:Y:S01]  /*d1d0*/  ULDC.64 UR10, c[0x0][0xaf0] ;  /* 0x0002bc00000a7ab9 */ /* 0x000fe20000000a00 */
[----:B-1----:R-:W-:Y:S01]  /*d1e0*/  ISETP.NE.AND P0, PT, R11, 0x1, PT ;  /* 0x000000010b00780c */ /* 0x002fe20003f05270 */
[----:B------:R-:W-:-:S04]  /*d1f0*/  UIMAD UR37, UR37, UR10, URZ ;  /* 0x0000000a252572a4 */ /* 0x000fc8000f8e023f */
[----:B------:R-:W-:Y:S02]  /*d200*/  UIMAD UR4, UR36, UR11, UR37 ;  /* 0x0000000b240472a4 */ /* 0x000fe4000f8e0225 */
[----:B------:R-:W-:-:S03]  /*d210*/  UIMAD.WIDE.U32 UR36, UR36, UR10, UR8 ;  /* 0x0000000a242472a5 */ /* 0x000fc6000f8e0008 */
[----:B------:R-:W-:Y:S01]  /*d220*/  ULDC.64 UR8, c[0x0][0xae0] ;  /* 0x0002b80000087ab9 */ /* 0x000fe20000000a00 */
[----:B------:R-:W-:Y:S02]  /*d230*/  UIADD3 UR4, UR37, UR4, URZ ;  /* 0x0000000425047290 */ /* 0x000fe4000fffe03f */
[----:B------:R-:W0:Y:S08]  /*d240*/  @P0 LDC R5, c[0x0][0xbec] ;  /* 0x0002fb00ff050b82 */ /* 0x000e300000000800 */
[----:B------:R-:W1:Y:S01]  /*d250*/  @P0 LDC R7, c[0x0][0xbf0] ;  /* 0x0002fc00ff070b82 */ /* 0x000e620000000800 */
[----:B0-----:R-:W-:-:S04]  /*d260*/  @P0 IMAD.HI.U32 R4, R8, R5, RZ ;  /* 0x0000000508040227 */ /* 0x001fc800078e00ff */
[----:B------:R-:W-:Y:S02]  /*d270*/  IMAD.U32 R5, RZ, RZ, UR37 ;  /* 0x00000025ff057e24 */ /* 0x000fe4000f8e00ff */
[----:B------:R-:W-:Y:S01]  /*d280*/  IMAD.U32 R5, RZ, RZ, UR4 ;  /* 0x00000004ff057e24 */ /* 0x000fe2000f8e00ff */
[----:B-1----:R-:W-:-:S04]  /*d290*/  @P0 SHF.R.U32.HI R3, RZ, R7, R4 ;  /* 0x00000007ff030219 */ /* 0x002fc80000011604 */
[--C-:B------:R-:W-:Y:S01]  /*d2a0*/  SHF.R.S32.HI R4, RZ, 0x1f, R3.reuse ;  /* 0x0000001fff047819 */ /* 0x100fe20000011403 */
[----:B------:R-:W-:-:S04]  /*d2b0*/  IMAD.MOV R7, RZ, RZ, -R3 ;  /* 0x000000ffff077224 */ /* 0x000fc800078e0a03 */
[----:B------:R-:W-:Y:S02]  /*d2c0*/  IMAD R6, R4, UR8, RZ ;  /* 0x0000000804067c24 */ /* 0x000fe4000f8e02ff */
[----:B------:R-:W-:Y:S02]  /*d2d0*/  IMAD.U32 R4, RZ, RZ, UR36 ;  /* 0x00000024ff047e24 */ /* 0x000fe4000f8e00ff */
[----:B------:R-:W-:Y:S02]  /*d2e0*/  IMAD R7, R11, R7, R8 ;  /* 0x000000070b077224 */ /* 0x000fe400078e0208 */
[C---:B------:R-:W-:Y:S02]  /*d2f0*/  IMAD R9, R3.reuse, UR9, R6 ;  /* 0x0000000903097c24 */ /* 0x040fe4000f8e0206 */
[----:B------:R-:W-:Y:S01]  /*d300*/  IMAD.WIDE.U32 R4, R3, UR8, R4 ;  /* 0x0000000803047c25 */ /* 0x000fe2000f8e0004 */
[----:B------:R-:W-:Y:S01]  /*d310*/  SHF.R.S32.HI R3, RZ, 0x1f, R7 ;  /* 0x0000001fff037819 */ /* 0x000fe20000011407 */
[----:B------:R-:W-:-:S02]  /*d320*/  ULDC.64 UR8, c[0x0][0xad8] ;  /* 0x0002b60000087ab9 */ /* 0x000fc40000000a00 */
[----:B------:R-:W-:Y:S02]  /*d330*/  IMAD.IADD R5, R5, 0x1, R9 ;  /* 0x0000000105057824 */ /* 0x000fe400078e0209 */
[----:B------:R-:W-:Y:S02]  /*d340*/  IMAD R6, R3, UR8, RZ ;  /* 0x0000000803067c24 */ /* 0x000fe4000f8e02ff */
[----:B------:R-:W-:Y:S02]  /*d350*/  IMAD R8, R13, 0x80, R200 ;  /* 0x000000800d087824 */ /* 0x000fe400078e02c8 */
[----:B-----5:R-:W-:Y:S02]  /*d360*/  IMAD R11, R0, R11, RZ ;  /* 0x0000000b000b7224 */ /* 0x020fe400078e02ff */
[C---:B------:R-:W-:Y:S02]  /*d370*/  IMAD R3, R7.reuse, UR9, R6 ;  /* 0x0000000907037c24 */ /* 0x040fe4000f8e0206 */
[----:B------:R-:W-:Y:S01]  /*d380*/  IMAD.WIDE.U32 R4, R7, UR8, R4 ;  /* 0x0000000807047c25 */ /* 0x000fe2000f8e0004 */
[----:B------:R-:W-:Y:S01]  /*d390*/  ISETP.GE.AND P2, PT, R8, R11, PT ;  /* 0x0000000b0800720c */ /* 0x000fe20003f46270 */
[----:B------:R-:W-:-:S02]  /*d3a0*/  ULDC.64 UR8, c[0x0][0xa80] ;  /* 0x0002a00000087ab9 */ /* 0x000fc40000000a00 */
[----:B------:R-:W-:Y:S01]  /*d3b0*/  IMAD.IADD R3, R5, 0x1, R3 ;  /* 0x0000000105037824 */ /* 0x000fe200078e0203 */
[----:B------:R-:W-:Y:S01]  /*d3c0*/  LEA R6, P3, R4, UR8, 0x1 ;  /* 0x0000000804067c11 */ /* 0x000fe2000f8608ff */
[----:B------:R-:W-:-:S03]  /*d3d0*/  VIADD R0, R8, 0x20 ;  /* 0x0000002008007836 */ /* 0x000fc60000000000 */
[----:B------:R-:W-:Y:S01]  /*d3e0*/  LEA.HI.X R3, R4, UR9, R3, 0x1, P3 ;  /* 0x0000000904037c11 */ /* 0x000fe200098f0c03 */
[----:B------:R0:W1:Y:S01]  /*d3f0*/  SHFL.IDX PT, R7, R6, RZ, 0x181f ;  /* 0x00181fff06077589 */ /* 0x00006200000e0000 */
[-C--:B------:R-:W-:Y:S01]  /*d400*/  ISETP.GE.AND P1, PT, R0, R11.reuse, PT ;  /* 0x0000000b0000720c */ /* 0x080fe20003f26270 */
[----:B------:R-:W-:Y:S02]  /*d410*/  VIADD R0, R8, 0x40 ;  /* 0x0000004008007836 */ /* 0x000fe40000000000 */
[----:B------:R0:W2:Y:S03]  /*d420*/  SHFL.IDX PT, R5, R3, RZ, 0x181f ;  /* 0x00181fff03057589 */ /* 0x0000a600000e0000 */
[----:B------:R-:W-:Y:S01]  /*d430*/  ISETP.GE.AND P0, PT, R0, R11, PT ;  /* 0x0000000b0000720c */ /* 0x000fe20003f06270 */
[----:B------:R-:W-:-:S12]  /*d440*/  @P2 BRA `(.L_x_225) ;  /* 0x0000000000242947 */ /* 0x000fd80003800000 */
[----:B------:R-:W-:Y:S02]  /*d450*/  ULDC UR4, c[0x0][0xac8] ;  /* 0x0002b20000047ab9 */ /* 0x000fe40000000800 */
[----:B------:R-:W-:Y:S02]  /*d460*/  ISETP.GE.AND P4, PT, R2, UR4, PT ;  /* 0x0000000402007c0c */ /* 0x000fe4000bf86270 */
[----:B------:R-:W-:-:S11]  /*d470*/  ISETP.GE.AND P5, PT, R16, UR4, PT ;  /* 0x0000000410007c0c */ /* 0x000fd6000bfa6270 */
[-C--:B-1----:R-:W-:Y:S02]  /*d480*/  @!P4 LEA R12, P2, R2, R7.reuse, 0x1 ;  /* 0x00000007020cc211 */ /* 0x082fe400078408ff */
[----:B------:R-:W-:Y:S02]  /*d490*/  @!P5 LEA R4, P3, R16, R7, 0x1 ;  /* 0x000000071004d211 */ /* 0x000fe400078608ff */
[-C--:B--2---:R-:W-:Y:S02]  /*d4a0*/  @!P4 LEA.HI.X R13, R2, R5.reuse, R222, 0x1, P2 ;  /* 0x00000005020dc211 */ /* 0x084fe400010f0cde */
[----:B------:R-:W-:-:S03]  /*d4b0*/  @!P5 LEA.HI.X R5, R16, R5, R221, 0x1, P3 ;  /* 0x000000051005d211 */ /* 0x000fc600018f0cdd */
[----:B------:R3:W-:Y:S04]  /*d4c0*/  @!P4 ST.E.128 desc[UR50][R12.64], RZ ;  /* 0x000000ff0c00c985 */ /* 0x0007e8000c101d32 */
[----:B------:R3:W-:Y:S02]  /*d4d0*/  @!P5 ST.E.128 desc[UR50][R4.64], RZ ;  /* 0x000000ff0400d985 */ /* 0x0007e4000c101d32 */
.L_x_225:
[----:B------:R-:W-:Y:S05]  /*d4e0*/  BSYNC B1 ;  /* 0x0000000000017941 */ /* 0x000fea0003800000 */
.L_x_224:
[----:B--23--:R2:W3:Y:S01]  /*d4f0*/  SHFL.IDX PT, R5, R3, 0x1, 0x181f ;  /* 0x00381f0003057f89 */ /* 0x00c4e200000e0000 */
[----:B------:R-:W-:Y:S03]  /*d500*/  BSSY B1, `(.L_x_226) ;  /* 0x000000c000017945 */ /* 0x000fe60003800000 */
[----:B-1----:R2:W1:Y:S01]  /*d510*/  SHFL.IDX PT, R7, R6, 0x1, 0x181f ;  /* 0x00381f0006077f89 */ /* 0x00246200000e0000 */
[----:B------:R-:W-:Y:S05]  /*d520*/  @P1 BRA `(.L_x_227) ;  /* 0x0000000000241947 */ /* 0x000fea0003800000 */
[----:B------:R-:W-:Y:S02]  /*d530*/  ULDC UR4, c[0x0][0xac8] ;  /* 0x0002b20000047ab9 */ /* 0x000fe40000000800 */
[----:B------:R-:W-:Y:S02]  /*d540*/  ISETP.GE.AND P3, PT, R2, UR4, PT ;  /* 0x0000000402007c0c */ /* 0x000fe4000bf66270 */
[----:B------:R-:W-:-:S11]  /*d550*/  ISETP.GE.AND P4, PT, R16, UR4, PT ;  /* 0x0000000410007c0c */ /* 0x000fd6000bf86270 */
[-C--:B-1----:R-:W-:Y:S02]  /*d560*/  @!P3 LEA R12, P1, R2, R7.reuse, 0x1 ;  /* 0x00000007020cb211 */ /* 0x082fe400078208ff */
[----:B------:R-:W-:Y:S02]  /*d570*/  @!P4 LEA R4, P2, R16, R7, 0x1 ;  /* 0x000000071004c211 */ /* 0x000fe400078408ff */
[-C--:B---3--:R-:W-:Y:S02]  /*d580*/  @!P3 LEA.HI.X R13, R2, R5.reuse, R222, 0x1, P1 ;  /* 0x00000005020db211 */ /* 0x088fe400008f0cde */
[----:B------:R-:W-:-:S03]  /*d590*/  @!P4 LEA.HI.X R5, R16, R5, R221, 0x1, P2 ;  /* 0x000000051005c211 */ /* 0x000fc600010f0cdd */
[----:B------:R4:W-:Y:S04]  /*d5a0*/  @!P3 ST.E.128 desc[UR50][R12.64], RZ ;  /* 0x000000ff0c00b985 */ /* 0x0009e8000c101d32 */
[----:B------:R4:W-:Y:S02]  /*d5b0*/  @!P4 ST.E.128 desc[UR50][R4.64], RZ ;  /* 0x000000ff0400c985 */ /* 0x0009e4000c101d32 */
.L_x_227:
[----:B------:R-:W-:Y:S05]  /*d5c0*/  BSYNC B1 ;  /* 0x0000000000017941 */ /* 0x000fea0003800000 */
.L_x_226:
[----:B---34-:R3:W4:Y:S01]  /*d5d0*/  SHFL.IDX PT, R5, R3, 0x2, 0x181f ;  /* 0x00581f0003057f89 */ /* 0x01872200000e0000 */
        /* <DEDUP_REMOVED lines=8> */
[-C--:B----4-:R-:W-:Y:S02]  /*d660*/  @!P2 LEA.HI.X R13, R2, R5.reuse, R222, 0x1, P0 ;  /* 0x00000005020da211 */ /* 0x090fe400000f0cde */
[----:B------:R-:W-:-:S03]  /*d670*/  @!P3 LEA.HI.X R5, R16, R5, R221, 0x1, P1 ;  /* 0x000000051005b211 */ /* 0x000fc600008f0cdd */
[----:B------:R1:W-:Y:S04]  /*d680*/  @!P2 ST.E.128 desc[UR50][R12.64], RZ ;  /* 0x000000ff0c00a985 */ /* 0x0003e8000c101d32 */
[----:B------:R1:W-:Y:S02]  /*d690*/  @!P3 ST.E.128 desc[UR50][R4.64], RZ ;  /* 0x000000ff0400b985 */ /* 0x0003e4000c101d32 */
.L_x_229:
[----:B------:R-:W-:Y:S05]  /*d6a0*/  BSYNC B1 ;  /* 0x0000000000017941 */ /* 0x000fea0003800000 */
.L_x_228:
[----:B------:R-:W-:Y:S01]  /*d6b0*/  VIADD R0, R8, 0x60 ;  /* 0x0000006008007836 */ /* 0x000fe20000000000 */
[----:B0-23--:R-:W0:Y:S04]  /*d6c0*/  SHFL.IDX PT, R3, R3, 0x3, 0x181f ;  /* 0x00781f0003037f89 */ /* 0x00de2800000e0000 */
[----:B------:R-:W-:Y:S01]  /*d6d0*/  ISETP.GE.AND P0, PT, R0, R11, PT ;  /* 0x0000000b0000720c */ /* 0x000fe20003f06270 */
[----:B-1--4-:R1:W2:-:S12]  /*d6e0*/  SHFL.IDX PT, R5, R6, 0x3, 0x181f ;  /* 0x00781f0006057f89 */ /* 0x01229800000e0000 */
[----:B-1----:R-:W-:Y:S05]  /*d6f0*/  @P0 BRA `(.L_x_218) ;  /* 0x0000000000240947 */ /* 0x002fea0003800000 */
[----:B------:R-:W-:Y:S02]  /*d700*/  ULDC UR4, c[0x0][0xac8] ;  /* 0x0002b20000047ab9 */ /* 0x000fe40000000800 */
[----:B------:R-:W-:Y:S02]  /*d710*/  ISETP.GE.AND P2, PT, R2, UR4, PT ;  /* 0x0000000402007c0c */ /* 0x000fe4000bf46270 */
[----:B------:R-:W-:-:S11]  /*d720*/  ISETP.GE.AND P3, PT, R16, UR4, PT ;  /* 0x0000000410007c0c */ /* 0x000fd6000bf66270 */
[-C--:B--2---:R-:W-:Y:S02]  /*d730*/  @!P2 LEA R6, P0, R2, R5.reuse, 0x1 ;  /* 0x000000050206a211 */ /* 0x084fe400078008ff */
[----:B------:R-:W-:Y:S02]  /*d740*/  @!P3 LEA R4, P1, R16, R5, 0x1 ;  /* 0x000000051004b211 */ /* 0x000fe400078208ff */
[-C--:B0-----:R-:W-:Y:S02]  /*d750*/  @!P2 LEA.HI.X R7, R2, R3.reuse, R222, 0x1, P0 ;  /* 0x000000030207a211 */ /* 0x081fe400000f0cde */
[----:B------:R-:W-:-:S03]  /*d760*/  @!P3 LEA.HI.X R5, R16, R3, R221, 0x1, P1 ;  /* 0x000000031005b211 */ /* 0x000fc600008f0cdd */
[----:B------:R0:W-:Y:S04]  /*d770*/  @!P2 ST.E.128 desc[UR50][R6.64], RZ ;  /* 0x000000ff0600a985 */ /* 0x0001e8000c101d32 */
[----:B------:R0:W-:Y:S02]  /*d780*/  @!P3 ST.E.128 desc[UR50][R4.64], RZ ;  /* 0x000000ff0400b985 */ /* 0x0001e4000c101d32 */
.L_x_218:
[----:B------:R-:W-:Y:S05]  /*d790*/  BSYNC B0 ;  /* 0x0000000000007941 */ /* 0x000fea0003800000 */
.L_x_208:
[----:B------:R-:W-:Y:S02]  /*d7a0*/  ULDC UR4, c[0x0][0xc3c] ;  /* 0x00030f0000047ab9 */ /* 0x000fe40000000800 */
[----:B------:R-:W-:-:S13]  /*d7b0*/  ISETP.GE.AND P0, PT, R35, UR4, PT ;  /* 0x0000000423007c0c */ /* 0x000fda000bf06270 */
[----:B------:R-:W-:Y:S05]  /*d7c0*/  @!P0 BRA `(.L_x_230) ;  /* 0xffffff3400d88947 */ /* 0x000fea000383ffff */
[----:B------:R-:W-:Y:S05]  /*d7d0*/  EXIT ;  /* 0x000000000000794d */ /* 0x000fea0003800000 */
.L_x_179:
[----:B------:R-:W-:-:S08]  /*d7e0*/  NOP ;  /* 0x0000000000007918 */ /* 0x000fd00000000000 */
[----:B------:R-:W0:-:S00]  /*d7f0*/  USETMAXREG.DEALLOC.CTAPOOL 0x28 ;  /* 0x00000028000079c8 */ /* 0x000e0000080e0500 */
[----:B0-----:R-:W-:Y:S02]  /*d800*/  LOP3.LUT R0, R0, 0x3, RZ, 0xc0, !PT ;  /* 0x0000000300007812 */ /* 0x001fe400078ec0ff */
[----:B------:R-:W-:-:S04]  /*d810*/  LOP3.LUT R17, R17, 0xfffffdff, RZ, 0xc0, !PT ;  /* 0xfffffdff11117812 */ /* 0x000fc800078ec0ff */
[----:B------:R-:W0:Y:S02]  /*d820*/  SHFL.IDX PT, R0, R0, RZ, 0x1f ;  /* 0x00001fff00007589 */ /* 0x000e2400000e0000 */
[----:B0-----:R-:W-:-:S13]  /*d830*/  ISETP.NE.AND P0, PT, R0, RZ, PT ;  /* 0x000000ff0000720c */ /* 0x001fda0003f05270 */
[----:B------:R-:W-:Y:S01]  /*d840*/  @P0 BAR.SYNC.DEFER_BLOCKING 0x5, 0x180 ;  /* 0x0146000000000b1d */ /* 0x000fe20000010000 */
[----:B------:R-:W-:Y:S02]  /*d850*/  @P0 MOV R3, 0x400 ;  /* 0x0000040000030802 */ /* 0x000fe40000000f00 */
[----:B------:R-:W-:Y:S02]  /*d860*/  @P0 LOP3.LUT R17, R17, 0x200, RZ, 0xfc, !PT ;  /* 0x0000020011110812 */ /* 0x000fe400078efcff */
[----:B------:R-:W-:-:S05]  /*d870*/  @P0 LEA R2, R2, R3, 0x18 ;  /* 0x0000000302020211 */ /* 0x000fca00078ec0ff */
[----:B------:R-:W0:Y:S04]  /*d880*/  @P0 LDS.128 R4, [R2+0x298d0] ;  /* 0x0298d00002040984 */ /* 0x000e280000000c00 */
[----:B0-----:R0:W-:Y:S01]  /*d890*/  @P0 STL.64 [R1], R4 ;  /* 0x0000000401000387 */ /* 0x0011e20000100a00 */
[----:B------:R-:W-:-:S03]  /*d8a0*/  IMAD.MOV.U32 R0, RZ, RZ, R7 ;  /* 0x000000ffff007224 */ /* 0x000fc600078e0007 */
[----:B------:R0:W-:Y:S02]  /*d8b0*/  @P0 STL [R1+0x8], R6 ;  /* 0x0000080601000387 */ /* 0x0001e40000100800 */
[----:B------:R-:W-:Y:S01]  /*d8c0*/  @P0 R2UR UR39, R0 ;  /* 0x00000000002702ca */ /* 0x000fe200000e0000 */
[----:B------:R-:W-:Y:S06]  /*d8d0*/  @P0 BAR.ARV 0x4, 0x180 ;  /* 0x0106000000000b1d */ /* 0x000fec0000002000 */
[----:B------:R-:W-:Y:S08]  /*d8e0*/  @P0 BRA `(.L_x_231) ;  /* 0x0000000800cc0947 */ /* 0x000ff00003800000 */
[----:B0-----:R-:W0:Y:S01]  /*d8f0*/  S2R R4, SR_TID.X ;  /* 0x0000000000047919 */ /* 0x001e220000002100 */
[----:B------:R-:W-:Y:S01]  /*d900*/  ULDC UR4, c[0x0][0xc3c] ;  /* 0x00030f0000047ab9 */ /* 0x000fe20000000800 */
[----:B------:R-:W-:Y:S01]  /*d910*/  IMAD.MOV.U32 R0, RZ, RZ, RZ ;  /* 0x000000ffff007224 */ /* 0x000fe200078e00ff */
[----:B------:R-:W1:Y:S01]  /*d920*/  LDC R12, c[0x0][0xc38] ;  /* 0x00030e00ff0c7b82 */ /* 0x000e620000000800 */
[----:B------:R-:W-:Y:S01]  /*d930*/  IMAD.MOV.U32 R9, RZ, RZ, RZ ;  /* 0x000000ffff097224 */ /* 0x000fe200078e00ff */
[----:B0-----:R-:W-:-:S04]  /*d940*/  LOP3.LUT R7, R4, 0x1f, RZ, 0xc0, !PT ;  /* 0x0000001f04077812 */ /* 0x001fc800078ec0ff */
[----:B------:R-:W-:-:S04]  /*d950*/  ISETP.NE.AND P0, PT, R7, 0x1f, PT ;  /* 0x0000001f0700780c */ /* 0x000fc80003f05270 */
[----:B------:R-:W-:-:S13]  /*d960*/  ISETP.GE.OR P1, PT, R7, UR4, !P0 ;  /* 0x0000000407007c0c */ /* 0x000fda000c726670 */
[----:B------:R-:W0:Y:S08]  /*d970*/  @!P1 LDC.64 R4, c[0x0][0xc80] ;  /* 0x00032000ff049b82 */ /* 0x000e300000000a00 */
[----:B------:R-:W2:Y:S01]  /*d980*/  @!P1 LDC.64 R2, c[0x0][0xc78] ;  /* 0x00031e00ff029b82 */ /* 0x000ea20000000a00 */
[----:B0-----:R-:W-:-:S05]  /*d990*/  @!P1 IMAD.WIDE.U32 R4, R7, 0x4, R4 ;  /* 0x0000000407049825 */ /* 0x001fca00078e0004 */
[----:B------:R-:W3:Y:S01]  /*d9a0*/  @!P1 LDG.E R0, desc[UR50][R4.64] ;  /* 0x0000003204009981 */ /* 0x000ee2000c1e1900 */
[----:B--2---:R-:W-:-:S05]  /*d9b0*/  @!P1 IMAD.WIDE.U32 R2, R7, 0x4, R2 ;  /* 0x0000000407029825 */ /* 0x004fca00078e0002 */
[----:B------:R-:W3:Y:S01]  /*d9c0*/  @!P1 LDG.E R9, desc[UR50][R2.64] ;  /* 0x0000003202099981 */ /* 0x000ee2000c1e1900 */
[C---:B------:R-:W-:Y:S02]  /*d9d0*/  ISETP.NE.AND P1, PT, R7.reuse, RZ, PT ;  /* 0x000000ff0700720c */ /* 0x040fe40003f25270 */
[C---:B------:R-:W-:Y:S02]  /*d9e0*/  ISETP.GE.U32.AND P2, PT, R7.reuse, 0x2, PT ;  /* 0x000000020700780c */ /* 0x040fe40003f46070 */
[C---:B------:R-:W-:Y:S02]  /*d9f0*/  ISETP.GE.U32.AND P3, PT, R7.reuse, 0x4, PT ;  /* 0x000000040700780c */ /* 0x040fe40003f66070 */
[C---:B------:R-:W-:Y:S02]  /*da00*/  ISETP.GE.U32.AND P4, PT, R7.reuse, 0x8, PT ;  /* 0x000000080700780c */ /* 0x040fe40003f86070 */
[----:B------:R-:W-:Y:S01]  /*da10*/  ISETP.GE.U32.AND P5, PT, R7, 0x10, PT ;  /* 0x000000100700780c */ /* 0x000fe20003fa6070 */
[----:B------:R-:W-:Y:S01]  /*da20*/  UMOV UR4, URZ ;  /* 0x0000003f00047c82 */ /* 0x000fe20008000000 */
[----:B---3--:R-:W-:-:S05]  /*da30*/  IMAD R6, R0, R9, RZ ;  /* 0x0000000900067224 */ /* 0x008fca00078e02ff */
[----:B------:R-:W0:Y:S02]  /*da40*/  SHFL.UP PT, R8, R6, 0x1, RZ ;  /* 0x0420000006087989 */ /* 0x000e2400000e00ff */
[----:B0-----:R-:W-:-:S05]  /*da50*/  SEL R11, R8, RZ, P1 ;  /* 0x000000ff080b7207 */ /* 0x001fca0000800000 */
[----:B------:R-:W-:-:S05]  /*da60*/  IMAD.IADD R11, R6, 0x1, R11 ;  /* 0x00000001060b7824 */ /* 0x000fca00078e020b */
        /* <DEDUP_REMOVED lines=9> */
[----:B------:R-:W0:Y:S01]  /*db00*/  SHFL.UP PT, R4, R2, 0x10, RZ ;  /* 0x0600000002047989 */ /* 0x000e2200000e00ff */
[----:B------:R-:W2:Y:S01]  /*db10*/  S2R R6, SR_CTAID.X ;  /* 0x0000000000067919 */ /* 0x000ea20000002500 */
[----:B0-----:R-:W-:-:S05]  /*db20*/  SEL R5, R4, RZ, P5 ;  /* 0x000000ff04057207 */ /* 0x001fca0002800000 */
[----:B------:R-:W-:-:S05]  /*db30*/  IMAD.IADD R5, R2, 0x1, R5 ;  /* 0x0000000102057824 */ /* 0x000fca00078e0205 */
[----:B------:R-:W1:Y:S02]  /*db40*/  SHFL.IDX PT, R11, R5, 0x1f, 0x1f ;  /* 0x03e01f00050b7f89 */ /* 0x000e6400000e0000 */
[----:B-1----:R-:W-:-:S05]  /*db50*/  IMAD R11, R11, R12, RZ ;  /* 0x0000000c0b0b7224 */ /* 0x002fca00078e02ff */
[----:B--2---:R-:W-:Y:S01]  /*db60*/  ISETP.GT.AND P6, PT, R11, R6, PT ;  /* 0x000000060b00720c */ /* 0x004fe20003fc4270 */
[----:B------:R-:W-:-:S12]  /*db70*/  IMAD.MOV.U32 R4, RZ, RZ, R11 ;  /* 0x000000ffff047224 */ /* 0x000fd800078e000b */
[----:B------:R-:W-:Y:S05]  /*db80*/  @P6 BRA `(.L_x_232) ;  /* 0x00000000009c6947 */ /* 0x000fea0003800000 */
[----:B------:R-:W-:Y:S01]  /*db90*/  IMAD.MOV.U32 R11, RZ, RZ, R4 ;  /* 0x000000ffff0b7224 */ /* 0x000fe200078e0004 */
[----:B------:R-:W-:Y:S01]  /*dba0*/  UMOV UR4, URZ ;  /* 0x0000003f00047c82 */ /* 0x000fe20008000000 */
[----:B------:R-:W-:-:S05]  /*dbb0*/  ULDC UR5, c[0x0][0xc3c] ;  /* 0x00030f0000057ab9 */ /* 0x000fca0000000800 */
.L_x_234:
[----:B------:R-:W-:-:S04]  /*dbc0*/  UIADD3 UR4, UR4, 0x1f, URZ ;  /* 0x0000001f04047890 */ /* 0x000fc8000fffe03f */
[----:B------:R-:W-:-:S06]  /*dbd0*/  UISETP.GE.AND UP0, UPT, UR4, UR5, UPT ;  /* 0x000000050400728c */ /* 0x000fcc000bf06270 */
[----:B------:R-:W-:-:S13]  /*dbe0*/  PLOP3.LUT P6, PT, PT, PT, UP0, 0x40, 0x0 ;  /* 0x000000000000781c */ /* 0x000fda0003fce808 */
[----:B------:R-:W-:Y:S05]  /*dbf0*/  @!P6 BRA `(.L_x_233) ;  /* 0x0000000400cce947 */ /* 0x000fea0003800000 */
[----:B------:R-:W-:Y:S01]  /*dc00*/  VIADD R9, R7, UR4 ;  /* 0x0000000407097c36 */ /* 0x000fe20008000000 */
[----:B------:R-:W0:Y:S01]  /*dc10*/  LDC R12, c[0x0][0xc38] ;  /* 0x00030e00ff0c7b82 */ /* 0x000e220000000800 */
[----:B------:R-:W-:-:S03]  /*dc20*/  IMAD.MOV.U32 R0, RZ, RZ, RZ ;  /* 0x000000ffff007224 */ /* 0x000fc600078e00ff */
[----:B------:R-:W-:-:S13]  /*dc30*/  ISETP.GE.OR P6, PT, R9, UR5, !P0 ;  /* 0x0000000509007c0c */ /* 0x000fda000c7c6670 */
[----:B------:R-:W1:Y:S08]  /*dc40*/  @!P6 LDC.64 R4, c[0x0][0xc80] ;  /* 0x00032000ff04eb82 */ /* 0x000e700000000a00 */
[----:B------:R-:W2:Y:S01]  /*dc50*/  @!P6 LDC.64 R2, c[0x0][0xc78] ;  /* 0x00031e00ff02eb82 */ /* 0x000ea20000000a00 */
[----:B-1----:R-:W-:-:S05]  /*dc60*/  @!P6 IMAD.WIDE R4, R9, 0x4, R4 ;  /* 0x000000040904e825 */ /* 0x002fca00078e0204 */
[----:B------:R-:W3:Y:S01]  /*dc70*/  @!P6 LDG.E R0, desc[UR50][R4.64] ;  /* 0x000000320400e981 */ /* 0x000ee2000c1e1900 */
[----:B--2---:R-:W-:-:S04]  /*dc80*/  @!P6 IMAD.WIDE R2, R9, 0x4, R2 ;  /* 0x000000040902e825 */ /* 0x004fc800078e0202 */
[----:B------:R-:W-:-:S06]  /*dc90*/  IMAD.MOV.U32 R9, RZ, RZ, RZ ;  /* 0x000000ffff097224 */ /* 0x000fcc00078e00ff */
[----:B------:R-:W3:Y:S02]  /*dca0*/  @!P6 LDG.E R9, desc[UR50][R2.64] ;  /* 0x000000320209e981 */ /* 0x000ee4000c1e1900 */
[----:B---3--:R-:W-:-:S05]  /*dcb0*/  IMAD R15, R0, R9, RZ ;  /* 0x00000009000f7224 */ /* 0x008fca00078e02ff */
[----:B------:R-:W1:Y:S02]  /*dcc0*/  SHFL.UP PT, R8, R15, 0x1, RZ ;  /* 0x042000000f087989 */ /* 0x000e6400000e00ff */
[----:B-1----:R-:W-:-:S05]  /*dcd0*/  SEL R8, R8, RZ, P1 ;  /* 0x000000ff08087207 */ /* 0x002fca0000800000 */
[----:B------:R-:W-:-:S05]  /*dce0*/  IMAD.IADD R8, R15, 0x1, R8 ;  /* 0x000000010f087824 */ /* 0x000fca00078e0208 */
        /* <DEDUP_REMOVED lines=12> */
[----:B------:R-:W0:Y:S02]  /*ddb0*/  SHFL.IDX PT, R2, R5, 0x1f, 0x1f ;  /* 0x03e01f0005027f89 */ /* 0x000e2400000e0000 */
[----:B0-----:R-:W-:-:S04]  /*ddc0*/  IMAD R4, R2, R12, RZ ;  /* 0x0000000c02047224 */ /* 0x001fc800078e02ff */
[----:B------:R-:W-:-:S05]  /*ddd0*/  IMAD.IADD R11, R4, 0x1, R11 ;  /* 0x00000001040b7824 */ /* 0x000fca00078e020b */
[----:B------:R-:W-:-:S13]  /*dde0*/  ISETP.GT.AND P6, PT, R11, R6, PT ;  /* 0x000000060b00720c */ /* 0x000fda0003fc4270 */
[----:B------:R-:W-:Y:S05]  /*ddf0*/  @!P6 BRA `(.L_x_234) ;  /* 0xfffffffc0070e947 */ /* 0x000fea000383ffff */
.L_x_232:
[----:B------:R-:W-:Y:S02]  /*de00*/  IMAD.IADD R11, R11, 0x1, -R4 ;  /* 0x000000010b0b7824 */ /* 0x000fe400078e0a04 */
[----:B------:R-:W-:Y:S02]  /*de10*/  IMAD.MOV.U32 R8, RZ, RZ, RZ ;  /* 0x000000ffff087224 */ /* 0x000fe400078e00ff */
[----:B------:R-:W-:-:S05]  /*de20*/  IMAD R3, R5, R12, R11 ;  /* 0x0000000c05037224 */ /* 0x000fca00078e020b */
[----:B------:R-:W-:-:S13]  /*de30*/  ISETP.GT.AND P0, PT, R3, R6, PT ;  /* 0x000000060300720c */ /* 0x000fda0003f04270 */
[----:B------:R-:W-:Y:S02]  /*de40*/  VOTEU.ANY UR5, UPT, !P0 ;  /* 0x0000000000057886 */ /* 0x000fe400040e0100 */
[----:B------:R-:W-:Y:S02]  /*de50*/  UPOPC UR39, UR5 ;  /* 0x00000005002772bf */ /* 0x000fe40008000000 */
[----:B------:R-:W-:-:S04]  /*de60*/  ISETP.NE.AND P0, PT, RZ, UR5, PT ;  /* 0x00000005ff007c0c */ /* 0x000fc8000bf05270 */
[----:B------:R-:W-:Y:S02]  /*de70*/  IMAD.U32 R13, RZ, RZ, UR39 ;  /* 0x00000027ff0d7e24 */ /* 0x000fe4000f8e00ff */
[----:B------:R-:W-:-:S03]  /*de80*/  IMAD.U32 R14, RZ, RZ, UR39 ;  /* 0x00000027ff0e7e24 */ /* 0x000fc6000f8e00ff */
[----:B------:R-:W0:Y:S04]  /*de90*/  SHFL.IDX PT, R0, R0, R13, 0x1f ;  /* 0x00001f0d00007589 */ /* 0x000e2800000e0000 */
[----:B------:R1:W2:Y:S01]  /*dea0*/  SHFL.IDX PT, R9, R9, R14, 0x1f ;  /* 0x00001f0e09097589 */ /* 0x0002a200000e0000 */
[----:B0-----:R-:W-:-:S04]  /*deb0*/  IABS R4, R0 ;  /* 0x0000000000047213 */ /* 0x001fc80000000000 */
[----:B------:R-:W0:Y:S08]  /*dec0*/  I2F.RP R10, R4 ;  /* 0x00000004000a7306 */ /* 0x000e300000209400 */
[----:B0-----:R-:W0:Y:S02]  /*ded0*/  MUFU.RCP R10, R10 ;  /* 0x0000000a000a7308 */ /* 0x001e240000001000 */
[----:B0-----:R-:W-:-:S06]  /*dee0*/  VIADD R2, R10, 0xffffffe ;  /* 0x0ffffffe0a027836 */ /* 0x001fcc0000000000 */
[----:B------:R-:W0:Y:S02]  /*def0*/  F2I.FTZ.U32.TRUNC.NTZ R3, R2 ;  /* 0x0000000200037305 */ /* 0x000e24000021f000 */
[----:B0-----:R-:W-:Y:S01]  /*df00*/  IMAD.MOV R15, RZ, RZ, -R3 ;  /* 0x000000ffff0f7224 */ /* 0x001fe200078e0a03 */
[----:B-12---:R-:W-:Y:S06]  /*df10*/  @!P0 BRA `(.L_x_235) ;  /* 0x00000000000c8947 */ /* 0x006fec0003800000 */
[----:B------:R-:W-:-:S06]  /*df20*/  UIADD3 UR5, UR39, -0x1, URZ ;  /* 0xffffffff27057890 */ /* 0x000fcc000fffe03f */
[----:B------:R-:W-:-:S06]  /*df30*/  IMAD.U32 R8, RZ, RZ, UR5 ;  /* 0x00000005ff087e24 */ /* 0x000fcc000f8e00ff */
[----:B------:R0:W1:Y:S02]  /*df40*/  SHFL.IDX PT, R8, R5, R8, 0x1f ;  /* 0x00001f0805087589 */ /* 0x00006400000e0000 */
.L_x_235:
[----:B01----:R-:W-:Y:S01]  /*df50*/  IMAD R5, R8, R12, R11 ;  /* 0x0000000c08057224 */ /* 0x003fe200078e020b */
[----:B------:R-:W-:Y:S01]  /*df60*/  IABS R2, R9 ;  /* 0x0000000900027213 */ /* 0x000fe20000000000 */
[----:B------:R-:W-:Y:S01]  /*df70*/  IMAD.MOV.U32 R11, RZ, RZ, R15 ;  /* 0x000000ffff0b7224 */ /* 0x000fe200078e000f */
[----:B------:R-:W-:Y:S01]  /*df80*/  IABS R12, R0 ;  /* 0x00000000000c7213 */ /* 0x000fe20000000000 */
[----:B------:R-:W-:Y:S01]  /*df90*/  UIADD3 UR39, UR39, UR4, URZ ;  /* 0x0000000427277290 */ /* 0x000fe2000fffe03f */
[----:B------:R0:W-:Y:S01]  /*dfa0*/  STL [R1], R5 ;  /* 0x0000000501007387 */ /* 0x0001e20000100800 */
[----:B------:R-:W-:Y:S02]  /*dfb0*/  IMAD R11, R11, R4, RZ ;  /* 0x000000040b0b7224 */ /* 0x000fe400078e02ff */
[----:B------:R-:W-:Y:S02]  /*dfc0*/  IMAD.MOV R12, RZ, RZ, -R12 ;  /* 0x000000ffff0c7224 */ /* 0x000fe400078e0a0c */
[----:B0-----:R-:W-:-:S02]  /*dfd0*/  IMAD.IADD R5, R6, 0x1, -R5 ;  /* 0x0000000106057824 */ /* 0x001fc400078e0a05 */
[----:B------:R-:W-:Y:S02]  /*dfe0*/  IMAD.MOV.U32 R6, RZ, RZ, R2 ;  /* 0x000000ffff067224 */ /* 0x000fe400078e0002 */
[----:B------:R-:W-:Y:S01]  /*dff0*/  IMAD.MOV.U32 R2, RZ, RZ, RZ ;  /* 0x000000ffff027224 */ /* 0x000fe200078e00ff */
[----:B------:R-:W-:Y:S01]  /*e000*/  IABS R10, R5 ;  /* 0x00000005000a7213 */ /* 0x000fe20000000000 */
[----:B------:R-:W0:Y:S02]  /*e010*/  I2F.RP R8, R6 ;  /* 0x0000000600087306 */ /* 0x000e240000209400 */
[----:B------:R-:W-:-:S04]  /*e020*/  IMAD.HI.U32 R2, R3, R11, R2 ;  /* 0x0000000b03027227 */ /* 0x000fc800078e0002 */
[----:B------:R-:W-:Y:S02]  /*e030*/  IMAD.MOV.U32 R3, RZ, RZ, R10 ;  /* 0x000000ffff037224 */ /* 0x000fe400078e000a */
[----:B------:R-:W-:Y:S02]  /*e040*/  IMAD.MOV.U32 R10, RZ, RZ, R12 ;  /* 0x000000ffff0a7224 */ /* 0x000fe400078e000c */
[----:B------:R-:W-:-:S04]  /*e050*/  IMAD.HI.U32 R2, R2, R3, RZ ;  /* 0x0000000302027227 */ /* 0x000fc800078e00ff */
[----:B------:R-:W-:Y:S01]  /*e060*/  IMAD R3, R2, R10, R3 ;  /* 0x0000000a02037224 */ /* 0x000fe200078e0203 */
[----:B0-----:R-:W0:Y:S04]  /*e070*/  MUFU.RCP R8, R8 ;  /* 0x0000000800087308 */ /* 0x001e280000001000 */
[----:B------:R-:W-:-:S13]  /*e080*/  ISETP.GT.U32.AND P1, PT, R4, R3, PT ;  /* 0x000000030400720c */ /* 0x000fda0003f24070 */
[----:B------:R-:W-:Y:S02]  /*e090*/  @!P1 IMAD.IADD R3, R3, 0x1, -R4 ;  /* 0x0000000103039824 */ /* 0x000fe400078e0a04 */
[----:B0-----:R-:W-:Y:S02]  /*e0a0*/  VIADD R10, R8, 0xffffffe ;  /* 0x0ffffffe080a7836 */ /* 0x001fe40000000000 */
[----:B------:R-:W-:Y:S01]  /*e0b0*/  @!P1 VIADD R2, R2, 0x1 ;  /* 0x0000000102029836 */ /* 0x000fe20000000000 */
[----:B------:R-:W-:Y:S02]  /*e0c0*/  ISETP.GE.U32.AND P0, PT, R3, R4, PT ;  /* 0x000000040300720c */ /* 0x000fe40003f06070 */
[----:B------:R-:W-:Y:S01]  /*e0d0*/  LOP3.LUT R4, R5, R0, RZ, 0x3c, !PT ;  /* 0x0000000005047212 */ /* 0x000fe200078e3cff */
[----:B------:R-:W0:Y:S01]  /*e0e0*/  F2I.FTZ.U32.TRUNC.NTZ R3, R10 ;  /* 0x0000000a00037305 */ /* 0x000e22000021f000 */
[----:B------:R-:W-:Y:S02]  /*e0f0*/  ISETP.NE.AND P1, PT, R0, RZ, PT ;  /* 0x000000ff0000720c */ /* 0x000fe40003f25270 */
[----:B------:R-:W-:-:S07]  /*e100*/  ISETP.GE.AND P2, PT, R4, RZ, PT ;  /* 0x000000ff0400720c */ /* 0x000fce0003f46270 */
[----:B------:R-:W-:-:S04]  /*e110*/  @P0 VIADD R2, R2, 0x1 ;  /* 0x0000000102020836 */ /* 0x000fc80000000000 */
[----:B------:R-:W-:Y:S01]  /*e120*/  IMAD.MOV.U32 R8, RZ, RZ, R2 ;  /* 0x000000ffff087224 */ /* 0x000fe200078e0002 */
[----:B------:R-:W-:Y:S01]  /*e130*/  IABS R2, R9 ;  /* 0x0000000900027213 */ /* 0x000fe20000000000 */
[----:B0-----:R-:W-:-:S03]  /*e140*/  IMAD.MOV R11, RZ, RZ, -R3 ;  /* 0x000000ffff0b7224 */ /* 0x001fc600078e0a03 */
[----:B------:R-:W-:Y:S01]  /*e150*/  @!P2 IADD3 R8, -R8, RZ, RZ ;  /* 0x000000ff0808a210 */ /* 0x000fe20007ffe1ff */
[----:B------:R-:W-:Y:S01]  /*e160*/  IMAD.MOV R10, RZ, RZ, -R2 ;  /* 0x000000ffff0a7224 */ /* 0x000fe200078e0a02 */
[----:B------:R-:W-:Y:S01]  /*e170*/  @!P1 LOP3.LUT R8, RZ, R0, RZ, 0x33, !PT ;  /* 0x00000000ff089212 */ /* 0x000fe200078e33ff */
[----:B------:R-:W-:Y:S02]  /*e180*/  IMAD R11, R11, R6, RZ ;  /* 0x000000060b0b7224 */ /* 0x000fe400078e02ff */
[----:B------:R-:W-:Y:S01]  /*e190*/  IMAD.MOV.U32 R2, RZ, RZ, RZ ;  /* 0x000000ffff027224 */ /* 0x000fe200078e00ff */
[----:B------:R-:W-:-:S03]  /*e1a0*/  IABS R4, R8 ;  /* 0x0000000800047213 */ /* 0x000fc60000000000 */
[----:B------:R-:W-:-:S04]  /*e1b0*/  IMAD.HI.U32 R2, R3, R11, R2 ;  /* 0x0000000b03027227 */ /* 0x000fc800078e0002 */
[----:B------:R-:W-:Y:S02]  /*e1c0*/  IMAD.MOV.U32 R3, RZ, RZ, R4 ;  /* 0x000000ffff037224 */ /* 0x000fe400078e0004 */
[----:B------:R-:W-:Y:S02]  /*e1d0*/  IMAD.MOV.U32 R4, RZ, RZ, R10 ;  /* 0x000000ffff047224 */ /* 0x000fe400078e000a */
[----:B------:R-:W-:-:S04]  /*e1e0*/  IMAD.HI.U32 R2, R2, R3, RZ ;  /* 0x0000000302027227 */ /* 0x000fc800078e00ff */
[----:B------:R-:W-:-:S05]  /*e1f0*/  IMAD R3, R2, R4, R3 ;  /* 0x0000000402037224 */ /* 0x000fca00078e0203 */
[----:B------:R-:W-:-:S13]  /*e200*/  ISETP.GT.U32.AND P1, PT, R6, R3, PT ;  /* 0x000000030600720c */ /* 0x000fda0003f24070 */
[----:B------:R-:W-:Y:S02]  /*e210*/  @!P1 IMAD.IADD R3, R3, 0x1, -R6 ;  /* 0x0000000103039824 */ /* 0x000fe400078e0a06 */
[----:B------:R-:W-:Y:S01]  /*e220*/  @!P1 VIADD R2, R2, 0x1 ;  /* 0x0000000102029836 */ /* 0x000fe20000000000 */
[----:B------:R-:W-:Y:S02]  /*e230*/  ISETP.NE.AND P1, PT, R9, RZ, PT ;  /* 0x000000ff0900720c */ /* 0x000fe40003f25270 */
[----:B------:R-:W-:Y:S01]  /*e240*/  ISETP.GE.U32.AND P0, PT, R3, R6, PT ;  /* 0x000000060300720c */ /* 0x000fe20003f06070 */
[----:B------:R-:W-:Y:S01]  /*e250*/  IMAD R6, R0, R8, RZ ;  /* 0x0000000800067224 */ /* 0x000fe200078e02ff */
[----:B------:R-:W-:-:S04]  /*e260*/  LOP3.LUT R3, R8, R9, RZ, 0x3c, !PT ;  /* 0x0000000908037212 */ /* 0x000fc800078e3cff */
[----:B------:R-:W-:-:S07]  /*e270*/  ISETP.GE.AND P2, PT, R3, RZ, PT ;  /* 0x000000ff0300720c */ /* 0x000fce0003f46270 */
[----:B------:R-:W-:-:S06]  /*e280*/  @P0 VIADD R2, R2, 0x1 ;  /* 0x0000000102020836 */ /* 0x000fcc0000000000 */
[----:B------:R-:W-:Y:S01]  /*e290*/  @!P2 IMAD.MOV R2, RZ, RZ, -R2 ;  /* 0x000000ffff02a224 */ /* 0x000fe200078e0a02 */
[----:B------:R-:W-:-:S05]  /*e2a0*/  @!P1 LOP3.LUT R2, RZ, R9, RZ, 0x33, !PT ;  /* 0x00000009ff029212 */ /* 0x000fca00078e33ff */
[----:B------:R-:W-:-:S04]  /*e2b0*/  IMAD.MOV R4, RZ, RZ, -R2 ;  /* 0x000000ffff047224 */ /* 0x000fc800078e0a02 */
[C---:B------:R-:W-:Y:S02]  /*e2c0*/  IMAD R0, R9.reuse, R4, R8 ;  /* 0x0000000409007224 */ /* 0x040fe400078e0208 */
[----:B------:R-:W-:Y:S02]  /*e2d0*/  IMAD R9, R9, 0x1000000, R2 ;  /* 0x0100000009097824 */ /* 0x000fe400078e0202 */
[----:B------:R-:W-:Y:S02]  /*e2e0*/  IMAD.IADD R2, R5, 0x1, -R6 ;  /* 0x0000000105027824 */ /* 0x000fe400078e0a06 */
[----:B------:R-:W-:-:S05]  /*e2f0*/  IMAD R0, R0, 0x10000, R9 ;  /* 0x0001000000007824 */ /* 0x000fca00078e0209 */
[----:B------:R0:W-:Y:S04]  /*e300*/  STL [R1+0x8], R0 ;  /* 0x0000080001007387 */ /* 0x0001e80000100800 */
[----:B------:R0:W-:Y:S01]  /*e310*/  STL [R1+0x4], R2 ;  /* 0x0000040201007387 */ /* 0x0001e20000100800 */
[----:B------:R-:W-:Y:S05]  /*e320*/  BRA `(.L_x_236) ;  /* 0x0000000000107947 */ /* 0x000fea0003800000 */
.L_x_233:
[----:B------:R1:W-:Y:S01]  /*e330*/  STL [R1], R6 ;  /* 0x0000000601007387 */ /* 0x0003e20000100800 */
[----:B------:R-:W-:-:S03]  /*e340*/  ULDC UR39, c[0x0][0xc3c] ;  /* 0x00030f0000277ab9 */ /* 0x000fc60000000800 */
[----:B------:R1:W-:Y:S04]  /*e350*/  STL [R1+0x4], RZ ;  /* 0x000004ff01007387 */ /* 0x0003e80000100800 */
[----:B------:R1:W-:Y:S02]  /*e360*/  STL [R1+0x8], RZ ;  /* 0x000008ff01007387 */ /* 0x0003e40000100800 */
.L_x_236:
[----:B------:R-:W2:Y:S04]  /*e370*/  LDL R8, [R1] ;  /* 0x0000000001087983 */ /* 0x000ea80000100800 */
[----:B------:R-:W2:Y:S04]  /*e380*/  LDL R9, [R1+0x4] ;  /* 0x0000040001097983 */ /* 0x000ea80000100800 */
[----:B------:R-:W2:Y:S01]  /*e390*/  LDL R10, [R1+0x8] ;  /* 0x00000800010a7983 */ /* 0x000ea20000100800 */
[----:B------:R-:W-:Y:S01]  /*e3a0*/  ISETP.NE.AND P0, PT, R7, RZ, PT ;  /* 0x000000ff0700720c */ /* 0x000fe20003f05270 */
[----:B0-----:R-:W-:-:S12]  /*e3b0*/  IMAD.U32 R2, RZ, RZ, UR39 ;  /* 0x00000027ff027e24 */ /* 0x001fd8000f8e00ff */
[----:B------:R-:W0:Y:S01]  /*e3c0*/  @!P0 S2R R3, SR_CgaCtaId ;  /* 0x0000000000038919 */ /* 0x000e220000008800 */
[----:B------:R-:W-:Y:S01]  /*e3d0*/  @!P0 MOV R0, 0x400 ;  /* 0x0000040000008802 */ /* 0x000fe20000000f00 */
[----:B------:R-:W-:-:S03]  /*e3e0*/  @!P0 IMAD.MOV.U32 R11, RZ, RZ, R2 ;  /* 0x000000ffff0b8224 */ /* 0x000fc600078e0002 */
[----:B0-----:R-:W-:-:S05]  /*e3f0*/  @!P0 LEA R0, R3, R0, 0x18 ;  /* 0x0000000003008211 */ /* 0x001fca00078ec0ff */
[----:B--2---:R2:W-:Y:S01]  /*e400*/  @!P0 STS.128 [R0+0x298d0], R8 ;  /* 0x0298d00800008388 */ /* 0x0045e20000000c00 */
[----:B------:R-:W-:Y:S06]  /*e410*/  BAR.ARV 0x5, 0x180 ;  /* 0x0146000000007b1d */ /* 0x000fec0000002000 */
.L_x_231:
[----:B------:R-:W-:Y:S01]  /*e420*/  ULDC UR4, c[0x0][0xc3c] ;  /* 0x00030f0000047ab9 */ /* 0x000fe20000000800 */
[----:B------:R3:W-:Y:S01]  /*e430*/  STL [R1+0x28], RZ ;  /* 0x000028ff01007387 */ /* 0x0007e20000100800 */
[----:B------:R-:W-:Y:S01]  /*e440*/  UISETP.GE.AND UP0, UPT, UR39, UR4, UPT ;  /* 0x000000042700728c */ /* 0x000fe2000bf06270 */
[----:B------:R-:W-:Y:S02]  /*e450*/  IMAD.MOV.U32 R32, RZ, RZ, 0x1 ;  /* 0x00000001ff207424 */ /* 0x000fe400078e00ff */
[----:B------:R-:W-:-:S03]  /*e460*/  IMAD.MOV.U32 R19, RZ, RZ, RZ ;  /* 0x000000ffff137224 */ /* 0x000fc600078e00ff */
[----:B------:R-:W-:-:S13]  /*e470*/  PLOP3.LUT P0, PT, PT, PT, UP0, 0x80, 0x0 ;  /* 0x000000000000781c */ /* 0x000fda0003f0f008 */
[----:B---3--:R-:W-:Y:S05]  /*e480*/  @P0 BRA `(.L_x_237) ;  /* 0x0000005c00340947 */ /* 0x008fea0003800000 */
[----:B------:R-:W0:Y:S01]  /*e490*/  S2R R14, SR_TID.X ;  /* 0x00000000000e7919 */ /* 0x000e220000002100 */
[----:B------:R-:W3:Y:S01]  /*e4a0*/  S2UR UR4, SR_CgaCtaId ;  /* 0x00000000000479c3 */ /* 0x000ee20000008800 */
[----:B------:R-:W-:Y:S01]  /*e4b0*/  MOV R16, 0x400 ;  /* 0x0000040000107802 */ /* 0x000fe20000000f00 */
[----:B------:R-:W-:Y:S01]  /*e4c0*/  IMAD.MOV.U32 R34, RZ, RZ, 0x40 ;  /* 0x00000040ff227424 */ /* 0x000fe200078e00ff */
[----:B------:R-:W-:Y:S01]  /*e4d0*/  ULOP3.LUT UR44, UR42, 0x2, URZ, 0xfc, !UPT ;  /* 0x000000022a2c7892 */ /* 0x000fe2000f8efc3f */
[----:B------:R-:W-:Y:S01]  /*e4e0*/  IMAD.MOV.U32 R32, RZ, RZ, 0x1 ;  /* 0x00000001ff207424 */ /* 0x000fe200078e00ff */
[----:B------:R-:W-:Y:S01]  /*e4f0*/  ULOP3.LUT UR46, UR42, 0x1, URZ, 0xfc, !UPT ;  /* 0x000000012a2e7892 */ /* 0x000fe2000f8efc3f */
[----:B------:R-:W-:Y:S01]  /*e500*/  IMAD.MOV.U32 R19, RZ, RZ, RZ ;  /* 0x000000ffff137224 */ /* 0x000fe200078e00ff */
[----:B------:R-:W-:Y:S01]  /*e510*/  ULDC UR47, c[0x0][0xc] ;  /* 0x00000300002f7ab9 */ /* 0x000fe20000000800 */
[C---:B0-----:R-:W-:Y:S01]  /*e520*/  IMAD.SHL.U32 R4, R14.reuse, 0x10, RZ ;  /* 0x000000100e047824 */ /* 0x041fe200078e00ff */
[C---:B------:R-:W-:Y:S01]  /*e530*/  LOP3.LUT R13, R14.reuse, 0x7f, RZ, 0xc0, !PT ;  /* 0x0000007f0e0d7812 */ /* 0x040fe200078ec0ff */
[C---:B------:R-:W-:Y:S01]  /*e540*/  IMAD.SHL.U32 R3, R14.reuse, 0x2, RZ ;  /* 0x000000020e037824 */ /* 0x040fe200078e00ff */
[C---:B------:R-:W-:Y:S01]  /*e550*/  R2P PR, R14.reuse, 0x14 ;  /* 0x000000140e007804 */ /* 0x040fe20000000000 */
[----:B--2---:R-:W-:Y:S01]  /*e560*/  IMAD.SHL.U32 R11, R14, 0x4, RZ ;  /* 0x000000040e0b7824 */ /* 0x004fe200078e00ff */
[----:B------:R-:W-:-:S02]  /*e570*/  LOP3.LUT R0, R4, 0x1b0, RZ, 0xc0, !PT ;  /* 0x000001b004007812 */ /* 0x000fc400078ec0ff */
[----:B------:R-:W-:Y:S02]  /*e580*/  SHF.R.U32.HI R2, RZ, 0x5, R13 ;  /* 0x00000005ff027819 */ /* 0x000fe4000001160d */
[----:B------:R-:W-:Y:S01]  /*e590*/  LOP3.LUT R10, R0, 0x30, R3, 0x78, !PT ;  /* 0x00000030000a7812 */ /* 0x000fe200078e7803 */
[----:B------:R-:W-:Y:S01]  /*e5a0*/  IMAD.SHL.U32 R3, R14, 0x80, RZ ;  /* 0x000000800e037824 */ /* 0x000fe200078e00ff */
[----:B------:R-:W-:Y:S01]  /*e5b0*/  LOP3.LUT R35, R4, 0x30, RZ, 0xc0, !PT ;  /* 0x0000003004237812 */ /* 0x000fe200078ec0ff */
[----:B------:R-:W-:Y:S02]  /*e5c0*/  IMAD.SHL.U32 R0, R14, 0x20, RZ ;  /* 0x000000200e007824 */ /* 0x000fe400078e00ff */
[----:B------:R-:W-:Y:S01]  /*e5d0*/  IMAD.SHL.U32 R7, R2, 0x200, RZ ;  /* 0x0000020002077824 */ /* 0x000fe200078e00ff */
[----:B------:R-:W-:Y:S02]  /*e5e0*/  LOP3.LUT R5, R3, 0x380, RZ, 0xc0, !PT ;  /* 0x0000038003057812 */ /* 0x000fe400078ec0ff */
[----:B-1----:R-:W-:-:S02]  /*e5f0*/  LOP3.LUT R6, R0, 0x80, RZ, 0xc0, !PT ;  /* 0x0000008000067812 */ /* 0x002fc400078ec0ff */
[----:B------:R-:W-:Y:S01]  /*e600*/  LOP3.LUT R9, R0, 0x380, RZ, 0xc0, !PT ;  /* 0x0000038000097812 */ /* 0x000fe200078ec0ff */
[----:B------:R-:W-:Y:S01]  /*e610*/  IMAD R5, R2, 0x10, R5 ;  /* 0x0000001002057824 */ /* 0x000fe200078e0205 */
[----:B------:R-:W-:Y:S01]  /*e620*/  LOP3.LUT R6, R6, 0x10, R14, 0xf8, !PT ;  /* 0x0000001006067812 */ /* 0x000fe200078ef80e */
[----:B------:R-:W-:Y:S01]  /*e630*/  IMAD.SHL.U32 R2, R2, 0x400, RZ ;  /* 0x0000040002027824 */ /* 0x000fe200078e00ff */
[----:B------:R-:W-:Y:S02]  /*e640*/  LOP3.LUT R33, R9, 0x30, R4, 0xf8, !PT ;  /* 0x0000003009217812 */ /* 0x000fe400078ef804 */
[----:B------:R-:W-:Y:S02]  /*e650*/  LOP3.LUT R9, R7, 0x60, R0, 0xf8, !PT ;  /* 0x0000006007097812 */ /* 0x000fe400078ef800 */
[----:B------:R-:W-:Y:S02]  /*e660*/  LOP3.LUT R8, R6, 0x10, R11, 0x78, !PT ;  /* 0x0000001006087812 */ /* 0x000fe400078e780b */
[----:B------:R-:W-:-:S02]  /*e670*/  LOP3.LUT R6, R5, 0x70, R4, 0x78, !PT ;  /* 0x0000007005067812 */ /* 0x000fc400078e7804 */
[----:B------:R-:W-:Y:S02]  /*e680*/  LOP3.LUT R7, R7, 0x40, R4, 0xf8, !PT ;  /* 0x0000004007077812 */ /* 0x000fe400078ef804 */
[----:B------:R-:W-:Y:S02]  /*e690*/  LOP3.LUT R9, R9, 0x100, R0, 0xf8, !PT ;  /* 0x0000010009097812 */ /* 0x000fe400078ef800 */
[----:B------:R-:W-:Y:S02]  /*e6a0*/  LOP3.LUT R5, R6, 0xc00, R3, 0xf8, !PT ;  /* 0x00000c0006057812 */ /* 0x000fe400078ef803 */
[----:B------:R-:W-:Y:S02]  /*e6b0*/  LOP3.LUT R12, R7, R10, RZ, 0xfc, !PT ;  /* 0x0000000a070c7212 */ /* 0x000fe400078efcff */
[----:B------:R-:W-:Y:S01]  /*e6c0*/  LOP3.LUT R3, R9, R8, RZ, 0xfc, !PT ;  /* 0x0000000809037212 */ /* 0x000fe200078efcff */
[----:B------:R0:W-:Y:S01]  /*e6d0*/  STL [R1+0x1c], R5 ;  /* 0x00001c0501007387 */ /* 0x0001e20000100800 */
[----:B------:R-:W-:-:S02]  /*e6e0*/  SHF.R.U32.HI R4, RZ, 0x2, R13 ;  /* 0x00000002ff047819 */ /* 0x000fc4000001160d */
[----:B------:R-:W-:Y:S01]  /*e6f0*/  LOP3.LUT R33, R33, 0x70, R11, 0x78, !PT ;  /* 0x0000007021217812 */ /* 0x000fe200078e780b */
[----:B------:R-:W-:Y:S01]  /*e700*/  STL [R1+0x14], R12 ;  /* 0x0000140c01007387 */ /* 0x000fe20000100800 */
[----:B------:R-:W-:Y:S02]  /*e710*/  LOP3.LUT R0, R4, 0x60, R0, 0xf8, !PT ;  /* 0x0000006004007812 */ /* 0x000fe400078ef800 */
[----:B------:R-:W-:Y:S01]  /*e720*/  LOP3.LUT R4, R35, 0x40, RZ, 0xfc, !PT ;  /* 0x0000004023047812 */ /* 0x000fe200078efcff */
[----:B------:R3:W-:Y:S01]  /*e730*/  STL [R1+0x18], R3 ;  /* 0x0000180301007387 */ /* 0x0007e20000100800 */
[----:B------:R-:W-:Y:S02]  /*e740*/  LOP3.LUT R2, R0, 0x80, RZ, 0xfc, !PT ;  /* 0x0000008000027812 */ /* 0x000fe400078efcff */
[C---:B0-----:R-:W-:Y:S02]  /*e750*/  SEL R5, R34.reuse, 0xffffffc0, !P2 ;  /* 0xffffffc022057807 */ /* 0x041fe40005000000 */
[----:B------:R-:W-:-:S03]  /*e760*/  SEL R34, R34, 0xffffffc0, !P4 ;  /* 0xffffffc022227807 */ /* 0x000fc60006000000 */
[----:B------:R-:W-:Y:S01]  /*e770*/  STL [R1+0x20], R5 ;  /* 0x0000200501007387 */ /* 0x000fe20000100800 */
[----:B---3--:R-:W-:-:S05]  /*e780*/  IMAD.U32 R3, RZ, RZ, UR4 ;  /* 0x00000004ff037e24 */ /* 0x008fca000f8e00ff */
[----:B------:R-:W-:Y:S01]  /*e790*/  LEA R16, R3, R16, 0x18 ;  /* 0x0000001003107211 */ /* 0x000fe200078ec0ff */
[----:B------:R0:W-:Y:S04]  /*e7a0*/  STL [R1+0x10], R3 ;  /* 0x0000100301007387 */ /* 0x0001e80000100800 */
[----:B------:R-:W-:Y:S01]  /*e7b0*/  IMAD.IADD R0, R16, 0x1, R12 ;  /* 0x0000000110007824 */ /* 0x000fe200078e020c */
[----:B------:R1:W-:Y:S04]  /*e7c0*/  STL [R1+0x28], RZ ;  /* 0x000028ff01007387 */ /* 0x0003e80000100800 */
[----:B------:R1:W-:Y:S01]  /*e7d0*/  STL [R1+0x24], R0 ;  /* 0x0000240001007387 */ /* 0x0003e20000100800 */
[----:B0-----:R-:W-:-:S07]  /*e7e0*/  LOP3.LUT R3, R35, 0x80, RZ, 0xfc, !PT ;  /* 0x0000008023037812 */ /* 0x001fce00078efcff */
.L_x_313:
[----:B------:R-:W-:Y:S01]  /*e7f0*/  ULDC.64 UR4, c[0x0][0xc88] ;  /* 0x0003220000047ab9 */ /* 0x000fe20000000a00 */
[----:B------:R-:W-:Y:S01]  /*e800*/  ULDC.64 UR8, c[0x0][0xa18] ;  /* 0x0002860000087ab9 */ /* 0x000fe20000000a00 */
[----:B------:R-:W-:Y:S01]  /*e810*/  UIMAD.WIDE UR4, UR39, 0x4, UR4 ;  /* 0x00000004270478a5 */ /* 0x000fe2000f8e0204 */
[----:B------:R-:W-:Y:S01]  /*e820*/  IMAD.MOV.U32 R36, RZ, RZ, RZ ;  /* 0x000000ffff247224 */ /* 0x000fe200078e00ff */
[----:B------:R-:W-:Y:S01]  /*e830*/  ULDC.64 UR6, c[0x0][0xa00] ;  /* 0x0002800000067ab9 */ /* 0x000fe20000000a00 */
[----:B0-2---:R-:W0:Y:S03]  /*e840*/  LDC.64 R4, c[0x0][0x418] ;  /* 0x00010600ff047b82 */ /* 0x005e260000000a00 */
[----:B------:R-:W-:Y:S02]  /*e850*/  IMAD.U32 R2, RZ, RZ, UR4 ;  /* 0x00000004ff027e24 */ /* 0x000fe4000f8e00ff */
[----:B------:R-:W-:Y:S01]  /*e860*/  IMAD.U32 R3, RZ, RZ, UR5 ;  /* 0x00000005ff037e24 */ /* 0x000fe2000f8e00ff */
[----:B------:R-:W-:-:S02]  /*e870*/  ULDC.64 UR4, c[0x0][0xa28] ;  /* 0x00028a0000047ab9 */ /* 0x000fc40000000a00 */
[----:B------:R-:W2:Y:S02]  /*e880*/  LDC R8, c[0x0][0x424] ;  /* 0x00010900ff087b82 */ /* 0x000ea40000000800 */
[----:B------:R-:W3:Y:S01]  /*e890*/  LDG.E R2, desc[UR50][R2.64] ;  /* 0x0000003202027981 */ /* 0x000ee2000c1e1900 */
[----:B------:R-:W-:-:S04]  /*e8a0*/  UISETP.NE.U32.AND UP0, UPT, UR4, URZ, UPT ;  /* 0x0000003f0400728c */ /* 0x000fc8000bf05070 */
[----:B------:R-:W-:Y:S01]  /*e8b0*/  UISETP.NE.AND.EX UP0, UPT, UR5, URZ, UPT, UP0 ;  /* 0x0000003f0500728c */ /* 0x000fe2000bf05300 */
[----:B-1----:R-:W1:Y:S05]  /*e8c0*/  LDC R0, c[0x0][0x2f0] ;  /* 0x0000bc00ff007b82 */ /* 0x002e6a0000000800 */
[----:B------:R-:W-:Y:S02]  /*e8d0*/  PLOP3.LUT P0, PT, PT, PT, UP0, 0x80, 0x0 ;  /* 0x000000000000781c */ /* 0x000fe40003f0f008 */
[----:B---3--:R-:W-:-:S13]  /*e8e0*/  R2UR UR43, R2 ;  /* 0x00000000022b72ca */ /* 0x008fda00000e0000 */
[----:B------:R-:W-:Y:S02]  /*e8f0*/  USHF.R.S32.HI UR41, URZ, 0x1f, UR43 ;  /* 0x0000001f3f297899 */ /* 0x000fe4000801142b */
[----:B------:R-:W-:-:S04]  /*e900*/  @UP0 ULEA UR4, UP1, UR43, UR4, 0x2 ;  /* 0x000000042b040291 */ /* 0x000fc8000f82103f */
[----:B------:R-:W-:Y:S02]  /*e910*/  @UP0 ULEA.HI.X UR5, UR43, UR5, UR41, 0x2, UP1 ;  /* 0x000000052b050291 */ /* 0x000fe400088f1429 */
[----:B------:R-:W-:Y:S01]  /*e920*/  UISETP.NE.U32.AND UP0, UPT, UR8, URZ, UPT ;  /* 0x0000003f0800728c */ /* 0x000fe2000bf05070 */
[----:B------:R-:W-:-:S03]  /*e930*/  IMAD.U32 R2, RZ, RZ, UR4 ;  /* 0x00000004ff027e24 */ /* 0x000fc6000f8e00ff */
[----:B------:R-:W-:Y:S01]  /*e940*/  UISETP.NE.AND.EX UP0, UPT, UR9, URZ, UPT, UP0 ;  /* 0x0000003f0900728c */ /* 0x000fe2000bf05300 */
[----:B------:R-:W-:Y:S01]  /*e950*/  IMAD.U32 R3, RZ, RZ, UR5 ;  /* 0x00000005ff037e24 */ /* 0x000fe2000f8e00ff */
[----:B------:R-:W-:Y:S02]  /*e960*/  USHF.L.U32 UR37, UR43, 0x2, URZ ;  /* 0x000000022b257899 */ /* 0x000fe4000800063f */
[----:B------:R-:W-:Y:S02]  /*e970*/  USHF.L.U64.HI UR36, UR43, 0x2, UR41 ;  /* 0x000000022b247899 */ /* 0x000fe40008010229 */
[----:B------:R-:W-:Y:S01]  /*e980*/  PLOP3.LUT P1, PT, PT, PT, UP0, 0x80, 0x0 ;  /* 0x000000000000781c */ /* 0x000fe20003f2f008 */
[----:B------:R3:W5:Y:S01]  /*e990*/  @P0 LDG.E R36, desc[UR50][R2.64] ;  /* 0x0000003202240981 */ /* 0x000762000c1e1900 */
[----:B------:R-:W-:-:S03]  /*e9a0*/  UISETP.NE.U32.AND UP2, UPT, UR6, URZ, UPT ;  /* 0x0000003f0600728c */ /* 0x000fc6000bf45070 */
[----:B------:R-:W-:Y:S02]  /*e9b0*/  @UP0 UIADD3 UR4, UP1, UR37, UR8, URZ ;  /* 0x0000000825040290 */ /* 0x000fe4000ff3e03f */
[----:B------:R-:W-:Y:S02]  /*e9c0*/  UISETP.NE.AND.EX UP3, UPT, UR7, URZ, UPT, UP2 ;  /* 0x0000003f0700728c */ /* 0x000fe4000bf65320 */
[----:B------:R-:W-:Y:S02]  /*e9d0*/  @UP0 UIADD3.X UR5, UR36, UR9, URZ, UP1, !UPT ;  /* 0x0000000924050290 */ /* 0x000fe40008ffe43f */
[----:B---3--:R-:W-:Y:S01]  /*e9e0*/  IMAD.U32 R2, RZ, RZ, UR4 ;  /* 0x00000004ff027e24 */ /* 0x008fe2000f8e00ff */
[----:B------:R-:W-:Y:S01]  /*e9f0*/  UIADD3 UR6, UP0, UR37, UR6, URZ ;  /* 0x0000000625067290 */ /* 0x000fe2000ff1e03f */
[----:B------:R-:W-:Y:S01]  /*ea00*/  PLOP3.LUT P0, PT, PT, PT, UP3, 0x80, 0x0 ;  /* 0x000000000000781c */ /* 0x000fe20003f0f038 */
[----:B------:R-:W-:Y:S01]  /*ea10*/  UP2UR UR45, UPR, URZ, 0x8 ;  /* 0x000000083f2d7883 */ /* 0x000fe20008000000 */
[----:B------:R-:W-:Y:S01]  /*ea20*/  IMAD.U32 R3, RZ, RZ, UR5 ;  /* 0x00000005ff037e24 */ /* 0x000fe2000f8e00ff */
[----:B------:R-:W-:-:S04]  /*ea30*/  UIADD3.X UR7, UR36, UR7, URZ, UP0, !UPT ;  /* 0x0000000724077290 */ /* 0x000fc800087fe43f */
[----:B------:R3:W4:Y:S01]  /*ea40*/  @P1 LDG.E R7, desc[UR50][R2.64] ;  /* 0x0000003202071981 */ /* 0x000722000c1e1900 */
[----:B------:R-:W-:Y:S01]  /*ea50*/  PLOP3.LUT P2, PT, PT, PT, UP3, 0x80, 0x0 ;  /* 0x000000000000781c */ /* 0x000fe20003f4f038 */
[----:B---3--:R-:W-:Y:S02]  /*ea60*/  IMAD.U32 R2, RZ, RZ, UR6 ;  /* 0x00000006ff027e24 */ /* 0x008fe4000f8e00ff */
[----:B------:R-:W-:-:S05]  /*ea70*/  IMAD.U32 R3, RZ, RZ, UR7 ;  /* 0x00000007ff037e24 */ /* 0x000fca000f8e00ff */
[----:B------:R3:W5:Y:S01]  /*ea80*/  @P0 LDG.E R6, desc[UR50][R2.64] ;  /* 0x0000003202060981 */ /* 0x000762000c1e1900 */
[----:B0-----:R-:W-:-:S04]  /*ea90*/  ISETP.NE.U32.AND P0, PT, R4, RZ, PT ;  /* 0x000000ff0400720c */ /* 0x001fc80003f05070 */
[----:B------:R-:W-:Y:S02]  /*eaa0*/  ISETP.NE.AND.EX P0, PT, R5, RZ, PT, P0 ;  /* 0x000000ff0500720c */ /* 0x000fe40003f05300 */
[----:B----4-:R-:W-:Y:S01]  /*eab0*/  @P1 R2UR UR40, R7 ;  /* 0x00000000072812ca */ /* 0x010fe200000e0000 */
[----:B-123--:R-:W-:-:S14]  /*eac0*/  @P1 BRA `(.L_x_238) ;  /* 0x0000000000241947 */ /* 0x00efdc0003800000 */
[----:B------:R-:W-:Y:S01]  /*ead0*/  UISETP.NE.AND UP0, UPT, UR45, URZ, UPT ;  /* 0x0000003f2d00728c */ /* 0x000fe2000bf05270 */
[----:B------:R-:W-:-:S05]  /*eae0*/  ULDC UR40, c[0x0][0x288] ;  /* 0x0000a20000287ab9 */ /* 0x000fca0000000800 */
[----:B------:R-:W-:-:S13]  /*eaf0*/  PLOP3.LUT P1, PT, PT, PT, UP0, 0x40, 0x0 ;  /* 0x000000000000781c */ /* 0x000fda0003f2e808 */
[----:B------:R-:W-:Y:S05]  /*eb00*/  @P1 BRA `(.L_x_238) ;  /* 0x0000000000141947 */ /* 0x000fea0003800000 */
[----:B------:R-:W2:Y:S04]  /*eb10*/  LDG.E R5, desc[UR50][R2.64] ;  /* 0x0000003202057981 */ /* 0x000ea8000c1e1900 */
[----:B------:R-:W3:Y:S01]  /*eb20*/  LDG.E R4, desc[UR50][R2.64+0x4] ;  /* 0x0000043202047981 */ /* 0x000ee2000c1e1900 */
[----:B--2---:R-:W-:Y:S02]  /*eb30*/  R2UR UR4, R5 ;  /* 0x00000000050472ca */ /* 0x004fe400000e0000 */
[----:B---3--:R-:W-:-:S13]  /*eb40*/  R2UR UR40, R4 ;  /* 0x00000000042872ca */ /* 0x008fda00000e0000 */
[----:B------:R-:W-:-:S12]  /*eb50*/  UIADD3 UR40, -UR4, UR40, URZ ;  /* 0x0000002804287290 */ /* 0x000fd8000fffe13f */
.L_x_238:
[----:B------:R-:W-:Y:S01]  /*eb60*/  ULDC.64 UR4, c[0x0][0xa20] ;  /* 0x0002880000047ab9 */ /* 0x000fe20000000a00 */
[----:B------:R-:W-:Y:S01]  /*eb70*/  SEL R5, R8, 0x1, P0 ;  /* 0x0000000108057807 */ /* 0x000fe20000000000 */
[----:B------:R-:W-:Y:S01]  /*eb80*/  UMOV UR38, URZ ;  /* 0x0000003f00267c82 */ /* 0x000fe20008000000 */
[----:B------:R-:W-:Y:S01]  /*eb90*/  ISETP.NE.U32.AND P1, PT, RZ, UR4, PT ;  /* 0x00000004ff007c0c */ /* 0x000fe2000bf25070 */
[----:B------:R-:W-:Y:S01]  /*eba0*/  IMAD.U32 R31, RZ, RZ, UR43 ;  /* 0x0000002bff1f7e24 */ /* 0x000fe2000f8e00ff */
[----:B-----5:R-:W-:Y:S01]  /*ebb0*/  @P2 R2UR UR38, R6 ;  /* 0x00000000062622ca */ /* 0x020fe200000e0000 */
[----:B------:R-:W-:Y:S01]  /*ebc0*/  IMAD R5, R5, R0, RZ ;  /* 0x0000000005057224 */ /* 0x000fe200078e02ff */
[----:B------:R-:W-:-:S13]  /*ebd0*/  ISETP.NE.AND.EX P1, PT, RZ, UR5, PT, P1 ;  /* 0x00000005ff007c0c */ /* 0x000fda000bf25310 */
[----:B------:R-:W-:Y:S05]  /*ebe0*/  @!P1 BRA `(.L_x_239) ;  /* 0x0000000000189947 */ /* 0x000fea0003800000 */
[----:B------:R-:W-:-:S04]  /*ebf0*/  UIADD3 UR4, UP0, UR37, UR4, URZ ;  /* 0x0000000425047290 */ /* 0x000fc8000ff1e03f */
[----:B------:R-:W-:Y:S02]  /*ec00*/  UIADD3.X UR5, UR36, UR5, URZ, UP0, !UPT ;  /* 0x0000000524057290 */ /* 0x000fe400087fe43f */
[----:B------:R-:W-:-:S04]  /*ec10*/  IMAD.U32 R2, RZ, RZ, UR4 ;  /* 0x00000004ff027e24 */ /* 0x000fc8000f8e00ff */
[----:B------:R-:W-:-:S05]  /*ec20*/  IMAD.U32 R3, RZ, RZ, UR5 ;  /* 0x00000005ff037e24 */ /* 0x000fca000f8e00ff */
[----:B------:R0:W5:Y:S01]  /*ec30*/  LDG.E R5, desc[UR50][R2.64] ;  /* 0x0000003202057981 */ /* 0x000162000c1e1900 */
[----:B------:R-:W-:Y:S05]  /*ec40*/  BRA `(.L_x_240) ;  /* 0x0000000000247947 */ /* 0x000fea0003800000 */
.L_x_239:
[----:B------:R-:W-:Y:S02]  /*ec50*/  ULDC.64 UR4, c[0x0][0xa08] ;  /* 0x0002820000047ab9 */ /* 0x000fe40000000a00 */
[----:B------:R-:W-:-:S04]  /*ec60*/  ISETP.NE.U32.AND P0, PT, RZ, UR4, PT ;  /* 0x00000004ff007c0c */ /* 0x000fc8000bf05070 */
[----:B------:R-:W-:-:S13]  /*ec70*/  ISETP.NE.AND.EX P0, PT, RZ, UR5, PT, P0 ;  /* 0x00000005ff007c0c */ /* 0x000fda000bf05300 */
[----:B------:R-:W-:Y:S05]  /*ec80*/  @!P0 BRA `(.L_x_240) ;  /* 0x0000000000148947 */ /* 0x000fea0003800000 */
[----:B------:R-:W0:Y:S02]  /*ec90*/  LDC.64 R2, c[0x0][0xa08] ;  /* 0x00028200ff027b82 */ /* 0x000e240000000a00 */
[----:B0-----:R-:W-:-:S05]  /*eca0*/  IMAD.WIDE R2, R31, 0x4, R2 ;  /* 0x000000041f027825 */ /* 0x001fca00078e0202 */
[----:B------:R-:W2:Y:S04]  /*ecb0*/  LDG.E R5, desc[UR50][R2.64] ;  /* 0x0000003202057981 */ /* 0x000ea8000c1e1900 */
[----:B------:R-:W2:Y:S02]  /*ecc0*/  LDG.E R0, desc[UR50][R2.64+0x4] ;  /* 0x0000043202007981 */ /* 0x000ea4000c1e1900 */
[----:B--2---:R-:W-:-:S07]  /*ecd0*/  IMAD.IADD R5, R0, 0x1, -R5 ;  /* 0x0000000100057824 */ /* 0x004fce00078e0a05 */
.L_x_240:
[----:B------:R-:W2:Y:S01]  /*ece0*/  LDL R18, [R1+0x8] ;  /* 0x0000080001127983 */ /* 0x000ea20000100800 */
[----:B-----5:R-:W-:-:S04]  /*ecf0*/  IMAD.IADD R22, R5, 0x1, -R36 ;  /* 0x0000000105167824 */ /* 0x020fc800078e0a24 */
[C---:B0-----:R-:W-:Y:S01]  /*ed00*/  VIADD R2, R22.reuse, 0x9f ;  /* 0x0000009f16027836 */ /* 0x041fe20000000000 */
[----:B------:R-:W-:-:S03]  /*ed10*/  ISETP.GE.AND P0, PT, R22, 0x1, PT ;  /* 0x000000011600780c */ /* 0x000fc60003f06270 */
[----:B------:R-:W-:Y:S01]  /*ed20*/  IMAD.HI R2, R2, 0x66666667, RZ ;  /* 0x6666666702027827 */ /* 0x000fe200078e02ff */
[----:B--2---:R-:W-:-:S04]  /*ed30*/  LOP3.LUT R0, R18, 0xff000000, RZ, 0xc0, !PT ;  /* 0xff00000012007812 */ /* 0x004fc800078ec0ff */
[----:B------:R-:W-:Y:S02]  /*ed40*/  SHF.R.U32.HI R3, RZ, 0x8, R0 ;  /* 0x00000008ff037819 */ /* 0x000fe40000011600 */
[----:B------:R-:W-:-:S04]  /*ed50*/  LOP3.LUT R0, R18, 0xff0000, RZ, 0xc0, !PT ;  /* 0x00ff000012007812 */ /* 0x000fc800078ec0ff */
[----:B------:R-:W-:Y:S02]  /*ed60*/  LEA.HI R5, R0, R3, RZ, 0x10 ;  /* 0x0000000300057211 */ /* 0x000fe400078f80ff */
[----:B------:R-:W-:Y:S02]  /*ed70*/  SHF.R.U32.HI R3, RZ, 0x1f, R2 ;  /* 0x0000001fff037819 */ /* 0x000fe40000011602 */
[----:B------:R-:W-:Y:S02]  /*ed80*/  LOP3.LUT R4, R5, 0xff, RZ, 0xc0, !PT ;  /* 0x000000ff05047812 */ /* 0x000fe400078ec0ff */
[----:B------:R-:W-:Y:S01]  /*ed90*/  LEA.HI.SX32 R0, R2, R3, 0x1a ;  /* 0x0000000302007211 */ /* 0x000fe200078fd2ff */
[----:B------:R-:W-:Y:S01]  /*eda0*/  IMAD.MOV.U32 R3, RZ, RZ, RZ ;  /* 0x000000ffff037224 */ /* 0x000fe200078e00ff */
[----:B------:R-:W-:Y:S06]  /*edb0*/  @!P0 BRA `(.L_x_241) ;  /* 0x0000000000748947 */ /* 0x000fec0003800000 */
[----:B------:R-:W-:-:S04]  /*edc0*/  SHF.R.U32.HI R5, RZ, 0x10, R5 ;  /* 0x00000010ff057819 */ /* 0x000fc80000011605 */
[----:B------:R-:W-:-:S13]  /*edd0*/  ISETP.NE.AND P0, PT, R5, RZ, PT ;  /* 0x000000ff0500720c */ /* 0x000fda0003f05270 */
[----:B------:R-:W0:Y:S02]  /*ede0*/  @!P0 LDC R5, c[0x0][0x9f0] ;  /* 0x00027c00ff058b82 */ /* 0x000e240000000800 */
[-C--:B0-----:R-:W-:Y:S02]  /*edf0*/  IABS R6, R5.reuse ;  /* 0x0000000500067213 */ /* 0x081fe40000000000 */
[----:B------:R-:W-:Y:S02]  /*ee00*/  IADD3 R8, R5, -0x1, R0 ;  /* 0xffffffff05087810 */ /* 0x000fe40007ffe000 */
[----:B------:R-:W0:Y:S02]  /*ee10*/  I2F.RP R7, R6 ;  /* 0x0000000600077306 */ /* 0x000e240000209400 */
[----:B------:R-:W-:-:S04]  /*ee20*/  LOP3.LUT R2, R8, R5, RZ, 0x3c, !PT ;  /* 0x0000000508027212 */ /* 0x000fc800078e3cff */
[----:B------:R-:W-:Y:S01]  /*ee30*/  ISETP.GE.AND P2, PT, R2, RZ, PT ;  /* 0x000000ff0200720c */ /* 0x000fe20003f46270 */
[----:B------:R-:W-:Y:S01]  /*ee40*/  IMAD.MOV.U32 R2, RZ, RZ, RZ ;  /* 0x000000ffff027224 */ /* 0x000fe200078e00ff */
[----:B0-----:R-:W0:Y:S02]  /*ee50*/  MUFU.RCP R7, R7 ;  /* 0x0000000700077308 */ /* 0x001e240000001000 */
[----:B0-----:R-:W-:Y:S01]  /*ee60*/  VIADD R3, R7, 0xffffffe ;  /* 0x0ffffffe07037836 */ /* 0x001fe20000000000 */
[----:B------:R-:W-:-:S05]  /*ee70*/  IABS R7, R5 ;  /* 0x0000000500077213 */ /* 0x000fca0000000000 */
[----:B------:R-:W0:Y:S01]  /*ee80*/  F2I.FTZ.U32.TRUNC.NTZ R3, R3 ;  /* 0x0000000300037305 */ /* 0x000e22000021f000 */
[----:B------:R-:W-:Y:S02]  /*ee90*/  IMAD.MOV R7, RZ, RZ, -R7 ;  /* 0x000000ffff077224 */ /* 0x000fe400078e0a07 */
[----:B0-----:R-:W-:-:S04]  /*eea0*/  IMAD.MOV R9, RZ, RZ, -R3 ;  /* 0x000000ffff097224 */ /* 0x001fc800078e0a03 */
[----:B------:R-:W-:-:S04]  /*eeb0*/  IMAD R9, R9, R6, RZ ;  /* 0x0000000609097224 */ /* 0x000fc800078e02ff */
[----:B------:R-:W-:Y:S01]  /*eec0*/  IMAD.HI.U32 R2, R3, R9, R2 ;  /* 0x0000000903027227 */ /* 0x000fe200078e0002 */
[----:B------:R-:W-:-:S05]  /*eed0*/  IABS R3, R8 ;  /* 0x0000000800037213 */ /* 0x000fca0000000000 */
[----:B------:R-:W-:-:S04]  /*eee0*/  IMAD.HI.U32 R2, R2, R3, RZ ;  /* 0x0000000302027227 */ /* 0x000fc800078e00ff */
[----:B------:R-:W-:-:S05]  /*eef0*/  IMAD R3, R2, R7, R3 ;  /* 0x0000000702037224 */ /* 0x000fca00078e0203 */
[----:B------:R-:W-:-:S13]  /*ef00*/  ISETP.GT.U32.AND P1, PT, R6, R3, PT ;  /* 0x000000030600720c */ /* 0x000fda0003f24070 */
[----:B------:R-:W-:Y:S02]  /*ef10*/  @!P1 IMAD.IADD R3, R3, 0x1, -R6 ;  /* 0x0000000103039824 */ /* 0x000fe400078e0a06 */
[----:B------:R-:W-:Y:S01]  /*ef20*/  @!P1 VIADD R2, R2, 0x1 ;  /* 0x0000000102029836 */ /* 0x000fe20000000000 */
[----:B------:R-:W-:Y:S02]  /*ef30*/  ISETP.NE.AND P1, PT, R5, RZ, PT ;  /* 0x000000ff0500720c */ /* 0x000fe40003f25270 */
[----:B------:R-:W-:-:S13]  /*ef40*/  ISETP.GE.U32.AND P0, PT, R3, R6, PT ;  /* 0x000000060300720c */ /* 0x000fda0003f06070 */
[----:B------:R-:W-:-:S04]  /*ef50*/  @P0 VIADD R2, R2, 0x1 ;  /* 0x0000000102020836 */ /* 0x000fc80000000000 */
[----:B------:R-:W-:Y:S01]  /*ef60*/  @!P2 IMAD.MOV R2, RZ, RZ, -R2 ;  /* 0x000000ffff02a224 */ /* 0x000fe200078e0a02 */
[----:B------:R-:W-:-:S05]  /*ef70*/  @!P1 LOP3.LUT R2, RZ, R5, RZ, 0x33, !PT ;  /* 0x00000005ff029212 */ /* 0x000fca00078e33ff */
[----:B------:R-:W-:-:S07]  /*ef80*/  IMAD.MOV.U32 R3, RZ, RZ, R2 ;  /* 0x000000ffff037224 */ /* 0x000fce00078e0002 */
.L_x_241:
[-C--:B------:R-:W-:Y:S01]  /*ef90*/  IMAD R2, R4, R3.reuse, RZ ;  /* 0x0000000304027224 */ /* 0x080fe200078e02ff */
[----:B------:R-:W-:Y:S04]  /*efa0*/  BSSY B7, `(.L_x_242) ;  /* 0x0000450000077945 */ /* 0x000fe80003800000 */
[----:B------:R-:W-:Y:S01]  /*efb0*/  VIADDMNMX R0, R2, R3, R0, PT ;  /* 0x0000000302007246 */ /* 0x000fe20003800100 */
[----:B------:R0:W-:Y:S03]  /*efc0*/  STL [R1+0xc], R2 ;  /* 0x00000c0201007387 */ /* 0x0001e60000100800 */
[----:B------:R-:W-:-:S13]  /*efd0*/  R2UR UR48, R0 ;  /* 0x00000000003072ca */ /* 0x000fda00000e0000 */
[----:B------:R-:W-:-:S13]  /*efe0*/  ISETP.LT.AND P0, PT, R2, UR48, PT ;  /* 0x0000003002007c0c */ /* 0x000fda000bf01270 */
[----:B0-----:R-:W-:Y:S05]  /*eff0*/  @P0 BRA `(.L_x_243) ;  /* 0x0000000000480947 */ /* 0x001fea0003800000 */
[----:B------:R-:W0:Y:S02]  /*f000*/  S2R R2, SR_TID.X ;  /* 0x0000000000027919 */ /* 0x000e240000002100 */
[----:B0-----:R-:W-:-:S04]  /*f010*/  LOP3.LUT R2, R2, 0x7f, RZ, 0xc0, !PT ;  /* 0x0000007f02027812 */ /* 0x001fc800078ec0ff */
[----:B------:R-:W-:-:S13]  /*f020*/  ISETP.NE.AND P0, PT, R2, RZ, PT ;  /* 0x000000ff0200720c */ /* 0x000fda0003f05270 */
[----:B------:R-:W-:Y:S05]  /*f030*/  @P0 BRA `(.L_x_244) ;  /* 0x0000004400180947 */ /* 0x000fea0003800000 */
[----:B------:R-:W0:Y:S01]  /*f040*/  S2R R5, SR_LANEID ;  /* 0x0000000000057919 */ /* 0x000e220000000000 */
[----:B------:R-:W-:Y:S01]  /*f050*/  VOTEU.ANY UR4, UPT, PT ;  /* 0x0000000000047886 */ /* 0x000fe200038e0100 */
[----:B------:R-:W1:Y:S01]  /*f060*/  LDC.64 R2, c[0x0][0xc60] ;  /* 0x00031800ff027b82 */ /* 0x000e620000000a00 */
[----:B------:R-:W0:Y:S02]  /*f070*/  FLO.U32 R0, UR4 ;  /* 0x0000000400007d00 */ /* 0x000e2400080e0000 */
[----:B0-----:R-:W-:-:S06]  /*f080*/  ISETP.EQ.U32.AND P0, PT, R0, R5, PT ;  /* 0x000000050000720c */ /* 0x001fcc0003f02070 */
[----:B------:R-:W1:Y:S07]  /*f090*/  POPC R5, UR4 ;  /* 0x0000000400057d09 */ /* 0x000e6e0008000000 */
[----:B-1----:R-:W2:Y:S01]  /*f0a0*/  @P0 ATOMG.E.ADD.STRONG.GPU PT, R3, desc[UR50][R2.64], R5 ;  /* 0x00000005020309a8 */ /* 0x002ea200081ee1f2 */
[----:B------:R-:W0:Y:S02]  /*f0b0*/  S2R R4, SR_LTMASK ;  /* 0x0000000000047919 */ /* 0x000e240000003900 */
[----:B0-----:R-:W-:-:S04]  /*f0c0*/  LOP3.LUT R4, R4, UR4, RZ, 0xc0, !PT ;  /* 0x0000000404047c12 */ /* 0x001fc8000f8ec0ff */
[----:B------:R-:W0:Y:S01]  /*f0d0*/  POPC R7, R4 ;  /* 0x0000000400077309 */ /* 0x000e220000000000 */
[----:B--2---:R-:W0:Y:S02]  /*f0e0*/  SHFL.IDX PT, R0, R3, R0, 0x1f ;  /* 0x00001f0003007589 */ /* 0x004e2400000e0000 */
[----:B0-----:R-:W-:-:S05]  /*f0f0*/  IADD3 R0, R0, UR47, R7 ;  /* 0x0000002f00007c10 */ /* 0x001fca000fffe007 */
[----:B------:R0:W-:Y:S01]  /*f100*/  STL [R1], R0 ;  /* 0x0000000001007387 */ /* 0x0001e20000100800 */
[----:B------:R-:W-:Y:S05]  /*f110*/  BRA `(.L_x_244) ;  /* 0x0000004000e07947 */ /* 0x000fea0003800000 */
.L_x_243:
[----:B------:R-:W-:Y:S01]  /*f120*/  VIADD R0, R16, 0x1a400 ;  /* 0x0001a40010007836 */ /* 0x000fe20000000000 */
[----:B------:R-:W-:Y:S04]  /*f130*/  BSSY B6, `(.L_x_245) ;  /* 0x0000013000067945 */ /* 0x000fe80003800000 */
[----:B------:R-:W-:-:S13]  /*f140*/  LOP3.LUT P0, RZ, R0, 0x1bf, RZ, 0xc0, !PT ;  /* 0x000001bf00ff7812 */ /* 0x000fda000780c0ff */
[----:B------:R-:W-:Y:S05]  /*f150*/  @!P0 BRA `(.L_x_246) ;  /* 0x0000000000408947 */ /* 0x000fea0003800000 */
[----:B------:R-:W-:Y:S01]  /*f160*/  MOV R2, 0x0 ;  /* 0x0000000000027802 */ /* 0x000fe20000000f00 */
[----:B------:R-:W-:Y:S01]  /*f170*/  ULDC.64 UR6, c[0x4][0xc8] ;  /* 0x0100320000067ab9 */ /* 0x000fe20000000a00 */
[----:B------:R-:W-:Y:S01]  /*f180*/  ULDC.64 UR8, c[0x4][0xd0] ;  /* 0x0100340000087ab9 */ /* 0x000fe20000000a00 */
[----:B------:R-:W-:Y:S01]  /*f190*/  ULDC.64 UR4, c[0x4][0x8] ;  /* 0x0100020000047ab9 */ /* 0x000fe20000000a00 */
[----:B------:R-:W-:Y:S02]  /*f1a0*/  IMAD.U32 R4, RZ, RZ, UR6 ;  /* 0x00000006ff047e24 */ /* 0x000fe4000f8e00ff */
[----:B------:R-:W0:Y:S01]  /*f1b0*/  LDC.64 R2, c[0x4][R2] ;  /* 0x0100000002027b82 */ /* 0x000e220000000a00 */
[----:B------:R-:W-:Y:S02]  /*f1c0*/  IMAD.U32 R5, RZ, RZ, UR7 ;  /* 0x00000007ff057e24 */ /* 0x000fe4000f8e00ff */
[----:B------:R-:W-:Y:S02]  /*f1d0*/  IMAD.U32 R6, RZ, RZ, UR8 ;  /* 0x00000008ff067e24 */ /* 0x000fe4000f8e00ff */
[----:B------:R-:W-:-:S02]  /*f1e0*/  IMAD.U32 R7, RZ, RZ, UR9 ;  /* 0x00000009ff077e24 */ /* 0x000fc4000f8e00ff */
[----:B------:R-:W-:Y:S02]  /*f1f0*/  IMAD.U32 R10, RZ, RZ, UR4 ;  /* 0x00000004ff0a7e24 */ /* 0x000fe4000f8e00ff */
[----:B------:R-:W-:Y:S02]  /*f200*/  IMAD.U32 R11, RZ, RZ, UR5 ;  /* 0x00000005ff0b7e24 */ /* 0x000fe4000f8e00ff */
[----:B------:R-:W-:Y:S02]  /*f210*/  IMAD.MOV.U32 R8, RZ, RZ, 0x70 ;  /* 0x00000070ff087424 */ /* 0x000fe400078e00ff */
[----:B------:R-:W-:Y:S02]  /*f220*/  IMAD.MOV.U32 R12, RZ, RZ, 0x1 ;  /* 0x00000001ff0c7424 */ /* 0x000fe400078e00ff */
[----:B------:R-:W-:-:S07]  /*f230*/  IMAD.MOV.U32 R13, RZ, RZ, RZ ;  /* 0x000000ffff0d7224 */ /* 0x000fce00078e00ff */
[----:B------:R-:W-:-:S07]  /*f240*/  LEPC R20, `(.L_x_246) ;  /* 0x000000001014794e */ /* 0x000fce0000000000 */
[----:B0-----:R-:W-:Y:S05]  /*f250*/  CALL.ABS.NOINC R2 ;  /* 0x0000000002007343 */ /* 0x001fea0003c00000 */
.L_x_246:
[----:B------:R-:W-:Y:S05]  /*f260*/  BSYNC B6 ;  /* 0x0000000000067941 */ /* 0x000fea0003800000 */
.L_x_245:
[----:B------:R-:W-:Y:S01]  /*f270*/  VIADD R0, R16, 0xa400 ;  /* 0x0000a40010007836 */ /* 0x000fe20000000000 */
[----:B------:R-:W-:Y:S01]  /*f280*/  LOP3.LUT R17, R17, 0xfffffffe, RZ, 0xc0, !PT ;  /* 0xfffffffe11117812 */ /* 0x000fe200078ec0ff */
[----:B------:R-:W-:Y:S03]  /*f290*/  BSSY B6, `(.L_x_247) ;  /* 0x0000014000067945 */ /* 0x000fe60003800000 */
[----:B------:R-:W-:-:S13]  /*f2a0*/  LOP3.LUT P0, RZ, R0, 0x3ff, RZ, 0xc0, !PT ;  /* 0x000003ff00ff7812 */ /* 0x000fda000780c0ff */
[----:B------:R-:W-:Y:S01]  /*f2b0*/  @P0 LOP3.LUT R17, R17, 0x1, RZ, 0xfc, !PT ;  /* 0x0000000111110812 */ /* 0x000fe200078efcff */
[----:B------:R-:W-:Y:S06]  /*f2c0*/  @!P0 BRA `(.L_x_248) ;  /* 0x0000000000408947 */ /* 0x000fec0003800000 */
[----:B------:R-:W-:Y:S01]  /*f2d0*/  MOV R2, 0x0 ;  /* 0x0000000000027802 */ /* 0x000fe20000000f00 */
[----:B------:R-:W-:Y:S01]  /*f2e0*/  ULDC.64 UR6, c[0x4][0xc8] ;  /* 0x0100320000067ab9 */ /* 0x000fe20000000a00 */
[----:B------:R-:W-:Y:S01]  /*f2f0*/  ULDC.64 UR8, c[0x4][0xd0] ;  /* 0x0100340000087ab9 */ /* 0x000fe20000000a00 */
[----:B------:R-:W-:Y:S01]  /*f300*/  ULDC.64 UR4, c[0x4][0x10] ;  /* 0x0100040000047ab9 */ /* 0x000fe20000000a00 */
[----:B------:R-:W-:Y:S01]  /*f310*/  IMAD.U32 R4, RZ, RZ, UR6 ;  /* 0x00000006ff047e24 */ /* 0x000fe2000f8e00ff */
[----:B------:R-:W-:Y:S01]  /*f320*/  MOV R10, UR4 ;  /* 0x00000004000a7c02 */ /* 0x000fe20008000f00 */
[----:B------:R-:W0:Y:S01]  /*f330*/  LDC.64 R2, c[0x4][R2] ;  /* 0x0100000002027b82 */ /* 0x000e220000000a00 */
[----:B------:R-:W-:Y:S02]  /*f340*/  IMAD.U32 R5, RZ, RZ, UR7 ;  /* 0x00000007ff057e24 */ /* 0x000fe4000f8e00ff */
[----:B------:R-:W-:Y:S02]  /*f350*/  IMAD.U32 R6, RZ, RZ, UR8 ;  /* 0x00000008ff067e24 */ /* 0x000fe4000f8e00ff */
[----:B------:R-:W-:-:S02]  /*f360*/  IMAD.U32 R7, RZ, RZ, UR9 ;  /* 0x00000009ff077e24 */ /* 0x000fc4000f8e00ff */
[----:B------:R-:W-:Y:S02]  /*f370*/  IMAD.U32 R11, RZ, RZ, UR5 ;  /* 0x00000005ff0b7e24 */ /* 0x000fe4000f8e00ff */
[----:B------:R-:W-:Y:S02]  /*f380*/  IMAD.MOV.U32 R8, RZ, RZ, 0x70 ;  /* 0x00000070ff087424 */ /* 0x000fe400078e00ff */
[----:B------:R-:W-:Y:S02]  /*f390*/  IMAD.MOV.U32 R12, RZ, RZ, 0x1 ;  /* 0x00000001ff0c7424 */ /* 0x000fe400078e00ff */
[----:B------:R-:W-:-:S07]  /*f3a0*/  IMAD.MOV.U32 R13, RZ, RZ, RZ ;  /* 0x000000ffff0d7224 */ /* 0x000fce00078e00ff */
[----:B------:R-:W-:-:S07]  /*f3b0*/  LEPC R20, `(.L_x_248) ;  /* 0x000000001014794e */ /* 0x000fce0000000000 */
[----:B0-----:R-:W-:Y:S05]  /*f3c0*/  CALL.ABS.NOINC R2 ;  /* 0x0000000002007343 */ /* 0x001fea0003c00000 */
.L_x_248:
[----:B------:R-:W-:Y:S05]  /*f3d0*/  BSYNC B6 ;  /* 0x0000000000067941 */ /* 0x000fea0003800000 */
.L_x_247:
        /* <DEDUP_REMOVED lines=20> */
.L_x_250:
[----:B------:R-:W-:Y:S05]  /*f520*/  BSYNC B6 ;  /* 0x0000000000067941 */ /* 0x000fea0003800000 */
.L_x_249:
[----:B------:R-:W-:Y:S01]  /*f530*/  LOP3.LUT P6, RZ, R17, 0x1, RZ, 0xc0, !PT ;  /* 0x0000000111ff7812 */ /* 0x000fe200078cc0ff */
[----:B------:R-:W-:-:S12]  /*f540*/  BSSY B6, `(.L_x_251) ;  /* 0x0000012000067945 */ /* 0x000fd80003800000 */
        /* <DEDUP_REMOVED lines=17> */
.L_x_252:
[----:B------:R-:W-:Y:S05]  /*f660*/  BSYNC B6 ;  /* 0x0000000000067941 */ /* 0x000fea0003800000 */
.L_x_251:
[----:B------:R-:W-:Y:S01]  /*f670*/  ULDC.64 UR4, c[0x0][0x9f8] ;  /* 0x00027e0000047ab9 */ /* 0x000fe20000000a00 */
[----:B------:R-:W0:Y:S01]  /*f680*/  LDC R20, c[0x0][0x430] ;  /* 0x00010c00ff147b82 */ /* 0x000e220000000800 */
[----:B------:R-:W-:-:S04]  /*f690*/  UISETP.NE.U32.AND UP0, UPT, UR4, URZ, UPT ;  /* 0x0000003f0400728c */ /* 0x000fc8000bf05070 */
[----:B------:R-:W-:-:S06]  /*f6a0*/  UISETP.NE.AND.EX UP0, UPT, UR5, URZ, UPT, UP0 ;  /* 0x0000003f0500728c */ /* 0x000fcc000bf05300 */
[----:B------:R-:W-:-:S05]  /*f6b0*/  PLOP3.LUT P0, PT, PT, PT, UP0, 0x80, 0x0 ;  /* 0x000000000000781c */ /* 0x000fca0003f0f008 */
[----:B------:R-:W-:-:S04]  /*f6c0*/  @UP0 UIADD3 UR4, UP1, UR37, UR4, URZ ;  /* 0x0000000425040290 */ /* 0x000fc8000ff3e03f */
[----:B------:R-:W-:Y:S02]  /*f6d0*/  @UP0 UIADD3.X UR5, UR36, UR5, URZ, UP1, !UPT ;  /* 0x0000000524050290 */ /* 0x000fe40008ffe43f */
[----:B------:R-:W-:Y:S01]  /*f6e0*/  IMAD.U32 R2, RZ, RZ, UR4 ;  /* 0x00000004ff027e24 */ /* 0x000fe2000f8e00ff */
[----:B------:R-:W-:Y:S01]  /*f6f0*/  ULDC UR4, c[0x0][0x2f4] ;  /* 0x0000bd0000047ab9 */ /* 0x000fe20000000800 */
[----:B0-----:R-:W-:Y:S02]  /*f700*/  ISETP.NE.AND P2, PT, R20, 0x1, PT ;  /* 0x000000011400780c */ /* 0x001fe40003f45270 */
[----:B------:R-:W-:Y:S01]  /*f710*/  IMAD.U32 R3, RZ, RZ, UR5 ;  /* 0x00000005ff037e24 */ /* 0x000fe2000f8e00ff */
[----:B------:R-:W-:Y:S01]  /*f720*/  LOP3.LUT R17, R17, 0xffffff7f, RZ, 0xc0, !PT ;  /* 0xffffff7f11117812 */ /* 0x000fe200078ec0ff */
[----:B------:R-:W-:-:S03]  /*f730*/  ULDC UR5, c[0x0][0x320] ;  /* 0x0000c80000057ab9 */ /* 0x000fc60000000800 */
[----:B------:R0:W5:Y:S01]  /*f740*/  @P0 LDG.E R31, desc[UR50][R2.64] ;  /* 0x00000032021f0981 */ /* 0x000162000c1e1900 */
[C---:B------:R-:W-:Y:S01]  /*f750*/  ISETP.GE.AND P0, PT, R35.reuse, UR4, PT ;  /* 0x0000000423007c0c */ /* 0x040fe2000bf06270 */
[----:B------:R-:W-:Y:S01]  /*f760*/  UMOV UR6, 0xffffffff ;  /* 0xffffffff00067882 */ /* 0x000fe20000000000 */
[C---:B------:R-:W-:Y:S02]  /*f770*/  LOP3.LUT R21, R35.reuse, 0x40, RZ, 0xfc, !PT ;  /* 0x0000004023157812 */ /* 0x040fe400078efcff */
[----:B------:R-:W-:Y:S02]  /*f780*/  LOP3.LUT R23, R35, 0x80, RZ, 0xfc, !PT ;  /* 0x0000008023177812 */ /* 0x000fe400078efcff */
[----:B------:R-:W-:Y:S02]  /*f790*/  @P2 LOP3.LUT R17, R17, 0x80, RZ, 0xfc, !PT ;  /* 0x0000008011112812 */ /* 0x000fe400078efcff */
[----:B------:R-:W-:Y:S02]  /*f7a0*/  ISETP.GE.AND P3, PT, R23, UR4, PT ;  /* 0x0000000417007c0c */ /* 0x000fe4000bf66270 */
[----:B------:R-:W-:-:S02]  /*f7b0*/  LOP3.LUT R17, R17, 0xffffffef, RZ, 0xc0, !PT ;  /* 0xffffffef11117812 */ /* 0x000fc400078ec0ff */
[----:B------:R-:W-:Y:S02]  /*f7c0*/  ISETP.GE.AND P1, PT, R35, UR5, PT ;  /* 0x0000000523007c0c */ /* 0x000fe4000bf26270 */
[----:B------:R-:W-:Y:S02]  /*f7d0*/  @P0 LOP3.LUT R17, R17, 0x10, RZ, 0xfc, !PT ;  /* 0x0000001011110812 */ /* 0x000fe400078efcff */
[----:B------:R-:W-:Y:S02]  /*f7e0*/  ISETP.GE.AND P0, PT, R21, UR4, PT ;  /* 0x0000000415007c0c */ /* 0x000fe4000bf06270 */
[----:B------:R-:W-:-:S11]  /*f7f0*/  LOP3.LUT R17, R17, 0xfffffff7, RZ, 0xc0, !PT ;  /* 0xfffffff711117812 */ /* 0x000fd600078ec0ff */
        /* <DEDUP_REMOVED lines=9> */
.L_x_333:
[----:B------:R-:W0:Y:S01]  /*f890*/  S2R R0, SR_TID.X ;  /* 0x0000000000007919 */ /* 0x000e220000002100 */
[----:B------:R-:W-:Y:S01]  /*f8a0*/  UMOV UR4, 0xa0 ;  /* 0x000000a000047882 */ /* 0x000fe20000000000 */
[----:B------:R-:W1:Y:S01]  /*f8b0*/  @P2 LDC R5, c[0x0][0x434] ;  /* 0x00010d00ff052b82 */ /* 0x000e620000000800 */
[----:B------:R-:W-:Y:S01]  /*f8c0*/  UIMAD UR4, UR48, UR4, -0xa0 ;  /* 0xffffff60300474a4 */ /* 0x000fe2000f8e0204 */
[----:B------:R-:W2:Y:S01]  /*f8d0*/  S2R R10, SR_TID.X ;  /* 0x00000000000a7919 */ /* 0x000ea20000002100 */
[----:B-----5:R-:W-:-:S05]  /*f8e0*/  SHF.R.S32.HI R37, RZ, 0x1f, R31 ;  /* 0x0000001fff257819 */ /* 0x020fca000001141f */
[----:B------:R-:W3:Y:S01]  /*f8f0*/  @P2 LDC R4, c[0x0][0x438] ;  /* 0x00010e00ff042b82 */ /* 0x000ee20000000800 */
[----:B0-----:R-:W-:Y:S01]  /*f900*/  LOP3.LUT R0, R0, 0x7f, RZ, 0xc0, !PT ;  /* 0x0000007f00007812 */ /* 0x001fe200078ec0ff */
[----:B--2---:R-:W-:-:S03]  /*f910*/  IMAD.SHL.U32 R11, R10, 0x20, RZ ;  /* 0x000000200a0b7824 */ /* 0x004fc600078e00ff */
[----:B------:R-:W-:Y:S01]  /*f920*/  SHF.R.U32.HI R12, RZ, 0x2, R0 ;  /* 0x00000002ff0c7819 */ /* 0x000fe20000011600 */
[----:B------:R-:W-:-:S03]  /*f930*/  IMAD.SHL.U32 R10, R10, 0x20, RZ ;  /* 0x000000200a0a7824 */ /* 0x000fc600078e00ff */
[C---:B------:R-:W-:Y:S02]  /*f940*/  LOP3.LUT R11, R12.reuse, 0x60, R11, 0xf8, !PT ;  /* 0x000000600c0b7812 */ /* 0x040fe400078ef80b */
[----:B------:R-:W-:Y:S02]  /*f950*/  LOP3.LUT R10, R12, 0x60, R10, 0xf8, !PT ;  /* 0x000000600c0a7812 */ /* 0x000fe400078ef80a */
[----:B------:R-:W-:-:S05]  /*f960*/  LOP3.LUT R11, R11, 0x80, RZ, 0xfc, !PT ;  /* 0x000000800b0b7812 */ /* 0x000fca00078efcff */
[----:B------:R-:W-:-:S04]  /*f970*/  VIADD R3, R11, UR4 ;  /* 0x000000040b037c36 */ /* 0x000fc80008000000 */
[C---:B------:R-:W-:Y:S01]  /*f980*/  IMAD.IADD R8, R3.reuse, 0x1, R36 ;  /* 0x0000000103087824 */ /* 0x040fe200078e0224 */
[----:B------:R-:W-:-:S03]  /*f990*/  ISETP.GE.AND P0, PT, R3, R22, PT ;  /* 0x000000160300720c */ /* 0x000fc60003f06270 */
[----:B-1----:R-:W-:Y:S01]  /*f9a0*/  @P2 IMAD.HI.U32 R5, R8, R5, RZ ;  /* 0x0000000508052227 */ /* 0x002fe200078e00ff */
[----:B------:R-:W-:-:S03]  /*f9b0*/  ISETP.GT.U32.OR P0, PT, R11, 0x9f, P0 ;  /* 0x0000009f0b00780c */ /* 0x000fc60000704470 */
[----:B------:R-:W-:Y:S01]  /*f9c0*/  IMAD.MOV.U32 R0, RZ, RZ, R8 ;  /* 0x000000ffff007224 */ /* 0x000fe200078e0008 */
[----:B---3--:R-:W-:-:S09]  /*f9d0*/  @P2 SHF.R.U32.HI R0, RZ, R4, R5 ;  /* 0x00000004ff002219 */ /* 0x008fd20000011605 */
[----:B------:R-:W0:Y:S01]  /*f9e0*/  @!P0 LDC.64 R2, c[0x0][0x428] ;  /* 0x00010a00ff028b82 */ /* 0x000e220000000a00 */
[--C-:B------:R-:W-:Y:S01]  /*f9f0*/  @!P0 SHF.R.S32.HI R7, RZ, 0x1f, R0.reuse ;  /* 0x0000001fff078819 */ /* 0x100fe20000011400 */
[----:B------:R-:W-:-:S06]  /*fa00*/  @!P0 IMAD.MOV.U32 R6, RZ, RZ, R0 ;  /* 0x000000ffff068224 */ /* 0x000fcc00078e0000 */
[----:B------:R-:W1:Y:S01]  /*fa10*/  @!P0 LDC.64 R4, c[0x0][0x418] ;  /* 0x00010600ff048b82 */ /* 0x000e620000000a00 */
[----:B0-----:R-:W-:-:S04]  /*fa20*/  @!P0 IMAD R9, R37, R2, RZ ;  /* 0x0000000225098224 */ /* 0x001fc800078e02ff */
[C---:B------:R-:W-:Y:S02]  /*fa30*/  @!P0 IMAD R9, R31.reuse, R3, R9 ;  /* 0x000000031f098224 */ /* 0x040fe400078e0209 */
[----:B------:R-:W-:-:S04]  /*fa40*/  @!P0 IMAD.WIDE.U32 R2, R31, R2, R6 ;  /* 0x000000021f028225 */ /* 0x000fc800078e0006 */
[----:B------:R-:W-:Y:S01]  /*fa50*/  @!P0 IMAD.IADD R9, R9, 0x1, R3 ;  /* 0x0000000109098824 */ /* 0x000fe200078e0203 */
[----:B-1----:R-:W-:Y:S01]  /*fa60*/  @!P0 LEA R6, P1, R2, R4, 0x2 ;  /* 0x0000000402068211 */ /* 0x002fe200078210ff */
[----:B------:R-:W-:-:S03]  /*fa70*/  IMAD.MOV.U32 R4, RZ, RZ, RZ ;  /* 0x000000ffff047224 */ /* 0x000fc600078e00ff */
[----:B------:R-:W-:Y:S01]  /*fa80*/  @!P0 LEA.HI.X R7, R2, R5, R9, 0x2, P1 ;  /* 0x0000000502078211 */ /* 0x000fe200008f1409 */
[----:B------:R-:W-:Y:S01]  /*fa90*/  VIADD R9, R10, UR4 ;  /* 0x000000040a097c36 */ /* 0x000fe20008000000 */
[----:B------:R-:W0:Y:S03]  /*faa0*/  @P2 LDC R5, c[0x0][0x438] ;  /* 0x00010e00ff052b82 */ /* 0x000e260000000800 */
[----:B------:R1:W5:Y:S01]  /*fab0*/  @!P0 LDG.E R4, desc[UR50][R6.64] ;  /* 0x0000003206048981 */ /* 0x000362000c1e1900 */
[C---:B------:R-:W-:Y:S01]  /*fac0*/  ISETP.GE.AND P0, PT, R9.reuse, R22, PT ;  /* 0x000000160900720c */ /* 0x040fe20003f06270 */
[----:B------:R-:W-:-:S04]  /*fad0*/  IMAD.IADD R9, R9, 0x1, R36 ;  /* 0x0000000109097824 */ /* 0x000fc800078e0224 */
[----:B------:R-:W-:Y:S01]  /*fae0*/  IMAD.MOV.U32 R10, RZ, RZ, R9 ;  /* 0x000000ffff0a7224 */ /* 0x000fe200078e0009 */
[----:B-1----:R-:W1:Y:S08]  /*faf0*/  @P2 LDC R6, c[0x0][0x434] ;  /* 0x00010d00ff062b82 */ /* 0x002e700000000800 */
[----:B------:R-:W2:Y:S01]  /*fb00*/  @!P0 LDC.64 R2, c[0x0][0x428] ;  /* 0x00010a00ff028b82 */ /* 0x000ea20000000a00 */
[----:B-1----:R-:W-:-:S05]  /*fb10*/  @P2 IMAD.HI.U32 R6, R9, R6, RZ ;  /* 0x0000000609062227 */ /* 0x002fca00078e00ff */
[----:B0-----:R-:W-:Y:S01]  /*fb20*/  @P2 SHF.R.U32.HI R10, RZ, R5, R6 ;  /* 0x00000005ff0a2219 */ /* 0x001fe20000011606 */
[----:B--2---:R-:W-:-:S03]  /*fb30*/  @!P0 IMAD R5, R37, R2, RZ ;  /* 0x0000000225058224 */ /* 0x004fc600078e02ff */
[--C-:B------:R-:W-:Y:S01]  /*fb40*/  @!P0 SHF.R.S32.HI R7, RZ, 0x1f, R10.reuse ;  /* 0x0000001fff078819 */ /* 0x100fe2000001140a */
[----:B------:R-:W-:Y:S02]  /*fb50*/  @!P0 IMAD.MOV.U32 R6, RZ, RZ, R10 ;  /* 0x000000ffff068224 */ /* 0x000fe400078e000a */
[C---:B------:R-:W-:Y:S02]  /*fb60*/  @!P0 IMAD R5, R31.reuse, R3, R5 ;  /* 0x000000031f058224 */ /* 0x040fe400078e0205 */
[----:B------:R-:W-:Y:S02]  /*fb70*/  @!P0 IMAD.WIDE.U32 R6, R31, R2, R6 ;  /* 0x000000021f068225 */ /* 0x000fe400078e0006 */
[----:B------:R-:W0:Y:S02]  /*fb80*/  @!P0 LDC.64 R2, c[0x0][0x418] ;  /* 0x00010600ff028b82 */ /* 0x000e240000000a00 */
[----:B------:R-:W-:Y:S01]  /*fb90*/  @!P0 IMAD.IADD R5, R7, 0x1, R5 ;  /* 0x0000000107058824 */ /* 0x000fe200078e0205 */
[----:B0-----:R-:W-:-:S04]  /*fba0*/  @!P0 LEA R2, P1, R6, R2, 0x2 ;  /* 0x0000000206028211 */ /* 0x001fc800078210ff */
[----:B------:R-:W-:Y:S01]  /*fbb0*/  @!P0 LEA.HI.X R3, R6, R3, R5, 0x2, P1 ;  /* 0x0000000306038211 */ /* 0x000fe200008f1405 */
[----:B------:R-:W-:-:S06]  /*fbc0*/  IMAD.MOV.U32 R6, RZ, RZ, RZ ;  /* 0x000000ffff067224 */ /* 0x000fcc00078e00ff */
[----:B------:R0:W5:Y:S01]  /*fbd0*/  @!P0 LDG.E R6, desc[UR50][R2.64] ;  /* 0x0000003202068981 */ /* 0x000162000c1e1900 */
[----:B------:R-:W-:Y:S01]  /*fbe0*/  ISETP.GT.U32.AND P0, PT, R11, 0x9f, PT ;  /* 0x0000009f0b00780c */ /* 0x000fe20003f04070 */
[----:B------:R-:W-:Y:S01]  /*fbf0*/  IMAD.MOV R5, RZ, RZ, -R0 ;  /* 0x000000ffff057224 */ /* 0x000fe200078e0a00 */
[----:B------:R-:W-:Y:S01]  /*fc00*/  LOP3.LUT R17, R17, 0xffffffbf, RZ, 0xc0, !PT ;  /* 0xffffffbf11117812 */ /* 0x000fe200078ec0ff */
[----:B------:R-:W-:Y:S01]  /*fc10*/  IMAD.MOV R0, RZ, RZ, -R10 ;  /* 0x000000ffff007224 */ /* 0x000fe200078e0a0a */
[----:B------:R-:W-:Y:S01]  /*fc20*/  LOP3.LUT R18, R18, 0xffff, RZ, 0xc0, !PT ;  /* 0x0000ffff12127812 */ /* 0x000fe200078ec0ff */
[----:B------:R-:W-:Y:S02]  /*fc30*/  IMAD R5, R20, R5, R8 ;  /* 0x0000000514057224 */ /* 0x000fe400078e0208 */
[----:B------:R-:W-:Y:S02]  /*fc40*/  IMAD.U32 R8, RZ, RZ, UR48 ;  /* 0x00000030ff087e24 */ /* 0x000fe4000f8e00ff */
[----:B0-----:R-:W-:-:S02]  /*fc50*/  IMAD.U32 R2, RZ, RZ, UR44 ;  /* 0x0000002cff027e24 */ /* 0x001fc4000f8e00ff */
[----:B------:R-:W-:Y:S02]  /*fc60*/  IMAD R7, R20, R0, R9 ;  /* 0x0000000014077224 */ /* 0x000fe400078e0209 */
[----:B------:R-:W-:Y:S01]  /*fc70*/  VIADD R8, R8, 0xffffffff ;  /* 0xffffffff08087836 */ /* 0x000fe20000000000 */
[----:B------:R-:W-:-:S13]  /*fc80*/  ISETP.NE.AND P2, PT, R2, 0x3, PT ;  /* 0x000000030200780c */ /* 0x000fda0003f45270 */
[----:B------:R-:W-:-:S04]  /*fc90*/  @P2 LOP3.LUT R17, R17, 0x40, RZ, 0xfc, !PT ;  /* 0x0000004011112812 */ /* 0x000fc800078efcff */
[----:B------:R-:W-:-:S04]  /*fca0*/  LOP3.LUT R17, R17, 0xffffffdf, RZ, 0xc0, !PT ;  /* 0xffffffdf11117812 */ /* 0x000fc800078ec0ff */
[----:B------:R-:W-:Y:S01]  /*fcb0*/  @P0 LOP3.LUT R17, R17, 0x20, RZ, 0xfc, !PT ;  /* 0x0000002011110812 */ /* 0x000fe200078efcff */
[----:B------:R-:W-:Y:S06]  /*fcc0*/  @!P2 BRA `(.L_x_254) ;  /* 0x000000000004a947 */ /* 0x000fec0003800000 */
[----:B------:R-:W-:Y:S01]  /*fcd0*/  BPT.TRAP 0x1 ;  /* 0x000000040000795c */ /* 0x000fe20000300000 */
.L_x_254:
[----:B------:R-:W-:Y:S01]  /*fce0*/  IMAD R0, R19, 0x8, R16 ;  /* 0x0000000813007824 */ /* 0x000fe200078e0210 */
[----:B------:R-:W-:Y:S01]  /*fcf0*/  SHF.L.U32 R28, R32, 0x1f, RZ ;  /* 0x0000001f201c7819 */ /* 0x000fe200000006ff */
[----:B------:R-:W-:Y:S01]  /*fd00*/  BSSY B0, `(.L_x_255) ;  /* 0x0000004000007945 */ /* 0x000fe20003800000 */
[----:B------:R-:W-:Y:S02]  /*fd10*/  SHF.R.S32.HI R24, RZ, 0x1f, R7 ;  /* 0x0000001fff187819 */ /* 0x000fe40000011407 */
[----:B------:R-:W0:Y:S02]  /*fd20*/  SYNCS.PHASECHK.TRANS64.TRYWAIT P0, [R0+URZ+0x29880], R28 ;  /* 0x0298801c000075a7 */ /* 0x000e24000800017f */
[----:B0-----:R-:W-:Y:S05]  /*fd30*/  @!P0 BRA `(.L_x_256) ;  /* 0x0000004800b08947 */ /* 0x001fea0003800000 */
.L_x_334:
[----:B------:R-:W-:Y:S05]  /*fd40*/  BSYNC B0 ;  /* 0x0000000000007941 */ /* 0x000fea0003800000 */
.L_x_255:
[----:B------:R-:W-:Y:S01]  /*fd50*/  ULDC.64 UR4, c[0x0][0x328] ;  /* 0x0000ca0000047ab9 */ /* 0x000fe20000000a00 */
[----:B------:R-:W1:Y:S01]  /*fd60*/  S2R R13, SR_TID.X ;  /* 0x00000000000d7919 */ /* 0x000e620000002100 */
[----:B------:R-:W-:Y:S01]  /*fd70*/  IMAD R9, R24, UR4, RZ ;  /* 0x0000000418097c24 */ /* 0x000fe2000f8e02ff */
[----:B-----5:R-:W-:Y:S01]  /*fd80*/  SHF.R.S32.HI R26, RZ, 0x1f, R6 ;  /* 0x0000001fff1a7819 */ /* 0x020fe20000011406 */
[C---:B------:R-:W-:Y:S01]  /*fd90*/  IMAD.WIDE.U32 R2, R7.reuse, UR4, RZ ;  /* 0x0000000407027c25 */ /* 0x040fe2000f8e00ff */
[----:B------:R-:W-:Y:S01]  /*fda0*/  ULDC.64 UR6, c[0x0][0x338] ;  /* 0x0000ce0000067ab9 */ /* 0x000fe20000000a00 */
[----:B------:R-:W-:Y:S02]  /*fdb0*/  SHF.R.S32.HI R25, RZ, 0x1f, R5 ;  /* 0x0000001fff197819 */ /* 0x000fe40000011405 */
[----:B------:R-:W-:Y:S01]  /*fdc0*/  IMAD R9, R7, UR5, R9 ;  /* 0x0000000507097c24 */ /* 0x000fe2000f8e0209 */
[----:B------:R-:W-:Y:S01]  /*fdd0*/  SHF.R.S32.HI R27, RZ, 0x1f, R4 ;  /* 0x0000001fff1b7819 */ /* 0x000fe20000011404 */
[----:B------:R-:W-:Y:S01]  /*fde0*/  IMAD R12, R8, -0xa0, R22 ;  /* 0xffffff60080c7824 */ /* 0x000fe200078e0216 */
[----:B------:R-:W-:Y:S01]  /*fdf0*/  LOP3.LUT P1, RZ, R17, 0x1, RZ, 0xc0, !PT ;  /* 0x0000000111ff7812 */ /* 0x000fe2000782c0ff */
[----:B------:R-:W-:-:S02]  /*fe00*/  IMAD.IADD R3, R3, 0x1, R9 ;  /* 0x0000000103037824 */ /* 0x000fc400078e0209 */
[----:B------:R-:W-:Y:S02]  /*fe10*/  IMAD R9, R26, UR6, RZ ;  /* 0x000000061a097c24 */ /* 0x000fe4000f8e02ff */
[----:B------:R-:W-:-:S04]  /*fe20*/  IMAD.WIDE.U32 R2, R6, UR6, R2 ;  /* 0x0000000606027c25 */ /* 0x000fc8000f8e0002 */
[----:B------:R-:W-:Y:S02]  /*fe30*/  IMAD R9, R6, UR7, R9 ;  /* 0x0000000706097c24 */ /* 0x000fe4000f8e0209 */
[----:B------:R-:W-:Y:S02]  /*fe40*/  IMAD R10, R25, UR4, RZ ;  /* 0x00000004190a7c24 */ /* 0x000fe4000f8e02ff */
[----:B------:R-:W-:Y:S02]  /*fe50*/  IMAD.IADD R9, R3, 0x1, R9 ;  /* 0x0000000103097824 */ /* 0x000fe400078e0209 */
[----:B------:R-:W-:Y:S02]  /*fe60*/  IMAD.MOV.U32 R8, RZ, RZ, R2 ;  /* 0x000000ffff087224 */ /* 0x000fe400078e0002 */
[C---:B------:R-:W-:Y:S02]  /*fe70*/  IMAD R10, R5.reuse, UR5, R10 ;  /* 0x00000005050a7c24 */ /* 0x040fe4000f8e020a */
[----:B------:R-:W-:Y:S01]  /*fe80*/  IMAD.WIDE.U32 R2, R5, UR4, RZ ;  /* 0x0000000405027c25 */ /* 0x000fe2000f8e00ff */
[----:B------:R-:W-:Y:S01]  /*fe90*/  ULDC.64 UR4, c[0x0][0x330] ;  /* 0x0000cc0000047ab9 */ /* 0x000fe20000000a00 */
[----:B-1----:R-:W-:-:S02]  /*fea0*/  LOP3.LUT R13, R13, 0x7f, RZ, 0xc0, !PT ;  /* 0x0000007f0d0d7812 */ /* 0x002fc400078ec0ff */
[----:B------:R-:W-:Y:S02]  /*feb0*/  IMAD.IADD R3, R3, 0x1, R10 ;  /* 0x0000000103037824 */ /* 0x000fe400078e020a */
[----:B------:R-:W-:Y:S01]  /*fec0*/  IMAD R10, R27, UR6, RZ ;  /* 0x000000061b0a7c24 */ /* 0x000fe2000f8e02ff */
[----:B------:R-:W-:Y:S01]  /*fed0*/  SHF.R.U32.HI R14, RZ, 0x2, R13 ;  /* 0x00000002ff0e7819 */ /* 0x000fe2000001160d */
[----:B------:R-:W-:Y:S01]  /*fee0*/  IMAD.WIDE.U32 R2, R4, UR6, R2 ;  /* 0x0000000604027c25 */ /* 0x000fe2000f8e0002 */
[----:B------:R-:W-:-:S03]  /*fef0*/  SHF.R.U32.HI R13, RZ, 0x5, R13 ;  /* 0x00000005ff0d7819 */ /* 0x000fc6000001160d */
[----:B------:R-:W-:Y:S01]  /*ff00*/  IMAD R10, R4, UR7, R10 ;  /* 0x00000007040a7c24 */ /* 0x000fe2000f8e020a */
[----:B------:R-:W-:Y:S01]  /*ff10*/  ULDC.64 UR6, c[0x0][0x318] ;  /* 0x0000c60000067ab9 */ /* 0x000fe20000000a00 */
[C---:B------:R-:W-:Y:S02]  /*ff20*/  IMAD R22, R18.reuse, UR5, RZ ;  /* 0x0000000512167c24 */ /* 0x040fe4000f8e02ff */
[----:B------:R-:W-:Y:S02]  /*ff30*/  IMAD.IADD R3, R3, 0x1, R10 ;  /* 0x0000000103037824 */ /* 0x000fe400078e020a */
[----:B------:R-:W-:-:S04]  /*ff40*/  IMAD.WIDE.U32 R10, R18, UR4, R8 ;  /* 0x00000004120a7c25 */ /* 0x000fc8000f8e0008 */
[----:B------:R-:W-:Y:S01]  /*ff50*/  IMAD.WIDE.U32 R2, R18, UR4, R2 ;  /* 0x0000000412027c25 */ /* 0x000fe2000f8e0002 */
[----:B------:R-:W-:Y:S01]  /*ff60*/  IADD3 R9, P0, R10, UR6, RZ ;  /* 0x000000060a097c10 */ /* 0x000fe2000ff1e0ff */
[----:B------:R-:W-:Y:S02]  /*ff70*/  UMOV UR4, 0xffffffff ;  /* 0xffffffff00047882 */ /* 0x000fe40000000000 */
[----:B------:R-:W-:Y:S01]  /*ff80*/  IMAD.IADD R10, R12, 0x1, -R14 ;  /* 0x000000010c0a7824 */ /* 0x000fe200078e0a0e */
[----:B------:R-:W-:Y:S01]  /*ff90*/  IADD3.X R8, R11, UR7, R22, P0, !PT ;  /* 0x000000070b087c10 */ /* 0x000fe200087fe416 */
[----:B------:R-:W-:Y:S01]  /*ffa0*/  IMAD.SHL.U32 R13, R13, 0x400, RZ ;  /* 0x000004000d0d7824 */ /* 0x000fe200078e00ff */
[----:B------:R-:W-:Y:S02]  /*ffb0*/  IADD3 R23, P0, R2, UR6, RZ ;  /* 0x0000000602177c10 */ /* 0x000fe4000ff1e0ff */
[----:B------:R-:W-:Y:S02]  /*ffc0*/  ISETP.GE.AND P5, PT, R10, 0x1, PT ;  /* 0x000000010a00780c */ /* 0x000fe40003fa6270 */
[----:B------:R-:W-:Y:S01]  /*ffd0*/  IADD3.X R22, R22, UR7, R3, P0, !PT ;  /* 0x0000000716167c10 */ /* 0x000fe200087fe403 */
[----:B------:R-:W-:Y:S01]  /*ffe0*/  IMAD R3, R19, 0x5000, R13 ;  /* 0x0000500013037824 */ /* 0x000fe200078e020d */
[----:B------:R-:W-:Y:S09]  /*fff0*/  BRA.DIV UR4, `(.L_x_257) ;  /* 0x0000004a04147947 */ /* 0x000ff2000b800000 */
[----:B------:R-:W1:Y:S01]  /*10000*/  SHFL.IDX PT, R12, R9, RZ, 0x1c1f ;  /* 0x001c1fff090c7589 */ /* 0x000e6200000e0000 */
[C---:B------:R-:W-:Y:S02]  /*10010*/  LOP3.LUT P6, RZ, R17.reuse, 0x2, RZ, 0xc0, !PT ;  /* 0x0000000211ff7812 */ /* 0x040fe400078cc0ff */
[----:B------:R-:W-:Y:S01]  /*10020*/  LOP3.LUT R17, R17, 0xfffffeff, RZ, 0xc0, !PT ;  /* 0xfffffeff11117812 */ /* 0x000fe200078ec0ff */
[----:B------:R-:W2:Y:S01]  /*10030*/  SHFL.IDX PT, R2, R8, RZ, 0x1c1f ;  /* 0x001c1fff08027589 */ /* 0x000ea200000e0000 */
[C---:B------:R-:W-:Y:S02]  /*10040*/  ISETP.GE.AND P4, PT, R10.reuse, 0x21, PT ;  /* 0x000000210a00780c */ /* 0x040fe40003f86270 */
[C---:B------:R-:W-:Y:S01]  /*10050*/  ISETP.GE.AND P3, PT, R10.reuse, 0x41, PT ;  /* 0x000000410a00780c */ /* 0x040fe20003f66270 */
[----:B------:R-:W-:Y:S01]  /*10060*/  SHFL.IDX PT, R21, R8, 0x1, 0x1c1f ;  /* 0x003c1f0008157f89 */ /* 0x000fe200000e0000 */
[----:B------:R-:W-:-:S03]  /*10070*/  ISETP.GE.AND P2, PT, R10, 0x61, PT ;  /* 0x000000610a00780c */ /* 0x000fc60003f46270 */
[----:B------:R-:W-:Y:S01]  /*10080*/  SHFL.IDX PT, R20, R8, 0x3, 0x1c1f ;  /* 0x007c1f0008147f89 */ /* 0x000fe200000e0000 */
[----:B-1----:R-:W-:-:S05]  /*10090*/  IADD3 R12, P0, R35, R12, RZ ;  /* 0x0000000c230c7210 */ /* 0x002fca0007f1e0ff */
[----:B--2---:R-:W-:Y:S01]  /*100a0*/  IMAD.X R13, RZ, RZ, R2, P0 ;  /* 0x000000ffff0d7224 */ /* 0x004fe200000e0602 */
[----:B------:R-:W-:Y:S02]  /*100b0*/  ISETP.LT.OR P0, PT, R10, 0x1, P6 ;  /* 0x000000010a00780c */ /* 0x000fe40003701670 */
[----:B------:R-:W-:-:S05]  /*100c0*/  IADD3 R2, R16, R3, R33 ;  /* 0x0000000310027210 */ /* 0x000fca0007ffe021 */
[----:B------:R-:W-:-:S06]  /*100d0*/  IMAD.IADD R3, R34, 0x1, R2 ;  /* 0x0000000122037824 */ /* 0x000fcc00078e0202 */
[----:B------:R-:W-:Y:S01]  /*100e0*/  LDGSTS.E.BYPASS.LTC128B.128 [R2+0xa400], desc[UR50][R12.64], !P0 ;  /* 0x0a4000000c027fae */ /* 0x000fe2000c101d72 */
[----:B------:R-:W-:-:S13]  /*100f0*/  ISETP.LT.OR P0, PT, R10, 0x1, P1 ;  /* 0x000000010a00780c */ /* 0x000fda0000f01670 */
[----:B------:R1:W-:Y:S04]  /*10100*/  LDGSTS.E.BYPASS.LTC128B.128 [R3+0xa400], desc[UR50][R12.64+0x40], !P0 ;  /* 0x0a4000400c037fae */ /* 0x0003e8000c101d72 */
[----:B-1----:R-:W1:Y:S02]  /*10110*/  SHFL.IDX PT, R12, R9, 0x1, 0x1c1f ;  /* 0x003c1f00090c7f89 */ /* 0x002e6400000e0000 */
[----:B-1----:R-:W-:-:S05]  /*10120*/  IADD3 R12, P0, R35, R12, RZ ;  /* 0x0000000c230c7210 */ /* 0x002fca0007f1e0ff */
[----:B------:R-:W-:Y:S01]  /*10130*/  IMAD.X R13, RZ, RZ, R21, P0 ;  /* 0x000000ffff0d7224 */ /* 0x000fe200000e0615 */
[----:B------:R-:W-:Y:S01]  /*10140*/  ISETP.LT.OR P0, PT, R10, 0x21, P6 ;  /* 0x000000210a00780c */ /* 0x000fe20003701670 */
[----:B------:R-:W-:-:S12]  /*10150*/  SHFL.IDX PT, R21, R8, 0x2, 0x1c1f ;  /* 0x005c1f0008157f89 */ /* 0x000fd800000e0000 */
[----:B------:R-:W-:Y:S01]  /*10160*/  LDGSTS.E.BYPASS.LTC128B.128 [R2+0xb400], desc[UR50][R12.64], !P0 ;  /* 0x0b4000000c027fae */ /* 0x000fe2000c101d72 */
[----:B------:R-:W-:-:S13]  /*10170*/  ISETP.LT.OR P0, PT, R10, 0x21, P1 ;  /* 0x000000210a00780c */ /* 0x000fda0000f01670 */
[----:B------:R1:W-:Y:S04]  /*10180*/  LDGSTS.E.BYPASS.LTC128B.128 [R3+0xb400], desc[UR50][R12.64+0x40], !P0 ;  /* 0x0b4000400c037fae */ /* 0x0003e8000c101d72 */
[----:B-1----:R-:W1:Y:S04]  /*10190*/  SHFL.IDX PT, R12, R9, 0x2, 0x1c1f ;  /* 0x005c1f00090c7f89 */ /* 0x002e6800000e0000 */
[----:B------:R-:W2:Y:S01]  /*101a0*/  SHFL.IDX PT, R9, R9, 0x3, 0x1c1f ;  /* 0x007c1f0009097f89 */ /* 0x000ea200000e0000 */
[----:B-1----:R-:W-:-:S05]  /*101b0*/  IADD3 R12, P0, R35, R12, RZ ;  /* 0x0000000c230c7210 */ /* 0x002fca0007f1e0ff */
[----:B------:R-:W-:Y:S01]  /*101c0*/  IMAD.X R13, RZ, RZ, R21, P0 ;  /* 0x000000ffff0d7224 */ /* 0x000fe200000e0615 */
[----:B------:R-:W-:-:S13]  /*101d0*/  ISETP.LT.OR P0, PT, R10, 0x41, P6 ;  /* 0x000000410a00780c */ /* 0x000fda0003701670 */
[----:B------:R-:W-:Y:S01]  /*101e0*/  LDGSTS.E.BYPASS.LTC128B.128 [R2+0xc400], desc[UR50][R12.64], !P0 ;  /* 0x0c4000000c027fae */ /* 0x000fe2000c101d72 */
[----:B------:R-:W-:-:S13]  /*101f0*/  ISETP.LT.OR P0, PT, R10, 0x41, P1 ;  /* 0x000000410a00780c */ /* 0x000fda0000f01670 */
[----:B------:R-:W-:Y:S01]  /*10200*/  LDGSTS.E.BYPASS.LTC128B.128 [R3+0xc400], desc[UR50][R12.64+0x40], !P0 ;  /* 0x0c4000400c037fae */ /* 0x000fe2000c101d72 */
[----:B--2---:R-:W-:-:S05]  /*10210*/  IADD3 R8, P0, R35, R9, RZ ;  /* 0x0000000923087210 */ /* 0x004fca0007f1e0ff */
[----:B------:R-:W-:Y:S01]  /*10220*/  IMAD.X R9, RZ, RZ, R20, P0 ;  /* 0x000000ffff097224 */ /* 0x000fe200000e0614 */
[----:B------:R-:W-:-:S13]  /*10230*/  ISETP.LT.OR P0, PT, R10, 0x61, P6 ;  /* 0x000000610a00780c */ /* 0x000fda0003701670 */
[----:B------:R-:W-:Y:S01]  /*10240*/  LDGSTS.E.BYPASS.LTC128B.128 [R2+0xd400], desc[UR50][R8.64], !P0 ;  /* 0x0d40000008027fae */ /* 0x000fe2000c101d72 */
[----:B------:R-:W-:-:S13]  /*10250*/  ISETP.LT.OR P0, PT, R10, 0x61, P1 ;  /* 0x000000610a00780c */ /* 0x000fda0000f01670 */
[----:B------:R1:W-:Y:S01]  /*10260*/  LDGSTS.E.BYPASS.LTC128B.128 [R3+0xd400], desc[UR50][R8.64+0x40], !P0 ;  /* 0x0d40004008037fae */ /* 0x0003e2000c101d72 */
[----:B------:R-:W-:-:S03]  /*10270*/  ISETP.GE.AND P0, PT, R10, 0x81, PT ;  /* 0x000000810a00780c */ /* 0x000fc60003f06270 */
[----:B-1----:R1:W2:Y:S10]  /*10280*/  SHFL.IDX PT, R9, R22, RZ, 0x1c1f ;  /* 0x001c1fff16097589 */ /* 0x0022b400000e0000 */
[----:B------:R-:W-:Y:S01]  /*10290*/  @P0 LOP3.LUT R17, R17, 0x100, RZ, 0xfc, !PT ;  /* 0x0000010011110812 */ /* 0x000fe200078efcff */
[----:B------:R1:W3:Y:S06]  /*102a0*/  SHFL.IDX PT, R8, R23, RZ, 0x1c1f ;  /* 0x001c1fff17087589 */ /* 0x0002ec00000e0000 */
.L_x_346:
[----:B---3--:R-:W-:Y:S02]  /*102b0*/  IADD3 R8, P0, R35, R8, RZ ;  /* 0x0000000823087210 */ /* 0x008fe40007f1e0ff */
[----:B------:R-:W-:-:S03]  /*102c0*/  LOP3.LUT P6, RZ, R17, 0x2, RZ, 0xc0, !PT ;  /* 0x0000000211ff7812 */ /* 0x000fc600078cc0ff */
[----:B--2---:R-:W-:Y:S01]  /*102d0*/  IMAD.X R9, RZ, RZ, R9, P0 ;  /* 0x000000ffff097224 */ /* 0x004fe200000e0609 */
[----:B------:R-:W-:-:S13]  /*102e0*/  ISETP.LT.OR P0, PT, R10, 0x81, P6 ;  /* 0x000000810a00780c */ /* 0x000fda0003701670 */
[----:B------:R-:W-:Y:S01]  /*102f0*/  @!PT LDS RZ, [RZ] ;  /* 0x00000000fffff984 */ /* 0x000fe20000000800 */
[----:B------:R-:W-:Y:S01]  /*10300*/  @!PT LDS RZ, [RZ] ;  /* 0x00000000fffff984 */ /* 0x000fe20000000800 */
[----:B------:R-:W-:Y:S01]  /*10310*/  @!PT LDS RZ, [RZ] ;  /* 0x00000000fffff984 */ /* 0x000fe20000000800 */
[----:B------:R2:W-:Y:S01]  /*10320*/  LDGSTS.E.BYPASS.LTC128B.128 [R2+0xe400], desc[UR50][R8.64], !P0 ;  /* 0x0e40000008027fae */ /* 0x0005e2000c101d72 */
[----:B------:R-:W-:-:S13]  /*10330*/  ISETP.LT.OR P0, PT, R10, 0x81, P1 ;  /* 0x000000810a00780c */ /* 0x000fda0000f01670 */
[----:B------:R2:W-:Y:S01]  /*10340*/  LDGSTS.E.BYPASS.LTC128B.128 [R3+0xe400], desc[UR50][R8.64+0x40], !P0 ;  /* 0x0e40004008037fae */ /* 0x0005e2000c101d72 */
[----:B------:R-:W-:Y:S01]  /*10350*/  PLOP3.LUT P0, PT, PT, PT, PT, 0x80, 0x0 ;  /* 0x000000000000781c */ /* 0x000fe20003f0f070 */
[----:B------:R-:W-:-:S12]  /*10360*/  NOP ;  /* 0x0000000000007918 */ /* 0x000fd80000000000 */
.L_x_258:
[----:B------:R-:W-:Y:S02]  /*10370*/  PLOP3.LUT P1, PT, P1, P0, PT, 0xa2, 0x0 ;  /* 0x000000000000781c */ /* 0x000fe40000f21472 */
[----:B------:R-:W-:-:S08]  /*10380*/  @P0 R2UR P1, UR4, R0 ;  /* 0x00000000000402ca */ /* 0x000fd00000020000 */
[----:B------:R-:W-:-:S05]  /*10390*/  @P0 PLOP3.LUT P0, PT, P1, PT, PT, 0x80, 0x0 ;  /* 0x000000000000081c */ /* 0x000fca0000f0f070 */
[----:B------:R-:W-:Y:S01]  /*103a0*/  @!P1 SYNCS.ARRIVE.TRANS64.RED.A0T1 RZ, [UR4+0x29870], RZ ;  /* 0x029870ffffff99a7 */ /* 0x000fe20008200404 */
[----:B------:R-:W-:Y:S07]  /*103b0*/  @!P1 ARRIVES.LDGSTSBAR.64.TRANSCNT [UR4+0x29870] ;  /* 0x02987000ff0099b0 */ /* 0x000fee0008000a84 */
[----:B------:R-:W-:Y:S05]  /*103c0*/  @P0 BRA.U.ANY `(.L_x_258) ;  /* 0xfffffffd00e80947 */ /* 0x000fea000393ffff */
[----:B------:R-:W-:Y:S01]  /*103d0*/  NOP ;  /* 0x0000000000007918 */ /* 0x000fe20000000000 */
[----:B--2---:R-:W-:-:S05]  /*103e0*/  IMAD.U32 R2, RZ, RZ, UR44 ;  /* 0x0000002cff027e24 */ /* 0x004fca000f8e00ff */
[----:B------:R-:W-:-:S13]  /*103f0*/  ISETP.NE.AND P6, PT, R2, 0x3, PT ;  /* 0x000000030200780c */ /* 0x000fda0003fc5270 */
[----:B------:R-:W-:Y:S05]  /*10400*/  @!P6 BRA `(.L_x_259) ;  /* 0x000000000004e947 */ /* 0x000fea0003800000 */
[----:B------:R-:W-:Y:S01]  /*10410*/  BPT.TRAP 0x1 ;  /* 0x000000040000795c */ /* 0x000fe20000300000 */
.L_x_259:
[----:B------:R2:W-:Y:S01]  /*10420*/  SYNCS.ARRIVE.TRANS64.A1T0 RZ, [R0+URZ+0x29870], RZ ;  /* 0x029870ff00ff79a7 */ /* 0x0005e2000810003f */
[----:B------:R-:W-:Y:S05]  /*10430*/  @!P6 BRA `(.L_x_260) ;  /* 0x000000000004e947 */ /* 0x000fea0003800000 */
[----:B------:R-:W-:Y:S01]  /*10440*/  BPT.TRAP 0x1 ;  /* 0x000000040000795c */ /* 0x000fe20000300000 */
.L_x_260:
[----:B------:R-:W3:Y:S01]  /*10450*/  SYNCS.PHASECHK.TRANS64.TRYWAIT P0, [R0+URZ+0x29840], R28 ;  /* 0x0298401c000075a7 */ /* 0x000ee2000800017f */
[----:B------:R-:W-:Y:S04]  /*10460*/  BSSY B0, `(.L_x_261) ;  /* 0x0000002000007945 */ /* 0x000fe80003800000 */
[----:B---3--:R-:W-:Y:S05]  /*10470*/  @!P0 BRA `(.L_x_262) ;  /* 0x0000004800a48947 */ /* 0x008fea0003800000 */
.L_x_347:
[----:B------:R-:W-:Y:S05]  /*10480*/  BSYNC B0 ;  /* 0x0000000000007941 */ /* 0x000fea0003800000 */
.L_x_261:
[----:B------:R-:W4:Y:S01]  /*10490*/  LDL R9, [R1+0x14] ;  /* 0x0000140001097983 */ /* 0x000f220000100800 */
[----:B------:R-:W-:Y:S01]  /*104a0*/  ULDC.64 UR4, c[0x0][0x300] ;  /* 0x0000c00000047ab9 */ /* 0x000fe20000000a00 */
[----:B------:R-:W-:Y:S01]  /*104b0*/  ULDC.64 UR6, c[0x0][0x310] ;  /* 0x0000c40000067ab9 */ /* 0x000fe20000000a00 */
[----:B------:R-:W-:Y:S02]  /*104c0*/  IMAD R8, R24, UR4, RZ ;  /* 0x0000000418087c24 */ /* 0x000fe4000f8e02ff */
[----:B------:R-:W-:-:S04]  /*104d0*/  IMAD.WIDE.U32 R2, R7, UR4, RZ ;  /* 0x0000000407027c25 */ /* 0x000fc8000f8e00ff */
[----:B------:R-:W-:Y:S02]  /*104e0*/  IMAD R8, R7, UR5, R8 ;  /* 0x0000000507087c24 */ /* 0x000fe4000f8e0208 */
[----:B------:R-:W-:Y:S02]  /*104f0*/  IMAD R26, R26, UR6, RZ ;  /* 0x000000061a1a7c24 */ /* 0x000fe4000f8e02ff */
[----:B------:R-:W-:Y:S02]  /*10500*/  IMAD.IADD R3, R3, 0x1, R8 ;  /* 0x0000000103037824 */ /* 0x000fe400078e0208 */
[----:B------:R-:W-:Y:S02]  /*10510*/  IMAD R8, R25, UR4, RZ ;  /* 0x0000000419087c24 */ /* 0x000fe4000f8e02ff */
[----:B------:R-:W-:-:S04]  /*10520*/  IMAD.WIDE.U32 R2, R6, UR6, R2 ;  /* 0x0000000606027c25 */ /* 0x000fc8000f8e0002 */
[----:B------:R-:W-:Y:S02]  /*10530*/  IMAD R6, R6, UR7, R26 ;  /* 0x0000000706067c24 */ /* 0x000fe4000f8e021a */
[----:B------:R-:W-:Y:S02]  /*10540*/  IMAD R8, R5, UR5, R8 ;  /* 0x0000000505087c24 */ /* 0x000fe4000f8e0208 */
[----:B------:R-:W-:Y:S02]  /*10550*/  IMAD.IADD R7, R3, 0x1, R6 ;  /* 0x0000000103077824 */ /* 0x000fe400078e0206 */
[----:B------:R-:W-:Y:S02]  /*10560*/  IMAD.MOV.U32 R6, RZ, RZ, R2 ;  /* 0x000000ffff067224 */ /* 0x000fe400078e0002 */
[----:B------:R-:W-:Y:S01]  /*10570*/  IMAD.WIDE.U32 R2, R5, UR4, RZ ;  /* 0x0000000405027c25 */ /* 0x000fe2000f8e00ff */
[----:B------:R-:W-:-:S03]  /*10580*/  ULDC.64 UR4, c[0x0][0x308] ;  /* 0x0000c20000047ab9 */ /* 0x000fc60000000a00 */
[----:B------:R-:W-:Y:S02]  /*10590*/  IMAD.IADD R3, R3, 0x1, R8 ;  /* 0x0000000103037824 */ /* 0x000fe400078e0208 */
[----:B------:R-:W-:Y:S02]  /*105a0*/  IMAD R8, R27, UR6, RZ ;  /* 0x000000061b087c24 */ /* 0x000fe4000f8e02ff */
[----:B------:R-:W-:-:S04]  /*105b0*/  IMAD.WIDE.U32 R2, R4, UR6, R2 ;  /* 0x0000000604027c25 */ /* 0x000fc8000f8e0002 */
[----:B------:R-:W-:Y:S01]  /*105c0*/  IMAD R8, R4, UR7, R8 ;  /* 0x0000000704087c24 */ /* 0x000fe2000f8e0208 */
[----:B------:R-:W-:Y:S01]  /*105d0*/  ULDC.64 UR6, c[0x0][0x2e8] ;  /* 0x0000ba0000067ab9 */ /* 0x000fe20000000a00 */
[----:B------:R-:W-:-:S04]  /*105e0*/  IMAD.WIDE.U32 R6, R18, UR4, R6 ;  /* 0x0000000412067c25 */ /* 0x000fc8000f8e0006 */
[----:B------:R-:W-:Y:S01]  /*105f0*/  IMAD.IADD R3, R3, 0x1, R8 ;  /* 0x0000000103037824 */ /* 0x000fe200078e0208 */
[----:B------:R-:W-:Y:S01]  /*10600*/  IADD3 R5, P0, R6, UR6, RZ ;  /* 0x0000000606057c10 */ /* 0x000fe2000ff1e0ff */
[C---:B------:R-:W-:Y:S02]  /*10610*/  IMAD R4, R18.reuse, UR5, RZ ;  /* 0x0000000512047c24 */ /* 0x040fe4000f8e02ff */
[----:B------:R-:W-:Y:S01]  /*10620*/  IMAD.WIDE.U32 R2, R18, UR4, R2 ;  /* 0x0000000412027c25 */ /* 0x000fe2000f8e0002 */
[----:B------:R-:W-:Y:S02]  /*10630*/  UMOV UR4, 0xffffffff ;  /* 0xffffffff00047882 */ /* 0x000fe40000000000 */
[----:B------:R-:W-:Y:S02]  /*10640*/  IADD3.X R6, R7, UR7, R4, P0, !PT ;  /* 0x0000000707067c10 */ /* 0x000fe400087fe404 */
[----:B------:R-:W-:-:S04]  /*10650*/  IADD3 R8, P0, R2, UR6, RZ ;  /* 0x0000000602087c10 */ /* 0x000fc8000ff1e0ff */
[----:B------:R-:W-:Y:S01]  /*10660*/  IADD3.X R7, R4, UR7, R3, P0, !PT ;  /* 0x0000000704077c10 */ /* 0x000fe200087fe403 */
[----:B----4-:R-:W-:Y:S01]  /*10670*/  IMAD R4, R19, 0x7800, R9 ;  /* 0x0000780013047824 */ /* 0x010fe200078e0209 */
[----:B------:R-:W-:Y:S07]  /*10680*/  BRA.DIV UR4, `(.L_x_263) ;  /* 0x0000004a04347947 */ /* 0x000fee000b800000 */
[----:B------:R-:W4:Y:S01]  /*10690*/  SHFL.IDX PT, R3, R5, RZ, 0x1c1f ;  /* 0x001c1fff05037589 */ /* 0x000f2200000e0000 */
[C---:B------:R-:W-:Y:S01]  /*106a0*/  LOP3.LUT P6, RZ, R17.reuse, 0x8, RZ, 0xc0, !PT ;  /* 0x0000000811ff7812 */ /* 0x040fe200078cc0ff */
[C-C-:B------:R-:W-:Y:S01]  /*106b0*/  @P5 IMAD.IADD R9, R16.reuse, 0x1, R4.reuse ;  /* 0x0000000110095824 */ /* 0x140fe200078e0204 */
[----:B------:R-:W-:Y:S01]  /*106c0*/  LOP3.LUT P1, RZ, R17, 0x4, RZ, 0xc0, !PT ;  /* 0x0000000411ff7812 */ /* 0x000fe2000782c0ff */
[----:B------:R-:W5:Y:S01]  /*106d0*/  SHFL.IDX PT, R2, R6, RZ, 0x1c1f ;  /* 0x001c1fff06027589 */ /* 0x000f6200000e0000 */
[----:B------:R-:W-:-:S03]  /*106e0*/  @P4 IMAD.IADD R21, R16, 0x1, R4 ;  /* 0x0000000110154824 */ /* 0x000fc600078e0204 */
[----:B------:R-:W-:Y:S04]  /*106f0*/  SHFL.IDX PT, R7, R7, RZ, 0x1c1f ;  /* 0x001c1fff07077589 */ /* 0x000fe800000e0000 */
[----:B------:R-:W-:Y:S01]  /*10700*/  SHFL.IDX PT, R14, R8, RZ, 0x1c1f ;  /* 0x001c1fff080e7589 */ /* 0x000fe200000e0000 */
[----:B----4-:R-:W-:-:S05]  /*10710*/  @P5 IADD3 R3, P0, R35, R3, RZ ;  /* 0x0000000323035210 */ /* 0x010fca0007f1e0ff */
[----:B-----5:R-:W-:Y:S01]  /*10720*/  @P5 IMAD.X R2, RZ, RZ, R2, P0 ;  /* 0x000000ffff025224 */ /* 0x020fe200000e0602 */
[----:B------:R-:W-:-:S04]  /*10730*/  LOP3.LUT P0, RZ, R17, 0x10, RZ, 0xc0, !PT ;  /* 0x0000001011ff7812 */ /* 0x000fc8000780c0ff */
[----:B------:R-:W-:-:S04]  /*10740*/  @P5 LOP3.LUT R3, R3, R2, RZ, 0x3c, !PT ;  /* 0x0000000203035212 */ /* 0x000fc800078e3cff */
[----:B------:R-:W-:-:S04]  /*10750*/  @P5 LOP3.LUT R2, R3, R2, RZ, 0x3c, !PT ;  /* 0x0000000203025212 */ /* 0x000fc800078e3cff */
[----:B------:R-:W-:-:S05]  /*10760*/  @P5 LOP3.LUT R3, R3, R2, RZ, 0x3c, !PT ;  /* 0x0000000203035212 */ /* 0x000fca00078e3cff */
[----:B------:R-:W-:Y:S04]  /*10770*/  @P5 LDGSTS.E.BYPASS.LTC128B.128 [R9+0x1a400], desc[UR50][R2.64], !P0 ;  /* 0x1a40000002095fae */ /* 0x000fe8000c101d72 */
[----:B------:R-:W-:Y:S04]  /*10780*/  @P5 LDGSTS.E.BYPASS.LTC128B.128 [R9+0x1cc00], desc[UR50][R2.64+0x40], !P6 ;  /* 0x1cc0004002095fae */ /* 0x000fe8000f101d72 */
[----:B------:R4:W-:Y:S01]  /*10790*/  @P5 LDGSTS.E.BYPASS.LTC128B.128 [R9+0x1f400], desc[UR50][R2.64+0x80], !P1 ;  /* 0x1f40008002095fae */ /* 0x0009e2000c901d72 */
[----:B------:R-:W-:-:S03]  /*107a0*/  LOP3.LUT P5, RZ, R17, 0x10, RZ, 0xc0, !PT ;  /* 0x0000001011ff7812 */ /* 0x000fc600078ac0ff */
[----:B----4-:R-:W4:Y:S01]  /*107b0*/  SHFL.IDX PT, R3, R5, 0x1, 0x1c1f ;  /* 0x003c1f0005037f89 */ /* 0x010f2200000e0000 */
[----:B------:R-:W-:-:S03]  /*107c0*/  @P3 IADD3 R9, R16, R4, RZ ;  /* 0x0000000410093210 */ /* 0x000fc60007ffe0ff */
[----:B------:R-:W5:Y:S01]  /*107d0*/  SHFL.IDX PT, R2, R6, 0x1, 0x1c1f ;  /* 0x003c1f0006027f89 */ /* 0x000f6200000e0000 */
[----:B----4-:R-:W-:-:S05]  /*107e0*/  @P4 IADD3 R3, P0, R35, R3, RZ ;  /* 0x0000000323034210 */ /* 0x010fca0007f1e0ff */
[----:B-----5:R-:W-:-:S05]  /*107f0*/  @P4 IMAD.X R2, RZ, RZ, R2, P0 ;  /* 0x000000ffff024224 */ /* 0x020fca00000e0602 */
[----:B------:R-:W-:-:S04]  /*10800*/  @P4 LOP3.LUT R3, R3, R2, RZ, 0x3c, !PT ;  /* 0x0000000203034212 */ /* 0x000fc800078e3cff */
[----:B------:R-:W-:-:S04]  /*10810*/  @P4 LOP3.LUT R2, R3, R2, RZ, 0x3c, !PT ;  /* 0x0000000203024212 */ /* 0x000fc800078e3cff */
[----:B------:R-:W-:-:S05]  /*10820*/  @P4 LOP3.LUT R3, R3, R2, RZ, 0x3c, !PT ;  /* 0x0000000203034212 */ /* 0x000fca00078e3cff */
[----:B------:R-:W-:Y:S04]  /*10830*/  @P4 LDGSTS.E.BYPASS.LTC128B.128 [R21+0x1ac00], desc[UR50][R2.64], !P5 ;  /* 0x1ac0000002154fae */ /* 0x000fe8000e901d72 */
[----:B------:R-:W-:Y:S04]  /*10840*/  @P4 LDGSTS.E.BYPASS.LTC128B.128 [R21+0x1d400], desc[UR50][R2.64+0x40], !P6 ;  /* 0x1d40004002154fae */ /* 0x000fe8000f101d72 */
[----:B------:R4:W-:Y:S04]  /*10850*/  @P4 LDGSTS.E.BYPASS.LTC128B.128 [R21+0x1fc00], desc[UR50][R2.64+0x80], !P1 ;  /* 0x1fc0008002154fae */ /* 0x0009e8000c901d72 */
[----:B----4-:R-:W4:Y:S01]  /*10860*/  SHFL.IDX PT, R3, R5, 0x2, 0x1c1f ;  /* 0x005c1f0005037f89 */ /* 0x010f2200000e0000 */
[----:B------:R-:W-:-:S03]  /*10870*/  @P2 IMAD.IADD R21, R16, 0x1, R4 ;  /* 0x0000000110152824 */ /* 0x000fc600078e0204 */
[----:B------:R-:W5:Y:S04]  /*10880*/  SHFL.IDX PT, R2, R6, 0x2, 0x1c1f ;  /* 0x005c1f0006027f89 */ /* 0x000f6800000e0000 */
[----:B------:R-:W-:Y:S01]  /*10890*/  SHFL.IDX PT, R6, R6, 0x3, 0x1c1f ;  /* 0x007c1f0006067f89 */ /* 0x000fe200000e0000 */
        /* <DEDUP_REMOVED lines=8> */
[----:B----4-:R-:W4:Y:S02]  /*10920*/  SHFL.IDX PT, R2, R5, 0x3, 0x1c1f ;  /* 0x007c1f0005027f89 */ /* 0x010f2400000e0000 */
[----:B----4-:R-:W-:-:S05]  /*10930*/  @P2 IADD3 R2, P0, R35, R2, RZ ;  /* 0x0000000223022210 */ /* 0x010fca0007f1e0ff */
[----:B------:R-:W-:-:S05]  /*10940*/  @P2 IMAD.X R3, RZ, RZ, R6, P0 ;  /* 0x000000ffff032224 */ /* 0x000fca00000e0606 */
[----:B------:R4:W-:Y:S04]  /*10950*/  @P2 LDGSTS.E.BYPASS.LTC128B.128 [R21+0x1bc00], desc[UR50][R2.64], !P5 ;  /* 0x1bc0000002152fae */ /* 0x0009e8000e901d72 */
[----:B------:R4:W-:Y:S04]  /*10960*/  @P2 LDGSTS.E.BYPASS.LTC128B.128 [R21+0x1e400], desc[UR50][R2.64+0x40], !P6 ;  /* 0x1e40004002152fae */ /* 0x0009e8000f101d72 */
[----:B------:R4:W-:Y:S02]  /*10970*/  @P2 LDGSTS.E.BYPASS.LTC128B.128 [R21+0x20c00], desc[UR50][R2.64+0x80], !P1 ;  /* 0x20c0008002152fae */ /* 0x0009e4000c901d72 */
.L_x_359:
[----:B------:R-:W-:Y:S01]  /*10980*/  LOP3.LUT P0, RZ, R17, 0x100, RZ, 0xc0, !PT ;  /* 0x0000010011ff7812 */ /* 0x000fe2000780c0ff */
[----:B------:R-:W-:-:S12]  /*10990*/  BSSY B0, `(.L_x_264) ;  /* 0x000000e000007945 */ /* 0x000fd80003800000 */
[----:B------:R-:W-:Y:S05]  /*109a0*/  @!P0 BRA `(.L_x_265) ;  /* 0x0000000000308947 */ /* 0x000fea0003800000 */
[C---:B------:R-:W-:Y:S01]  /*109b0*/  LOP3.LUT P3, RZ, R17.reuse, 0x10, RZ, 0xc0, !PT ;  /* 0x0000001011ff7812 */ /* 0x040fe2000786c0ff */
[----:B------:R-:W-:Y:S01]  /*109c0*/  IMAD.IADD R5, R16, 0x1, R4 ;  /* 0x0000000110057824 */ /* 0x000fe200078e0204 */
[C---:B------:R-:W-:Y:S02]  /*109d0*/  LOP3.LUT P2, RZ, R17.reuse, 0x8, RZ, 0xc0, !PT ;  /* 0x0000000811ff7812 */ /* 0x040fe4000784c0ff */
[----:B------:R-:W-:Y:S02]  /*109e0*/  LOP3.LUT P1, RZ, R17, 0x4, RZ, 0xc0, !PT ;  /* 0x0000000411ff7812 */ /* 0x000fe4000782c0ff */
[----:B----4-:R-:W-:-:S05]  /*109f0*/  IADD3 R2, P0, R35, R14, RZ ;  /* 0x0000000e23027210 */ /* 0x010fca0007f1e0ff */
[----:B------:R-:W-:-:S05]  /*10a00*/  IMAD.X R3, RZ, RZ, R7, P0 ;  /* 0x000000ffff037224 */ /* 0x000fca00000e0607 */
[----:B------:R-:W-:Y:S01]  /*10a10*/  @!PT LDS RZ, [RZ] ;  /* 0x00000000fffff984 */ /* 0x000fe20000000800 */
[----:B------:R-:W-:Y:S01]  /*10a20*/  @!PT LDS RZ, [RZ] ;  /* 0x00000000fffff984 */ /* 0x000fe20000000800 */
[----:B------:R-:W-:Y:S01]  /*10a30*/  @!PT LDS RZ, [RZ] ;  /* 0x00000000fffff984 */ /* 0x000fe20000000800 */
[----:B------:R4:W-:Y:S04]  /*10a40*/  LDGSTS.E.BYPASS.LTC128B.128 [R5+0x1c400], desc[UR50][R2.64], !P3 ;  /* 0x1c40000002057fae */ /* 0x0009e8000d901d72 */
[----:B------:R4:W-:Y:S04]  /*10a50*/  LDGSTS.E.BYPASS.LTC128B.128 [R5+0x1ec00], desc[UR50][R2.64+0x40], !P2 ;  /* 0x1ec0004002057fae */ /* 0x0009e8000d101d72 */
[----:B------:R4:W-:Y:S02]  /*10a60*/  LDGSTS.E.BYPASS.LTC128B.128 [R5+0x21400], desc[UR50][R2.64+0x80], !P1 ;  /* 0x2140008002057fae */ /* 0x0009e4000c901d72 */
.L_x_265:
[----:B------:R-:W-:Y:S05]  /*10a70*/  BSYNC B0 ;  /* 0x0000000000007941 */ /* 0x000fea0003800000 */
.L_x_264:
[----:B------:R-:W-:Y:S01]  /*10a80*/  NOP ;  /* 0x0000000000007918 */ /* 0x000fe20000000000 */
[----:B------:R-:W-:-:S13]  /*10a90*/  PLOP3.LUT P0, PT, PT, PT, PT, 0x80, 0x0 ;  /* 0x000000000000781c */ /* 0x000fda0003f0f070 */
.L_x_266:
[----:B------:R-:W-:Y:S02]  /*10aa0*/  PLOP3.LUT P1, PT, P1, P0, PT, 0xa2, 0x0 ;  /* 0x000000000000781c */ /* 0x000fe40000f21472 */
[----:B------:R-:W-:-:S08]  /*10ab0*/  @P0 R2UR P1, UR4, R0 ;  /* 0x00000000000402ca */ /* 0x000fd00000020000 */
[----:B------:R-:W-:-:S05]  /*10ac0*/  @P0 PLOP3.LUT P0, PT, P1, PT, PT, 0x80, 0x0 ;  /* 0x000000000000081c */ /* 0x000fca0000f0f070 */
[----:B------:R-:W-:Y:S01]  /*10ad0*/  @!P1 SYNCS.ARRIVE.TRANS64.RED.A0T1 RZ, [UR4+0x29830], RZ ;  /* 0x029830ffffff99a7 */ /* 0x000fe20008200404 */
[----:B------:R-:W-:Y:S07]  /*10ae0*/  @!P1 ARRIVES.LDGSTSBAR.64.TRANSCNT [UR4+0x29830] ;  /* 0x02983000ff0099b0 */ /* 0x000fee0008000a84 */
[----:B------:R-:W-:Y:S05]  /*10af0*/  @P0 BRA.U.ANY `(.L_x_266) ;  /* 0xfffffffd00e80947 */ /* 0x000fea000393ffff */
[----:B------:R-:W-:Y:S01]  /*10b00*/  NOP ;  /* 0x0000000000007918 */ /* 0x000fe20000000000 */
[----:B----4-:R-:W-:-:S05]  /*10b10*/  IMAD.U32 R2, RZ, RZ, UR44 ;  /* 0x0000002cff027e24 */ /* 0x010fca000f8e00ff */
[----:B------:R-:W-:-:S13]  /*10b20*/  ISETP.NE.AND P2, PT, R2, 0x3, PT ;  /* 0x000000030200780c */ /* 0x000fda0003f45270 */
[----:B------:R-:W-:Y:S05]  /*10b30*/  @!P2 BRA `(.L_x_267) ;  /* 0x000000000004a947 */ /* 0x000fea0003800000 */
[----:B------:R-:W-:Y:S01]  /*10b40*/  BPT.TRAP 0x1 ;  /* 0x000000040000795c */ /* 0x000fe20000300000 */
.L_x_267:
[----:B------:R4:W-:Y:S02]  /*10b50*/  SYNCS.ARRIVE.TRANS64.A1T0 RZ, [R0+URZ+0x29830], RZ ;  /* 0x029830ff00ff79a7 */ /* 0x0009e4000810003f */
[----:B------:R-:W-:Y:S05]  /*10b60*/  WARPSYNC.ALL ;  /* 0x0000000000007948 */ /* 0x000fea0003800000 */
[----:B0-234-:R-:W-:Y:S01]  /*10b70*/  VIADD R0, R16, 0x14400 ;  /* 0x0001440010007836 */ /* 0x01dfe20000000000 */
[----:B------:R-:W-:Y:S01]  /*10b80*/  USHF.R.S32.HI UR4, URZ, 0x1f, UR38 ;  /* 0x0000001f3f047899 */ /* 0x000fe20008011426 */
[----:B------:R-:W-:Y:S01]  /*10b90*/  BAR.SYNC.DEFER_BLOCKING 0x8, 0x180 ;  /* 0x0206000000007b1d */ /* 0x000fe20000010000 */
[----:B------:R-:W-:Y:S02]  /*10ba0*/  UISETP.NE.AND UP0, UPT, UR45, URZ, UPT ;  /* 0x0000003f2d00728c */ /* 0x000fe4000bf05270 */
[----:B------:R-:W-:-:S02]  /*10bb0*/  LOP3.LUT P0, RZ, R0, 0x1bf, RZ, 0xc0, !PT ;  /* 0x000001bf00ff7812 */ /* 0x000fc4000780c0ff */
[----:B------:R-:W-:Y:S01]  /*10bc0*/  USEL UR43, UR43, URZ, !UP0 ;  /* 0x0000003f2b2b7287 */ /* 0x000fe2000c000000 */
[----:B------:R-:W-:Y:S01]  /*10bd0*/  BSSY B6, `(.L_x_268) ;  /* 0x0000018000067945 */ /* 0x000fe20003800000 */
[----:B------:R-:W-:Y:S01]  /*10be0*/  ULDC.64 UR6, c[0x0][0x298] ;  /* 0x0000a60000067ab9 */ /* 0x000fe20000000a00 */
[----:B------:R-:W-:Y:S02]  /*10bf0*/  USEL UR41, UR41, URZ, !UP0 ;  /* 0x0000003f29297287 */ /* 0x000fe4000c000000 */
[----:B------:R-:W-:Y:S02]  /*10c00*/  UIMAD UR4, UR4, UR6, URZ ;  /* 0x00000006040472a4 */ /* 0x000fe4000f8e023f */
[----:B------:R-:W-:Y:S02]  /*10c10*/  UIMAD.WIDE.U32 UR36, UR38, UR6, URZ ;  /* 0x00000006262472a5 */ /* 0x000fe4000f8e003f */
[----:B------:R-:W-:-:S04]  /*10c20*/  UIMAD UR4, UR38, UR7, UR4 ;  /* 0x00000007260472a4 */ /* 0x000fc8000f8e0204 */
[----:B------:R-:W-:Y:S01]  /*10c30*/  UIADD3 UR45, UR37, UR4, URZ ;  /* 0x00000004252d7290 */ /* 0x000fe2000fffe03f */
[----:B------:R-:W-:Y:S11]  /*10c40*/  @!P0 BRA `(.L_x_269) ;  /* 0x0000000000408947 */ /* 0x000ff60003800000 */
        /* <DEDUP_REMOVED lines=15> */
[----:B01----:R-:W-:Y:S05]  /*10d40*/  CALL.ABS.NOINC R2 ;  /* 0x0000000002007343 */ /* 0x003fea0003c00000 */
.L_x_269:
[----:B------:R-:W-:Y:S05]  /*10d50*/  BSYNC B6 ;  /* 0x0000000000067941 */ /* 0x000fea0003800000 */
.L_x_268:
[----:B------:R-:W2:Y:S01]  /*10d60*/  LDL.LU R20, [R1+0x4] ;  /* 0x0000040001147983 */ /* 0x000ea20000300800 */
[----:B------:R-:W0:Y:S01]  /*10d70*/  LDC R5, c[0x0][0x448] ;  /* 0x00011200ff057b82 */ /* 0x000e220000000800 */
[----:B------:R-:W3:Y:S01]  /*10d80*/  S2R R2, SR_TID.X ;  /* 0x0000000000027919 */ /* 0x000ee20000002100 */
[C---:B------:R-:W-:Y:S01]  /*10d90*/  R2UR UR8, R18.reuse ;  /* 0x00000000120872ca */ /* 0x040fe200000e0000 */
[----:B------:R-:W-:Y:S01]  /*10da0*/  ULDC.64 UR6, c[0x0][0x2d8] ;  /* 0x0000b60000067ab9 */ /* 0x000fe20000000a00 */
[----:B------:R4:W5:Y:S01]  /*10db0*/  LDL R9, [R1+0x24] ;  /* 0x0000240001097983 */ /* 0x0009620000100800 */
[----:B0-----:R-:W-:Y:S02]  /*10dc0*/  ISETP.NE.AND P0, PT, R5, 0x1, PT ;  /* 0x000000010500780c */ /* 0x001fe40003f05270 */
[----:B------:R-:W-:Y:S02]  /*10dd0*/  R2UR UR10, R18 ;  /* 0x00000000120a72ca */ /* 0x000fe400000e0000 */
[----:B---3--:R-:W-:-:S09]  /*10de0*/  LOP3.LUT R21, R2, 0x7f, RZ, 0xc0, !PT ;  /* 0x0000007f02157812 */ /* 0x008fd200078ec0ff */
[----:B------:R-:W0:Y:S01]  /*10df0*/  @P0 LDC R3, c[0x0][0x44c] ;  /* 0x00011300ff030b82 */ /* 0x000e220000000800 */
[----:B------:R-:W-:Y:S01]  /*10e00*/  IMAD.SHL.U32 R2, R2, 0x20, RZ ;  /* 0x0000002002027824 */ /* 0x000fe200078e00ff */
[----:B------:R-:W-:-:S06]  /*10e10*/  SHF.R.U32.HI R21, RZ, 0x2, R21 ;  /* 0x00000002ff157819 */ /* 0x000fcc0000011615 */
[----:B------:R-:W3:Y:S01]  /*10e20*/  @P0 LDC R0, c[0x0][0x450] ;  /* 0x00011400ff000b82 */ /* 0x000ee20000000800 */
[----:B------:R-:W-:Y:S01]  /*10e30*/  LOP3.LUT R2, R21, 0x60, R2, 0xf8, !PT ;  /* 0x0000006015027812 */ /* 0x000fe200078ef802 */
[----:B------:R-:W-:Y:S01]  /*10e40*/  UMOV UR4, UR36 ;  /* 0x0000002400047c82 */ /* 0x000fe20008000000 */
[----:B------:R-:W-:Y:S02]  /*10e50*/  UMOV UR5, UR45 ;  /* 0x0000002d00057c82 */ /* 0x000fe40008000000 */
[----:B------:R-:W-:-:S03]  /*10e60*/  UIMAD.WIDE.U32 UR4, UR8, UR6, UR4 ;  /* 0x00000006080472a5 */ /* 0x000fc6000f8e0004 */
[----:B------:R-:W-:Y:S01]  /*10e70*/  ULDC.64 UR8, c[0x0][0x2e0] ;  /* 0x0000b80000087ab9 */ /* 0x000fe20000000a00 */
[----:B------:R-:W-:Y:S02]  /*10e80*/  UIMAD UR5, UR10, UR7, UR5 ;  /* 0x000000070a0572a4 */ /* 0x000fe4000f8e0205 */
[----:B------:R-:W-:Y:S02]  /*10e90*/  UIMAD UR6, UR41, UR8, URZ ;  /* 0x00000008290672a4 */ /* 0x000fe4000f8e023f */
[----:B------:R-:W-:Y:S02]  /*10ea0*/  UIMAD.WIDE.U32 UR4, UR43, UR8, UR4 ;  /* 0x000000082b0472a5 */ /* 0x000fe4000f8e0004 */
[----:B------:R-:W-:-:S03]  /*10eb0*/  UIMAD UR6, UR43, UR9, UR6 ;  /* 0x000000092b0672a4 */ /* 0x000fc6000f8e0206 */
[----:B------:R-:W-:Y:S01]  /*10ec0*/  ULDC.64 UR8, c[0x0][0x2d0] ;  /* 0x0000b40000087ab9 */ /* 0x000fe20000000a00 */
[----:B------:R-:W-:Y:S01]  /*10ed0*/  UIADD3 UR5, UR5, UR6, URZ ;  /* 0x0000000605057290 */ /* 0x000fe2000fffe03f */
[C---:B------:R-:W-:Y:S02]  /*10ee0*/  LOP3.LUT R10, R35.reuse, 0x40, RZ, 0xfc, !PT ;  /* 0x00000040230a7812 */ /* 0x040fe400078efcff */
[----:B------:R-:W-:Y:S01]  /*10ef0*/  LOP3.LUT R8, R35, 0x80, RZ, 0xfc, !PT ;  /* 0x0000008023087812 */ /* 0x000fe200078efcff */
[----:B--2---:R-:W-:-:S05]  /*10f00*/  IMAD.SHL.U32 R6, R20, 0x80, RZ ;  /* 0x0000008014067824 */ /* 0x004fca00078e00ff */
[----:B------:R-:W-:-:S05]  /*10f10*/  LOP3.LUT R4, R2, R6, RZ, 0xfc, !PT ;  /* 0x0000000602047212 */ /* 0x000fca00078efcff */
[----:B0-----:R-:W-:Y:S01]  /*10f20*/  @P0 IMAD.HI.U32 R3, R4, R3, RZ ;  /* 0x0000000304030227 */ /* 0x001fe200078e00ff */
[----:B------:R-:W0:Y:S03]  /*10f30*/  S2R R20, SR_TID.X ;  /* 0x0000000000147919 */ /* 0x000e260000002100 */
[----:B------:R-:W-:Y:S01]  /*10f40*/  IMAD.MOV.U32 R2, RZ, RZ, R4 ;  /* 0x000000ffff027224 */ /* 0x000fe200078e0004 */
[----:B---3--:R-:W-:-:S04]  /*10f50*/  @P0 SHF.R.U32.HI R2, RZ, R0, R3 ;  /* 0x00000000ff020219 */ /* 0x008fc80000011603 */
[--C-:B------:R-:W-:Y:S01]  /*10f60*/  SHF.R.S32.HI R3, RZ, 0x1f, R2.reuse ;  /* 0x0000001fff037819 */ /* 0x100fe20000011402 */
[----:B------:R-:W-:-:S04]  /*10f70*/  IMAD.MOV R0, RZ, RZ, -R2 ;  /* 0x000000ffff007224 */ /* 0x000fc800078e0a02 */
[----:B------:R-:W-:Y:S02]  /*10f80*/  IMAD R7, R3, UR8, RZ ;  /* 0x0000000803077c24 */ /* 0x000fe4000f8e02ff */
[----:B------:R-:W-:Y:S02]  /*10f90*/  IMAD R0, R5, R0, R4 ;  /* 0x0000000005007224 */ /* 0x000fe400078e0204 */
[----:B------:R-:W-:Y:S02]  /*10fa0*/  IMAD.U32 R3, RZ, RZ, UR8 ;  /* 0x00000008ff037e24 */ /* 0x000fe4000f8e00ff */
[C---:B------:R-:W-:Y:S01]  /*10fb0*/  IMAD R7, R2.reuse, UR9, R7 ;  /* 0x0000000902077c24 */ /* 0x040fe2000f8e0207 */
[----:B------:R-:W-:Y:S01]  /*10fc0*/  SHF.R.S32.HI R4, RZ, 0x1f, R0 ;  /* 0x0000001fff047819 */ /* 0x000fe20000011400 */
[----:B------:R-:W-:Y:S01]  /*10fd0*/  IMAD.WIDE.U32 R2, R2, R3, UR4 ;  /* 0x0000000402027e25 */ /* 0x000fe2000f8e0003 */
[----:B------:R-:W-:-:S03]  /*10fe0*/  ULDC.64 UR4, c[0x0][0x2c8] ;  /* 0x0000b20000047ab9 */ /* 0x000fc60000000a00 */
[----:B------:R-:W-:Y:S02]  /*10ff0*/  IMAD.IADD R3, R3, 0x1, R7 ;  /* 0x0000000103037824 */ /* 0x000fe400078e0207 */
[----:B------:R-:W-:Y:S02]  /*11000*/  IMAD R4, R4, UR4, RZ ;  /* 0x0000000404047c24 */ /* 0x000fe4000f8e02ff */
[----:B------:R-:W-:-:S04]  /*11010*/  IMAD.WIDE.U32 R2, R0, UR4, R2 ;  /* 0x0000000400027c25 */ /* 0x000fc8000f8e0002 */
[----:B------:R-:W-:Y:S01]  /*11020*/  IMAD R7, R0, UR5, R4 ;  /* 0x0000000500077c24 */ /* 0x000fe2000f8e0204 */
[----:B------:R-:W-:Y:S02]  /*11030*/  ULDC.64 UR4, c[0x0][0x280] ;  /* 0x0000a00000047ab9 */ /* 0x000fe40000000a00 */
[----:B------:R-:W-:Y:S01]  /*11040*/  IADD3 R0, P0, R2, UR4, RZ ;  /* 0x0000000402007c10 */ /* 0x000fe2000ff1e0ff */
[----:B------:R-:W-:Y:S01]  /*11050*/  ULDC UR4, c[0x0][0x2b8] ;  /* 0x0000ae0000047ab9 */ /* 0x000fe20000000800 */
[----:B0-----:R-:W-:Y:S02]  /*11060*/  LOP3.LUT R20, R20, 0x7f, RZ, 0xc0, !PT ;  /* 0x0000007f14147812 */ /* 0x001fe400078ec0ff */
[----:B------:R-:W-:Y:S01]  /*11070*/  IADD3.X R4, R3, UR5, R7, P0, !PT ;  /* 0x0000000503047c10 */ /* 0x000fe200087fe407 */
[----:B------:R-:W-:Y:S01]  /*11080*/  UMOV UR5, 0xffffffff ;  /* 0xffffffff00057882 */ /* 0x000fe20000000000 */
[----:B------:R-:W-:Y:S02]  /*11090*/  ISETP.GE.AND P3, PT, R35, UR4, PT ;  /* 0x0000000423007c0c */ /* 0x000fe4000bf66270 */
[----:B------:R-:W-:-:S02]  /*110a0*/  ISETP.GE.AND P2, PT, R10, UR4, PT ;  /* 0x000000040a007c0c */ /* 0x000fc4000bf46270 */
[----:B------:R-:W-:Y:S02]  /*110b0*/  ISETP.GE.AND P1, PT, R8, UR4, PT ;  /* 0x0000000408007c0c */ /* 0x000fe4000bf26270 */
[----:B------:R-:W-:Y:S01]  /*110c0*/  SHF.R.U32.HI R10, RZ, 0x2, R20 ;  /* 0x00000002ff0a7819 */ /* 0x000fe20000011614 */
[----:B----4-:R-:W-:Y:S10]  /*110d0*/  BRA.DIV UR5, `(.L_x_270) ;  /* 0x00000046057c7947 */ /* 0x010ff4000b800000 */
[----:B------:R-:W0:Y:S01]  /*110e0*/  SHFL.IDX PT, R3, R0, RZ, 0x1c1f ;  /* 0x001c1fff00037589 */ /* 0x000e2200000e0000 */
[----:B------:R-:W-:Y:S02]  /*110f0*/  IMAD R5, R5, UR40, RZ ;  /* 0x0000002805057c24 */ /* 0x000fe4000f8e02ff */
[----:B------:R-:W-:Y:S01]  /*11100*/  IMAD.IADD R6, R10, 0x1, R6 ;  /* 0x000000010a067824 */ /* 0x000fe200078e0206 */
[----:B------:R-:W2:Y:S03]  /*11110*/  SHFL.IDX PT, R2, R4, RZ, 0x1c1f ;  /* 0x001c1fff04027589 */ /* 0x000ea600000e0000 */
[C---:B------:R-:W-:Y:S01]  /*11120*/  VIADD R8, R6.reuse, 0x20 ;  /* 0x0000002006087836 */ /* 0x040fe20000000000 */
[----:B------:R-:W-:Y:S01]  /*11130*/  ISETP.GE.AND P0, PT, R6, R5, PT ;  /* 0x000000050600720c */ /* 0x000fe20003f06270 */
[----:B------:R-:W3:-:S12]  /*11140*/  SHFL.IDX PT, R14, R0, 0x1, 0x1c1f ;  /* 0x003c1f00000e7f89 */ /* 0x000ed800000e0000 */
[----:B0-----:R-:W-:-:S05]  /*11150*/  @!P0 IADD3 R7, P4, R35, R3, RZ ;  /* 0x0000000323078210 */ /* 0x001fca0007f9e0ff */
[----:B--2---:R-:W-:Y:S02]  /*11160*/  @!P0 IMAD.X R3, RZ, RZ, R2, P4 ;  /* 0x000000ffff038224 */ /* 0x004fe400020e0602 */
[----:B------:R-:W-:-:S05]  /*11170*/  @!P0 IMAD.MOV.U32 R2, RZ, RZ, R7 ;  /* 0x000000ffff028224 */ /* 0x000fca00078e0007 */
[----:B-----5:R-:W-:Y:S04]  /*11180*/  @!P0 LDGSTS.E.BYPASS.LTC128B.128 [R9+0x14400], desc[UR50][R2.64], !P3 ;  /* 0x1440000002098fae */ /* 0x020fe8000d901d72 */
[----:B------:R-:W-:Y:S04]  /*11190*/  @!P0 LDGSTS.E.BYPASS.LTC128B.128 [R9+0x16400], desc[UR50][R2.64+0x40], !P2 ;  /* 0x1640004002098fae */ /* 0x000fe8000d101d72 */
[----:B------:R0:W-:Y:S01]  /*111a0*/  @!P0 LDGSTS.E.BYPASS.LTC128B.128 [R9+0x18400], desc[UR50][R2.64+0x80], !P1 ;  /* 0x1840008002098fae */ /* 0x0001e2000c901d72 */
[----:B------:R-:W-:-:S03]  /*111b0*/  ISETP.GE.AND P0, PT, R8, R5, PT ;  /* 0x000000050800720c */ /* 0x000fc60003f06270 */
[----:B0-----:R-:W0:Y:S10]  /*111c0*/  SHFL.IDX PT, R2, R4, 0x1, 0x1c1f ;  /* 0x003c1f0004027f89 */ /* 0x001e3400000e0000 */
[----:B---3--:R-:W-:-:S02]  /*111d0*/  @!P0 IADD3 R7, P4, R35, R14, RZ ;  /* 0x0000000e23078210 */ /* 0x008fc40007f9e0ff */
[----:B------:R-:W2:Y:S03]  /*111e0*/  SHFL.IDX PT, R14, R0, 0x2, 0x1c1f ;  /* 0x005c1f00000e7f89 */ /* 0x000ea600000e0000 */
[----:B0-----:R-:W-:Y:S02]  /*111f0*/  @!P0 IMAD.X R8, RZ, RZ, R2, P4 ;  /* 0x000000ffff088224 */ /* 0x001fe400020e0602 */
[----:B------:R-:W-:Y:S02]  /*11200*/  @!P0 IMAD.MOV.U32 R2, RZ, RZ, R7 ;  /* 0x000000ffff028224 */ /* 0x000fe400078e0007 */
[----:B------:R-:W-:Y:S02]  /*11210*/  @!P0 IMAD.MOV.U32 R3, RZ, RZ, R8 ;  /* 0x000000ffff038224 */ /* 0x000fe400078e0008 */
[----:B------:R-:W-:-:S03]  /*11220*/  VIADD R8, R6, 0x40 ;  /* 0x0000004006087836 */ /* 0x000fc60000000000 */
[----:B------:R-:W-:Y:S04]  /*11230*/  @!P0 LDGSTS.E.BYPASS.LTC128B.128 [R9+0x14c00], desc[UR50][R2.64], !P3 ;  /* 0x14c0000002098fae */ /* 0x000fe8000d901d72 */
[----:B------:R-:W-:Y:S04]  /*11240*/  @!P0 LDGSTS.E.BYPASS.LTC128B.128 [R9+0x16c00], desc[UR50][R2.64+0x40], !P2 ;  /* 0x16c0004002098fae */ /* 0x000fe8000d101d72 */
[----:B------:R0:W-:Y:S01]  /*11250*/  @!P0 LDGSTS.E.BYPASS.LTC128B.128 [R9+0x18c00], desc[UR50][R2.64+0x80], !P1 ;  /* 0x18c0008002098fae */ /* 0x0001e2000c901d72 */
[----:B------:R-:W-:-:S03]  /*11260*/  ISETP.GE.AND P0, PT, R8, R5, PT ;  /* 0x000000050800720c */ /* 0x000fc60003f06270 */
[----:B0-----:R-:W0:Y:S10]  /*11270*/  SHFL.IDX PT, R2, R4, 0x2, 0x1c1f ;  /* 0x005c1f0004027f89 */ /* 0x001e3400000e0000 */
[----:B--2---:R-:W-:-:S02]  /*11280*/  @!P0 IADD3 R7, P4, R35, R14, RZ ;  /* 0x0000000e23078210 */ /* 0x004fc40007f9e0ff */
[----:B------:R2:W3:Y:S04]  /*11290*/  SHFL.IDX PT, R14, R0, 0x3, 0x1c1f ;  /* 0x007c1f00000e7f89 */ /* 0x0004e800000e0000 */
[----:B------:R-:W4:Y:S01]  /*112a0*/  SHFL.IDX PT, R4, R4, 0x3, 0x1c1f ;  /* 0x007c1f0004047f89 */ /* 0x000f2200000e0000 */
[----:B0-----:R-:W-:Y:S02]  /*112b0*/  @!P0 IMAD.X R8, RZ, RZ, R2, P4 ;  /* 0x000000ffff088224 */ /* 0x001fe400020e0602 */
[----:B------:R-:W-:Y:S02]  /*112c0*/  @!P0 IMAD.MOV.U32 R2, RZ, RZ, R7 ;  /* 0x000000ffff028224 */ /* 0x000fe400078e0007 */
[----:B------:R-:W-:-:S05]  /*112d0*/  @!P0 IMAD.MOV.U32 R3, RZ, RZ, R8 ;  /* 0x000000ffff038224 */ /* 0x000fca00078e0008 */
[----:B------:R2:W-:Y:S04]  /*112e0*/  @!P0 LDGSTS.E.BYPASS.LTC128B.128 [R9+0x15400], desc[UR50][R2.64], !P3 ;  /* 0x1540000002098fae */ /* 0x0005e8000d901d72 */
[----:B------:R2:W-:Y:S04]  /*112f0*/  @!P0 LDGSTS.E.BYPASS.LTC128B.128 [R9+0x17400], desc[UR50][R2.64+0x40], !P2 ;  /* 0x1740004002098fae */ /* 0x0005e8000d101d72 */
[----:B---34-:R2:W-:Y:S02]  /*11300*/  @!P0 LDGSTS.E.BYPASS.LTC128B.128 [R9+0x19400], desc[UR50][R2.64+0x80], !P1 ;  /* 0x1940008002098fae */ /* 0x0185e4000c901d72 */
.L_x_368:
[----:B------:R-:W-:Y:S01]  /*11310*/  VIADD R6, R6, 0x60 ;  /* 0x0000006006067836 */ /* 0x000fe20000000000 */
[----:B------:R-:W-:Y:S04]  /*11320*/  BSSY B0, `(.L_x_271) ;  /* 0x000000b000007945 */ /* 0x000fe80003800000 */
[----:B------:R-:W-:-:S13]  /*11330*/  ISETP.GE.AND P0, PT, R6, R5, PT ;  /* 0x000000050600720c */ /* 0x000fda0003f06270 */
[----:B------:R-:W-:Y:S05]  /*11340*/  @P0 BRA `(.L_x_272) ;  /* 0x0000000000200947 */ /* 0x000fea0003800000 */
[----:B--2---:R-:W-:-:S05]  /*11350*/  IADD3 R2, P0, R35, R14, RZ ;  /* 0x0000000e23027210 */ /* 0x004fca0007f1e0ff */
[----:B------:R-:W-:-:S05]  /*11360*/  IMAD.X R3, RZ, RZ, R4, P0 ;  /* 0x000000ffff037224 */ /* 0x000fca00000e0604 */
[----:B------:R-:W-:Y:S01]  /*11370*/  @!PT LDS RZ, [RZ] ;  /* 0x00000000fffff984 */ /* 0x000fe20000000800 */
[----:B------:R-:W-:Y:S01]  /*11380*/  @!PT LDS RZ, [RZ] ;  /* 0x00000000fffff984 */ /* 0x000fe20000000800 */
[----:B------:R-:W-:Y:S01]  /*11390*/  @!PT LDS RZ, [RZ] ;  /* 0x00000000fffff984 */ /* 0x000fe20000000800 */
[----:B------:R0:W-:Y:S04]  /*113a0*/  LDGSTS.E.BYPASS.LTC128B.128 [R9+0x15c00], desc[UR50][R2.64], !P3 ;  /* 0x15c0000002097fae */ /* 0x0001e8000d901d72 */
[----:B------:R0:W-:Y:S04]  /*113b0*/  LDGSTS.E.BYPASS.LTC128B.128 [R9+0x17c00], desc[UR50][R2.64+0x40], !P2 ;  /* 0x17c0004002097fae */ /* 0x0001e8000d101d72 */
[----:B------:R0:W-:Y:S02]  /*113c0*/  LDGSTS.E.BYPASS.LTC128B.128 [R9+0x19c00], desc[UR50][R2.64+0x80], !P1 ;  /* 0x19c0008002097fae */ /* 0x0001e4000c901d72 */
.L_x_272:
[----:B------:R-:W-:Y:S05]  /*113d0*/  BSYNC B0 ;  /* 0x0000000000007941 */ /* 0x000fea0003800000 */
.L_x_271:
[----:B------:R-:W-:Y:S01]  /*113e0*/  NOP ;  /* 0x0000000000007918 */ /* 0x000fe20000000000 */
[----:B------:R-:W-:-:S13]  /*113f0*/  PLOP3.LUT P0, PT, PT, PT, PT, 0x80, 0x0 ;  /* 0x000000000000781c */ /* 0x000fda0003f0f070 */
.L_x_273:
[----:B------:R-:W-:Y:S02]  /*11400*/  PLOP3.LUT P1, PT, P1, P0, PT, 0xa2, 0x0 ;  /* 0x000000000000781c */ /* 0x000fe40000f21472 */
[----:B------:R-:W-:-:S08]  /*11410*/  @P0 R2UR P1, UR4, R16 ;  /* 0x00000000100402ca */ /* 0x000fd00000020000 */
[----:B------:R-:W-:-:S05]  /*11420*/  @P0 PLOP3.LUT P0, PT, P1, PT, PT, 0x80, 0x0 ;  /* 0x000000000000081c */ /* 0x000fca0000f0f070 */
[----:B------:R-:W-:Y:S01]  /*11430*/  @!P1 SYNCS.ARRIVE.TRANS64.RED.A0T1 RZ, [UR4+0x29800], RZ ;  /* 0x029800ffffff99a7 */ /* 0x000fe20008200404 */
[----:B------:R-:W-:Y:S07]  /*11440*/  @!P1 ARRIVES.LDGSTSBAR.64.TRANSCNT [UR4+0x29800] ;  /* 0x02980000ff0099b0 */ /* 0x000fee0008000a84 */
[----:B------:R-:W-:Y:S05]  /*11450*/  @P0 BRA.U.ANY `(.L_x_273) ;  /* 0xfffffffd00e80947 */ /* 0x000fea000393ffff */
[----:B0-2---:R-:W2:Y:S02]  /*11460*/  LDL.LU R2, [R1+0x28] ;  /* 0x0000280001027983 */ /* 0x005ea40000300800 */
[----:B--2---:R-:W-:-:S05]  /*11470*/  VIADD R2, R2, 0x1 ;  /* 0x0000000102027836 */ /* 0x004fca0000000000 */
[----:B------:R0:W-:Y:S01]  /*11480*/  STL [R1+0x28], R2 ;  /* 0x0000280201007387 */ /* 0x0001e20000100800 */
[----:B------:R-:W-:-:S04]  /*11490*/  LEA.HI R0, R2, R2, RZ, 0x1 ;  /* 0x0000000202007211 */ /* 0x000fc800078f08ff */
[----:B------:R-:W-:-:S05]  /*114a0*/  LOP3.LUT R0, R0, 0xfffffffe, RZ, 0xc0, !PT ;  /* 0xfffffffe00007812 */ /* 0x000fca00078ec0ff */
[----:B------:R-:W-:-:S05]  /*114b0*/  IMAD.IADD R0, R2, 0x1, -R0 ;  /* 0x0000000102007824 */ /* 0x000fca00078e0a00 */
[----:B------:R-:W-:Y:S01]  /*114c0*/  SHF.L.U32 R3, R0, 0x1f, RZ ;  /* 0x0000001f00037819 */ /* 0x000fe200000006ff */
[----:B------:R-:W-:Y:S01]  /*114d0*/  NOP ;  /* 0x0000000000007918 */ /* 0x000fe20000000000 */
[----:B------:R0:W-:Y:S01]  /*114e0*/  SYNCS.ARRIVE.TRANS64.A1T0 RZ, [R16+URZ+0x29800], RZ ;  /* 0x029800ff10ff79a7 */ /* 0x0001e2000810003f */
[----:B------:R-:W-:Y:S01]  /*114f0*/  BSSY B0, `(.L_x_274) ;  /* 0x0000003000007945 */ /* 0x000fe20003800000 */
[----:B------:R-:W2:Y:S03]  /*11500*/  SYNCS.PHASECHK.TRANS64.TRYWAIT P0, [R16+URZ+0x29820], R3 ;  /* 0x02982003100075a7 */ /* 0x000ea6000800017f */
[----:B0-2---:R-:W-:Y:S05]  /*11510*/  @!P0 BRA `(.L_x_275) ;  /* 0x0000004400ac8947 */ /* 0x005fea0003800000 */
.L_x_369:
[----:B------:R-:W-:Y:S05]  /*11520*/  BSYNC B0 ;  /* 0x0000000000007941 */ /* 0x000fea0003800000 */
.L_x_274:
[----:B------:R-:W2:Y:S01]  /*11530*/  LDL R0, [R1+0xc] ;  /* 0x00000c0001007983 */ /* 0x000ea20000100800 */
[----:B------:R-:W-:-:S06]  /*11540*/  UIADD3 UR4, UR48, -0x2, URZ ;  /* 0xfffffffe30047890 */ /* 0x000fcc000fffe03f */
[----:B--2---:R-:W-:-:S13]  /*11550*/  ISETP.LE.AND P0, PT, R0, UR4, PT ;  /* 0x0000000400007c0c */ /* 0x004fda000bf03270 */
[----:B------:R-:W-:Y:S05]  /*11560*/  @!P0 BRA `(.L_x_276) ;  /* 0x0000001400c48947 */ /* 0x000fea0003800000 */
[----:B------:R-:W-:Y:S02]  /*11570*/  IMAD.MOV.U32 R20, RZ, RZ, R32 ;  /* 0x000000ffff147224 */ /* 0x000fe400078e0020 */
[----:B------:R-:W-:Y:S02]  /*11580*/  IMAD.MOV.U32 R10, RZ, RZ, R19 ;  /* 0x000000ffff0a7224 */ /* 0x000fe400078e0013 */
[----:B------:R-:W-:-:S07]  /*11590*/  IMAD.U32 R30, RZ, RZ, UR4 ;  /* 0x00000004ff1e7e24 */ /* 0x000fce000f8e00ff */
.L_x_296:
[----:B--2---:R-:W2:Y:S01]  /*115a0*/  LDC R2, c[0x0][0x430] ;  /* 0x00010c00ff027b82 */ /* 0x004ea20000000800 */
[----:B------:R-:W3:Y:S01]  /*115b0*/  S2R R0, SR_TID.X ;  /* 0x0000000000007919 */ /* 0x000ee20000002100 */
[----:B------:R-:W-:Y:S01]  /*115c0*/  IMAD R5, R30, 0xa0, R36 ;  /* 0x000000a01e057824 */ /* 0x000fe200078e0224 */
[----:B------:R-:W4:Y:S01]  /*115d0*/  S2R R7, SR_TID.X ;  /* 0x0000000000077919 */ /* 0x000f220000002100 */
[----:B------:R-:W0:Y:S01]  /*115e0*/  S2R R8, SR_TID.X ;  /* 0x0000000000087919 */ /* 0x000e220000002100 */
[----:B------:R-:W4:Y:S01]  /*115f0*/  LDL R12, [R1+0xc] ;  /* 0x00000c00010c7983 */ /* 0x000f220000100800 */
[----:B--2---:R-:W-:Y:S02]  /*11600*/  ISETP.NE.AND P0, PT, R2, 0x1, PT ;  /* 0x000000010200780c */ /* 0x004fe40003f05270 */
[----:B---3--:R-:W-:-:S11]  /*11610*/  LOP3.LUT R2, R0, 0x7f, RZ, 0xc0, !PT ;  /* 0x0000007f00027812 */ /* 0x008fd600078ec0ff */
[----:B------:R-:W2:Y:S01]  /*11620*/  @P0 LDC R6, c[0x0][0x434] ;  /* 0x00010d00ff060b82 */ /* 0x000ea20000000800 */
[----:B------:R-:W-:Y:S01]  /*11630*/  SHF.R.U32.HI R2, RZ, 0x2, R2 ;  /* 0x00000002ff027819 */ /* 0x000fe20000011602 */
[C---:B----4-:R-:W-:Y:S01]  /*11640*/  IMAD.SHL.U32 R4, R7.reuse, 0x20, RZ ;  /* 0x0000002007047824 */ /* 0x050fe200078e00ff */
[----:B------:R-:W-:Y:S01]  /*11650*/  LOP3.LUT R7, R7, 0x7f, RZ, 0xc0, !PT ;  /* 0x0000007f07077812 */ /* 0x000fe200078ec0ff */
[----:B0-----:R-:W-:-:S03]  /*11660*/  IMAD.SHL.U32 R9, R8, 0x20, RZ ;  /* 0x0000002008097824 */ /* 0x001fc600078e00ff */
[----:B------:R-:W-:Y:S01]  /*11670*/  LOP3.LUT R4, R2, 0x60, R4, 0xf8, !PT ;  /* 0x0000006002047812 */ /* 0x000fe200078ef804 */
[----:B------:R-:W0:Y:S01]  /*11680*/  @P0 LDC R0, c[0x0][0x438] ;  /* 0x00010e00ff000b82 */ /* 0x000e220000000800 */
[----:B------:R-:W-:-:S03]  /*11690*/  SHF.R.U32.HI R7, RZ, 0x2, R7 ;  /* 0x00000002ff077819 */ /* 0x000fc60000011607 */
[----:B------:R-:W-:-:S04]  /*116a0*/  IMAD.IADD R4, R4, 0x1, R5 ;  /* 0x0000000104047824 */ /* 0x000fc800078e0205 */
[----:B------:R-:W3:Y:S01]  /*116b0*/  @P0 LDC R3, c[0x0][0x434] ;  /* 0x00010d00ff030b82 */ /* 0x000ee20000000800 */
[----:B------:R-:W-:-:S07]  /*116c0*/  LOP3.LUT R9, R7, 0x60, R9, 0xf8, !PT ;  /* 0x0000006007097812 */ /* 0x000fce00078ef809 */
[----:B------:R-:W4:Y:S01]  /*116d0*/  @P0 LDC R2, c[0x0][0x438] ;  /* 0x00010e00ff020b82 */ /* 0x000f220000000800 */
[----:B--2---:R-:W-:Y:S01]  /*116e0*/  @P0 IMAD.HI.U32 R6, R4, R6, RZ ;  /* 0x0000000604060227 */ /* 0x004fe200078e00ff */
[----:B------:R-:W-:-:S03]  /*116f0*/  LOP3.LUT R9, R9, 0x80, RZ, 0xfc, !PT ;  /* 0x0000008009097812 */ /* 0x000fc600078efcff */
[----:B------:R-:W-:Y:S01]  /*11700*/  IMAD.MOV.U32 R8, RZ, RZ, R4 ;  /* 0x000000ffff087224 */ /* 0x000fe200078e0004 */
[----:B0-----:R-:W-:Y:S01]  /*11710*/  @P0 SHF.R.U32.HI R8, RZ, R0, R6 ;  /* 0x00000000ff080219 */ /* 0x001fe20000011606 */
[C---:B------:R-:W-:Y:S01]  /*11720*/  IMAD.IADD R0, R9.reuse, 0x1, R5 ;  /* 0x0000000109007824 */ /* 0x040fe200078e0205 */
[----:B------:R-:W-:Y:S05]  /*11730*/  YIELD ;  /* 0x0000000000007946 */ /* 0x000fea0003800000 */
[----:B------:R-:W-:Y:S01]  /*11740*/  IMAD.MOV.U32 R11, RZ, RZ, R0 ;  /* 0x000000ffff0b7224 */ /* 0x000fe200078e0000 */
[----:B------:R-:W-:Y:S01]  /*11750*/  ULDC.64 UR6, c[0x0][0x428] ;  /* 0x00010a0000067ab9 */ /* 0x000fe20000000a00 */
[----:B---3--:R-:W-:Y:S01]  /*11760*/  @P0 IMAD.HI.U32 R3, R0, R3, RZ ;  /* 0x0000000300030227 */ /* 0x008fe200078e00ff */
[----:B------:R-:W-:Y:S01]  /*11770*/  ISETP.GT.U32.AND P1, PT, R9, 0x9f, PT ;  /* 0x0000009f0900780c */ /* 0x000fe20003f24070 */
[----:B------:R-:W-:Y:S01]  /*11780*/  ULDC.64 UR8, c[0x0][0x418] ;  /* 0x0001060000087ab9 */ /* 0x000fe20000000a00 */
[----:B------:R-:W-:Y:S01]  /*11790*/  ULDC UR4, c[0x0][0x430] ;  /* 0x00010c0000047ab9 */ /* 0x000fe20000000800 */
[----:B------:R-:W-:Y:S01]  /*117a0*/  IMAD R5, R37, UR6, RZ ;  /* 0x0000000625057c24 */ /* 0x000fe2000f8e02ff */
[----:B----4-:R-:W-:Y:S01]  /*117b0*/  @P0 SHF.R.U32.HI R11, RZ, R2, R3 ;  /* 0x00000002ff0b0219 */ /* 0x010fe20000011603 */
[--C-:B------:R-:W-:Y:S01]  /*117c0*/  IMAD.MOV.U32 R2, RZ, RZ, R8.reuse ;  /* 0x000000ffff027224 */ /* 0x100fe200078e0008 */
[----:B------:R-:W-:Y:S01]  /*117d0*/  SHF.R.S32.HI R3, RZ, 0x1f, R8 ;  /* 0x0000001fff037819 */ /* 0x000fe20000011408 */
[----:B------:R-:W-:-:S02]  /*117e0*/  IMAD R5, R31, UR7, R5 ;  /* 0x000000071f057c24 */ /* 0x000fc4000f8e0205 */
[----:B------:R-:W-:-:S04]  /*117f0*/  IMAD.WIDE.U32 R2, R31, UR6, R2 ;  /* 0x000000061f027c25 */ /* 0x000fc8000f8e0002 */
[----:B------:R-:W-:Y:S01]  /*11800*/  IMAD.IADD R3, R5, 0x1, R3 ;  /* 0x0000000105037824 */ /* 0x000fe200078e0203 */
[----:B------:R-:W-:-:S04]  /*11810*/  LEA R6, P0, R2, UR8, 0x2 ;  /* 0x0000000802067c11 */ /* 0x000fc8000f8010ff */
[----:B------:R-:W-:Y:S01]  /*11820*/  LEA.HI.X R7, R2, UR9, R3, 0x2, P0 ;  /* 0x0000000902077c11 */ /* 0x000fe200080f1403 */
[----:B------:R-:W-:Y:S01]  /*11830*/  IMAD.MOV R2, RZ, RZ, -R8 ;  /* 0x000000ffff027224 */ /* 0x000fe200078e0a08 */
[----:B------:R-:W-:-:S03]  /*11840*/  @!P1 SHF.R.S32.HI R3, RZ, 0x1f, R11 ;  /* 0x0000001fff039819 */ /* 0x000fc6000001140b */
[----:B------:R-:W-:Y:S02]  /*11850*/  IMAD R4, R2, UR4, R4 ;  /* 0x0000000402047c24 */ /* 0x000fe4000f8e0204 */
[----:B------:R-:W-:-:S04]  /*11860*/  @!P1 IMAD.MOV.U32 R2, RZ, RZ, R11 ;  /* 0x000000ffff029224 */ /* 0x000fc800078e000b */
[----:B------:R-:W-:-:S04]  /*11870*/  @!P1 IMAD.WIDE.U32 R2, R31, UR6, R2 ;  /* 0x000000061f029c25 */ /* 0x000fc8000f8e0002 */
[----:B------:R-:W-:Y:S01]  /*11880*/  @!P1 IMAD.IADD R5, R5, 0x1, R3 ;  /* 0x0000000105059824 */ /* 0x000fe200078e0203 */
[----:B------:R-:W-:-:S04]  /*11890*/  @!P1 LEA R8, P0, R2, UR8, 0x2 ;  /* 0x0000000802089c11 */ /* 0x000fc8000f8010ff */
[----:B------:R-:W-:Y:S02]  /*118a0*/  @!P1 LEA.HI.X R9, R2, UR9, R5, 0x2, P0 ;  /* 0x0000000902099c11 */ /* 0x000fe400080f1405 */
[----:B------:R0:W2:Y:S01]  /*118b0*/  LDG.E R5, desc[UR50][R6.64] ;  /* 0x0000003206057981 */ /* 0x0000a2000c1e1900 */
[----:B------:R-:W-:Y:S02]  /*118c0*/  IMAD.U32 R13, RZ, RZ, UR44 ;  /* 0x0000002cff0d7e24 */ /* 0x000fe4000f8e00ff */
[----:B0-----:R-:W-:Y:S02]  /*118d0*/  IMAD.MOV.U32 R6, RZ, RZ, RZ ;  /* 0x000000ffff067224 */ /* 0x001fe400078e00ff */
[----:B------:R-:W-:-:S04]  /*118e0*/  VIADD R19, R10, 0x1 ;  /* 0x000000010a137836 */ /* 0x000fc80000000000 */
[----:B------:R0:W5:Y:S01]  /*118f0*/  @!P1 LDG.E R6, desc[UR50][R8.64] ;  /* 0x0000003208069981 */ /* 0x000162000c1e1900 */
[----:B------:R-:W-:Y:S01]  /*11900*/  ISETP.NE.AND P1, PT, R13, 0x3, PT ;  /* 0x000000030d00780c */ /* 0x000fe20003f25270 */
[----:B------:R-:W-:Y:S01]  /*11910*/  IMAD.MOV R7, RZ, RZ, -R11 ;  /* 0x000000ffff077224 */ /* 0x000fe200078e0a0b */
[----:B------:R-:W-:-:S03]  /*11920*/  ISETP.NE.AND P0, PT, R19, 0x2, PT ;  /* 0x000000021300780c */ /* 0x000fc60003f05270 */
[----:B------:R-:W-:Y:S01]  /*11930*/  IMAD R7, R7, UR4, R0 ;  /* 0x0000000407077c24 */ /* 0x000fe2000f8e0200 */
[----:B------:R-:W-:Y:S01]  /*11940*/  SEL R32, RZ, 0x1, P0 ;  /* 0x00000001ff207807 */ /* 0x000fe20000000000 */
[----:B------:R-:W-:Y:S01]  /*11950*/  IMAD.MOV.U32 R0, RZ, RZ, R30 ;  /* 0x000000ffff007224 */ /* 0x000fe200078e001e */
[----:B------:R-:W-:Y:S01]  /*11960*/  SEL R19, R19, RZ, P0 ;  /* 0x000000ff13137207 */ /* 0x000fe20000000000 */
[----:B------:R-:W-:Y:S01]  /*11970*/  VIADD R30, R30, 0xffffffff ;  /* 0xffffffff1e1e7836 */ /* 0x000fe20000000000 */
[----:B------:R-:W-:Y:S02]  /*11980*/  LOP3.LUT R32, R20, R32, RZ, 0x3c, !PT ;  /* 0x0000002014207212 */ /* 0x000fe400078e3cff */
[----:B------:R-:W-:Y:S02]  /*11990*/  ISETP.GT.AND P2, PT, R0, R12, PT ;  /* 0x0000000c0000720c */ /* 0x000fe40003f44270 */
[----:B--2---:R-:W-:Y:S01]  /*119a0*/  SHF.R.S32.HI R28, RZ, 0x1f, R5 ;  /* 0x0000001fff1c7819 */ /* 0x004fe20000011405 */
[----:B0-----:R-:W-:Y:S10]  /*119b0*/  @!P1 BRA `(.L_x_277) ;  /* 0x0000000000049947 */ /* 0x001ff40003800000 */
[----:B------:R-:W-:Y:S01]  /*119c0*/  BPT.TRAP 0x1 ;  /* 0x000000040000795c */ /* 0x000fe20000300000 */
.L_x_277:
[----:B------:R-:W-:Y:S01]  /*119d0*/  IMAD R0, R19, 0x8, R16 ;  /* 0x0000000813007824 */ /* 0x000fe200078e0210 */
[----:B------:R-:W-:Y:S01]  /*119e0*/  SHF.L.U32 R29, R32, 0x1f, RZ ;  /* 0x0000001f201d7819 */ /* 0x000fe200000006ff */
[----:B------:R-:W-:Y:S01]  /*119f0*/  BSSY B0, `(.L_x_278) ;  /* 0x0000004000007945 */ /* 0x000fe20003800000 */
[----:B------:R-:W-:Y:S02]  /*11a00*/  SHF.R.S32.HI R25, RZ, 0x1f, R4 ;  /* 0x0000001fff197819 */ /* 0x000fe40000011404 */
[----:B------:R-:W0:Y:S02]  /*11a10*/  SYNCS.PHASECHK.TRANS64.TRYWAIT P0, [R0+URZ+0x29880], R29 ;  /* 0x0298801d000075a7 */ /* 0x000e24000800017f */
[----:B0-----:R-:W-:Y:S05]  /*11a20*/  @!P0 BRA `(.L_x_279) ;  /* 0x00000040007c8947 */ /* 0x001fea0003800000 */
.L_x_370:
[----:B------:R-:W-:Y:S05]  /*11a30*/  BSYNC B0 ;  /* 0x0000000000007941 */ /* 0x000fea0003800000 */
.L_x_278:
[----:B------:R-:W-:Y:S01]  /*11a40*/  ULDC.64 UR4, c[0x0][0x328] ;  /* 0x0000ca0000047ab9 */ /* 0x000fe20000000a00 */
[----:B------:R-:W2:Y:S01]  /*11a50*/  S2R R12, SR_TID.X ;  /* 0x00000000000c7919 */ /* 0x000ea20000002100 */
[----:B------:R-:W-:Y:S01]  /*11a60*/  IMAD R8, R25, UR4, RZ ;  /* 0x0000000419087c24 */ /* 0x000fe2000f8e02ff */
[----:B------:R-:W-:Y:S01]  /*11a70*/  ULDC.64 UR6, c[0x0][0x338] ;  /* 0x0000ce0000067ab9 */ /* 0x000fe20000000a00 */
[C---:B------:R-:W-:Y:S01]  /*11a80*/  IMAD.WIDE.U32 R2, R4.reuse, UR4, RZ ;  /* 0x0000000404027c25 */ /* 0x040fe2000f8e00ff */
[----:B------:R-:W-:Y:S02]  /*11a90*/  SHF.R.S32.HI R26, RZ, 0x1f, R7 ;  /* 0x0000001fff1a7819 */ /* 0x000fe40000011407 */
[----:B-----5:R-:W-:Y:S01]  /*11aa0*/  SHF.R.S32.HI R27, RZ, 0x1f, R6 ;  /* 0x0000001fff1b7819 */ /* 0x020fe20000011406 */
[----:B------:R-:W-:Y:S01]  /*11ab0*/  IMAD R8, R4, UR5, R8 ;  /* 0x0000000504087c24 */ /* 0x000fe2000f8e0208 */
[C---:B------:R-:W-:Y:S01]  /*11ac0*/  LOP3.LUT P3, RZ, R17.reuse, 0x2, RZ, 0xc0, !PT ;  /* 0x0000000211ff7812 */ /* 0x040fe2000786c0ff */
[----:B------:R-:W-:Y:S01]  /*11ad0*/  IMAD R11, R26, UR4, RZ ;  /* 0x000000041a0b7c24 */ /* 0x000fe2000f8e02ff */
[----:B------:R-:W-:Y:S01]  /*11ae0*/  LOP3.LUT P1, RZ, R17, 0x1, RZ, 0xc0, !PT ;  /* 0x0000000111ff7812 */ /* 0x000fe2000782c0ff */
[----:B------:R-:W-:-:S02]  /*11af0*/  IMAD.IADD R3, R3, 0x1, R8 ;  /* 0x0000000103037824 */ /* 0x000fc400078e0208 */
        /* <DEDUP_REMOVED lines=8> */
[----:B------:R-:W-:Y:S01]  /*11b80*/  IMAD.IADD R3, R3, 0x1, R11 ;  /* 0x0000000103037824 */ /* 0x000fe200078e020b */
[----:B--2---:R-:W-:Y:S01]  /*11b90*/  LOP3.LUT R12, R12, 0x7f, RZ, 0xc0, !PT ;  /* 0x0000007f0c0c7812 */ /* 0x004fe200078ec0ff */
[----:B------:R-:W-:Y:S02]  /*11ba0*/  IMAD R11, R27, UR6, RZ ;  /* 0x000000061b0b7c24 */ /* 0x000fe4000f8e02ff */
[----:B------:R-:W-:Y:S01]  /*11bb0*/  IMAD.WIDE.U32 R2, R6, UR6, R2 ;  /* 0x0000000606027c25 */ /* 0x000fe2000f8e0002 */
[----:B------:R-:W-:-:S03]  /*11bc0*/  SHF.R.U32.HI R12, RZ, 0x5, R12 ;  /* 0x00000005ff0c7819 */ /* 0x000fc6000001160c */
[----:B------:R-:W-:Y:S01]  /*11bd0*/  IMAD R11, R6, UR7, R11 ;  /* 0x00000007060b7c24 */ /* 0x000fe2000f8e020b */
[----:B------:R-:W-:Y:S01]  /*11be0*/  ULDC.64 UR6, c[0x0][0x318] ;  /* 0x0000c60000067ab9 */ /* 0x000fe20000000a00 */
[----:B------:R-:W-:-:S04]  /*11bf0*/  IMAD.WIDE.U32 R8, R18, UR4, R8 ;  /* 0x0000000412087c25 */ /* 0x000fc8000f8e0008 */
[----:B------:R-:W-:Y:S01]  /*11c00*/  IMAD.IADD R3, R3, 0x1, R11 ;  /* 0x0000000103037824 */ /* 0x000fe200078e020b */
[----:B------:R-:W-:Y:S01]  /*11c10*/  IADD3 R8, P0, R8, UR6, RZ ;  /* 0x0000000608087c10 */ /* 0x000fe2000ff1e0ff */
[C---:B-1----:R-:W-:Y:S02]  /*11c20*/  IMAD R23, R18.reuse, UR5, RZ ;  /* 0x0000000512177c24 */ /* 0x042fe4000f8e02ff */
[----:B------:R-:W-:Y:S01]  /*11c30*/  IMAD.WIDE.U32 R2, R18, UR4, R2 ;  /* 0x0000000412027c25 */ /* 0x000fe2000f8e0002 */
[----:B------:R-:W-:Y:S02]  /*11c40*/  UMOV UR4, 0xffffffff ;  /* 0xffffffff00047882 */ /* 0x000fe40000000000 */
[----:B------:R-:W-:Y:S01]  /*11c50*/  IADD3.X R22, R23, UR7, R9, P0, !PT ;  /* 0x0000000717167c10 */ /* 0x000fe200087fe409 */
[----:B------:R-:W-:Y:S01]  /*11c60*/  IMAD.SHL.U32 R12, R12, 0x400, RZ ;  /* 0x000004000c0c7824 */ /* 0x000fe200078e00ff */
[----:B------:R-:W-:-:S03]  /*11c70*/  IADD3 R24, P0, R2, UR6, RZ ;  /* 0x0000000602187c10 */ /* 0x000fc6000ff1e0ff */
[----:B------:R-:W-:Y:S01]  /*11c80*/  IMAD R9, R19, 0x5000, R12 ;  /* 0x0000500013097824 */ /* 0x000fe200078e020c */
[----:B------:R-:W-:Y:S01]  /*11c90*/  IADD3.X R23, R23, UR7, R3, P0, !PT ;  /* 0x0000000717177c10 */ /* 0x000fe200087fe403 */
[----:B------:R-:W-:Y:S08]  /*11ca0*/  BRA.DIV UR4, `(.L_x_280) ;  /* 0x0000003e04f07947 */ /* 0x000ff0000b800000 */
[----:B------:R-:W1:Y:S01]  /*11cb0*/  SHFL.IDX PT, R2, R8, RZ, 0x1c1f ;  /* 0x001c1fff08027589 */ /* 0x000e6200000e0000 */
[----:B------:R-:W-:-:S03]  /*11cc0*/  IADD3 R9, R16, R9, R33 ;  /* 0x0000000910097210 */ /* 0x000fc60007ffe021 */
[----:B------:R-:W2:Y:S02]  /*11cd0*/  SHFL.IDX PT, R3, R22, RZ, 0x1c1f ;  /* 0x001c1fff16037589 */ /* 0x000ea400000e0000 */
[----:B------:R-:W-:Y:S02]  /*11ce0*/  IMAD.IADD R21, R34, 0x1, R9 ;  /* 0x0000000122157824 */ /* 0x000fe400078e0209 */
[----:B------:R-:W-:Y:S01]  /*11cf0*/  SHFL.IDX PT, R23, R23, RZ, 0x1c1f ;  /* 0x001c1fff17177589 */ /* 0x000fe200000e0000 */
[----:B-1----:R-:W-:-:S05]  /*11d00*/  IADD3 R2, P0, R35, R2, RZ ;  /* 0x0000000223027210 */ /* 0x002fca0007f1e0ff */
[----:B--2---:R-:W-:-:S05]  /*11d10*/  IMAD.X R3, RZ, RZ, R3, P0 ;  /* 0x000000ffff037224 */ /* 0x004fca00000e0603 */
[----:B------:R-:W-:Y:S04]  /*11d20*/  LDGSTS.E.BYPASS.LTC128B.128 [R9+0xa400], desc[UR50][R2.64], !P3 ;  /* 0x0a40000002097fae */ /* 0x000fe8000d901d72 */
[----:B------:R1:W-:Y:S04]  /*11d30*/  LDGSTS.E.BYPASS.LTC128B.128 [R21+0xa400], desc[UR50][R2.64+0x40], !P1 ;  /* 0x0a40004002157fae */ /* 0x0003e8000c901d72 */
[----:B-1----:R-:W1:Y:S04]  /*11d40*/  SHFL.IDX PT, R2, R8, 0x1, 0x1c1f ;  /* 0x003c1f0008027f89 */ /* 0x002e6800000e0000 */
[----:B------:R-:W2:Y:S01]  /*11d50*/  SHFL.IDX PT, R3, R22, 0x1, 0x1c1f ;  /* 0x003c1f0016037f89 */ /* 0x000ea200000e0000 */
[----:B-1----:R-:W-:-:S05]  /*11d60*/  IADD3 R2, P0, R35, R2, RZ ;  /* 0x0000000223027210 */ /* 0x002fca0007f1e0ff */
[----:B--2---:R-:W-:-:S05]  /*11d70*/  IMAD.X R3, RZ, RZ, R3, P0 ;  /* 0x000000ffff037224 */ /* 0x004fca00000e0603 */
        /* <DEDUP_REMOVED lines=12> */
[----:B------:R-:W-:Y:S04]  /*11e40*/  LDGSTS.E.BYPASS.LTC128B.128 [R9+0xd400], desc[UR50][R2.64], !P3 ;  /* 0x0d40000002097fae */ /* 0x000fe8000d901d72 */
[----:B------:R1:W-:Y:S04]  /*11e50*/  LDGSTS.E.BYPASS.LTC128B.128 [R21+0xd400], desc[UR50][R2.64+0x40], !P1 ;  /* 0x0d40004002157fae */ /* 0x0003e8000c901d72 */
[----:B-1----:R1:W2:Y:S02]  /*11e60*/  SHFL.IDX PT, R2, R24, RZ, 0x1c1f ;  /* 0x001c1fff18027589 */ /* 0x0022a400000e0000 */
.L_x_382:
[----:B--2---:R-:W-:-:S05]  /*11e70*/  IADD3 R2, P0, R35, R2, RZ ;  /* 0x0000000223027210 */ /* 0x004fca0007f1e0ff */
[----:B------:R-:W-:Y:S01]  /*11e80*/  IMAD.X R3, RZ, RZ, R23, P0 ;  /* 0x000000ffff037224 */ /* 0x000fe200000e0617 */
[----:B------:R-:W-:-:S04]  /*11e90*/  PLOP3.LUT P0, PT, PT, PT, PT, 0x80, 0x0 ;  /* 0x000000000000781c */ /* 0x000fc80003f0f070 */
[----:B------:R-:W-:Y:S01]  /*11ea0*/  @!PT LDS RZ, [RZ] ;  /* 0x00000000fffff984 */ /* 0x000fe20000000800 */
[----:B------:R-:W-:Y:S01]  /*11eb0*/  @!PT LDS RZ, [RZ] ;  /* 0x00000000fffff984 */ /* 0x000fe20000000800 */
[----:B------:R-:W-:Y:S01]  /*11ec0*/  @!PT LDS RZ, [RZ] ;  /* 0x00000000fffff984 */ /* 0x000fe20000000800 */
[----:B------:R2:W-:Y:S04]  /*11ed0*/  LDGSTS.E.BYPASS.LTC128B.128 [R9+0xe400], desc[UR50][R2.64], !P3 ;  /* 0x0e40000002097fae */ /* 0x0005e8000d901d72 */
[----:B------:R2:W-:Y:S01]  /*11ee0*/  LDGSTS.E.BYPASS.LTC128B.128 [R21+0xe400], desc[UR50][R2.64+0x40], !P1 ;  /* 0x0e40004002157fae */ /* 0x0005e2000c901d72 */
[----:B------:R-:W-:-:S04]  /*11ef0*/  NOP ;  /* 0x0000000000007918 */ /* 0x000fc80000000000 */
.L_x_281:
[----:B------:R-:W-:Y:S02]  /*11f00*/  PLOP3.LUT P1, PT, P1, P0, PT, 0xa2, 0x0 ;  /* 0x000000000000781c */ /* 0x000fe40000f21472 */
[----:B------:R-:W-:-:S08]  /*11f10*/  @P0 R2UR P1, UR4, R0 ;  /* 0x00000000000402ca */ /* 0x000fd00000020000 */
[----:B------:R-:W-:-:S05]  /*11f20*/  @P0 PLOP3.LUT P0, PT, P1, PT, PT, 0x80, 0x0 ;  /* 0x000000000000081c */ /* 0x000fca0000f0f070 */
[----:B------:R-:W-:Y:S01]  /*11f30*/  @!P1 SYNCS.ARRIVE.TRANS64.RED.A0T1 RZ, [UR4+0x29870], RZ ;  /* 0x029870ffffff99a7 */ /* 0x000fe20008200404 */
[----:B------:R-:W-:Y:S07]  /*11f40*/  @!P1 ARRIVES.LDGSTSBAR.64.TRANSCNT [UR4+0x29870] ;  /* 0x02987000ff0099b0 */ /* 0x000fee0008000a84 */
[----:B------:R-:W-:Y:S05]  /*11f50*/  @P0 BRA.U.ANY `(.L_x_281) ;  /* 0xfffffffd00e80947 */ /* 0x000fea000393ffff */
[----:B------:R-:W-:Y:S01]  /*11f60*/  NOP ;  /* 0x0000000000007918 */ /* 0x000fe20000000000 */
[----:B--2---:R-:W-:-:S04]  /*11f70*/  MOV R2, UR44 ;  /* 0x0000002c00027c02 */ /* 0x004fc80008000f00 */
[----:B------:R-:W-:-:S13]  /*11f80*/  ISETP.NE.AND P3, PT, R2, 0x3, PT ;  /* 0x000000030200780c */ /* 0x000fda0003f65270 */
[----:B------:R-:W-:Y:S05]  /*11f90*/  @!P3 BRA `(.L_x_282) ;  /* 0x000000000004b947 */ /* 0x000fea0003800000 */
[----:B------:R-:W-:Y:S01]  /*11fa0*/  BPT.TRAP 0x1 ;  /* 0x000000040000795c */ /* 0x000fe20000300000 */
.L_x_282:
[----:B------:R2:W-:Y:S01]  /*11fb0*/  SYNCS.ARRIVE.TRANS64.A1T0 RZ, [R0+URZ+0x29870], RZ ;  /* 0x029870ff00ff79a7 */ /* 0x0005e2000810003f */
[----:B------:R-:W-:Y:S05]  /*11fc0*/  @!P3 BRA `(.L_x_283) ;  /* 0x000000000004b947 */ /* 0x000fea0003800000 */
[----:B------:R-:W-:Y:S01]  /*11fd0*/  BPT.TRAP 0x1 ;  /* 0x000000040000795c */ /* 0x000fe20000300000 */
.L_x_283:
[----:B------:R-:W3:Y:S01]  /*11fe0*/  SYNCS.PHASECHK.TRANS64.TRYWAIT P0, [R0+URZ+0x29840], R29 ;  /* 0x0298401d000075a7 */ /* 0x000ee2000800017f */
[----:B------:R-:W-:Y:S04]  /*11ff0*/  BSSY B0, `(.L_x_284) ;  /* 0x0000002000007945 */ /* 0x000fe80003800000 */
[----:B---3--:R-:W-:Y:S05]  /*12000*/  @!P0 BRA `(.L_x_285) ;  /* 0x00000040008c8947 */ /* 0x008fea0003800000 */
.L_x_383:
[----:B------:R-:W-:Y:S05]  /*12010*/  BSYNC B0 ;  /* 0x0000000000007941 */ /* 0x000fea0003800000 */
.L_x_284:
[----:B------:R-:W4:Y:S01]  /*12020*/  LDL R11, [R1+0x14] ;  /* 0x00001400010b7983 */ /* 0x000f220000100800 */
[----:B------:R-:W-:Y:S01]  /*12030*/  ULDC.64 UR4, c[0x0][0x300] ;  /* 0x0000c00000047ab9 */ /* 0x000fe20000000a00 */
[----:B------:R-:W-:Y:S01]  /*12040*/  ULDC.64 UR6, c[0x0][0x310] ;  /* 0x0000c40000067ab9 */ /* 0x000fe20000000a00 */
[----:B------:R-:W-:Y:S01]  /*12050*/  IMAD R8, R25, UR4, RZ ;  /* 0x0000000419087c24 */ /* 0x000fe2000f8e02ff */
[C---:B------:R-:W-:Y:S01]  /*12060*/  LOP3.LUT P4, RZ, R17.reuse, 0x10, RZ, 0xc0, !PT ;  /* 0x0000001011ff7812 */ /* 0x040fe2000788c0ff */
[C---:B------:R-:W-:Y:S01]  /*12070*/  IMAD.WIDE.U32 R2, R4.reuse, UR4, RZ ;  /* 0x0000000404027c25 */ /* 0x040fe2000f8e00ff */
[C---:B------:R-:W-:Y:S02]  /*12080*/  LOP3.LUT P3, RZ, R17.reuse, 0x8, RZ, 0xc0, !PT ;  /* 0x0000000811ff7812 */ /* 0x040fe4000786c0ff */
[----:B------:R-:W-:Y:S01]  /*12090*/  LOP3.LUT P1, RZ, R17, 0x4, RZ, 0xc0, !PT ;  /* 0x0000000411ff7812 */ /* 0x000fe2000782c0ff */
[----:B------:R-:W-:Y:S02]  /*120a0*/  IMAD R8, R4, UR5, R8 ;  /* 0x0000000504087c24 */ /* 0x000fe4000f8e0208 */
[----:B------:R-:W-:-:S02]  /*120b0*/  IMAD R28, R28, UR6, RZ ;  /* 0x000000061c1c7c24 */ /* 0x000fc4000f8e02ff */
[----:B------:R-:W-:Y:S02]  /*120c0*/  IMAD.IADD R3, R3, 0x1, R8 ;  /* 0x0000000103037824 */ /* 0x000fe400078e0208 */
[----:B------:R-:W-:Y:S02]  /*120d0*/  IMAD R8, R26, UR4, RZ ;  /* 0x000000041a087c24 */ /* 0x000fe4000f8e02ff */
[----:B------:R-:W-:-:S04]  /*120e0*/  IMAD.WIDE.U32 R2, R5, UR6, R2 ;  /* 0x0000000605027c25 */ /* 0x000fc8000f8e0002 */
[----:B------:R-:W-:Y:S02]  /*120f0*/  IMAD R5, R5, UR7, R28 ;  /* 0x0000000705057c24 */ /* 0x000fe4000f8e021c */
[----:B------:R-:W-:Y:S02]  /*12100*/  IMAD.MOV.U32 R4, RZ, RZ, R2 ;  /* 0x000000ffff047224 */ /* 0x000fe400078e0002 */
[----:B------:R-:W-:Y:S02]  /*12110*/  IMAD.IADD R5, R3, 0x1, R5 ;  /* 0x0000000103057824 */ /* 0x000fe400078e0205 */
[C---:B------:R-:W-:Y:S02]  /*12120*/  IMAD R8, R7.reuse, UR5, R8 ;  /* 0x0000000507087c24 */ /* 0x040fe4000f8e0208 */
[----:B------:R-:W-:Y:S01]  /*12130*/  IMAD.WIDE.U32 R2, R7, UR4, RZ ;  /* 0x0000000407027c25 */ /* 0x000fe2000f8e00ff */
[----:B------:R-:W-:-:S03]  /*12140*/  ULDC.64 UR4, c[0x0][0x308] ;  /* 0x0000c20000047ab9 */ /* 0x000fc60000000a00 */
[----:B------:R-:W-:Y:S02]  /*12150*/  IMAD.IADD R3, R3, 0x1, R8 ;  /* 0x0000000103037824 */ /* 0x000fe400078e0208 */
[----:B------:R-:W-:Y:S02]  /*12160*/  IMAD R8, R27, UR6, RZ ;  /* 0x000000061b087c24 */ /* 0x000fe4000f8e02ff */
[----:B------:R-:W-:Y:S02]  /*12170*/  IMAD R9, R18, UR5, RZ ;  /* 0x0000000512097c24 */ /* 0x000fe4000f8e02ff */
[C---:B------:R-:W-:Y:S02]  /*12180*/  IMAD R8, R6.reuse, UR7, R8 ;  /* 0x0000000706087c24 */ /* 0x040fe4000f8e0208 */
[----:B------:R-:W-:Y:S01]  /*12190*/  IMAD.WIDE.U32 R6, R6, UR6, R2 ;  /* 0x0000000606067c25 */ /* 0x000fe2000f8e0002 */
[----:B------:R-:W-:-:S03]  /*121a0*/  ULDC.64 UR6, c[0x0][0x2e8] ;  /* 0x0000ba0000067ab9 */ /* 0x000fc60000000a00 */
[----:B------:R-:W-:-:S03]  /*121b0*/  IMAD.WIDE.U32 R2, R18, UR4, R4 ;  /* 0x0000000412027c25 */ /* 0x000fc6000f8e0004 */
[----:B------:R-:W-:Y:S01]  /*121c0*/  IADD3 R4, P0, R2, UR6, RZ ;  /* 0x0000000602047c10 */ /* 0x000fe2000ff1e0ff */
[----:B------:R-:W-:-:S03]  /*121d0*/  IMAD.MOV.U32 R2, RZ, RZ, R6 ;  /* 0x000000ffff027224 */ /* 0x000fc600078e0006 */
[----:B------:R-:W-:Y:S01]  /*121e0*/  IADD3.X R5, R9, UR7, R3, P0, !PT ;  /* 0x0000000709057c10 */ /* 0x000fe200087fe403 */
[----:B------:R-:W-:Y:S02]  /*121f0*/  IMAD.IADD R3, R7, 0x1, R8 ;  /* 0x0000000107037824 */ /* 0x000fe400078e0208 */
[----:B------:R-:W-:Y:S01]  /*12200*/  IMAD.WIDE.U32 R2, R18, UR4, R2 ;  /* 0x0000000412027c25 */ /* 0x000fe2000f8e0002 */
[----:B------:R-:W-:Y:S02]  /*12210*/  UMOV UR4, 0xffffffff ;  /* 0xffffffff00047882 */ /* 0x000fe40000000000 */
[----:B------:R-:W-:-:S04]  /*12220*/  IADD3 R6, P0, R2, UR6, RZ ;  /* 0x0000000602067c10 */ /* 0x000fc8000ff1e0ff */
[----:B------:R-:W-:Y:S01]  /*12230*/  IADD3.X R8, R9, UR7, R3, P0, !PT ;  /* 0x0000000709087c10 */ /* 0x000fe200087fe403 */
[----:B----4-:R-:W-:Y:S01]  /*12240*/  IMAD R7, R19, 0x7800, R11 ;  /* 0x0000780013077824 */ /* 0x010fe200078e020b */
[----:B------:R-:W-:Y:S07]  /*12250*/  BRA.DIV UR4, `(.L_x_286) ;  /* 0x00000042040c7947 */ /* 0x000fee000b800000 */
[----:B------:R-:W4:Y:S01]  /*12260*/  SHFL.IDX PT, R2, R4, RZ, 0x1c1f ;  /* 0x001c1fff04027589 */ /* 0x000f2200000e0000 */
[----:B------:R-:W-:-:S03]  /*12270*/  IMAD.IADD R7, R16, 0x1, R7 ;  /* 0x0000000110077824 */ /* 0x000fc600078e0207 */
[----:B------:R-:W5:Y:S04]  /*12280*/  SHFL.IDX PT, R3, R5, RZ, 0x1c1f ;  /* 0x001c1fff05037589 */ /* 0x000f6800000e0000 */
[----:B------:R-:W-:Y:S04]  /*12290*/  SHFL.IDX PT, R9, R5, 0x2, 0x1c1f ;  /* 0x005c1f0005097f89 */ /* 0x000fe800000e0000 */
[----:B------:R-:W-:Y:S01]  /*122a0*/  SHFL.IDX PT, R8, R8, RZ, 0x1c1f ;  /* 0x001c1fff08087589 */ /* 0x000fe200000e0000 */
[----:B----4-:R-:W-:-:S05]  /*122b0*/  IADD3 R2, P0, R35, R2, RZ ;  /* 0x0000000223027210 */ /* 0x010fca0007f1e0ff */
[----:B-----5:R-:W-:-:S05]  /*122c0*/  IMAD.X R3, RZ, RZ, R3, P0 ;  /* 0x000000ffff037224 */ /* 0x020fca00000e0603 */
[----:B------:R-:W-:Y:S04]  /*122d0*/  LDGSTS.E.BYPASS.LTC128B.128 [R7+0x1a400], desc[UR50][R2.64], !P4 ;  /* 0x1a40000002077fae */ /* 0x000fe8000e101d72 */
[----:B------:R-:W-:Y:S04]  /*122e0*/  LDGSTS.E.BYPASS.LTC128B.128 [R7+0x1cc00], desc[UR50][R2.64+0x40], !P3 ;  /* 0x1cc0004002077fae */ /* 0x000fe8000d901d72 */
[----:B------:R4:W-:Y:S04]  /*122f0*/  LDGSTS.E.BYPASS.LTC128B.128 [R7+0x1f400], desc[UR50][R2.64+0x80], !P1 ;  /* 0x1f40008002077fae */ /* 0x0009e8000c901d72 */
[----:B----4-:R-:W4:Y:S04]  /*12300*/  SHFL.IDX PT, R2, R4, 0x1, 0x1c1f ;  /* 0x003c1f0004027f89 */ /* 0x010f2800000e0000 */
[----:B------:R-:W5:Y:S01]  /*12310*/  SHFL.IDX PT, R3, R5, 0x1, 0x1c1f ;  /* 0x003c1f0005037f89 */ /* 0x000f6200000e0000 */
[----:B----4-:R-:W-:-:S05]  /*12320*/  IADD3 R2, P0, R35, R2, RZ ;  /* 0x0000000223027210 */ /* 0x010fca0007f1e0ff */
[----:B-----5:R-:W-:-:S05]  /*12330*/  IMAD.X R3, RZ, RZ, R3, P0 ;  /* 0x000000ffff037224 */ /* 0x020fca00000e0603 */
[----:B------:R-:W-:Y:S04]  /*12340*/  LDGSTS.E.BYPASS.LTC128B.128 [R7+0x1ac00], desc[UR50][R2.64], !P4 ;  /* 0x1ac0000002077fae */ /* 0x000fe8000e101d72 */
[----:B------:R-:W-:Y:S04]  /*12350*/  LDGSTS.E.BYPASS.LTC128B.128 [R7+0x1d400], desc[UR50][R2.64+0x40], !P3 ;  /* 0x1d40004002077fae */ /* 0x000fe8000d901d72 */
[----:B------:R4:W-:Y:S04]  /*12360*/  LDGSTS.E.BYPASS.LTC128B.128 [R7+0x1fc00], desc[UR50][R2.64+0x80], !P1 ;  /* 0x1fc0008002077fae */ /* 0x0009e8000c901d72 */
[----:B----4-:R-:W4:Y:S02]  /*12370*/  SHFL.IDX PT, R2, R4, 0x2, 0x1c1f ;  /* 0x005c1f0004027f89 */ /* 0x010f2400000e0000 */
[----:B----4-:R-:W-:-:S05]  /*12380*/  IADD3 R2, P0, R35, R2, RZ ;  /* 0x0000000223027210 */ /* 0x010fca0007f1e0ff */
[----:B------:R-:W-:Y:S02]  /*12390*/  IMAD.X R3, RZ, RZ, R9, P0 ;  /* 0x000000ffff037224 */ /* 0x000fe400000e0609 */
[----:B------:R-:W-:Y:S04]  /*123a0*/  SHFL.IDX PT, R9, R5, 0x3, 0x1c1f ;  /* 0x007c1f0005097f89 */ /* 0x000fe800000e0000 */
[----:B------:R-:W-:Y:S04]  /*123b0*/  LDGSTS.E.BYPASS.LTC128B.128 [R7+0x1b400], desc[UR50][R2.64], !P4 ;  /* 0x1b40000002077fae */ /* 0x000fe8000e101d72 */
[----:B------:R-:W-:Y:S04]  /*123c0*/  LDGSTS.E.BYPASS.LTC128B.128 [R7+0x1dc00], desc[UR50][R2.64+0x40], !P3 ;  /* 0x1dc0004002077fae */ /* 0x000fe8000d901d72 */
[----:B------:R4:W-:Y:S04]  /*123d0*/  LDGSTS.E.BYPASS.LTC128B.128 [R7+0x20400], desc[UR50][R2.64+0x80], !P1 ;  /* 0x2040008002077fae */ /* 0x0009e8000c901d72 */
[----:B----4-:R-:W4:Y:S02]  /*123e0*/  SHFL.IDX PT, R2, R4, 0x3, 0x1c1f ;  /* 0x007c1f0004027f89 */ /* 0x010f2400000e0000 */
[----:B----4-:R-:W-:-:S05]  /*123f0*/  IADD3 R2, P0, R35, R2, RZ ;  /* 0x0000000223027210 */ /* 0x010fca0007f1e0ff */
[----:B------:R-:W-:-:S05]  /*12400*/  IMAD.X R3, RZ, RZ, R9, P0 ;  /* 0x000000ffff037224 */ /* 0x000fca00000e0609 */
[----:B------:R-:W-:Y:S04]  /*12410*/  LDGSTS.E.BYPASS.LTC128B.128 [R7+0x1bc00], desc[UR50][R2.64], !P4 ;  /* 0x1bc0000002077fae */ /* 0x000fe8000e101d72 */
[----:B------:R-:W-:Y:S04]  /*12420*/  LDGSTS.E.BYPASS.LTC128B.128 [R7+0x1e400], desc[UR50][R2.64+0x40], !P3 ;  /* 0x1e40004002077fae */ /* 0x000fe8000d901d72 */
[----:B------:R4:W-:Y:S04]  /*12430*/  LDGSTS.E.BYPASS.LTC128B.128 [R7+0x20c00], desc[UR50][R2.64+0x80], !P1 ;  /* 0x20c0008002077fae */ /* 0x0009e8000c901d72 */
[----:B----4-:R4:W0:Y:S02]  /*12440*/  SHFL.IDX PT, R2, R6, RZ, 0x1c1f ;  /* 0x001c1fff06027589 */ /* 0x01082400000e0000 */
.L_x_395:
[----:B0-----:R-:W-:-:S05]  /*12450*/  IADD3 R2, P0, R35, R2, RZ ;  /* 0x0000000223027210 */ /* 0x001fca0007f1e0ff */
[----:B------:R-:W-:Y:S01]  /*12460*/  IMAD.X R3, RZ, RZ, R8, P0 ;  /* 0x000000ffff037224 */ /* 0x000fe200000e0608 */
[----:B------:R-:W-:-:S04]  /*12470*/  PLOP3.LUT P0, PT, PT, PT, PT, 0x80, 0x0 ;  /* 0x000000000000781c */ /* 0x000fc80003f0f070 */
[----:B------:R-:W-:Y:S01]  /*12480*/  @!PT LDS RZ, [RZ] ;  /* 0x00000000fffff984 */ /* 0x000fe20000000800 */
[----:B------:R-:W-:Y:S01]  /*12490*/  @!PT LDS RZ, [RZ] ;  /* 0x00000000fffff984 */ /* 0x000fe20000000800 */
[----:B------:R-:W-:Y:S01]  /*124a0*/  @!PT LDS RZ, [RZ] ;  /* 0x00000000fffff984 */ /* 0x000fe20000000800 */
[----:B------:R0:W-:Y:S04]  /*124b0*/  LDGSTS.E.BYPASS.LTC128B.128 [R7+0x1c400], desc[UR50][R2.64], !P4 ;  /* 0x1c40000002077fae */ /* 0x0001e8000e101d72 */
[----:B------:R0:W-:Y:S04]  /*124c0*/  LDGSTS.E.BYPASS.LTC128B.128 [R7+0x1ec00], desc[UR50][R2.64+0x40], !P3 ;  /* 0x1ec0004002077fae */ /* 0x0001e8000d901d72 */
[----:B------:R0:W-:Y:S01]  /*124d0*/  LDGSTS.E.BYPASS.LTC128B.128 [R7+0x21400], desc[UR50][R2.64+0x80], !P1 ;  /* 0x2140008002077fae */ /* 0x0001e2000c901d72 */
[----:B------:R-:W-:Y:S01]  /*124e0*/  NOP ;  /* 0x0000000000007918 */ /* 0x000fe20000000000 */
.L_x_287:
[----:B------:R-:W-:Y:S02]  /*124f0*/  PLOP3.LUT P1, PT, P1, P0, PT, 0xa2, 0x0 ;  /* 0x000000000000781c */ /* 0x000fe40000f21472 */
[----:B------:R-:W-:-:S08]  /*12500*/  @P0 R2UR P1, UR4, R0 ;  /* 0x00000000000402ca */ /* 0x000fd00000020000 */
[----:B------:R-:W-:-:S05]  /*12510*/  @P0 PLOP3.LUT P0, PT, P1, PT, PT, 0x80, 0x0 ;  /* 0x000000000000081c */ /* 0x000fca0000f0f070 */
[----:B------:R-:W-:Y:S01]  /*12520*/  @!P1 SYNCS.ARRIVE.TRANS64.RED.A0T1 RZ, [UR4+0x29830], RZ ;  /* 0x029830ffffff99a7 */ /* 0x000fe20008200404 */
[----:B------:R-:W-:Y:S07]  /*12530*/  @!P1 ARRIVES.LDGSTSBAR.64.TRANSCNT [UR4+0x29830] ;  /* 0x02983000ff0099b0 */ /* 0x000fee0008000a84 */
[----:B------:R-:W-:Y:S05]  /*12540*/  @P0 BRA.U.ANY `(.L_x_287) ;  /* 0xfffffffd00e80947 */ /* 0x000fea000393ffff */
[----:B------:R-:W-:Y:S01]  /*12550*/  NOP ;  /* 0x0000000000007918 */ /* 0x000fe20000000000 */
[----:B0-----:R-:W-:-:S05]  /*12560*/  IMAD.U32 R2, RZ, RZ, UR44 ;  /* 0x0000002cff027e24 */ /* 0x001fca000f8e00ff */
[----:B------:R-:W-:-:S13]  /*12570*/  ISETP.NE.AND P3, PT, R2, 0x3, PT ;  /* 0x000000030200780c */ /* 0x000fda0003f65270 */
[----:B------:R-:W-:Y:S05]  /*12580*/  @!P3 BRA `(.L_x_288) ;  /* 0x000000000004b947 */ /* 0x000fea0003800000 */
[----:B------:R-:W-:Y:S01]  /*12590*/  BPT.TRAP 0x1 ;  /* 0x000000040000795c */ /* 0x000fe20000300000 */
.L_x_288:
[----:B------:R2:W-:Y:S02]  /*125a0*/  SYNCS.ARRIVE.TRANS64.A1T0 RZ, [R0+URZ+0x29830], RZ ;  /* 0x029830ff00ff79a7 */ /* 0x0005e4000810003f */
[----:B--23--:R-:W-:-:S05]  /*125b0*/  IMAD.U32 R0, RZ, RZ, UR46 ;  /* 0x0000002eff007e24 */ /* 0x00cfca000f8e00ff */
[----:B------:R-:W-:-:S13]  /*125c0*/  ISETP.NE.AND P0, PT, R0, 0x3, PT ;  /* 0x000000030000780c */ /* 0x000fda0003f05270 */
[----:B------:R-:W-:Y:S05]  /*125d0*/  @!P0 BRA `(.L_x_289) ;  /* 0x0000000000048947 */ /* 0x000fea0003800000 */
[----:B------:R-:W-:Y:S01]  /*125e0*/  BPT.TRAP 0x1 ;  /* 0x000000040000795c */ /* 0x000fe20000300000 */
.L_x_289:
[----:B------:R-:W-:Y:S01]  /*125f0*/  LOP3.LUT R3, R20, 0x1, RZ, 0x3c, !PT ;  /* 0x0000000114037812 */ /* 0x000fe200078e3cff */
[----:B------:R-:W-:Y:S01]  /*12600*/  IMAD R0, R10, 0x8, R16 ;  /* 0x000000080a007824 */ /* 0x000fe200078e0210 */
[----:B------:R-:W-:Y:S02]  /*12610*/  BSSY B0, `(.L_x_290) ;  /* 0x0000004000007945 */ /* 0x000fe40003800000 */
[----:B------:R-:W-:-:S04]  /*12620*/  SHF.L.U32 R3, R3, 0x1f, RZ ;  /* 0x0000001f03037819 */ /* 0x000fc800000006ff */
[----:B------:R-:W0:Y:S02]  /*12630*/  SYNCS.PHASECHK.TRANS64.TRYWAIT P1, [R0+URZ+0x29870], R3 ;  /* 0x02987003000075a7 */ /* 0x000e24000802017f */
[----:B0-----:R-:W-:Y:S05]  /*12640*/  @!P1 BRA `(.L_x_291) ;  /* 0x0000004000909947 */ /* 0x001fea0003800000 */
.L_x_396:
[----:B------:R-:W-:Y:S05]  /*12650*/  BSYNC B0 ;  /* 0x0000000000007941 */ /* 0x000fea0003800000 */
.L_x_290:
[----:B------:R-:W-:-:S05]  /*12660*/  IMAD.U32 R2, RZ, RZ, UR44 ;  /* 0x0000002cff027e24 */ /* 0x000fca000f8e00ff */
[----:B------:R-:W-:-:S13]  /*12670*/  ISETP.NE.AND P1, PT, R2, 0x3, PT ;  /* 0x000000030200780c */ /* 0x000fda0003f25270 */
[----:B------:R-:W-:Y:S05]  /*12680*/  @!P1 BRA `(.L_x_292) ;  /* 0x0000000000049947 */ /* 0x000fea0003800000 */
[----:B------:R-:W-:Y:S01]  /*12690*/  BPT.TRAP 0x1 ;  /* 0x000000040000795c */ /* 0x000fe20000300000 */
.L_x_292:
[----:B0-----:R-:W-:Y:S01]  /*126a0*/  SHF.L.U32 R3, R20, 0x1f, RZ ;  /* 0x0000001f14037819 */ /* 0x001fe200000006ff */
[----:B------:R-:W-:-:S03]  /*126b0*/  IMAD R12, R10, 0x5000, RZ ;  /* 0x000050000a0c7824 */ /* 0x000fc600078e02ff */
[----:B------:R-:W0:Y:S02]  /*126c0*/  SYNCS.PHASECHK.TRANS64.TRYWAIT P1, [R0+URZ+0x29860], R3 ;  /* 0x02986003000075a7 */ /* 0x000e24000802017f */
[----:B0-----:R-:W-:Y:S05]  /*126d0*/  @!P1 BRA `(.L_x_293) ;  /* 0x0000004000809947 */ /* 0x001fea0003800000 */
.L_x_397:
[----:B------:R-:W0:Y:S04]  /*126e0*/  LDL R4, [R1+0x1c] ;  /* 0x00001c0001047983 */ /* 0x000e280000100800 */
[----:B------:R-:W2:Y:S04]  /*126f0*/  LDL R2, [R1+0x20] ;  /* 0x0000200001027983 */ /* 0x000ea80000100800 */
[----:B------:R-:W1:Y:S01]  /*12700*/  LDL R13, [R1+0x18] ;  /* 0x00001800010d7983 */ /* 0x000e620000100800 */
[----:B------:R-:W-:Y:S05]  /*12710*/  WARPSYNC.ALL ;  /* 0x0000000000007948 */ /* 0x000fea0003800000 */
[----:B------:R-:W-:-:S05]  /*12720*/  IMAD.U32 R25, RZ, RZ, UR44 ;  /* 0x0000002cff197e24 */ /* 0x000fca000f8e00ff */
[----:B------:R-:W-:Y:S02]  /*12730*/  ISETP.NE.AND P1, PT, R25, 0x3, PT ;  /* 0x000000031900780c */ /* 0x000fe40003f25270 */
[----:B0-----:R-:W-:-:S05]  /*12740*/  LOP3.LUT R3, R12, R4, RZ, 0xfc, !PT ;  /* 0x000000040c037212 */ /* 0x001fca00078efcff */
[----:B------:R-:W-:Y:S01]  /*12750*/  IMAD.IADD R3, R16, 0x1, R3 ;  /* 0x0000000110037824 */ /* 0x000fe200078e0203 */
[----:B-1----:R-:W-:-:S03]  /*12760*/  LOP3.LUT R24, R12, R13, RZ, 0xfc, !PT ;  /* 0x0000000d0c187212 */ /* 0x002fc600078efcff */
[----:B--2---:R-:W-:Y:S01]  /*12770*/  IMAD.IADD R2, R2, 0x1, R3 ;  /* 0x0000000102027824 */ /* 0x004fe200078e0203 */
[----:B----4-:R-:W0:Y:S01]  /*12780*/  LDSM.16.MT88.4 R4, [R3+0xa400] ;  /* 0x00a400000304783b */ /* 0x010e220000004200 */
[----:B------:R-:W-:Y:S01]  /*12790*/  IMAD.IADD R24, R16, 0x1, R24 ;  /* 0x0000000110187824 */ /* 0x000fe200078e0218 */
[C-C-:B0-----:R-:W-:Y:S02]  /*127a0*/  PRMT R8, R4.reuse, 0x6420, R5.reuse ;  /* 0x0000642004087816 */ /* 0x141fe40000000005 */
[----:B------:R-:W-:Y:S02]  /*127b0*/  PRMT R9, R4, 0x7531, R5 ;  /* 0x0000753104097816 */ /* 0x000fe40000000005 */
[C-C-:B------:R-:W-:Y:S02]  /*127c0*/  PRMT R10, R6.reuse, 0x6420, R7.reuse ;  /* 0x00006420060a7816 */ /* 0x140fe40000000007 */
[----:B------:R-:W-:Y:S02]  /*127d0*/  PRMT R11, R6, 0x7531, R7 ;  /* 0x00007531060b7816 */ /* 0x000fe40000000007 */
[----:B------:R-:W0:Y:S04]  /*127e0*/  LDSM.16.MT88.4 R4, [R2+0xa400] ;  /* 0x00a400000204783b */ /* 0x000e280000004200 */
[----:B------:R-:W-:Y:S01]  /*127f0*/  STSM.16.M88.4 [R24+0x400], R8 ;  /* 0x0004000818007844 */ /* 0x000fe20000000200 */
[----:B0-----:R-:W-:-:S02]  /*12800*/  PRMT R12, R4, 0x6420, R5 ;  /* 0x00006420040c7816 */ /* 0x001fc40000000005 */
[----:B------:R-:W-:Y:S02]  /*12810*/  PRMT R13, R4, 0x7531, R5 ;  /* 0x00007531040d7816 */ /* 0x000fe40000000005 */
[C-C-:B------:R-:W-:Y:S02]  /*12820*/  PRMT R14, R6.reuse, 0x6420, R7.reuse ;  /* 0x00006420060e7816 */ /* 0x140fe40000000007 */
[----:B------:R-:W-:-:S05]  /*12830*/  PRMT R15, R6, 0x7531, R7 ;  /* 0x00007531060f7816 */ /* 0x000fca0000000007 */
[----:B------:R-:W-:Y:S04]  /*12840*/  STSM.16.M88.4 [R24+0xc00], R12 ;  /* 0x000c000c18007844 */ /* 0x000fe80000000200 */
[----:B------:R-:W0:Y:S02]  /*12850*/  LDSM.16.MT88.4 R8, [R3+0xb400] ;  /* 0x00b400000308783b */ /* 0x000e240000004200 */
[C-C-:B0-----:R-:W-:Y:S02]  /*12860*/  PRMT R4, R8.reuse, 0x6420, R9.reuse ;  /* 0x0000642008047816 */ /* 0x141fe40000000009 */
[----:B------:R-:W-:Y:S02]  /*12870*/  PRMT R5, R8, 0x7531, R9 ;  /* 0x0000753108057816 */ /* 0x000fe40000000009 */
[----:B------:R-:W-:-:S02]  /*12880*/  PRMT R6, R10, 0x6420, R11 ;  /* 0x000064200a067816 */ /* 0x000fc4000000000b */
[----:B------:R-:W-:Y:S02]  /*12890*/  PRMT R7, R10, 0x7531, R11 ;  /* 0x000075310a077816 */ /* 0x000fe4000000000b */
[----:B------:R-:W0:Y:S04]  /*128a0*/  LDSM.16.MT88.4 R8, [R2+0xb400] ;  /* 0x00b400000208783b */ /* 0x000e280000004200 */
[----:B------:R-:W-:Y:S01]  /*128b0*/  STSM.16.M88.4 [R24+0x1400], R4 ;  /* 0x0014000418007844 */ /* 0x000fe20000000200 */
[C-C-:B0-----:R-:W-:Y:S02]  /*128c0*/  PRMT R20, R8.reuse, 0x6420, R9.reuse ;  /* 0x0000642008147816 */ /* 0x141fe40000000009 */
[----:B------:R-:W-:Y:S02]  /*128d0*/  PRMT R21, R8, 0x7531, R9 ;  /* 0x0000753108157816 */ /* 0x000fe40000000009 */
[----:B------:R-:W-:-:S02]  /*128e0*/  PRMT R22, R10, 0x6420, R11 ;  /* 0x000064200a167816 */ /* 0x000fc4000000000b */
        /* <DEDUP_REMOVED lines=20> */
[----:B------:R0:W-:Y:S02]  /*12a30*/  STSM.16.M88.4 [R24+0x3400], R4 ;  /* 0x0034000418007844 */ /* 0x0001e40000000200 */
[C-C-:B0-----:R-:W-:Y:S02]  /*12a40*/  PRMT R4, R8.reuse, 0x6420, R9.reuse ;  /* 0x0000642008047816 */ /* 0x141fe40000000009 */
[----:B------:R-:W-:-:S02]  /*12a50*/  PRMT R5, R8, 0x7531, R9 ;  /* 0x0000753108057816 */ /* 0x000fc40000000009 */
[C-C-:B------:R-:W-:Y:S02]  /*12a60*/  PRMT R6, R10.reuse, 0x6420, R11.reuse ;  /* 0x000064200a067816 */ /* 0x140fe4000000000b */
[----:B------:R-:W-:-:S05]  /*12a70*/  PRMT R7, R10, 0x7531, R11 ;  /* 0x000075310a077816 */ /* 0x000fca000000000b */
[----:B------:R-:W-:Y:S04]  /*12a80*/  STSM.16.M88.4 [R24+0x3c00], R4 ;  /* 0x003c000418007844 */ /* 0x000fe80000000200 */
[----:B------:R-:W0:Y:S04]  /*12a90*/  LDSM.16.MT88.4 R8, [R3+0xe400] ;  /* 0x00e400000308783b */ /* 0x000e280000004200 */
        /* <DEDUP_REMOVED lines=19> */
.L_x_294:
[----:B-1----:R1:W-:Y:S01]  /*12bd0*/  SYNCS.ARRIVE.TRANS64.A1T0 RZ, [R0+URZ+0x29850], RZ ;  /* 0x029850ff00ff79a7 */ /* 0x0023e2000810003f */
[----:B------:R-:W-:Y:S06]  /*12be0*/  BAR.SYNC.DEFER_BLOCKING 0x2, 0x80 ;  /* 0x0082000000007b1d */ /* 0x000fec0000010000 */
[----:B------:R-:W-:Y:S05]  /*12bf0*/  @!P0 BRA `(.L_x_295) ;  /* 0x0000000000048947 */ /* 0x000fea0003800000 */
[----:B------:R-:W-:Y:S01]  /*12c00*/  BPT.TRAP 0x1 ;  /* 0x000000040000795c */ /* 0x000fe20000300000 */
.L_x_295:
[----:B------:R-:W2:Y:S01]  /*12c10*/  LDL R2, [R1+0x10] ;  /* 0x0000100001027983 */ /* 0x000ea20000100800 */
[----:B-1----:R-:W-:Y:S02]  /*12c20*/  VIADD R0, R0, 0x29880 ;  /* 0x0002988000007836 */ /* 0x002fe40000000000 */
[----:B------:R-:W-:Y:S02]  /*12c30*/  IMAD.MOV.U32 R20, RZ, RZ, R32 ;  /* 0x000000ffff147224 */ /* 0x000fe400078e0020 */
[----:B0-----:R-:W-:Y:S01]  /*12c40*/  IMAD.MOV.U32 R10, RZ, RZ, R19 ;  /* 0x000000ffff0a7224 */ /* 0x001fe200078e0013 */
[----:B--2---:R-:W-:-:S04]  /*12c50*/  PRMT R0, R2, 0x654, R0 ;  /* 0x0000065402007816 */ /* 0x004fc80000000000 */
[----:B------:R2:W-:Y:S01]  /*12c60*/  SYNCS.ARRIVE.TRANS64.RED.A1T0 RZ, [R0+URZ], RZ ;  /* 0x000000ff00ff79a7 */ /* 0x0005e2000810043f */
[----:B------:R-:W-:Y:S05]  /*12c70*/  @P2 BRA `(.L_x_296) ;  /* 0xffffffe800482947 */ /* 0x000fea000383ffff */
.L_x_276:
[----:B--2---:R-:W2:Y:S01]  /*12c80*/  S2R R0, SR_TID.X ;  /* 0x0000000000007919 */ /* 0x004ea20000002100 */
[----:B------:R-:W-:Y:S01]  /*12c90*/  BSSY B0, `(.L_x_297) ;  /* 0x0000013000007945 */ /* 0x000fe20003800000 */
[----:B--2---:R-:W-:Y:S01]  /*12ca0*/  LOP3.LUT R2, R0, 0x7f, RZ, 0xc0, !PT ;  /* 0x0000007f00027812 */ /* 0x004fe200078ec0ff */
[----:B------:R-:W-:-:S03]  /*12cb0*/  IMAD.U32 R0, RZ, RZ, UR46 ;  /* 0x0000002eff007e24 */ /* 0x000fc6000f8e00ff */
[----:B------:R-:W-:Y:S02]  /*12cc0*/  ISETP.NE.AND P1, PT, R2, RZ, PT ;  /* 0x000000ff0200720c */ /* 0x000fe40003f25270 */
[----:B------:R-:W-:-:S11]  /*12cd0*/  ISETP.NE.AND P0, PT, R0, 0x3, PT ;  /* 0x000000030000780c */ /* 0x000fd60003f05270 */
[----:B------:R-:W-:Y:S05]  /*12ce0*/  @P1 BRA `(.L_x_298) ;  /* 0x0000000000341947 */ /* 0x000fea0003800000 */
[----:B------:R-:W2:Y:S01]  /*12cf0*/  S2R R5, SR_LANEID ;  /* 0x0000000000057919 */ /* 0x000ea20000000000 */
[----:B------:R-:W-:Y:S01]  /*12d00*/  VOTEU.ANY UR4, UPT, PT ;  /* 0x0000000000047886 */ /* 0x000fe200038e0100 */
[----:B0-----:R-:W0:Y:S01]  /*12d10*/  LDC.64 R2, c[0x0][0xc60] ;  /* 0x00031800ff027b82 */ /* 0x001e220000000a00 */
[----:B------:R-:W2:Y:S02]  /*12d20*/  FLO.U32 R0, UR4 ;  /* 0x0000000400007d00 */ /* 0x000ea400080e0000 */
[----:B--2---:R-:W-:-:S06]  /*12d30*/  ISETP.EQ.U32.AND P1, PT, R0, R5, PT ;  /* 0x000000050000720c */ /* 0x004fcc0003f22070 */
[----:B------:R-:W0:Y:S07]  /*12d40*/  POPC R5, UR4 ;  /* 0x0000000400057d09 */ /* 0x000e2e0008000000 */
[----:B0-----:R-:W2:Y:S01]  /*12d50*/  @P1 ATOMG.E.ADD.STRONG.GPU PT, R3, desc[UR50][R2.64], R5 ;  /* 0x00000005020319a8 */ /* 0x001ea200081ee1f2 */
[----:B------:R-:W0:Y:S02]  /*12d60*/  S2R R4, SR_LTMASK ;  /* 0x0000000000047919 */ /* 0x000e240000003900 */
[----:B0-----:R-:W-:-:S04]  /*12d70*/  LOP3.LUT R4, R4, UR4, RZ, 0xc0, !PT ;  /* 0x0000000404047c12 */ /* 0x001fc8000f8ec0ff */
[----:B------:R-:W0:Y:S01]  /*12d80*/  POPC R7, R4 ;  /* 0x0000000400077309 */ /* 0x000e220000000000 */
[----:B--2---:R-:W0:Y:S02]  /*12d90*/  SHFL.IDX PT, R0, R3, R0, 0x1f ;  /* 0x00001f0003007589 */ /* 0x004e2400000e0000 */
[----:B0-----:R-:W-:-:S05]  /*12da0*/  IADD3 R0, R0, UR47, R7 ;  /* 0x0000002f00007c10 */ /* 0x001fca000fffe007 */
[----:B------:R2:W-:Y:S02]  /*12db0*/  STL [R1], R0 ;  /* 0x0000000001007387 */ /* 0x0005e40000100800 */
.L_x_298:
[----:B------:R-:W-:Y:S05]  /*12dc0*/  BSYNC B0 ;  /* 0x0000000000007941 */ /* 0x000fea0003800000 */
.L_x_297:
[----:B------:R-:W-:Y:S05]  /*12dd0*/  @!P0 BRA `(.L_x_299) ;  /* 0x0000000000048947 */ /* 0x000fea0003800000 */
[----:B------:R-:W-:Y:S01]  /*12de0*/  BPT.TRAP 0x1 ;  /* 0x000000040000795c */ /* 0x000fe20000300000 */
.L_x_299:
[----:B0-----:R-:W-:Y:S01]  /*12df0*/  LOP3.LUT R3, R32, 0x1, RZ, 0x3c, !PT ;  /* 0x0000000120037812 */ /* 0x001fe200078e3cff */
[----:B------:R-:W-:Y:S01]  /*12e00*/  IMAD R18, R19, 0x8, R16 ;  /* 0x0000000813127824 */ /* 0x000fe200078e0210 */
[----:B------:R-:W-:Y:S02]  /*12e10*/  BSSY B0, `(.L_x_300) ;  /* 0x0000004000007945 */ /* 0x000fe40003800000 */
[----:B------:R-:W-:-:S04]  /*12e20*/  SHF.L.U32 R3, R3, 0x1f, RZ ;  /* 0x0000001f03037819 */ /* 0x000fc800000006ff */
[----:B------:R-:W0:Y:S02]  /*12e30*/  SYNCS.PHASECHK.TRANS64.TRYWAIT P1, [R18+URZ+0x29870], R3 ;  /* 0x02987003120075a7 */ /* 0x000e24000802017f */
[----:B0-----:R-:W-:Y:S05]  /*12e40*/  @!P1 BRA `(.L_x_301) ;  /* 0x0000003800b89947 */ /* 0x001fea0003800000 */
.L_x_398:
[----:B------:R-:W-:Y:S05]  /*12e50*/  BSYNC B0 ;  /* 0x0000000000007941 */ /* 0x000fea0003800000 */
.L_x_300:
[----:B--2---:R-:W-:-:S05]  /*12e60*/  IMAD.U32 R0, RZ, RZ, UR44 ;  /* 0x0000002cff007e24 */ /* 0x004fca000f8e00ff */
[----:B------:R-:W-:-:S13]  /*12e70*/  ISETP.NE.AND P1, PT, R0, 0x3, PT ;  /* 0x000000030000780c */ /* 0x000fda0003f25270 */
[----:B------:R-:W-:Y:S05]  /*12e80*/  @!P1 BRA `(.L_x_302) ;  /* 0x0000000000049947 */ /* 0x000fea0003800000 */
[----:B------:R-:W-:Y:S01]  /*12e90*/  BPT.TRAP 0x1 ;  /* 0x000000040000795c */ /* 0x000fe20000300000 */
.L_x_302:
[----:B0-----:R-:W-:-:S04]  /*12ea0*/  SHF.L.U32 R3, R32, 0x1f, RZ ;  /* 0x0000001f20037819 */ /* 0x001fc800000006ff */
[----:B------:R-:W0:Y:S02]  /*12eb0*/  SYNCS.PHASECHK.TRANS64.TRYWAIT P1, [R18+URZ+0x29860], R3 ;  /* 0x02986003120075a7 */ /* 0x000e24000802017f */
[----:B0-----:R-:W-:Y:S05]  /*12ec0*/  @!P1 BRA `(.L_x_303) ;  /* 0x0000003800ac9947 */ /* 0x001fea0003800000 */
.L_x_399:
[----:B------:R-:W0:Y:S04]  /*12ed0*/  LDL R2, [R1+0x1c] ;  /* 0x00001c0001027983 */ /* 0x000e280000100800 */
[----:B------:R-:W2:Y:S04]  /*12ee0*/  LDL R13, [R1+0x20] ;  /* 0x00002000010d7983 */ /* 0x000ea80000100800 */
[----:B------:R-:W3:Y:S01]  /*12ef0*/  LDL R12, [R1+0x18] ;  /* 0x00001800010c7983 */ /* 0x000ee20000100800 */
[----:B------:R-:W-:Y:S01]  /*12f00*/  IMAD R0, R19, 0x5000, RZ ;  /* 0x0000500013007824 */ /* 0x000fe200078e02ff */
[----:B------:R-:W-:Y:S05]  /*12f10*/  WARPSYNC.ALL ;  /* 0x0000000000007948 */ /* 0x000fea0003800000 */
[----:B------:R-:W-:-:S05]  /*12f20*/  IMAD.U32 R24, RZ, RZ, UR44 ;  /* 0x0000002cff187e24 */ /* 0x000fca000f8e00ff */
[----:B------:R-:W-:Y:S02]  /*12f30*/  ISETP.NE.AND P1, PT, R24, 0x3, PT ;  /* 0x000000031800780c */ /* 0x000fe40003f25270 */
[----:B0-----:R-:W-:-:S05]  /*12f40*/  LOP3.LUT R3, R0, R2, RZ, 0xfc, !PT ;  /* 0x0000000200037212 */ /* 0x001fca00078efcff */
[----:B------:R-:W-:-:S04]  /*12f50*/  IMAD.IADD R2, R16, 0x1, R3 ;  /* 0x0000000110027824 */ /* 0x000fc800078e0203 */
[----:B--2---:R-:W-:Y:S01]  /*12f60*/  IMAD.IADD R3, R13, 0x1, R2 ;  /* 0x000000010d037824 */ /* 0x004fe200078e0202 */
[----:B------:R-:W0:Y:S01]  /*12f70*/  LDSM.16.MT88.4 R8, [R2+0xa400] ;  /* 0x00a400000208783b */ /* 0x000e220000004200 */
[----:B---3--:R-:W-:-:S05]  /*12f80*/  LOP3.LUT R13, R0, R12, RZ, 0xfc, !PT ;  /* 0x0000000c000d7212 */ /* 0x008fca00078efcff */
        /* <DEDUP_REMOVED lines=21> */
[----:B-1----:R-:W-:-:S02]  /*130e0*/  PRMT R22, R10, 0x6420, R11 ;  /* 0x000064200a167816 */ /* 0x002fc4000000000b */
        /* <DEDUP_REMOVED lines=46> */
.L_x_304:
[----:B-1----:R1:W-:Y:S01]  /*133d0*/  SYNCS.ARRIVE.TRANS64.A1T0 RZ, [R18+URZ+0x29850], RZ ;  /* 0x029850ff12ff79a7 */ /* 0x0023e2000810003f */
[----:B------:R-:W-:Y:S06]  /*133e0*/  BAR.SYNC.DEFER_BLOCKING 0x2, 0x80 ;  /* 0x0082000000007b1d */ /* 0x000fec0000010000 */
[----:B------:R-:W-:Y:S05]  /*133f0*/  @!P0 BRA `(.L_x_305) ;  /* 0x0000000000048947 */ /* 0x000fea0003800000 */
[----:B------:R-:W-:Y:S01]  /*13400*/  BPT.TRAP 0x1 ;  /* 0x000000040000795c */ /* 0x000fe20000300000 */
.L_x_305:
[----:B0-----:R-:W2:Y:S01]  /*13410*/  LDL R0, [R1+0x10] ;  /* 0x0000100001007983 */ /* 0x001ea20000100800 */
[----:B-1----:R-:W-:Y:S02]  /*13420*/  VIADD R18, R18, 0x29880 ;  /* 0x0002988012127836 */ /* 0x002fe40000000000 */
[----:B------:R-:W-:-:S05]  /*13430*/  VIADD R19, R19, 0x1 ;  /* 0x0000000113137836 */ /* 0x000fca0000000000 */
[----:B------:R-:W-:-:S04]  /*13440*/  ISETP.NE.AND P0, PT, R19, 0x2, PT ;  /* 0x000000021300780c */ /* 0x000fc80003f05270 */
[----:B------:R-:W-:Y:S02]  /*13450*/  SEL R3, RZ, 0x1, P0 ;  /* 0x00000001ff037807 */ /* 0x000fe40000000000 */
[----:B------:R-:W-:Y:S02]  /*13460*/  SEL R19, R19, RZ, P0 ;  /* 0x000000ff13137207 */ /* 0x000fe40000000000 */
[----:B------:R-:W-:Y:S02]  /*13470*/  LOP3.LUT R32, R32, R3, RZ, 0x3c, !PT ;  /* 0x0000000320207212 */ /* 0x000fe400078e3cff */
[----:B--2---:R-:W-:-:S04]  /*13480*/  PRMT R18, R0, 0x654, R18 ;  /* 0x0000065400127816 */ /* 0x004fc80000000012 */
[----:B------:R1:W-:Y:S03]  /*13490*/  SYNCS.ARRIVE.TRANS64.RED.A1T0 RZ, [R18+URZ], RZ ;  /* 0x000000ff12ff79a7 */ /* 0x0003e6000810043f */
.L_x_244:
[----:B------:R-:W-:Y:S05]  /*134a0*/  BSYNC B7 ;  /* 0x0000000000077941 */ /* 0x000fea0003800000 */
.L_x_242:
[----:B------:R-:W-:-:S13]  /*134b0*/  LOP3.LUT P0, RZ, R17, 0x200, RZ, 0xc0, !PT ;  /* 0x0000020011ff7812 */ /* 0x000fda000780c0ff */
[----:B------:R-:W-:Y:S05]  /*134c0*/  @!P0 BRA `(.L_x_306) ;  /* 0x0000000000348947 */ /* 0x000fea0003800000 */
[----:B------:R-:W0:Y:S08]  /*134d0*/  S2UR UR4, SR_CgaCtaId ;  /* 0x00000000000479c3 */ /* 0x000e300000008800 */
[----:B------:R-:W-:Y:S01]  /*134e0*/  BAR.SYNC.DEFER_BLOCKING 0x5, 0x180 ;  /* 0x0146000000007b1d */ /* 0x000fe20000010000 */
[----:B------:R-:W-:Y:S01]  /*134f0*/  MOV R16, 0x400 ;  /* 0x0000040000107802 */ /* 0x000fe20000000f00 */
[----:B0-----:R-:W-:-:S05]  /*13500*/  IMAD.U32 R0, RZ, RZ, UR4 ;  /* 0x00000004ff007e24 */ /* 0x001fca000f8e00ff */
[----:B------:R-:W-:Y:S01]  /*13510*/  LEA R16, R0, R16, 0x18 ;  /* 0x0000001000107211 */ /* 0x000fe200078ec0ff */
[----:B------:R-:W-:Y:S04]  /*13520*/  STL [R1+0x10], R0 ;  /* 0x0000100001007387 */ /* 0x000fe80000100800 */
[----:B------:R-:W0:Y:S04]  /*13530*/  LDS.128 R4, [R16+0x298d0] ;  /* 0x0298d00010047984 */ /* 0x000e280000000c00 */
[----:B0-----:R0:W-:Y:S01]  /*13540*/  STL.64 [R1], R4 ;  /* 0x0000000401007387 */ /* 0x0011e20000100a00 */
[----:B------:R-:W-:-:S03]  /*13550*/  IMAD.MOV.U32 R0, RZ, RZ, R7 ;  /* 0x000000ffff007224 */ /* 0x000fc600078e0007 */
[----:B------:R0:W-:Y:S02]  /*13560*/  STL [R1+0x8], R6 ;  /* 0x0000080601007387 */ /* 0x0001e40000100800 */
[----:B------:R-:W-:Y:S01]  /*13570*/  R2UR UR39, R0 ;  /* 0x00000000002772ca */ /* 0x000fe200000e0000 */
[----:B------:R-:W-:Y:S06]  /*13580*/  BAR.ARV 0x4, 0x180 ;  /* 0x0106000000007b1d */ /* 0x000fec0000002000 */
[----:B------:R-:W-:Y:S08]  /*13590*/  BRA `(.L_x_307) ;  /* 0x0000000800e07947 */ /* 0x000ff00003800000 */
.L_x_306:
[----:B0-----:R-:W2:Y:S01]  /*135a0*/  LDL.LU R0, [R1] ;  /* 0x0000000001007983 */ /* 0x001ea20000300800 */
[----:B------:R-:W-:Y:S01]  /*135b0*/  ULDC UR4, c[0x0][0xc3c] ;  /* 0x00030f0000047ab9 */ /* 0x000fe20000000800 */
[----:B------:R-:W0:Y:S02]  /*135c0*/  S2R R2, SR_TID.X ;  /* 0x0000000000027919 */ /* 0x000e240000002100 */
[----:B0-----:R-:W-:-:S04]  /*135d0*/  LOP3.LUT R9, R2, 0x1f, RZ, 0xc0, !PT ;  /* 0x0000001f02097812 */ /* 0x001fc800078ec0ff */
[C---:B------:R-:W-:Y:S01]  /*135e0*/  ISETP.NE.AND P0, PT, R9.reuse, 0x1f, PT ;  /* 0x0000001f0900780c */ /* 0x040fe20003f05270 */
[----:B------:R-:W-:-:S05]  /*135f0*/  VIADD R7, R9, UR39 ;  /* 0x0000002709077c36 */ /* 0x000fca0008000000 */
[----:B------:R-:W-:Y:S01]  /*13600*/  ISETP.GE.OR P1, PT, R7, UR4, !P0 ;  /* 0x0000000407007c0c */ /* 0x000fe2000c726670 */
[----:B------:R-:W-:-:S12]  /*13610*/  ULDC UR4, c[0x0][0xc3c] ;  /* 0x00030f0000047ab9 */ /* 0x000fd80000000800 */
[----:B------:R-:W0:Y:S08]  /*13620*/  @!P1 LDC.64 R2, c[0x0][0xc80] ;  /* 0x00032000ff029b82 */ /* 0x000e300000000a00 */
[----:B------:R-:W3:Y:S01]  /*13630*/  @!P1 LDC.64 R4, c[0x0][0xc78] ;  /* 0x00031e00ff049b82 */ /* 0x000ee20000000a00 */
[----:B0-----:R-:W-:-:S04]  /*13640*/  @!P1 IMAD.WIDE R2, R7, 0x4, R2 ;  /* 0x0000000407029825 */ /* 0x001fc800078e0202 */
[----:B--2---:R-:W-:Y:S02]  /*13650*/  IMAD.MOV.U32 R10, RZ, RZ, R0 ;  /* 0x000000ffff0a7224 */ /* 0x004fe400078e0000 */
[----:B------:R-:W-:-:S06]  /*13660*/  IMAD.MOV.U32 R0, RZ, RZ, RZ ;  /* 0x000000ffff007224 */ /* 0x000fcc00078e00ff */
[----:B------:R3:W2:Y:S02]  /*13670*/  @!P1 LDG.E R0, desc[UR50][R2.64] ;  /* 0x0000003202009981 */ /* 0x0006a4000c1e1900 */
[----:B---3--:R-:W-:-:S04]  /*13680*/  @!P1 IMAD.WIDE R2, R7, 0x4, R4 ;  /* 0x0000000407029825 */ /* 0x008fc800078e0204 */
[----:B------:R-:W-:-:S06]  /*13690*/  IMAD.MOV.U32 R5, RZ, RZ, RZ ;  /* 0x000000ffff057224 */ /* 0x000fcc00078e00ff */
[----:B------:R-:W2:Y:S01]  /*136a0*/  @!P1 LDG.E R5, desc[UR50][R2.64] ;  /* 0x0000003202059981 */ /* 0x000ea2000c1e1900 */
[C---:B------:R-:W-:Y:S02]  /*136b0*/  ISETP.NE.AND P1, PT, R9.reuse, RZ, PT ;  /* 0x000000ff0900720c */ /* 0x040fe40003f25270 */
[C---:B------:R-:W-:Y:S01]  /*136c0*/  ISETP.GE.U32.AND P2, PT, R9.reuse, 0x2, PT ;  /* 0x000000020900780c */ /* 0x040fe20003f46070 */
[----:B------:R-:W-:Y:S01]  /*136d0*/  SHFL.IDX PT, R11, R10, 0x1, 0x1f ;  /* 0x00201f000a0b7f89 */ /* 0x000fe200000e0000 */
[C---:B------:R-:W-:Y:S02]  /*136e0*/  ISETP.GE.U32.AND P3, PT, R9.reuse, 0x4, PT ;  /* 0x000000040900780c */ /* 0x040fe40003f66070 */
[C---:B------:R-:W-:Y:S02]  /*136f0*/  ISETP.GE.U32.AND P4, PT, R9.reuse, 0x8, PT ;  /* 0x000000080900780c */ /* 0x040fe40003f86070 */
[----:B------:R-:W-:Y:S01]  /*13700*/  ISETP.GE.U32.AND P5, PT, R9, 0x10, PT ;  /* 0x000000100900780c */ /* 0x000fe20003fa6070 */
[----:B--2---:R-:W-:-:S05]  /*13710*/  IMAD R4, R5, R0, RZ ;  /* 0x0000000005047224 */ /* 0x004fca00078e02ff */
        /* <DEDUP_REMOVED lines=8> */
[----:B------:R-:W-:Y:S02]  /*137a0*/  IMAD.IADD R4, R6, 0x1, R3 ;  /* 0x0000000106047824 */ /* 0x000fe400078e0203 */
[----:B------:R-:W-:Y:S04]  /*137b0*/  SHFL.IDX PT, R6, R10, RZ, 0x1f ;  /* 0x00001fff0a067589 */ /* 0x000fe800000e0000 */
[----:B------:R-:W0:Y:S02]  /*137c0*/  SHFL.UP PT, R2, R4, 0x8, RZ ;  /* 0x0500000004027989 */ /* 0x000e2400000e00ff */
[----:B0-----:R-:W-:-:S05]  /*137d0*/  SEL R3, R2, RZ, P4 ;  /* 0x000000ff02037207 */ /* 0x001fca0002000000 */
[----:B------:R-:W-:-:S05]  /*137e0*/  IMAD.IADD R7, R4, 0x1, R3 ;  /* 0x0000000104077824 */ /* 0x000fca00078e0203 */
[----:B------:R-:W0:Y:S02]  /*137f0*/  SHFL.UP PT, R2, R7, 0x10, RZ ;  /* 0x0600000007027989 */ /* 0x000e2400000e00ff */
[----:B0-----:R-:W-:-:S05]  /*13800*/  SEL R2, R2, RZ, P5 ;  /* 0x000000ff02027207 */ /* 0x001fca0002800000 */
[----:B------:R-:W-:Y:S02]  /*13810*/  IMAD.IADD R3, R7, 0x1, R2 ;  /* 0x0000000107037824 */ /* 0x000fe400078e0202 */
[----:B------:R-:W0:Y:S01]  /*13820*/  LDC R2, c[0x0][0xc38] ;  /* 0x00030e00ff027b82 */ /* 0x000e220000000800 */
[----:B------:R-:W-:Y:S02]  /*13830*/  IMAD.MOV.U32 R7, RZ, RZ, RZ ;  /* 0x000000ffff077224 */ /* 0x000fe400078e00ff */
[----:B------:R-:W0:Y:S02]  /*13840*/  SHFL.IDX PT, R9, R3, 0x1f, 0x1f ;  /* 0x03e01f0003097f89 */ /* 0x000e2400000e0000 */
[----:B0-----:R-:W-:-:S04]  /*13850*/  IMAD R4, R9, R2, RZ ;  /* 0x0000000209047224 */ /* 0x001fc800078e02ff */
[----:B------:R-:W-:-:S05]  /*13860*/  IMAD.IADD R9, R11, 0x1, R4 ;  /* 0x000000010b097824 */ /* 0x000fca00078e0204 */
[----:B------:R-:W-:-:S13]  /*13870*/  ISETP.GT.AND P6, PT, R9, R6, PT ;  /* 0x000000060900720c */ /* 0x000fda0003fc4270 */
[----:B------:R-:W-:Y:S05]  /*13880*/  @P6 BRA `(.L_x_308) ;  /* 0x0000000000986947 */ /* 0x000fea0003800000 */
.L_x_310:
[----:B------:R-:W-:-:S04]  /*13890*/  UIADD3 UR39, UR39, 0x1f, URZ ;  /* 0x0000001f27277890 */ /* 0x000fc8000fffe03f */
[----:B------:R-:W-:-:S06]  /*138a0*/  UISETP.GE.AND UP0, UPT, UR39, UR4, UPT ;  /* 0x000000042700728c */ /* 0x000fcc000bf06270 */
[----:B------:R-:W-:-:S13]  /*138b0*/  PLOP3.LUT P6, PT, PT, PT, UP0, 0x40, 0x0 ;  /* 0x000000000000781c */ /* 0x000fda0003fce808 */
[----:B------:R-:W-:Y:S05]  /*138c0*/  @!P6 BRA `(.L_x_309) ;  /* 0x0000000400b8e947 */ /* 0x000fea0003800000 */
[----:B------:R-:W0:Y:S02]  /*138d0*/  S2R R0, SR_TID.X ;  /* 0x0000000000007919 */ /* 0x000e240000002100 */
[----:B0-----:R-:W-:-:S05]  /*138e0*/  LOP3.LUT R0, R0, 0x1f, RZ, 0xc0, !PT ;  /* 0x0000001f00007812 */ /* 0x001fca00078ec0ff */
[----:B------:R-:W-:Y:S02]  /*138f0*/  VIADD R11, R0, UR39 ;  /* 0x00000027000b7c36 */ /* 0x000fe40008000000 */
[----:B------:R-:W-:-:S03]  /*13900*/  IMAD.MOV.U32 R0, RZ, RZ, RZ ;  /* 0x000000ffff007224 */ /* 0x000fc600078e00ff */
[----:B------:R-:W-:-:S13]  /*13910*/  ISETP.GE.OR P6, PT, R11, UR4, !P0 ;  /* 0x000000040b007c0c */ /* 0x000fda000c7c6670 */
[----:B------:R-:W0:Y:S08]  /*13920*/  @!P6 LDC.64 R2, c[0x0][0xc80] ;  /* 0x00032000ff02eb82 */ /* 0x000e300000000a00 */
[----:B------:R-:W2:Y:S01]  /*13930*/  @!P6 LDC.64 R4, c[0x0][0xc78] ;  /* 0x00031e00ff04eb82 */ /* 0x000ea20000000a00 */
[----:B0-----:R-:W-:-:S05]  /*13940*/  @!P6 IMAD.WIDE R2, R11, 0x4, R2 ;  /* 0x000000040b02e825 */ /* 0x001fca00078e0202 */
[----:B------:R2:W3:Y:S02]  /*13950*/  @!P6 LDG.E R0, desc[UR50][R2.64] ;  /* 0x000000320200e981 */ /* 0x0004e4000c1e1900 */
[----:B--2---:R-:W-:-:S04]  /*13960*/  @!P6 IMAD.WIDE R2, R11, 0x4, R4 ;  /* 0x000000040b02e825 */ /* 0x004fc800078e0204 */
[----:B------:R-:W-:-:S06]  /*13970*/  IMAD.MOV.U32 R5, RZ, RZ, RZ ;  /* 0x000000ffff057224 */ /* 0x000fcc00078e00ff */
[----:B------:R-:W3:Y:S02]  /*13980*/  @!P6 LDG.E R5, desc[UR50][R2.64] ;  /* 0x000000320205e981 */ /* 0x000ee4000c1e1900 */
        /* <DEDUP_REMOVED lines=16> */
[----:B------:R-:W0:Y:S03]  /*13a90*/  LDC R2, c[0x0][0xc38] ;  /* 0x00030e00ff027b82 */ /* 0x000e260000000800 */
[----:B------:R-:W0:Y:S02]  /*13aa0*/  SHFL.IDX PT, R13, R3, 0x1f, 0x1f ;  /* 0x03e01f00030d7f89 */ /* 0x000e2400000e0000 */
[----:B0-----:R-:W-:-:S04]  /*13ab0*/  IMAD R4, R13, R2, RZ ;  /* 0x000000020d047224 */ /* 0x001fc800078e02ff */
[----:B------:R-:W-:-:S05]  /*13ac0*/  IMAD.IADD R9, R4, 0x1, R9 ;  /* 0x0000000104097824 */ /* 0x000fca00078e0209 */
[----:B------:R-:W-:-:S13]  /*13ad0*/  ISETP.GT.AND P6, PT, R9, R6, PT ;  /* 0x000000060900720c */ /* 0x000fda0003fc4270 */
[----:B------:R-:W-:Y:S05]  /*13ae0*/  @!P6 BRA `(.L_x_310) ;  /* 0xfffffffc0068e947 */ /* 0x000fea000383ffff */
.L_x_308:
[----:B------:R-:W-:-:S04]  /*13af0*/  IMAD.IADD R9, R9, 0x1, -R4 ;  /* 0x0000000109097824 */ /* 0x000fc800078e0a04 */
        /* <DEDUP_REMOVED lines=8> */
[----:B------:R2:W3:Y:S01]  /*13b80*/  SHFL.IDX PT, R5, R5, R10, 0x1f ;  /* 0x00001f0a05057589 */ /* 0x0004e200000e0000 */
[----:B0-----:R-:W-:-:S04]  /*13b90*/  IABS R4, R0 ;  /* 0x0000000000047213 */ /* 0x001fc80000000000 */
[----:B------:R-:W0:Y:S08]  /*13ba0*/  I2F.RP R8, R4 ;  /* 0x0000000400087306 */ /* 0x000e300000209400 */
[----:B0-----:R-:W0:Y:S02]  /*13bb0*/  MUFU.RCP R8, R8 ;  /* 0x0000000800087308 */ /* 0x001e240000001000 */
[----:B0-----:R-:W-:-:S06]  /*13bc0*/  VIADD R11, R8, 0xffffffe ;  /* 0x0ffffffe080b7836 */ /* 0x001fcc0000000000 */
[----:B------:R-:W0:Y:S01]  /*13bd0*/  F2I.FTZ.U32.TRUNC.NTZ R11, R11 ;  /* 0x0000000b000b7305 */ /* 0x000e22000021f000 */
[----:B--23--:R-:W-:Y:S05]  /*13be0*/  @!P0 BRA `(.L_x_311) ;  /* 0x00000000000c8947 */ /* 0x00cfea0003800000 */
[----:B------:R-:W-:-:S06]  /*13bf0*/  UIADD3 UR5, UR4, -0x1, URZ ;  /* 0xffffffff04057890 */ /* 0x000fcc000fffe03f */
[----:B------:R-:W-:-:S05]  /*13c00*/  IMAD.U32 R8, RZ, RZ, UR5 ;  /* 0x00000005ff087e24 */ /* 0x000fca000f8e00ff */
[----:B------:R2:W3:Y:S02]  /*13c10*/  SHFL.IDX PT, R7, R3, R8, 0x1f ;  /* 0x00001f0803077589 */ /* 0x0004e400000e0000 */
.L_x_311:
[----:B---3--:R-:W-:Y:S01]  /*13c20*/  IMAD R10, R7, R2, R9 ;  /* 0x00000002070a7224 */ /* 0x008fe200078e0209 */
[----:B------:R-:W-:Y:S01]  /*13c30*/  IABS R7, R5 ;  /* 0x0000000500077213 */ /* 0x000fe20000000000 */
[--C-:B0-----:R-:W-:Y:S01]  /*13c40*/  IMAD.MOV R9, RZ, RZ, -R11.reuse ;  /* 0x000000ffff097224 */ /* 0x101fe200078e0a0b */
[----:B------:R-:W-:Y:S01]  /*13c50*/  UIADD3 UR39, UR4, UR39, URZ ;  /* 0x0000002704277290 */ /* 0x000fe2000fffe03f */
[----:B------:R-:W-:Y:S01]  /*13c60*/  IMAD.MOV.U32 R2, RZ, RZ, RZ ;  /* 0x000000ffff027224 */ /* 0x000fe200078e00ff */
[----:B--2---:R-:W0:Y:S01]  /*13c70*/  I2F.RP R8, R7 ;  /* 0x0000000700087306 */ /* 0x004e220000209400 */
[----:B------:R-:W-:Y:S01]  /*13c80*/  IMAD R9, R9, R4, RZ ;  /* 0x0000000409097224 */ /* 0x000fe200078e02ff */
[----:B------:R2:W-:Y:S01]  /*13c90*/  STL [R1], R10 ;  /* 0x0000000a01007387 */ /* 0x0005e20000100800 */
[----:B------:R-:W-:Y:S02]  /*13ca0*/  IMAD.MOV.U32 R3, RZ, RZ, R11 ;  /* 0x000000ffff037224 */ /* 0x000fe400078e000b */
[----:B------:R-:W-:Y:S01]  /*13cb0*/  IMAD.HI.U32 R11, R11, R9, R2 ;  /* 0x000000090b0b7227 */ /* 0x000fe200078e0002 */
[----:B------:R-:W-:-:S03]  /*13cc0*/  IABS R3, R0 ;  /* 0x0000000000037213 */ /* 0x000fc60000000000 */
[----:B------:R-:W-:Y:S02]  /*13cd0*/  IMAD.IADD R9, R6, 0x1, -R10 ;  /* 0x0000000106097824 */ /* 0x000fe400078e0a0a */
[----:B------:R-:W-:Y:S01]  /*13ce0*/  IMAD.MOV R3, RZ, RZ, -R3 ;  /* 0x000000ffff037224 */ /* 0x000fe200078e0a03 */
[----:B0-----:R-:W0:Y:S02]  /*13cf0*/  MUFU.RCP R8, R8 ;  /* 0x0000000800087308 */ /* 0x001e240000001000 */
[----:B------:R-:W-:-:S05]  /*13d00*/  IABS R2, R9 ;  /* 0x0000000900027213 */ /* 0x000fca0000000000 */
[----:B------:R-:W-:-:S04]  /*13d10*/  IMAD.HI.U32 R6, R11, R2, RZ ;  /* 0x000000020b067227 */ /* 0x000fc800078e00ff */
[----:B------:R-:W-:-:S05]  /*13d20*/  IMAD R11, R6, R3, R2 ;  /* 0x00000003060b7224 */ /* 0x000fca00078e0202 */
[----:B------:R-:W-:Y:S01]  /*13d30*/  ISETP.GT.U32.AND P1, PT, R4, R11, PT ;  /* 0x0000000b0400720c */ /* 0x000fe20003f24070 */
[----:B0-----:R-:W-:-:S06]  /*13d40*/  VIADD R3, R8, 0xffffffe ;  /* 0x0ffffffe08037836 */ /* 0x001fcc0000000000 */
[----:B------:R-:W0:Y:S06]  /*13d50*/  F2I.FTZ.U32.TRUNC.NTZ R3, R3 ;  /* 0x0000000300037305 */ /* 0x000e2c000021f000 */
[----:B------:R-:W-:Y:S02]  /*13d60*/  @!P1 IMAD.IADD R11, R11, 0x1, -R4 ;  /* 0x000000010b0b9824 */ /* 0x000fe400078e0a04 */
[----:B------:R-:W-:Y:S01]  /*13d70*/  @!P1 VIADD R6, R6, 0x1 ;  /* 0x0000000106069836 */ /* 0x000fe20000000000 */
[----:B------:R-:W-:Y:S02]  /*13d80*/  ISETP.NE.AND P1, PT, R0, RZ, PT ;  /* 0x000000ff0000720c */ /* 0x000fe40003f25270 */
[----:B------:R-:W-:Y:S01]  /*13d90*/  ISETP.GE.U32.AND P0, PT, R11, R4, PT ;  /* 0x000000040b00720c */ /* 0x000fe20003f06070 */
[----:B0-----:R-:W-:-:S04]  /*13da0*/  IMAD.MOV R2, RZ, RZ, -R3 ;  /* 0x000000ffff027224 */ /* 0x001fc800078e0a03 */
[----:B------:R-:W-:Y:S02]  /*13db0*/  IMAD R11, R2, R7, RZ ;  /* 0x00000007020b7224 */ /* 0x000fe400078e02ff */
[----:B------:R-:W-:-:S06]  /*13dc0*/  IMAD.MOV.U32 R2, RZ, RZ, RZ ;  /* 0x000000ffff027224 */ /* 0x000fcc00078e00ff */
[----:B------:R-:W-:Y:S01]  /*13dd0*/  @P0 IADD3 R6, R6, 0x1, RZ ;  /* 0x0000000106060810 */ /* 0x000fe20007ffe0ff */
[----:B------:R-:W-:Y:S01]  /*13de0*/  IMAD.HI.U32 R4, R3, R11, R2 ;  /* 0x0000000b03047227 */ /* 0x000fe200078e0002 */
[----:B------:R-:W-:-:S04]  /*13df0*/  LOP3.LUT R2, R9, R0, RZ, 0x3c, !PT ;  /* 0x0000000009027212 */ /* 0x000fc800078e3cff */
[----:B------:R-:W-:Y:S02]  /*13e00*/  ISETP.GE.AND P2, PT, R2, RZ, PT ;  /* 0x000000ff0200720c */ /* 0x000fe40003f46270 */
[----:B------:R-:W-:-:S05]  /*13e10*/  IABS R2, R5 ;  /* 0x0000000500027213 */ /* 0x000fca0000000000 */
[----:B------:R-:W-:-:S06]  /*13e20*/  IMAD.MOV R2, RZ, RZ, -R2 ;  /* 0x000000ffff027224 */ /* 0x000fcc00078e0a02 */
[----:B------:R-:W-:Y:S01]  /*13e30*/  @!P2 IMAD.MOV R6, RZ, RZ, -R6 ;  /* 0x000000ffff06a224 */ /* 0x000fe200078e0a06 */
[----:B------:R-:W-:-:S04]  /*13e40*/  @!P1 LOP3.LUT R6, RZ, R0, RZ, 0x33, !PT ;  /* 0x00000000ff069212 */ /* 0x000fc800078e33ff */
[-C--:B------:R-:W-:Y:S01]  /*13e50*/  IABS R3, R6.reuse ;  /* 0x0000000600037213 */ /* 0x080fe20000000000 */
[----:B------:R-:W-:-:S04]  /*13e60*/  IMAD R0, R0, R6, RZ ;  /* 0x0000000600007224 */ /* 0x000fc800078e02ff */
[----:B------:R-:W-:-:S04]  /*13e70*/  IMAD.HI.U32 R4, R4, R3, RZ ;  /* 0x0000000304047227 */ /* 0x000fc800078e00ff */
[----:B------:R-:W-:-:S05]  /*13e80*/  IMAD R2, R4, R2, R3 ;  /* 0x0000000204027224 */ /* 0x000fca00078e0203 */
[----:B------:R-:W-:-:S13]  /*13e90*/  ISETP.GT.U32.AND P1, PT, R7, R2, PT ;  /* 0x000000020700720c */ /* 0x000fda0003f24070 */
[----:B------:R-:W-:Y:S02]  /*13ea0*/  @!P1 IMAD.IADD R2, R2, 0x1, -R7 ;  /* 0x0000000102029824 */ /* 0x000fe400078e0a07 */
[----:B------:R-:W-:Y:S01]  /*13eb0*/  @!P1 VIADD R4, R4, 0x1 ;  /* 0x0000000104049836 */ /* 0x000fe20000000000 */
[----:B------:R-:W-:Y:S02]  /*13ec0*/  ISETP.NE.AND P1, PT, R5, RZ, PT ;  /* 0x000000ff0500720c */ /* 0x000fe40003f25270 */
[----:B------:R-:W-:Y:S02]  /*13ed0*/  ISETP.GE.U32.AND P0, PT, R2, R7, PT ;  /* 0x000000070200720c */ /* 0x000fe40003f06070 */
        /* <DEDUP_REMOVED lines=13> */
.L_x_309:
[----:B------:R0:W-:Y:S01]  /*13fb0*/  STL [R1], R6 ;  /* 0x0000000601007387 */ /* 0x0001e20000100800 */
[----:B------:R-:W-:-:S03]  /*13fc0*/  ULDC UR39, c[0x0][0xc3c] ;  /* 0x00030f0000277ab9 */ /* 0x000fc60000000800 */
[----:B------:R0:W-:Y:S04]  /*13fd0*/  STL [R1+0x4], RZ ;  /* 0x000004ff01007387 */ /* 0x0001e80000100800 */
[----:B------:R0:W-:Y:S02]  /*13fe0*/  STL [R1+0x8], RZ ;  /* 0x000008ff01007387 */ /* 0x0001e40000100800 */
.L_x_312:
[----:B------:R-:W3:Y:S04]  /*13ff0*/  LDL R3, [R1+0x4] ;  /* 0x0000040001037983 */ /* 0x000ee80000100800 */
[----:B--2---:R-:W2:Y:S04]  /*14000*/  LDL R2, [R1+0x8] ;  /* 0x0000080001027983 */ /* 0x004ea80000100800 */
[----:B------:R-:W4:Y:S01]  /*14010*/  LDL R4, [R1] ;  /* 0x0000000001047983 */ /* 0x000f220000100800 */
[----:B------:R-:W5:Y:S01]  /*14020*/  S2R R0, SR_TID.X ;  /* 0x0000000000007919 */ /* 0x000f620000002100 */
[----:B------:R-:W-:Y:S01]  /*14030*/  BAR.SYNC.DEFER_BLOCKING 0x4, 0x180 ;  /* 0x0106000000007b1d */ /* 0x000fe20000010000 */
[----:B---3--:R-:W-:-:S02]  /*14040*/  IMAD.MOV.U32 R5, RZ, RZ, R3 ;  /* 0x000000ffff057224 */ /* 0x008fc400078e0003 */
[----:B--2---:R-:W-:-:S03]  /*14050*/  IMAD.MOV.U32 R3, RZ, RZ, R2 ;  /* 0x000000ffff037224 */ /* 0x004fc600078e0002 */
[----:B------:R2:W3:Y:S01]  /*14060*/  LDL R2, [R1+0x10] ;  /* 0x0000100001027983 */ /* 0x0004e20000100800 */
[----:B-----5:R-:W-:Y:S01]  /*14070*/  LOP3.LUT R0, R0, 0x1f, RZ, 0xc0, !PT ;  /* 0x0000001f00007812 */ /* 0x020fe200078ec0ff */
[----:B0-----:R-:W-:-:S03]  /*14080*/  IMAD.MOV.U32 R6, RZ, RZ, R3 ;  /* 0x000000ffff067224 */ /* 0x001fc600078e0003 */
[----:B------:R-:W-:-:S13]  /*14090*/  ISETP.NE.AND P0, PT, R0, RZ, PT ;  /* 0x000000ff0000720c */ /* 0x000fda0003f05270 */
[----:B------:R-:W-:Y:S01]  /*140a0*/  @!P0 MOV R0, 0x400 ;  /* 0x0000040000008802 */ /* 0x000fe20000000f00 */
[----:B---3--:R-:W0:Y:S03]  /*140b0*/  @!P0 S2R R2, SR_CgaCtaId ;  /* 0x0000000000028919 */ /* 0x008e260000008800 */
[----:B0-----:R-:W-:Y:S01]  /*140c0*/  @!P0 LEA R16, R2, R0, 0x18 ;  /* 0x0000000002108211 */ /* 0x001fe200078ec0ff */
[----:B------:R-:W-:Y:S01]  /*140d0*/  IMAD.U32 R0, RZ, RZ, UR39 ;  /* 0x00000027ff007e24 */ /* 0x000fe2000f8e00ff */
[----:B------:R2:W-:Y:S03]  /*140e0*/  @!P0 STL [R1+0x10], R2 ;  /* 0x0000100201008387 */ /* 0x0005e60000100800 */
[----:B------:R-:W-:-:S05]  /*140f0*/  @!P0 IMAD.MOV.U32 R7, RZ, RZ, R0 ;  /* 0x000000ffff078224 */ /* 0x000fca00078e0000 */
[----:B----4-:R2:W-:Y:S01]  /*14100*/  @!P0 STS.128 [R16+0x298d0], R4 ;  /* 0x0298d00410008388 */ /* 0x0105e20000000c00 */
[----:B------:R-:W-:Y:S06]  /*14110*/  BAR.ARV 0x5, 0x180 ;  /* 0x0146000000007b1d */ /* 0x000fec0000002000 */
.L_x_307:
[----:B------:R-:W-:Y:S02]  /*14120*/  ULDC UR4, c[0x0][0xc3c] ;  /* 0x00030f0000047ab9 */ /* 0x000fe40000000800 */
[----:B------:R-:W-:-:S06]  /*14130*/  UISETP.GE.AND UP0, UPT, UR39, UR4, UPT ;  /* 0x000000042700728c */ /* 0x000fcc000bf06270 */
[----:B------:R-:W-:-:S13]  /*14140*/  PLOP3.LUT P0, PT, PT, PT, UP0, 0x80, 0x0 ;  /* 0x000000000000781c */ /* 0x000fda0003f0f008 */
[----:B------:R-:W-:Y:S05]  /*14150*/  @!P0 BRA `(.L_x_313) ;  /* 0xffffffa400a48947 */ /* 0x000fea000383ffff */
.L_x_237:
[----:B--2---:R-:W2:Y:S01]  /*14160*/  LDL.LU R0, [R1+0x28] ;  /* 0x0000280001007983 */ /* 0x004ea20000300800 */
[----:B------:R-:W-:Y:S01]  /*14170*/  BSSY B0, `(.L_x_314) ;  /* 0x000000b000007945 */ /* 0x000fe20003800000 */
[----:B0-----:R-:W0:Y:S01]  /*14180*/  S2R R5, SR_CgaCtaId ;  /* 0x0000000000057919 */ /* 0x001e220000008800 */
[----:B--2---:R-:W-:-:S05]  /*14190*/  VIADD R0, R0, 0x1 ;  /* 0x0000000100007836 */ /* 0x004fca0000000000 */
[----:B------:R-:W-:-:S04]  /*141a0*/  LEA.HI R2, R0, R0, RZ, 0x1 ;  /* 0x0000000000027211 */ /* 0x000fc800078f08ff */
[----:B------:R-:W-:Y:S02]  /*141b0*/  LOP3.LUT R3, R2, 0xfffffffe, RZ, 0xc0, !PT ;  /* 0xfffffffe02037812 */ /* 0x000fe400078ec0ff */
[----:B------:R-:W-:-:S03]  /*141c0*/  MOV R2, 0x400 ;  /* 0x0000040000027802 */ /* 0x000fc60000000f00 */
[----:B------:R-:W-:Y:S01]  /*141d0*/  IMAD.IADD R0, R0, 0x1, -R3 ;  /* 0x0000000100007824 */ /* 0x000fe200078e0a03 */
[----:B0-----:R-:W-:-:S04]  /*141e0*/  LEA R4, R5, R2, 0x18 ;  /* 0x0000000205047211 */ /* 0x001fc800078ec0ff */
[----:B------:R-:W-:-:S04]  /*141f0*/  SHF.L.U32 R0, R0, 0x1f, RZ ;  /* 0x0000001f00007819 */ /* 0x000fc800000006ff */
[----:B------:R-:W0:Y:S02]  /*14200*/  SYNCS.PHASECHK.TRANS64.TRYWAIT P0, [R4+URZ+0x29820], R0 ;  /* 0x02982000040075a7 */ /* 0x000e24000800017f */
[----:B0-----:R-:W-:Y:S05]  /*14210*/  @!P0 BRA `(.L_x_315) ;  /* 0x0000002400ec8947 */ /* 0x001fea0003800000 */
.L_x_400:
[----:B------:R-:W-:Y:S05]  /*14220*/  BSYNC B0 ;  /* 0x0000000000007941 */ /* 0x000fea0003800000 */
.L_x_314:
[----:B------:R-:W-:-:S03]  /*14230*/  UMOV UR4, 0xffffffff ;  /* 0xffffffff00047882 */ /* 0x000fc60000000000 */
[----:B------:R-:W-:Y:S05]  /*14240*/  BRA.DIV UR4, `(.L_x_316) ;  /* 0x0000002604f47947 */ /* 0x000fea000b800000 */
[----:B0-----:R-:W0:Y:S02]  /*14250*/  S2R R0, SR_TID.X ;  /* 0x0000000000007919 */ /* 0x001e240000002100 */
[----:B0-----:R-:W-:-:S04]  /*14260*/  SHF.R.U32.HI R0, RZ, 0x5, R0 ;  /* 0x00000005ff007819 */ /* 0x001fc80000011600 */
[----:B------:R-:W-:-:S05]  /*14270*/  LOP3.LUT R0, R0, 0x3, RZ, 0xc0, !PT ;  /* 0x0000000300007812 */ /* 0x000fca00078ec0ff */
[----:B------:R0:W2:Y:S02]  /*14280*/  SHFL.IDX PT, R14, R0, RZ, 0x1f ;  /* 0x00001fff000e7589 */ /* 0x0000a400000e0000 */
.L_x_403:
[----:B--2---:R-:W-:Y:S01]  /*14290*/  ISETP.NE.AND P0, PT, R14, RZ, PT ;  /* 0x000000ff0e00720c */ /* 0x004fe20003f05270 */
[----:B------:R-:W-:-:S12]  /*142a0*/  BSSY B0, `(.L_x_317) ;  /* 0x000002c000007945 */ /* 0x000fd80003800000 */
[----:B------:R-:W-:Y:S05]  /*142b0*/  @P0 BRA `(.L_x_318) ;  /* 0x0000000000a80947 */ /* 0x000fea0003800000 */
[----:B------:R-:W-:-:S03]  /*142c0*/  UMOV UR4, 0xffffffff ;  /* 0xffffffff00047882 */ /* 0x000fc60000000000 */
[----:B------:R-:W-:Y:S05]  /*142d0*/  BRA.DIV UR4, `(.L_x_319) ;  /* 0x0000002a04047947 */ /* 0x000fea000b800000 */
[----:B------:R-:W-:-:S13]  /*142e0*/  ELECT P6, URZ, PT ;  /* 0x00000000003f782f */ /* 0x000fda00038c0000 */
.L_x_406:
[----:B------:R-:W-:Y:S05]  /*142f0*/  @!P6 BRA `(.L_x_318) ;  /* 0x000000000098e947 */ /* 0x000fea0003800000 */
[----:B------:R-:W-:-:S06]  /*14300*/  ULOP3.LUT UR4, UR42, 0x2, URZ, 0xfc, !UPT ;  /* 0x000000022a047892 */ /* 0x000fcc000f8efc3f */
[----:B0-----:R-:W-:-:S05]  /*14310*/  IMAD.U32 R0, RZ, RZ, UR4 ;  /* 0x00000004ff007e24 */ /* 0x001fca000f8e00ff */
[----:B------:R-:W-:-:S13]  /*14320*/  ISETP.NE.AND P0, PT, R0, 0x3, PT ;  /* 0x000000030000780c */ /* 0x000fda0003f05270 */
[----:B------:R-:W-:Y:S05]  /*14330*/  @!P0 BRA `(.L_x_320) ;  /* 0x0000000000048947 */ /* 0x000fea0003800000 */
[----:B------:R-:W-:Y:S01]  /*14340*/  BPT.TRAP 0x1 ;  /* 0x000000040000795c */ /* 0x000fe20000300000 */
.L_x_320:
[C---:B------:R-:W-:Y:S01]  /*14350*/  IMAD R5, R19.reuse, 0x8, R4 ;  /* 0x0000000813057824 */ /* 0x040fe200078e0204 */
[----:B------:R-:W-:Y:S01]  /*14360*/  SHF.L.U32 R0, R32, 0x1f, RZ ;  /* 0x0000001f20007819 */ /* 0x000fe200000006ff */
[----:B------:R-:W-:-:S03]  /*14370*/  VIADD R19, R19, 0x1 ;  /* 0x0000000113137836 */ /* 0x000fc60000000000 */
[----:B------:R-:W0:Y:S02]  /*14380*/  SYNCS.PHASECHK.TRANS64.TRYWAIT P1, [R5+URZ+0x29840], R0 ;  /* 0x02984000050075a7 */ /* 0x000e24000802017f */
[----:B------:R-:W-:-:S04]  /*14390*/  ISETP.NE.AND P2, PT, R19, 0x2, PT ;  /* 0x000000021300780c */ /* 0x000fc80003f45270 */
[----:B------:R-:W-:Y:S01]  /*143a0*/  SEL R3, RZ, 0x1, P2 ;  /* 0x00000001ff037807 */ /* 0x000fe20001000000 */
[----:B0-----:R-:W-:Y:S08]  /*143b0*/  @!P1 BRA `(.L_x_321) ;  /* 0x0000002400ec9947 */ /* 0x001ff00003800000 */
.L_x_407:
[----:B------:R-:W-:Y:S02]  /*143c0*/  SEL R19, R19, RZ, P2 ;  /* 0x000000ff13137207 */ /* 0x000fe40001000000 */
[----:B------:R-:W-:Y:S01]  /*143d0*/  LOP3.LUT R2, R32, R3, RZ, 0x3c, !PT ;  /* 0x0000000320027212 */ /* 0x000fe200078e3cff */
[----:B------:R-:W-:Y:S06]  /*143e0*/  @!P0 BRA `(.L_x_322) ;  /* 0x0000000000048947 */ /* 0x000fec0003800000 */
[----:B------:R-:W-:Y:S01]  /*143f0*/  BPT.TRAP 0x1 ;  /* 0x000000040000795c */ /* 0x000fe20000300000 */
.L_x_322:
[----:B------:R-:W-:Y:S01]  /*14400*/  IMAD R19, R19, 0x8, R4 ;  /* 0x0000000813137824 */ /* 0x000fe200078e0204 */
[----:B------:R-:W-:-:S04]  /*14410*/  SHF.L.U32 R2, R2, 0x1f, RZ ;  /* 0x0000001f02027819 */ /* 0x000fc800000006ff */
[----:B------:R-:W2:Y:S02]  /*14420*/  SYNCS.PHASECHK.TRANS64.TRYWAIT P1, [R19+URZ+0x29840], R2 ;  /* 0x02984002130075a7 */ /* 0x000ea4000802017f */
[----:B--2---:R-:W-:Y:S05]  /*14430*/  @!P1 BRA `(.L_x_323) ;  /* 0x0000002400e09947 */ /* 0x004fea0003800000 */
.L_x_408:
[----:B------:R-:W-:Y:S05]  /*14440*/  @!P0 BRA `(.L_x_324) ;  /* 0x0000000000048947 */ /* 0x000fea0003800000 */
[----:B------:R-:W-:Y:S01]  /*14450*/  BPT.TRAP 0x1 ;  /* 0x000000040000795c */ /* 0x000fe20000300000 */
.L_x_324:
[----:B------:R-:W3:Y:S02]  /*14460*/  SYNCS.PHASECHK.TRANS64.TRYWAIT P1, [R5+URZ+0x29860], R0 ;  /* 0x02986000050075a7 */ /* 0x000ee4000802017f */
[----:B---3--:R-:W-:Y:S05]  /*14470*/  @!P1 BRA `(.L_x_325) ;  /* 0x0000002400e49947 */ /* 0x008fea0003800000 */
.L_x_409:
[----:B------:R-:W-:Y:S05]  /*14480*/  @!P0 BRA `(.L_x_326) ;  /* 0x0000000000048947 */ /* 0x000fea0003800000 */
[----:B------:R-:W-:Y:S01]  /*14490*/  BPT.TRAP 0x1 ;  /* 0x000000040000795c */ /* 0x000fe20000300000 */
.L_x_326:
[----:B------:R-:W4:Y:S02]  /*144a0*/  SYNCS.PHASECHK.TRANS64.TRYWAIT P1, [R19+URZ+0x29860], R2 ;  /* 0x02986002130075a7 */ /* 0x000f24000802017f */
[----:B----4-:R-:W-:Y:S05]  /*144b0*/  @!P1 BRA `(.L_x_327) ;  /* 0x0000002400e89947 */ /* 0x010fea0003800000 */
.L_x_410:
[----:B------:R-:W-:Y:S05]  /*144c0*/  @!P0 BRA `(.L_x_328) ;  /* 0x0000000000048947 */ /* 0x000fea0003800000 */
[----:B------:R-:W-:Y:S01]  /*144d0*/  BPT.TRAP 0x1 ;  /* 0x000000040000795c */ /* 0x000fe20000300000 */
.L_x_328:
[----:B------:R-:W5:Y:S02]  /*144e0*/  SYNCS.PHASECHK.TRANS64.TRYWAIT P1, [R5+URZ+0x29880], R0 ;  /* 0x02988000050075a7 */ /* 0x000f64000802017f */
[----:B-----5:R-:W-:Y:S05]  /*144f0*/  @!P1 BRA `(.L_x_329) ;  /* 0x0000002400ec9947 */ /* 0x020fea0003800000 */
.L_x_411:
[----:B------:R-:W-:Y:S05]  /*14500*/  @!P0 BRA `(.L_x_330) ;  /* 0x0000000000048947 */ /* 0x000fea0003800000 */
[----:B------:R-:W-:Y:S01]  /*14510*/  BPT.TRAP 0x1 ;  /* 0x000000040000795c */ /* 0x000fe20000300000 */
.L_x_330:
[----:B------:R0:W0:Y:S02]  /*14520*/  SYNCS.PHASECHK.TRANS64.TRYWAIT P0, [R19+URZ+0x29880], R2 ;  /* 0x02988002130075a7 */ /* 0x000024000800017f */
[----:B0-----:R-:W-:Y:S05]  /*14530*/  @!P0 NANOSLEEP.SYNCS 0x989680 ;  /* 0x009896800000895d */ /* 0x001fea0003900000 */
[----:B------:R-:W0:Y:S02]  /*14540*/  @!P0 SYNCS.PHASECHK.TRANS64 P0, [R19+URZ+0x29880], R2 ;  /* 0x02988002130085a7 */ /* 0x000e24000800007f */
[----:B0-----:R-:W-:Y:S05]  /*14550*/  @!P0 BRA `(.L_x_330) ;  /* 0xfffffffc00f08947 */ /* 0x001fea000383ffff */
.L_x_318:
[----:B------:R-:W-:Y:S05]  /*14560*/  BSYNC B0 ;  /* 0x0000000000007941 */ /* 0x000fea0003800000 */
.L_x_317:
[----:B------:R-:W-:Y:S05]  /*14570*/  EXIT ;  /* 0x000000000000794d */ /* 0x000fea0003800000 */
.L_x_185:
[----:B0-----:R-:W-:-:S04]  /*14580*/  IMAD.U32 R3, RZ, RZ, UR49 ;  /* 0x00000031ff037e24 */ /* 0x001fc8000f8e00ff */
[----:B------:R0:W1:Y:S03]  /*14590*/  SYNCS.PHASECHK.TRANS64.TRYWAIT P1, [R3+URZ+0x29800], R4 ;  /* 0x02980004030075a7 */ /* 0x000066000802017f */
[----:B-1----:R-:W-:Y:S05]  /*145a0*/  @!P1 NANOSLEEP.SYNCS 0x989680 ;  /* 0x009896800000995d */ /* 0x002fea0003900000 */
[----:B------:R-:W1:Y:S02]  /*145b0*/  @!P1 SYNCS.PHASECHK.TRANS64 P1, [R3+URZ+0x29800], R4 ;  /* 0x02980004030095a7 */ /* 0x000e64000802007f */
[----:B-1----:R-:W-:Y:S05]  /*145c0*/  @!P1 BRA `(.L_x_185) ;  /* 0xfffffffc00ec9947 */ /* 0x002fea000383ffff */
[----:B------:R-:W-:Y:S05]  /*145d0*/  BRA `(.L_x_331) ;  /* 0xfffffed400c07947 */ /* 0x000fea000383ffff */
.L_x_189:
[----:B-1----:R1:W2:Y:S02]  /*145e0*/  SYNCS.PHASECHK.TRANS64.TRYWAIT P1, [R3+URZ+0x29830], R4 ;  /* 0x02983004030075a7 */ /* 0x0022a4000802017f */
[----:B--2---:R-:W-:Y:S05]  /*145f0*/  @!P1 NANOSLEEP.SYNCS 0x989680 ;  /* 0x009896800000995d */ /* 0x004fea0003900000 */
[----:B------:R-:W2:Y:S02]  /*14600*/  @!P1 SYNCS.PHASECHK.TRANS64 P1, [R3+URZ+0x29830], R4 ;  /* 0x02983004030095a7 */ /* 0x000ea4000802007f */
[----:B--2---:R-:W-:Y:S05]  /*14610*/  @!P1 BRA `(.L_x_189) ;  /* 0xfffffffc00f09947 */ /* 0x004fea000383ffff */
[----:B------:R-:W-:Y:S05]  /*14620*/  BRA `(.L_x_188) ;  /* 0xfffffed400e07947 */ /* 0x000fea000383ffff */
.L_x_195:
[----:B-1----:R-:W-:-:S04]  /*14630*/  IMAD.U32 R8, RZ, RZ, UR6 ;  /* 0x00000006ff087e24 */ /* 0x002fc8000f8e00ff */
[----:B------:R1:W2:Y:S03]  /*14640*/  SYNCS.PHASECHK.TRANS64.TRYWAIT P1, [R8+URZ+0x29830], R7 ;  /* 0x02983007080075a7 */ /* 0x0002a6000802017f */
[----:B--2---:R-:W-:Y:S05]  /*14650*/  @!P1 NANOSLEEP.SYNCS 0x989680 ;  /* 0x009896800000995d */ /* 0x004fea0003900000 */
[----:B------:R-:W2:Y:S02]  /*14660*/  @!P1 SYNCS.PHASECHK.TRANS64 P1, [R8+URZ+0x29830], R7 ;  /* 0x02983007080095a7 */ /* 0x000ea4000802007f */
[----:B--2---:R-:W-:Y:S05]  /*14670*/  @!P1 BRA `(.L_x_195) ;  /* 0xfffffffc00ec9947 */ /* 0x004fea000383ffff */
[----:B------:R-:W-:Y:S05]  /*14680*/  BRA `(.L_x_192) ;  /* 0xffffff14004c7947 */ /* 0x000fea000383ffff */
.L_x_199:
[----:B-1----:R-:W-:-:S04]  /*14690*/  IMAD.U32 R8, RZ, RZ, UR6 ;  /* 0x00000006ff087e24 */ /* 0x002fc8000f8e00ff */
[----:B------:R1:W2:Y:S03]  /*146a0*/  SYNCS.PHASECHK.TRANS64.TRYWAIT P1, [R8+URZ+0x29850], R7 ;  /* 0x02985007080075a7 */ /* 0x0002a6000802017f */
[----:B--2---:R-:W-:Y:S05]  /*146b0*/  @!P1 NANOSLEEP.SYNCS 0x989680 ;  /* 0x009896800000995d */ /* 0x004fea0003900000 */
[----:B------:R-:W2:Y:S02]  /*146c0*/  @!P1 SYNCS.PHASECHK.TRANS64 P1, [R8+URZ+0x29850], R7 ;  /* 0x02985007080095a7 */ /* 0x000ea4000802007f */
[----:B--2---:R-:W-:Y:S05]  /*146d0*/  @!P1 BRA `(.L_x_199) ;  /* 0xfffffffc00ec9947 */ /* 0x004fea000383ffff */
[----:B------:R-:W-:Y:S05]  /*146e0*/  BRA `(.L_x_196) ;  /* 0xffffff2000607947 */ /* 0x000fea000383ffff */
.L_x_206:
[----:B-1----:R-:W-:-:S04]  /*146f0*/  IMAD.U32 R3, RZ, RZ, UR5 ;  /* 0x00000005ff037e24 */ /* 0x002fc8000f8e00ff */
[----:B------:R1:W2:Y:S03]  /*14700*/  SYNCS.PHASECHK.TRANS64.TRYWAIT P1, [R3+URZ+0x29850], R0 ;  /* 0x02985000030075a7 */ /* 0x0002a6000802017f */
[----:B--2---:R-:W-:Y:S05]  /*14710*/  @!P1 NANOSLEEP.SYNCS 0x989680 ;  /* 0x009896800000995d */ /* 0x004fea0003900000 */
[----:B------:R-:W2:Y:S02]  /*14720*/  @!P1 SYNCS.PHASECHK.TRANS64 P1, [R3+URZ+0x29850], R0 ;  /* 0x02985000030095a7 */ /* 0x000ea4000802007f */
[----:B--2---:R-:W-:Y:S05]  /*14730*/  @!P1 BRA `(.L_x_206) ;  /* 0xfffffffc00ec9947 */ /* 0x004fea000383ffff */
[----:B------:R-:W-:Y:S05]  /*14740*/  BRA `(.L_x_205) ;  /* 0xffffff4800d47947 */ /* 0x000fea000383ffff */
.L_x_253:
[----:B------:R-:W0:Y:S01]  /*14750*/  S2R R21, SR_TID.X ;  /* 0x0000000000157919 */ /* 0x000e220000002100 */
[----:B------:R-:W-:Y:S02]  /*14760*/  IMAD.MOV.U32 R12, RZ, RZ, RZ ;  /* 0x000000ffff0c7224 */ /* 0x000fe400078e00ff */
[----:B------:R-:W-:Y:S02]  /*14770*/  IMAD.MOV.U32 R11, RZ, RZ, 0x1f ;  /* 0x0000001fff0b7424 */ /* 0x000fe400078e00ff */
[----:B------:R-:W-:Y:S01]  /*14780*/  IMAD.MOV.U32 R15, RZ, RZ, -0x1 ;  /* 0xffffffffff0f7424 */ /* 0x000fe200078e00ff */
[----:B0-----:R-:W-:-:S04]  /*14790*/  SHF.R.U32.HI R21, RZ, 0x5, R21 ;  /* 0x00000005ff157819 */ /* 0x001fc80000011615 */
[----:B------:R-:W-:-:S05]  /*147a0*/  LOP3.LUT R21, R21, 0x3, RZ, 0xc0, !PT ;  /* 0x0000000315157812 */ /* 0x000fca00078ec0ff */
[----:B------:R-:W-:-:S07]  /*147b0*/  IMAD.MOV.U32 R13, RZ, RZ, R21 ;  /* 0x000000ffff0d7224 */ /* 0x000fce00078e0015 */
[----:B-----5:R-:W-:Y:S05]  /*147c0*/  WARPSYNC.COLLECTIVE R15, `(.L_x_332) ;  /* 0x000000000f087348 */ /* 0x020fea0003c00000 */
[----:B------:R0:W1:Y:S02]  /*147d0*/  SHFL.IDX P6, R14, R13, R12, R11 ;  /* 0x0000000c0d0e7389 */ /* 0x00006400000c000b */
[----:B01---5:R-:W-:Y:S01]  /*147e0*/  ENDCOLLECTIVE ;  /* 0x000000000000791b */ /* 0x023fe20003800000 */
.L_x_332:
[----:B------:R-:W-:Y:S05]  /*147f0*/  BRA `(.L_x_333) ;  /* 0xffffffb000247947 */ /* 0x000fea000383ffff */
.L_x_256:
[----:B0-----:R0:W1:Y:S02]  /*14800*/  SYNCS.PHASECHK.TRANS64.TRYWAIT P0, [R0+URZ+0x29880], R28 ;  /* 0x0298801c000075a7 */ /* 0x001064000800017f */
[----:B-1----:R-:W-:Y:S05]  /*14810*/  @!P0 NANOSLEEP.SYNCS 0x989680 ;  /* 0x009896800000895d */ /* 0x002fea0003900000 */
[----:B------:R-:W1:Y:S02]  /*14820*/  @!P0 SYNCS.PHASECHK.TRANS64 P0, [R0+URZ+0x29880], R28 ;  /* 0x0298801c000085a7 */ /* 0x000e64000800007f */
[----:B-1----:R-:W-:Y:S05]  /*14830*/  @!P0 BRA `(.L_x_256) ;  /* 0xfffffffc00f08947 */ /* 0x002fea000383ffff */
[----:B------:R-:W-:Y:S05]  /*14840*/  BRA `(.L_x_334) ;  /* 0xffffffb4003c7947 */ /* 0x000fea000383ffff */
.L_x_257:
[----:B------:R-:W-:Y:S01]  /*14850*/  BSSY B0, `(.L_x_335) ;  /* 0x0000008000007945 */ /* 0x000fe20003800000 */
[----:B------:R-:W-:Y:S02]  /*14860*/  IMAD.MOV.U32 R13, RZ, RZ, R8 ;  /* 0x000000ffff0d7224 */ /* 0x000fe400078e0008 */
[----:B------:R-:W-:Y:S02]  /*14870*/  IMAD.MOV.U32 R12, RZ, RZ, RZ ;  /* 0x000000ffff0c7224 */ /* 0x000fe400078e00ff */
[----:B------:R-:W-:Y:S02]  /*14880*/  IMAD.MOV.U32 R11, RZ, RZ, 0x1c1f ;  /* 0x00001c1fff0b7424 */ /* 0x000fe400078e00ff */
[----:B------:R-:W-:-:S07]  /*14890*/  IMAD.MOV.U32 R15, RZ, RZ, -0x1 ;  /* 0xffffffffff0f7424 */ /* 0x000fce00078e00ff */
[----:B0-----:R-:W-:Y:S05]  /*148a0*/  WARPSYNC.COLLECTIVE R15, `(.L_x_336) ;  /* 0x000000000f087348 */ /* 0x001fea0003c00000 */
[----:B------:R1:W2:Y:S02]  /*148b0*/  SHFL.IDX P6, R14, R13, R12, R11 ;  /* 0x0000000c0d0e7389 */ /* 0x0002a400000c000b */
[----:B012---:R-:W-:Y:S01]  /*148c0*/  ENDCOLLECTIVE ;  /* 0x000000000000791b */ /* 0x007fe20003800000 */
.L_x_336:
[----:B------:R-:W-:Y:S05]  /*148d0*/  BSYNC B0 ;  /* 0x0000000000007941 */ /* 0x000fea0003800000 */
.L_x_335:
[----:B------:R-:W-:Y:S01]  /*148e0*/  IMAD.MOV.U32 R13, RZ, RZ, R9 ;  /* 0x000000ffff0d7224 */ /* 0x000fe200078e0009 */
[C---:B------:R-:W-:Y:S01]  /*148f0*/  LOP3.LUT P2, RZ, R17.reuse, 0x2, RZ, 0xc0, !PT ;  /* 0x0000000211ff7812 */ /* 0x040fe2000784c0ff */
[----:B------:R-:W-:Y:S01]  /*14900*/  IMAD.MOV.U32 R12, RZ, RZ, RZ ;  /* 0x000000ffff0c7224 */ /* 0x000fe200078e00ff */
[----:B------:R-:W-:Y:S01]  /*14910*/  LOP3.LUT R17, R17, 0xfffffeff, RZ, 0xc0, !PT ;  /* 0xfffffeff11117812 */ /* 0x000fe200078ec0ff */
[----:B------:R-:W-:Y:S01]  /*14920*/  IMAD.MOV.U32 R11, RZ, RZ, 0x1c1f ;  /* 0x00001c1fff0b7424 */ /* 0x000fe200078e00ff */
[C---:B------:R-:W-:Y:S01]  /*14930*/  ISETP.GE.AND P4, PT, R10.reuse, 0x21, PT ;  /* 0x000000210a00780c */ /* 0x040fe20003f86270 */
[----:B------:R-:W-:Y:S01]  /*14940*/  IMAD.MOV.U32 R15, RZ, RZ, -0x1 ;  /* 0xffffffffff0f7424 */ /* 0x000fe200078e00ff */
[----:B------:R-:W-:Y:S01]  /*14950*/  ISETP.GE.AND P3, PT, R10, 0x41, PT ;  /* 0x000000410a00780c */ /* 0x000fe20003f66270 */
[----:B------:R-:W-:-:S12]  /*14960*/  IMAD.MOV.U32 R2, RZ, RZ, R14 ;  /* 0x000000ffff027224 */ /* 0x000fd800078e000e */
[----:B------:R-:W-:Y:S05]  /*14970*/  WARPSYNC.COLLECTIVE R15, `(.L_x_337) ;  /* 0x000000000f087348 */ /* 0x000fea0003c00000 */
[----:B------:R0:W1:Y:S02]  /*14980*/  SHFL.IDX P6, R14, R13, R12, R11 ;  /* 0x0000000c0d0e7389 */ /* 0x00006400000c000b */
[----:B01----:R-:W-:Y:S01]  /*14990*/  ENDCOLLECTIVE ;  /* 0x000000000000791b */ /* 0x003fe20003800000 */
.L_x_337:
[----:B------:R-:W-:Y:S02]  /*149a0*/  IMAD.MOV.U32 R13, RZ, RZ, R8 ;  /* 0x000000ffff0d7224 */ /* 0x000fe400078e0008 */
[----:B------:R-:W-:-:S05]  /*149b0*/  IMAD.MOV.U32 R12, RZ, RZ, R14 ;  /* 0x000000ffff0c7224 */ /* 0x000fca00078e000e */
[----:B------:R-:W-:Y:S01]  /*149c0*/  IADD3 R20, P0, R35, R12, RZ ;  /* 0x0000000c23147210 */ /* 0x000fe20007f1e0ff */
[----:B------:R-:W-:-:S04]  /*149d0*/  IMAD.MOV.U32 R12, RZ, RZ, 0x1 ;  /* 0x00000001ff0c7424 */ /* 0x000fc800078e00ff */
[----:B------:R-:W-:Y:S01]  /*149e0*/  IMAD.X R21, RZ, RZ, R2, P0 ;  /* 0x000000ffff157224 */ /* 0x000fe200000e0602 */
[----:B------:R-:W-:-:S13]  /*149f0*/  ISETP.LT.OR P0, PT, R10, 0x1, P2 ;  /* 0x000000010a00780c */ /* 0x000fda0001701670 */
[----:B------:R-:W-:Y:S05]  /*14a00*/  WARPSYNC.COLLECTIVE R15, `(.L_x_338) ;  /* 0x000000000f087348 */ /* 0x000fea0003c00000 */
[----:B------:R0:W1:Y:S02]  /*14a10*/  SHFL.IDX P6, R14, R13, R12, R11 ;  /* 0x0000000c0d0e7389 */ /* 0x00006400000c000b */
[----:B01----:R-:W-:Y:S01]  /*14a20*/  ENDCOLLECTIVE ;  /* 0x000000000000791b */ /* 0x003fe20003800000 */
.L_x_338:
[----:B------:R-:W-:-:S05]  /*14a30*/  IADD3 R2, R16, R3, R33 ;  /* 0x0000000310027210 */ /* 0x000fca0007ffe021 */
[----:B------:R-:W-:Y:S01]  /*14a40*/  IMAD.IADD R3, R34, 0x1, R2 ;  /* 0x0000000122037824 */ /* 0x000fe200078e0202 */
[----:B------:R-:W-:Y:S01]  /*14a50*/  @!PT LDS RZ, [RZ] ;  /* 0x00000000fffff984 */ /* 0x000fe20000000800 */
[----:B------:R-:W-:Y:S01]  /*14a60*/  @!PT LDS RZ, [RZ] ;  /* 0x00000000fffff984 */ /* 0x000fe20000000800 */
[----:B------:R-:W-:Y:S01]  /*14a70*/  @!PT LDS RZ, [RZ] ;  /* 0x00000000fffff984 */ /* 0x000fe20000000800 */
[----:B------:R-:W-:Y:S01]  /*14a80*/  LDGSTS.E.BYPASS.LTC128B.128 [R2+0xa400], desc[UR50][R20.64], !P0 ;  /* 0x0a40000014027fae */ /* 0x000fe2000c101d72 */
[----:B------:R-:W-:Y:S01]  /*14a90*/  ISETP.LT.OR P0, PT, R10, 0x1, P1 ;  /* 0x000000010a00780c */ /* 0x000fe20000f01670 */
[----:B------:R-:W-:-:S12]  /*14aa0*/  IMAD.MOV.U32 R13, RZ, RZ, R9 ;  /* 0x000000ffff0d7224 */ /* 0x000fd800078e0009 */
[----:B------:R0:W-:Y:S02]  /*14ab0*/  LDGSTS.E.BYPASS.LTC128B.128 [R3+0xa400], desc[UR50][R20.64+0x40], !P0 ;  /* 0x0a40004014037fae */ /* 0x0001e4000c101d72 */
[----:B0-----:R-:W-:-:S07]  /*14ac0*/  IMAD.MOV.U32 R21, RZ, RZ, R14 ;  /* 0x000000ffff157224 */ /* 0x001fce00078e000e */
[----:B------:R-:W-:Y:S05]  /*14ad0*/  WARPSYNC.COLLECTIVE R15, `(.L_x_339) ;  /* 0x000000000f087348 */ /* 0x000fea0003c00000 */
[----:B------:R0:W1:Y:S02]  /*14ae0*/  SHFL.IDX P6, R14, R13, R12, R11 ;  /* 0x0000000c0d0e7389 */ /* 0x00006400000c000b */
[----:B01----:R-:W-:Y:S01]  /*14af0*/  ENDCOLLECTIVE ;  /* 0x000000000000791b */ /* 0x003fe20003800000 */
.L_x_339:
        /* <DEDUP_REMOVED lines=9> */
.L_x_340:
        /* <DEDUP_REMOVED lines=11> */
.L_x_341:
        /* <DEDUP_REMOVED lines=9> */
.L_x_342:
        /* <DEDUP_REMOVED lines=11> */
.L_x_343:
[----:B------:R-:W-:Y:S02]  /*14d80*/  IMAD.MOV.U32 R13, RZ, RZ, R22 ;  /* 0x000000ffff0d7224 */ /* 0x000fe400078e0016 */
[----:B------:R-:W-:Y:S02]  /*14d90*/  IMAD.MOV.U32 R12, RZ, RZ, RZ ;  /* 0x000000ffff0c7224 */ /* 0x000fe400078e00ff */
[----:B------:R-:W-:-:S07]  /*14da0*/  IMAD.MOV.U32 R9, RZ, RZ, R14 ;  /* 0x000000ffff097224 */ /* 0x000fce00078e000e */
[----:B------:R-:W-:Y:S05]  /*14db0*/  WARPSYNC.COLLECTIVE R15, `(.L_x_344) ;  /* 0x000000000f087348 */ /* 0x000fea0003c00000 */
[----:B------:R0:W1:Y:S02]  /*14dc0*/  SHFL.IDX P6, R14, R13, R12, R11 ;  /* 0x0000000c0d0e7389 */ /* 0x00006400000c000b */
[----:B01----:R-:W-:Y:S01]  /*14dd0*/  ENDCOLLECTIVE ;  /* 0x000000000000791b */ /* 0x003fe20003800000 */
.L_x_344:
        /* <DEDUP_REMOVED lines=8> */
[----:B------:R-:W-:Y:S01]  /*14e60*/  LDGSTS.E.BYPASS.LTC128B.128 [R2+0xd400], desc[UR50][R8.64], !P0 ;  /* 0x0d40000008027fae */ /* 0x000fe2000c101d72 */
[----:B------:R-:W-:-:S13]  /*14e70*/  ISETP.LT.OR P0, PT, R10, 0x61, P1 ;  /* 0x000000610a00780c */ /* 0x000fda0000f01670 */
[----:B------:R0:W-:Y:S01]  /*14e80*/  LDGSTS.E.BYPASS.LTC128B.128 [R3+0xd400], desc[UR50][R8.64+0x40], !P0 ;  /* 0x0d40004008037fae */ /* 0x0001e2000c101d72 */
[----:B------:R-:W-:Y:S01]  /*14e90*/  ISETP.GE.AND P0, PT, R10, 0x81, PT ;  /* 0x000000810a00780c */ /* 0x000fe20003f06270 */
[----:B0-----:R-:W-:-:S12]  /*14ea0*/  IMAD.MOV.U32 R9, RZ, RZ, R14 ;  /* 0x000000ffff097224 */ /* 0x001fd800078e000e */
[----:B------:R-:W-:Y:S05]  /*14eb0*/  WARPSYNC.COLLECTIVE R15, `(.L_x_345) ;  /* 0x000000000f087348 */ /* 0x000fea0003c00000 */
[----:B------:R0:W1:Y:S02]  /*14ec0*/  SHFL.IDX P6, R14, R13, R12, R11 ;  /* 0x0000000c0d0e7389 */ /* 0x00006400000c000b */
[----:B01----:R-:W-:Y:S01]  /*14ed0*/  ENDCOLLECTIVE ;  /* 0x000000000000791b */ /* 0x003fe20003800000 */
.L_x_345:
[----:B------:R-:W-:Y:S01]  /*14ee0*/  @P0 LOP3.LUT R17, R17, 0x100, RZ, 0xfc, !PT ;  /* 0x0000010011110812 */ /* 0x000fe200078efcff */
[----:B------:R-:W-:Y:S01]  /*14ef0*/  IMAD.MOV.U32 R8, RZ, RZ, R14 ;  /* 0x000000ffff087224 */ /* 0x000fe200078e000e */
[----:B------:R-:W-:Y:S06]  /*14f00*/  BRA `(.L_x_346) ;  /* 0xffffffb000e87947 */ /* 0x000fec000383ffff */
.L_x_262:
[----:B---3--:R3:W4:Y:S02]  /*14f10*/  SYNCS.PHASECHK.TRANS64.TRYWAIT P0, [R0+URZ+0x29840], R28 ;  /* 0x0298401c000075a7 */ /* 0x008724000800017f */
[----:B----4-:R-:W-:Y:S05]  /*14f20*/  @!P0 NANOSLEEP.SYNCS 0x989680 ;  /* 0x009896800000895d */ /* 0x010fea0003900000 */
[----:B------:R-:W4:Y:S02]  /*14f30*/  @!P0 SYNCS.PHASECHK.TRANS64 P0, [R0+URZ+0x29840], R28 ;  /* 0x0298401c000085a7 */ /* 0x000f24000800007f */
[----:B----4-:R-:W-:Y:S05]  /*14f40*/  @!P0 BRA `(.L_x_262) ;  /* 0xfffffffc00f08947 */ /* 0x010fea000383ffff */
[----:B------:R-:W-:Y:S05]  /*14f50*/  BRA `(.L_x_347) ;  /* 0xffffffb400487947 */ /* 0x000fea000383ffff */
.L_x_263:
[----:B------:R-:W-:Y:S01]  /*14f60*/  BSSY B0, `(.L_x_348) ;  /* 0x0000008000007945 */ /* 0x000fe20003800000 */
[----:B------:R-:W-:Y:S02]  /*14f70*/  IMAD.MOV.U32 R13, RZ, RZ, R6 ;  /* 0x000000ffff0d7224 */ /* 0x000fe400078e0006 */
[----:B------:R-:W-:Y:S02]  /*14f80*/  IMAD.MOV.U32 R12, RZ, RZ, RZ ;  /* 0x000000ffff0c7224 */ /* 0x000fe400078e00ff */
[----:B------:R-:W-:Y:S02]  /*14f90*/  IMAD.MOV.U32 R11, RZ, RZ, 0x1c1f ;  /* 0x00001c1fff0b7424 */ /* 0x000fe400078e00ff */
[----:B------:R-:W-:-:S07]  /*14fa0*/  IMAD.MOV.U32 R15, RZ, RZ, -0x1 ;  /* 0xffffffffff0f7424 */ /* 0x000fce00078e00ff */
[----:B0123--:R-:W-:Y:S05]  /*14fb0*/  WARPSYNC.COLLECTIVE R15, `(.L_x_349) ;  /* 0x000000000f087348 */ /* 0x00ffea0003c00000 */
[----:B------:R4:W0:Y:S02]  /*14fc0*/  SHFL.IDX P6, R14, R13, R12, R11 ;  /* 0x0000000c0d0e7389 */ /* 0x00082400000c000b */
[----:B01234-:R-:W-:Y:S01]  /*14fd0*/  ENDCOLLECTIVE ;  /* 0x000000000000791b */ /* 0x01ffe20003800000 */
.L_x_349:
[----:B------:R-:W-:Y:S05]  /*14fe0*/  BSYNC B0 ;  /* 0x0000000000007941 */ /* 0x000fea0003800000 */
.L_x_348:
[----:B------:R-:W-:Y:S01]  /*14ff0*/  MOV R13, R5 ;  /* 0x00000005000d7202 */ /* 0x000fe20000000f00 */
[----:B------:R-:W-:Y:S01]  /*15000*/  IMAD.MOV.U32 R12, RZ, RZ, RZ ;  /* 0x000000ffff0c7224 */ /* 0x000fe200078e00ff */
[----:B------:R-:W-:Y:S01]  /*15010*/  LOP3.LUT P1, RZ, R17, 0x4, RZ, 0xc0, !PT ;  /* 0x0000000411ff7812 */ /* 0x000fe2000782c0ff */
[----:B------:R-:W-:Y:S02]  /*15020*/  IMAD.MOV.U32 R11, RZ, RZ, 0x1c1f ;  /* 0x00001c1fff0b7424 */ /* 0x000fe400078e00ff */
[----:B------:R-:W-:Y:S02]  /*15030*/  IMAD.MOV.U32 R15, RZ, RZ, -0x1 ;  /* 0xffffffffff0f7424 */ /* 0x000fe400078e00ff */
[----:B------:R-:W-:Y:S02]  /*15040*/  IMAD.MOV.U32 R2, RZ, RZ, R14 ;  /* 0x000000ffff027224 */ /* 0x000fe400078e000e */
[----:B------:R-:W-:-:S07]  /*15050*/  @P5 IMAD.IADD R9, R16, 0x1, R4 ;  /* 0x0000000110095824 */ /* 0x000fce00078e0204 */
[----:B------:R-:W-:Y:S05]  /*15060*/  WARPSYNC.COLLECTIVE R15, `(.L_x_350) ;  /* 0x000000000f087348 */ /* 0x000fea0003c00000 */
[----:B------:R0:W1:Y:S02]  /*15070*/  SHFL.IDX P6, R14, R13, R12, R11 ;  /* 0x0000000c0d0e7389 */ /* 0x00006400000c000b */
[----:B01----:R-:W-:Y:S01]  /*15080*/  ENDCOLLECTIVE ;  /* 0x000000000000791b */ /* 0x003fe20003800000 */
.L_x_350:
[----:B------:R-:W-:Y:S02]  /*15090*/  @P4 IMAD.IADD R21, R16, 0x1, R4 ;  /* 0x0000000110154824 */ /* 0x000fe400078e0204 */
[----:B------:R-:W-:Y:S02]  /*150a0*/  IMAD.MOV.U32 R13, RZ, RZ, R6 ;  /* 0x000000ffff0d7224 */ /* 0x000fe400078e0006 */
[----:B------:R-:W-:Y:S02]  /*150b0*/  IMAD.MOV.U32 R12, RZ, RZ, 0x1 ;  /* 0x00000001ff0c7424 */ /* 0x000fe400078e00ff */
[----:B------:R-:W-:Y:S01]  /*150c0*/  IMAD.MOV.U32 R3, RZ, RZ, R14 ;  /* 0x000000ffff037224 */ /* 0x000fe200078e000e */
[----:B------:R-:W-:-:S04]  /*150d0*/  LOP3.LUT P6, RZ, R17, 0x8, RZ, 0xc0, !PT ;  /* 0x0000000811ff7812 */ /* 0x000fc800078cc0ff */
[----:B------:R-:W-:-:S05]  /*150e0*/  @P5 IADD3 R3, P0, R35, R3, RZ ;  /* 0x0000000323035210 */ /* 0x000fca0007f1e0ff */
[----:B------:R-:W-:Y:S01]  /*150f0*/  @P5 IMAD.X R2, RZ, RZ, R2, P0 ;  /* 0x000000ffff025224 */ /* 0x000fe200000e0602 */
[----:B------:R-:W-:-:S04]  /*15100*/  LOP3.LUT P0, RZ, R17, 0x10, RZ, 0xc0, !PT ;  /* 0x0000001011ff7812 */ /* 0x000fc8000780c0ff */
[----:B------:R-:W-:-:S04]  /*15110*/  @P5 LOP3.LUT R3, R3, R2, RZ, 0x3c, !PT ;  /* 0x0000000203035212 */ /* 0x000fc800078e3cff */
[----:B------:R-:W-:-:S04]  /*15120*/  @P5 LOP3.LUT R2, R3, R2, RZ, 0x3c, !PT ;  /* 0x0000000203025212 */ /* 0x000fc800078e3cff */
[----:B------:R-:W-:-:S05]  /*15130*/  @P5 LOP3.LUT R3, R3, R2, RZ, 0x3c, !PT ;  /* 0x0000000203035212 */ /* 0x000fca00078e3cff */
        /* <DEDUP_REMOVED lines=8> */
.L_x_351:
[----:B------:R-:W-:Y:S01]  /*151c0*/  @!PT LDS RZ, [RZ] ;  /* 0x00000000fffff984 */ /* 0x000fe20000000800 */
[----:B------:R-:W-:Y:S01]  /*151d0*/  @!PT LDS RZ, [RZ] ;  /* 0x00000000fffff984 */ /* 0x000fe20000000800 */
[----:B------:R-:W-:Y:S01]  /*151e0*/  @!PT LDS RZ, [RZ] ;  /* 0x00000000fffff984 */ /* 0x000fe20000000800 */
[----:B------:R0:W-:Y:S01]  /*151f0*/  @P5 LDGSTS.E.BYPASS.LTC128B.128 [R9+0x1f400], desc[UR50][R2.64+0x80], !P1 ;  /* 0x1f40008002095fae */ /* 0x0001e2000c901d72 */
[----:B------:R-:W-:Y:S01]  /*15200*/  LOP3.LUT P5, RZ, R17, 0x8, RZ, 0xc0, !PT ;  /* 0x0000000811ff7812 */ /* 0x000fe200078ac0ff */
[----:B------:R-:W-:Y:S02]  /*15210*/  IMAD.MOV.U32 R13, RZ, RZ, R5 ;  /* 0x000000ffff0d7224 */ /* 0x000fe400078e0005 */
[----:B0-----:R-:W-:Y:S02]  /*15220*/  @P3 IMAD.IADD R9, R16, 0x1, R4 ;  /* 0x0000000110093824 */ /* 0x001fe400078e0204 */
[----:B------:R-:W-:-:S08]  /*15230*/  IMAD.MOV.U32 R2, RZ, RZ, R14 ;  /* 0x000000ffff027224 */ /* 0x000fd000078e000e */
[----:B------:R-:W-:Y:S05]  /*15240*/  WARPSYNC.COLLECTIVE R15, `(.L_x_352) ;  /* 0x000000000f087348 */ /* 0x000fea0003c00000 */
[----:B------:R0:W1:Y:S02]  /*15250*/  SHFL.IDX P6, R14, R13, R12, R11 ;  /* 0x0000000c0d0e7389 */ /* 0x00006400000c000b */
[----:B01----:R-:W-:Y:S01]  /*15260*/  ENDCOLLECTIVE ;  /* 0x000000000000791b */ /* 0x003fe20003800000 */
.L_x_352:
[----:B------:R-:W-:Y:S02]  /*15270*/  IMAD.MOV.U32 R13, RZ, RZ, R6 ;  /* 0x000000ffff0d7224 */ /* 0x000fe400078e0006 */
[----:B------:R-:W-:Y:S02]  /*15280*/  IMAD.MOV.U32 R12, RZ, RZ, 0x2 ;  /* 0x00000002ff0c7424 */ /* 0x000fe400078e00ff */
[----:B------:R-:W-:Y:S01]  /*15290*/  IMAD.MOV.U32 R3, RZ, RZ, R14 ;  /* 0x000000ffff037224 */ /* 0x000fe200078e000e */
[----:B------:R-:W-:-:S04]  /*152a0*/  LOP3.LUT P6, RZ, R17, 0x10, RZ, 0xc0, !PT ;  /* 0x0000001011ff7812 */ /* 0x000fc800078cc0ff */
[----:B------:R-:W-:-:S05]  /*152b0*/  @P4 IADD3 R3, P0, R35, R3, RZ ;  /* 0x0000000323034210 */ /* 0x000fca0007f1e0ff */
[----:B------:R-:W-:-:S05]  /*152c0*/  @P4 IMAD.X R2, RZ, RZ, R2, P0 ;  /* 0x000000ffff024224 */ /* 0x000fca00000e0602 */
[----:B------:R-:W-:-:S04]  /*152d0*/  @P4 LOP3.LUT R3, R3, R2, RZ, 0x3c, !PT ;  /* 0x0000000203034212 */ /* 0x000fc800078e3cff */
[----:B------:R-:W-:-:S04]  /*152e0*/  @P4 LOP3.LUT R2, R3, R2, RZ, 0x3c, !PT ;  /* 0x0000000203024212 */ /* 0x000fc800078e3cff */
[----:B------:R-:W-:-:S05]  /*152f0*/  @P4 LOP3.LUT R3, R3, R2, RZ, 0x3c, !PT ;  /* 0x0000000203034212 */ /* 0x000fca00078e3cff */
[----:B------:R-:W-:Y:S01]  /*15300*/  @!PT LDS RZ, [RZ] ;  /* 0x00000000fffff984 */ /* 0x000fe20000000800 */
[----:B------:R-:W-:Y:S01]  /*15310*/  @!PT LDS RZ, [RZ] ;  /* 0x00000000fffff984 */ /* 0x000fe20000000800 */
[----:B------:R-:W-:Y:S01]  /*15320*/  @!PT LDS RZ, [RZ] ;  /* 0x00000000fffff984 */ /* 0x000fe20000000800 */
[----:B------:R0:W-:Y:S02]  /*15330*/  @P4 LDGSTS.E.BYPASS.LTC128B.128 [R21+0x1ac00], desc[UR50][R2.64], !P6 ;  /* 0x1ac0000002154fae */ /* 0x0001e4000f101d72 */
[----:B0-----:R-:W-:Y:S05]  /*15340*/  WARPSYNC.COLLECTIVE R15, `(.L_x_353) ;  /* 0x000000000f087348 */ /* 0x001fea0003c00000 */
[----:B------:R1:W2:Y:S02]  /*15350*/  SHFL.IDX P6, R14, R13, R12, R11 ;  /* 0x0000000c0d0e7389 */ /* 0x0002a400000c000b */
[----:B012---:R-:W-:Y:S01]  /*15360*/  ENDCOLLECTIVE ;  /* 0x000000000000791b */ /* 0x007fe20003800000 */
.L_x_353:
[----:B------:R-:W-:Y:S01]  /*15370*/  @!PT LDS RZ, [RZ] ;  /* 0x00000000fffff984 */ /* 0x000fe20000000800 */
[----:B------:R-:W-:Y:S01]  /*15380*/  @!PT LDS RZ, [RZ] ;  /* 0x00000000fffff984 */ /* 0x000fe20000000800 */
[----:B------:R-:W-:Y:S01]  /*15390*/  @!PT LDS RZ, [RZ] ;  /* 0x00000000fffff984 */ /* 0x000fe20000000800 */
[----:B------:R-:W-:Y:S04]  /*153a0*/  @P4 LDGSTS.E.BYPASS.LTC128B.128 [R21+0x1d400], desc[UR50][R2.64+0x40], !P5 ;  /* 0x1d40004002154fae */ /* 0x000fe8000e901d72 */
        /* <DEDUP_REMOVED lines=8> */
.L_x_354:
[----:B------:R-:W-:Y:S02]  /*15430*/  IMAD.MOV.U32 R13, RZ, RZ, R6 ;  /* 0x000000ffff0d7224 */ /* 0x000fe400078e0006 */
[----:B------:R-:W-:Y:S02]  /*15440*/  IMAD.MOV.U32 R12, RZ, RZ, 0x3 ;  /* 0x00000003ff0c7424 */ /* 0x000fe400078e00ff */
[----:B------:R-:W-:-:S07]  /*15450*/  IMAD.MOV.U32 R3, RZ, RZ, R14 ;  /* 0x000000ffff037224 */ /* 0x000fce00078e000e */
[----:B------:R-:W-:Y:S05]  /*15460*/  WARPSYNC.COLLECTIVE R15, `(.L_x_355) ;  /* 0x000000000f087348 */ /* 0x000fea0003c00000 */
[----:B------:R0:W1:Y:S02]  /*15470*/  SHFL.IDX P6, R14, R13, R12, R11 ;  /* 0x0000000c0d0e7389 */ /* 0x00006400000c000b */
[----:B01----:R-:W-:Y:S01]  /*15480*/  ENDCOLLECTIVE ;  /* 0x000000000000791b */ /* 0x003fe20003800000 */
.L_x_355:
[----:B------:R-:W-:-:S05]  /*15490*/  @P3 IADD3 R3, P0, R35, R3, RZ ;  /* 0x0000000323033210 */ /* 0x000fca0007f1e0ff */
[----:B------:R-:W-:-:S05]  /*154a0*/  @P3 IMAD.X R2, RZ, RZ, R2, P0 ;  /* 0x000000ffff023224 */ /* 0x000fca00000e0602 */
[----:B------:R-:W-:Y:S01]  /*154b0*/  @P3 LOP3.LUT R3, R3, R2, RZ, 0x3c, !PT ;  /* 0x0000000203033212 */ /* 0x000fe200078e3cff */
[----:B------:R-:W-:-:S03]  /*154c0*/  IMAD.MOV.U32 R13, RZ, RZ, R5 ;  /* 0x000000ffff0d7224 */ /* 0x000fc600078e0005 */
[----:B------:R-:W-:-:S04]  /*154d0*/  @P3 LOP3.LUT R2, R3, R2, RZ, 0x3c, !PT ;  /* 0x0000000203023212 */ /* 0x000fc800078e3cff */
[----:B------:R-:W-:Y:S01]  /*154e0*/  @P3 LOP3.LUT R3, R3, R2, RZ, 0x3c, !PT ;  /* 0x0000000203033212 */ /* 0x000fe200078e3cff */
[----:B------:R-:W-:-:S07]  /*154f0*/  IMAD.MOV.U32 R6, RZ, RZ, R14 ;  /* 0x000000ffff067224 */ /* 0x000fce00078e000e */
[----:B------:R-:W-:Y:S05]  /*15500*/  WARPSYNC.COLLECTIVE R15, `(.L_x_356) ;  /* 0x000000000f087348 */ /* 0x000fea0003c00000 */
[----:B------:R0:W1:Y:S02]  /*15510*/  SHFL.IDX P6, R14, R13, R12, R11 ;  /* 0x0000000c0d0e7389 */ /* 0x00006400000c000b */
[----:B01----:R-:W-:Y:S01]  /*15520*/  ENDCOLLECTIVE ;  /* 0x000000000000791b */ /* 0x003fe20003800000 */
.L_x_356:
[----:B------:R-:W-:Y:S01]  /*15530*/  @!PT LDS RZ, [RZ] ;  /* 0x00000000fffff984 */ /* 0x000fe20000000800 */
[----:B------:R-:W-:Y:S01]  /*15540*/  @!PT LDS RZ, [RZ] ;  /* 0x00000000fffff984 */ /* 0x000fe20000000800 */
[----:B------:R-:W-:Y:S01]  /*15550*/  @!PT LDS RZ, [RZ] ;  /* 0x00000000fffff984 */ /* 0x000fe20000000800 */
[----:B------:R-:W-:Y:S04]  /*15560*/  @P3 LDGSTS.E.BYPASS.LTC128B.128 [R9+0x1b400], desc[UR50][R2.64], !P4 ;  /* 0x1b40000002093fae */ /* 0x000fe8000e101d72 */
[----:B------:R-:W-:Y:S04]  /*15570*/  @P3 LDGSTS.E.BYPASS.LTC128B.128 [R9+0x1dc00], desc[UR50][R2.64+0x40], !P5 ;  /* 0x1dc0004002093fae */ /* 0x000fe8000e901d72 */
[----:B------:R0:W-:Y:S01]  /*15580*/  @P3 LDGSTS.E.BYPASS.LTC128B.128 [R9+0x20400], desc[UR50][R2.64+0x80], !P1 ;  /* 0x2040008002093fae */ /* 0x0001e2000c901d72 */
[----:B------:R-:W-:Y:S02]  /*15590*/  IMAD.MOV.U32 R13, RZ, RZ, R7 ;  /* 0x000000ffff0d7224 */ /* 0x000fe400078e0007 */
[----:B------:R-:W-:-:S02]  /*155a0*/  IMAD.MOV.U32 R12, RZ, RZ, RZ ;  /* 0x000000ffff0c7224 */ /* 0x000fc400078e00ff */
[----:B0-----:R-:W-:-:S07]  /*155b0*/  IMAD.MOV.U32 R2, RZ, RZ, R14 ;  /* 0x000000ffff027224 */ /* 0x001fce00078e000e */
[----:B------:R-:W-:Y:S05]  /*155c0*/  WARPSYNC.COLLECTIVE R15, `(.L_x_357) ;  /* 0x000000000f087348 */ /* 0x000fea0003c00000 */
[----:B------:R0:W1:Y:S02]  /*155d0*/  SHFL.IDX P6, R14, R13, R12, R11 ;  /* 0x0000000c0d0e7389 */ /* 0x00006400000c000b */
[----:B01----:R-:W-:Y:S01]  /*155e0*/  ENDCOLLECTIVE ;  /* 0x000000000000791b */ /* 0x003fe20003800000 */
.L_x_357:
[----:B------:R-:W-:-:S05]  /*155f0*/  @P2 IADD3 R2, P0, R35, R2, RZ ;  /* 0x0000000223022210 */ /* 0x000fca0007f1e0ff */
[----:B------:R-:W-:-:S05]  /*15600*/  @P2 IMAD.X R3, RZ, RZ, R6, P0 ;  /* 0x000000ffff032224 */ /* 0x000fca00000e0606 */
        /* <DEDUP_REMOVED lines=11> */
.L_x_358:
[----:B------:R-:W-:Y:S05]  /*156c0*/  BRA `(.L_x_359) ;  /* 0xffffffb000ac7947 */ /* 0x000fea000383ffff */
.L_x_270:
[----:B------:R-:W-:Y:S02]  /*156d0*/  IMAD.MOV.U32 R13, RZ, RZ, R4 ;  /* 0x000000ffff0d7224 */ /* 0x000fe400078e0004 */
[----:B------:R-:W-:Y:S02]  /*156e0*/  IMAD.MOV.U32 R12, RZ, RZ, RZ ;  /* 0x000000ffff0c7224 */ /* 0x000fe400078e00ff */
[----:B------:R-:W-:Y:S02]  /*156f0*/  IMAD.MOV.U32 R11, RZ, RZ, 0x1c1f ;  /* 0x00001c1fff0b7424 */ /* 0x000fe400078e00ff */
[----:B------:R-:W-:Y:S02]  /*15700*/  IMAD.MOV.U32 R15, RZ, RZ, -0x1 ;  /* 0xffffffffff0f7424 */ /* 0x000fe400078e00ff */
[----:B------:R-:W-:Y:S02]  /*15710*/  IMAD R5, R5, UR40, RZ ;  /* 0x0000002805057c24 */ /* 0x000fe4000f8e02ff */
[----:B------:R-:W-:-:S07]  /*15720*/  IMAD.IADD R6, R10, 0x1, R6 ;  /* 0x000000010a067824 */ /* 0x000fce00078e0206 */
[----:B-1---5:R-:W-:Y:S05]  /*15730*/  WARPSYNC.COLLECTIVE R15, `(.L_x_360) ;  /* 0x000000000f087348 */ /* 0x022fea0003c00000 */
[----:B------:R0:W2:Y:S02]  /*15740*/  SHFL.IDX P6, R14, R13, R12, R11 ;  /* 0x0000000c0d0e7389 */ /* 0x0000a400000c000b */
[----:B012--5:R-:W-:Y:S01]  /*15750*/  ENDCOLLECTIVE ;  /* 0x000000000000791b */ /* 0x027fe20003800000 */
.L_x_360:
[C---:B------:R-:W-:Y:S01]  /*15760*/  VIADD R8, R6.reuse, 0x20 ;  /* 0x0000002006087836 */ /* 0x040fe20000000000 */
[----:B------:R-:W-:Y:S01]  /*15770*/  ISETP.GE.AND P0, PT, R6, R5, PT ;  /* 0x000000050600720c */ /* 0x000fe20003f06270 */
[----:B------:R-:W-:Y:S02]  /*15780*/  IMAD.MOV.U32 R13, RZ, RZ, R0 ;  /* 0x000000ffff0d7224 */ /* 0x000fe400078e0000 */
[----:B------:R-:W-:-:S10]  /*15790*/  IMAD.MOV.U32 R2, RZ, RZ, R14 ;  /* 0x000000ffff027224 */ /* 0x000fd400078e000e */
[----:B------:R-:W-:Y:S05]  /*157a0*/  WARPSYNC.COLLECTIVE R15, `(.L_x_361) ;  /* 0x000000000f087348 */ /* 0x000fea0003c00000 */
[----:B------:R0:W1:Y:S02]  /*157b0*/  SHFL.IDX P6, R14, R13, R12, R11 ;  /* 0x0000000c0d0e7389 */ /* 0x00006400000c000b */
[----:B01----:R-:W-:Y:S01]  /*157c0*/  ENDCOLLECTIVE ;  /* 0x000000000000791b */ /* 0x003fe20003800000 */
.L_x_361:
[----:B------:R-:W-:Y:S02]  /*157d0*/  IMAD.MOV.U32 R13, RZ, RZ, R4 ;  /* 0x000000ffff0d7224 */ /* 0x000fe400078e0004 */
[----:B------:R-:W-:Y:S02]  /*157e0*/  IMAD.MOV.U32 R12, RZ, RZ, 0x1 ;  /* 0x00000001ff0c7424 */ /* 0x000fe400078e00ff */
[----:B------:R-:W-:-:S07]  /*157f0*/  IMAD.MOV.U32 R3, RZ, RZ, R14 ;  /* 0x000000ffff037224 */ /* 0x000fce00078e000e */
[----:B------:R-:W-:Y:S05]  /*15800*/  WARPSYNC.COLLECTIVE R15, `(.L_x_362) ;  /* 0x000000000f087348 */ /* 0x000fea0003c00000 */
[----:B------:R0:W1:Y:S02]  /*15810*/  SHFL.IDX P6, R14, R13, R12, R11 ;  /* 0x0000000c0d0e7389 */ /* 0x00006400000c000b */
[----:B01----:R-:W-:Y:S01]  /*15820*/  ENDCOLLECTIVE ;  /* 0x000000000000791b */ /* 0x003fe20003800000 */
.L_x_362:
[----:B------:R-:W-:-:S05]  /*15830*/  @!P0 IADD3 R7, P4, R35, R3, RZ ;  /* 0x0000000323078210 */ /* 0x000fca0007f9e0ff */
[----:B------:R-:W-:Y:S02]  /*15840*/  @!P0 IMAD.X R3, RZ, RZ, R2, P4 ;  /* 0x000000ffff038224 */ /* 0x000fe400020e0602 */
[----:B------:R-:W-:Y:S02]  /*15850*/  @!P0 IMAD.MOV.U32 R2, RZ, RZ, R7 ;  /* 0x000000ffff028224 */ /* 0x000fe400078e0007 */
[----:B------:R-:W-:-:S03]  /*15860*/  IMAD.MOV.U32 R13, RZ, RZ, R0 ;  /* 0x000000ffff0d7224 */ /* 0x000fc600078e0000 */
[----:B------:R-:W-:Y:S01]  /*15870*/  @!PT LDS RZ, [RZ] ;  /* 0x00000000fffff984 */ /* 0x000fe20000000800 */
[----:B------:R-:W-:Y:S01]  /*15880*/  @!PT LDS RZ, [RZ] ;  /* 0x00000000fffff984 */ /* 0x000fe20000000800 */
[----:B------:R-:W-:Y:S01]  /*15890*/  @!PT LDS RZ, [RZ] ;  /* 0x00000000fffff984 */ /* 0x000fe20000000800 */
[----:B------:R-:W-:Y:S04]  /*158a0*/  @!P0 LDGSTS.E.BYPASS.LTC128B.128 [R9+0x14400], desc[UR50][R2.64], !P3 ;  /* 0x1440000002098fae */ /* 0x000fe8000d901d72 */
[----:B------:R-:W-:Y:S04]  /*158b0*/  @!P0 LDGSTS.E.BYPASS.LTC128B.128 [R9+0x16400], desc[UR50][R2.64+0x40], !P2 ;  /* 0x1640004002098fae */ /* 0x000fe8000d101d72 */
[----:B------:R0:W-:Y:S01]  /*158c0*/  @!P0 LDGSTS.E.BYPASS.LTC128B.128 [R9+0x18400], desc[UR50][R2.64+0x80], !P1 ;  /* 0x1840008002098fae */ /* 0x0001e2000c901d72 */
[----:B------:R-:W-:Y:S01]  /*158d0*/  ISETP.GE.AND P0, PT, R8, R5, PT ;  /* 0x000000050800720c */ /* 0x000fe20003f06270 */
[----:B0-----:R-:W-:-:S12]  /*158e0*/  IMAD.MOV.U32 R2, RZ, RZ, R14 ;  /* 0x000000ffff027224 */ /* 0x001fd800078e000e */
[----:B------:R-:W-:Y:S05]  /*158f0*/  WARPSYNC.COLLECTIVE R15, `(.L_x_363) ;  /* 0x000000000f087348 */ /* 0x000fea0003c00000 */
[----:B------:R0:W1:Y:S02]  /*15900*/  SHFL.IDX P6, R14, R13, R12, R11 ;  /* 0x0000000c0d0e7389 */ /* 0x00006400000c000b */
[----:B01----:R-:W-:Y:S01]  /*15910*/  ENDCOLLECTIVE ;  /* 0x000000000000791b */ /* 0x003fe20003800000 */
.L_x_363:
[----:B------:R-:W-:Y:S02]  /*15920*/  IMAD.MOV.U32 R13, RZ, RZ, R4 ;  /* 0x000000ffff0d7224 */ /* 0x000fe400078e0004 */
[----:B------:R-:W-:Y:S01]  /*15930*/  IMAD.MOV.U32 R12, RZ, RZ, 0x2 ;  /* 0x00000002ff0c7424 */ /* 0x000fe200078e00ff */
[----:B------:R-:W-:-:S13]  /*15940*/  @!P0 IADD3 R7, P4, R35, R14, RZ ;  /* 0x0000000e23078210 */ /* 0x000fda0007f9e0ff */
[----:B------:R-:W-:Y:S05]  /*15950*/  WARPSYNC.COLLECTIVE R15, `(.L_x_364) ;  /* 0x000000000f087348 */ /* 0x000fea0003c00000 */
[----:B------:R0:W1:Y:S02]  /*15960*/  SHFL.IDX P6, R14, R13, R12, R11 ;  /* 0x0000000c0d0e7389 */ /* 0x00006400000c000b */
[----:B01----:R-:W-:Y:S01]  /*15970*/  ENDCOLLECTIVE ;  /* 0x000000000000791b */ /* 0x003fe20003800000 */
.L_x_364:
[----:B------:R-:W-:Y:S02]  /*15980*/  @!P0 IMAD.X R8, RZ, RZ, R2, P4 ;  /* 0x000000ffff088224 */ /* 0x000fe400020e0602 */
[----:B------:R-:W-:Y:S02]  /*15990*/  @!P0 IMAD.MOV.U32 R2, RZ, RZ, R7 ;  /* 0x000000ffff028224 */ /* 0x000fe400078e0007 */
[----:B------:R-:W-:Y:S02]  /*159a0*/  @!P0 IMAD.MOV.U32 R3, RZ, RZ, R8 ;  /* 0x000000ffff038224 */ /* 0x000fe400078e0008 */
[----:B------:R-:W-:-:S03]  /*159b0*/  VIADD R8, R6, 0x40 ;  /* 0x0000004006087836 */ /* 0x000fc60000000000 */
[----:B------:R-:W-:Y:S01]  /*159c0*/  @!PT LDS RZ, [RZ] ;  /* 0x00000000fffff984 */ /* 0x000fe20000000800 */
[----:B------:R-:W-:Y:S01]  /*159d0*/  @!PT LDS RZ, [RZ] ;  /* 0x00000000fffff984 */ /* 0x000fe20000000800 */
[----:B------:R-:W-:Y:S01]  /*159e0*/  @!PT LDS RZ, [RZ] ;  /* 0x00000000fffff984 */ /* 0x000fe20000000800 */
[----:B------:R-:W-:Y:S01]  /*159f0*/  @!P0 LDGSTS.E.BYPASS.LTC128B.128 [R9+0x14c00], desc[UR50][R2.64], !P3 ;  /* 0x14c0000002098fae */ /* 0x000fe2000d901d72 */
[----:B------:R-:W-:-:S03]  /*15a00*/  IMAD.MOV.U32 R13, RZ, RZ, R0 ;  /* 0x000000ffff0d7224 */ /* 0x000fc600078e0000 */
[----:B------:R-:W-:Y:S04]  /*15a10*/  @!P0 LDGSTS.E.BYPASS.LTC128B.128 [R9+0x16c00], desc[UR50][R2.64+0x40], !P2 ;  /* 0x16c0004002098fae */ /* 0x000fe8000d101d72 */
[----:B------:R0:W-:Y:S01]  /*15a20*/  @!P0 LDGSTS.E.BYPASS.LTC128B.128 [R9+0x18c00], desc[UR50][R2.64+0x80], !P1 ;  /* 0x18c0008002098fae */ /* 0x0001e2000c901d72 */
[----:B------:R-:W-:Y:S01]  /*15a30*/  ISETP.GE.AND P0, PT, R8, R5, PT ;  /* 0x000000050800720c */ /* 0x000fe20003f06270 */
[----:B0-----:R-:W-:-:S12]  /*15a40*/  IMAD.MOV.U32 R2, RZ, RZ, R14 ;  /* 0x000000ffff027224 */ /* 0x001fd800078e000e */
[----:B------:R-:W-:Y:S05]  /*15a50*/  WARPSYNC.COLLECTIVE R15, `(.L_x_365) ;  /* 0x000000000f087348 */ /* 0x000fea0003c00000 */
[----:B------:R0:W1:Y:S02]  /*15a60*/  SHFL.IDX P6, R14, R13, R12, R11 ;  /* 0x0000000c0d0e7389 */ /* 0x00006400000c000b */
[----:B01----:R-:W-:Y:S01]  /*15a70*/  ENDCOLLECTIVE ;  /* 0x000000000000791b */ /* 0x003fe20003800000 */
.L_x_365:
[----:B------:R-:W-:Y:S02]  /*15a80*/  IMAD.MOV.U32 R13, RZ, RZ, R4 ;  /* 0x000000ffff0d7224 */ /* 0x000fe400078e0004 */
[----:B------:R-:W-:Y:S01]  /*15a90*/  IMAD.MOV.U32 R12, RZ, RZ, 0x3 ;  /* 0x00000003ff0c7424 */ /* 0x000fe200078e00ff */
[----:B------:R-:W-:-:S13]  /*15aa0*/  @!P0 IADD3 R7, P4, R35, R14, RZ ;  /* 0x0000000e23078210 */ /* 0x000fda0007f9e0ff */
[----:B------:R-:W-:Y:S05]  /*15ab0*/  WARPSYNC.COLLECTIVE R15, `(.L_x_366) ;  /* 0x000000000f087348 */ /* 0x000fea0003c00000 */
[----:B------:R0:W1:Y:S02]  /*15ac0*/  SHFL.IDX P6, R14, R13, R12, R11 ;  /* 0x0000000c0d0e7389 */ /* 0x00006400000c000b */
[----:B01----:R-:W-:Y:S01]  /*15ad0*/  ENDCOLLECTIVE ;  /* 0x000000000000791b */ /* 0x003fe20003800000 */
.L_x_366:
[----:B------:R-:W-:Y:S02]  /*15ae0*/  @!P0 IMAD.X R8, RZ, RZ, R2, P4 ;  /* 0x000000ffff088224 */ /* 0x000fe400020e0602 */
[----:B------:R-:W-:Y:S02]  /*15af0*/  @!P0 IMAD.MOV.U32 R2, RZ, RZ, R7 ;  /* 0x000000ffff028224 */ /* 0x000fe400078e0007 */
        /* <DEDUP_REMOVED lines=12> */
.L_x_367:
[----:B------:R-:W-:Y:S05]  /*15bc0*/  BRA `(.L_x_368) ;  /* 0xffffffb400d07947 */ /* 0x000fea000383ffff */
.L_x_275:
[----:B0-----:R0:W2:Y:S02]  /*15bd0*/  SYNCS.PHASECHK.TRANS64.TRYWAIT P0, [R16+URZ+0x29820], R3 ;  /* 0x02982003100075a7 */ /* 0x0010a4000800017f */
[----:B--2---:R-:W-:Y:S05]  /*15be0*/  @!P0 NANOSLEEP.SYNCS 0x989680 ;  /* 0x009896800000895d */ /* 0x004fea0003900000 */
[----:B------:R-:W2:Y:S02]  /*15bf0*/  @!P0 SYNCS.PHASECHK.TRANS64 P0, [R16+URZ+0x29820], R3 ;  /* 0x02982003100085a7 */ /* 0x000ea4000800007f */
[----:B--2---:R-:W-:Y:S05]  /*15c00*/  @!P0 BRA `(.L_x_275) ;  /* 0xfffffffc00f08947 */ /* 0x004fea000383ffff */
[----:B------:R-:W-:Y:S05]  /*15c10*/  BRA `(.L_x_369) ;  /* 0xffffffb800407947 */ /* 0x000fea000383ffff */
.L_x_279:
[----:B0-----:R0:W2:Y:S02]  /*15c20*/  SYNCS.PHASECHK.TRANS64.TRYWAIT P0, [R0+URZ+0x29880], R29 ;  /* 0x0298801d000075a7 */ /* 0x0010a4000800017f */
[----:B--2---:R-:W-:Y:S05]  /*15c30*/  @!P0 NANOSLEEP.SYNCS 0x989680 ;  /* 0x009896800000895d */ /* 0x004fea0003900000 */
[----:B------:R-:W2:Y:S02]  /*15c40*/  @!P0 SYNCS.PHASECHK.TRANS64 P0, [R0+URZ+0x29880], R29 ;  /* 0x0298801d000085a7 */ /* 0x000ea4000800007f */
[----:B--2---:R-:W-:Y:S05]  /*15c50*/  @!P0 BRA `(.L_x_279) ;  /* 0xfffffffc00f08947 */ /* 0x004fea000383ffff */
[----:B------:R-:W-:Y:S05]  /*15c60*/  BRA `(.L_x_370) ;  /* 0xffffffbc00707947 */ /* 0x000fea000383ffff */
.L_x_280:
        /* <DEDUP_REMOVED lines=8> */
.L_x_372:
[----:B------:R-:W-:Y:S05]  /*15cf0*/  BSYNC B0 ;  /* 0x0000000000007941 */ /* 0x000fea0003800000 */
.L_x_371:
[----:B------:R-:W-:Y:S01]  /*15d00*/  IMAD.MOV.U32 R13, RZ, RZ, R8 ;  /* 0x000000ffff0d7224 */ /* 0x000fe200078e0008 */
[----:B------:R-:W-:Y:S01]  /*15d10*/  MOV R11, 0x1c1f ;  /* 0x00001c1f000b7802 */ /* 0x000fe20000000f00 */
[----:B------:R-:W-:Y:S01]  /*15d20*/  IMAD.MOV.U32 R12, RZ, RZ, RZ ;  /* 0x000000ffff0c7224 */ /* 0x000fe200078e00ff */
[----:B------:R-:W-:Y:S01]  /*15d30*/  IADD3 R9, R16, R9, R33 ;  /* 0x0000000910097210 */ /* 0x000fe20007ffe021 */
[----:B------:R-:W-:Y:S02]  /*15d40*/  IMAD.MOV.U32 R15, RZ, RZ, -0x1 ;  /* 0xffffffffff0f7424 */ /* 0x000fe400078e00ff */
[----:B------:R-:W-:Y:S02]  /*15d50*/  IMAD.MOV.U32 R3, RZ, RZ, R14 ;  /* 0x000000ffff037224 */ /* 0x000fe400078e000e */
[----:B------:R-:W-:-:S07]  /*15d60*/  IMAD.IADD R21, R34, 0x1, R9 ;  /* 0x0000000122157824 */ /* 0x000fce00078e0209 */
[----:B------:R-:W-:Y:S05]  /*15d70*/  WARPSYNC.COLLECTIVE R15, `(.L_x_373) ;  /* 0x000000000f087348 */ /* 0x000fea0003c00000 */
[----:B------:R0:W1:Y:S02]  /*15d80*/  SHFL.IDX P6, R14, R13, R12, R11 ;  /* 0x0000000c0d0e7389 */ /* 0x00006400000c000b */
[----:B01----:R-:W-:Y:S01]  /*15d90*/  ENDCOLLECTIVE ;  /* 0x000000000000791b */ /* 0x003fe20003800000 */
.L_x_373:
[----:B------:R-:W-:Y:S02]  /*15da0*/  IMAD.MOV.U32 R13, RZ, RZ, R22 ;  /* 0x000000ffff0d7224 */ /* 0x000fe400078e0016 */
[----:B------:R-:W-:Y:S02]  /*15db0*/  IMAD.MOV.U32 R12, RZ, RZ, 0x1 ;  /* 0x00000001ff0c7424 */ /* 0x000fe400078e00ff */
[----:B------:R-:W-:-:S07]  /*15dc0*/  IMAD.MOV.U32 R2, RZ, RZ, R14 ;  /* 0x000000ffff027224 */ /* 0x000fce00078e000e */
[----:B------:R-:W-:Y:S05]  /*15dd0*/  WARPSYNC.COLLECTIVE R15, `(.L_x_374) ;  /* 0x000000000f087348 */ /* 0x000fea0003c00000 */
[----:B------:R0:W1:Y:S02]  /*15de0*/  SHFL.IDX P6, R14, R13, R12, R11 ;  /* 0x0000000c0d0e7389 */ /* 0x00006400000c000b */
[----:B01----:R-:W-:Y:S01]  /*15df0*/  ENDCOLLECTIVE ;  /* 0x000000000000791b */ /* 0x003fe20003800000 */
.L_x_374:
        /* <DEDUP_REMOVED lines=8> */
[----:B0-----:R-:W-:-:S07]  /*15e80*/  IMAD.MOV.U32 R3, RZ, RZ, R14 ;  /* 0x000000ffff037224 */ /* 0x001fce00078e000e */
[----:B------:R-:W-:Y:S05]  /*15e90*/  WARPSYNC.COLLECTIVE R15, `(.L_x_375) ;  /* 0x000000000f087348 */ /* 0x000fea0003c00000 */
[----:B------:R0:W1:Y:S02]  /*15ea0*/  SHFL.IDX P6, R14, R13, R12, R11 ;  /* 0x0000000c0d0e7389 */ /* 0x00006400000c000b */
[----:B01----:R-:W-:Y:S01]  /*15eb0*/  ENDCOLLECTIVE ;  /* 0x000000000000791b */ /* 0x003fe20003800000 */
.L_x_375:
[----:B------:R-:W-:Y:S02]  /*15ec0*/  IMAD.MOV.U32 R13, RZ, RZ, R22 ;  /* 0x000000ffff0d7224 */ /* 0x000fe400078e0016 */
[----:B------:R-:W-:Y:S02]  /*15ed0*/  IMAD.MOV.U32 R12, RZ, RZ, 0x2 ;  /* 0x00000002ff0c7424 */ /* 0x000fe400078e00ff */
[----:B------:R-:W-:-:S07]  /*15ee0*/  IMAD.MOV.U32 R2, RZ, RZ, R14 ;  /* 0x000000ffff027224 */ /* 0x000fce00078e000e */
[----:B------:R-:W-:Y:S05]  /*15ef0*/  WARPSYNC.COLLECTIVE R15, `(.L_x_376) ;  /* 0x000000000f087348 */ /* 0x000fea0003c00000 */
[----:B------:R0:W1:Y:S02]  /*15f00*/  SHFL.IDX P6, R14, R13, R12, R11 ;  /* 0x0000000c0d0e7389 */ /* 0x00006400000c000b */
[----:B01----:R-:W-:Y:S01]  /*15f10*/  ENDCOLLECTIVE ;  /* 0x000000000000791b */ /* 0x003fe20003800000 */
.L_x_376:
        /* <DEDUP_REMOVED lines=12> */
.L_x_377:
[----:B------:R-:W-:Y:S02]  /*15fe0*/  IMAD.MOV.U32 R13, RZ, RZ, R22 ;  /* 0x000000ffff0d7224 */ /* 0x000fe400078e0016 */
[----:B------:R-:W-:Y:S02]  /*15ff0*/  IMAD.MOV.U32 R12, RZ, RZ, 0x3 ;  /* 0x00000003ff0c7424 */ /* 0x000fe400078e00ff */
[----:B------:R-:W-:-:S07]  /*16000*/  IMAD.MOV.U32 R2, RZ, RZ, R14 ;  /* 0x000000ffff027224 */ /* 0x000fce00078e000e */
[----:B------:R-:W-:Y:S05]  /*16010*/  WARPSYNC.COLLECTIVE R15, `(.L_x_378) ;  /* 0x000000000f087348 */ /* 0x000fea0003c00000 */
[----:B------:R0:W1:Y:S02]  /*16020*/  SHFL.IDX P6, R14, R13, R12, R11 ;  /* 0x0000000c0d0e7389 */ /* 0x00006400000c000b */
[----:B01----:R-:W-:Y:S01]  /*16030*/  ENDCOLLECTIVE ;  /* 0x000000000000791b */ /* 0x003fe20003800000 */
.L_x_378:
        /* <DEDUP_REMOVED lines=12> */
.L_x_379:
[----:B------:R-:W-:Y:S02]  /*16100*/  IMAD.MOV.U32 R13, RZ, RZ, R23 ;  /* 0x000000ffff0d7224 */ /* 0x000fe400078e0017 */
[----:B------:R-:W-:Y:S02]  /*16110*/  IMAD.MOV.U32 R12, RZ, RZ, RZ ;  /* 0x000000ffff0c7224 */ /* 0x000fe400078e00ff */
[----:B------:R-:W-:-:S07]  /*16120*/  IMAD.MOV.U32 R2, RZ, RZ, R14 ;  /* 0x000000ffff027224 */ /* 0x000fce00078e000e */
[----:B------:R-:W-:Y:S05]  /*16130*/  WARPSYNC.COLLECTIVE R15, `(.L_x_380) ;  /* 0x000000000f087348 */ /* 0x000fea0003c00000 */
[----:B------:R0:W1:Y:S02]  /*16140*/  SHFL.IDX P6, R14, R13, R12, R11 ;  /* 0x0000000c0d0e7389 */ /* 0x00006400000c000b */
[----:B01----:R-:W-:Y:S01]  /*16150*/  ENDCOLLECTIVE ;  /* 0x000000000000791b */ /* 0x003fe20003800000 */
.L_x_380:
        /* <DEDUP_REMOVED lines=12> */
.L_x_381:
[----:B------:R-:W-:Y:S01]  /*16220*/  IMAD.MOV.U32 R2, RZ, RZ, R14 ;  /* 0x000000ffff027224 */ /* 0x000fe200078e000e */
[----:B------:R-:W-:Y:S06]  /*16230*/  BRA `(.L_x_382) ;  /* 0xffffffbc000c7947 */ /* 0x000fec000383ffff */
.L_x_285:
[----:B---3--:R3:W4:Y:S02]  /*16240*/  SYNCS.PHASECHK.TRANS64.TRYWAIT P0, [R0+URZ+0x29840], R29 ;  /* 0x0298401d000075a7 */ /* 0x008724000800017f */
[----:B----4-:R-:W-:Y:S05]  /*16250*/  @!P0 NANOSLEEP.SYNCS 0x989680 ;  /* 0x009896800000895d */ /* 0x010fea0003900000 */
[----:B------:R-:W4:Y:S02]  /*16260*/  @!P0 SYNCS.PHASECHK.TRANS64 P0, [R0+URZ+0x29840], R29 ;  /* 0x0298401d000085a7 */ /* 0x000f24000800007f */
[----:B----4-:R-:W-:Y:S05]  /*16270*/  @!P0 BRA `(.L_x_285) ;  /* 0xfffffffc00f08947 */ /* 0x010fea000383ffff */
[----:B------:R-:W-:Y:S05]  /*16280*/  BRA `(.L_x_383) ;  /* 0xffffffbc00607947 */ /* 0x000fea000383ffff */
.L_x_286:
        /* <DEDUP_REMOVED lines=8> */
.L_x_385:
[----:B------:R-:W-:Y:S05]  /*16310*/  BSYNC B0 ;  /* 0x0000000000007941 */ /* 0x000fea0003800000 */
.L_x_384:
[----:B------:R-:W-:Y:S02]  /*16320*/  IMAD.MOV.U32 R13, RZ, RZ, R4 ;  /* 0x000000ffff0d7224 */ /* 0x000fe400078e0004 */
[----:B------:R-:W-:Y:S02]  /*16330*/  IMAD.MOV.U32 R12, RZ, RZ, RZ ;  /* 0x000000ffff0c7224 */ /* 0x000fe400078e00ff */
[----:B------:R-:W-:Y:S02]  /*16340*/  IMAD.MOV.U32 R11, RZ, RZ, 0x1c1f ;  /* 0x00001c1fff0b7424 */ /* 0x000fe400078e00ff */
[----:B------:R-:W-:Y:S02]  /*16350*/  IMAD.MOV.U32 R15, RZ, RZ, -0x1 ;  /* 0xffffffffff0f7424 */ /* 0x000fe400078e00ff */
[----:B------:R-:W-:Y:S02]  /*16360*/  IMAD.MOV.U32 R3, RZ, RZ, R14 ;  /* 0x000000ffff037224 */ /* 0x000fe400078e000e */
[----:B------:R-:W-:-:S07]  /*16370*/  IMAD.IADD R7, R16, 0x1, R7 ;  /* 0x0000000110077824 */ /* 0x000fce00078e0207 */
[----:B------:R-:W-:Y:S05]  /*16380*/  WARPSYNC.COLLECTIVE R15, `(.L_x_386) ;  /* 0x000000000f087348 */ /* 0x000fea0003c00000 */
[----:B------:R0:W1:Y:S02]  /*16390*/  SHFL.IDX P6, R14, R13, R12, R11 ;  /* 0x0000000c0d0e7389 */ /* 0x00006400000c000b */
[----:B01----:R-:W-:Y:S01]  /*163a0*/  ENDCOLLECTIVE ;  /* 0x000000000000791b */ /* 0x003fe20003800000 */
.L_x_386:
[----:B------:R-:W-:Y:S02]  /*163b0*/  IMAD.MOV.U32 R13, RZ, RZ, R5 ;  /* 0x000000ffff0d7224 */ /* 0x000fe400078e0005 */
[----:B------:R-:W-:Y:S02]  /*163c0*/  IMAD.MOV.U32 R12, RZ, RZ, 0x1 ;  /* 0x00000001ff0c7424 */ /* 0x000fe400078e00ff */
[----:B------:R-:W-:-:S07]  /*163d0*/  IMAD.MOV.U32 R2, RZ, RZ, R14 ;  /* 0x000000ffff027224 */ /* 0x000fce00078e000e */
[----:B------:R-:W-:Y:S05]  /*163e0*/  WARPSYNC.COLLECTIVE R15, `(.L_x_387) ;  /* 0x000000000f087348 */ /* 0x000fea0003c00000 */
[----:B------:R0:W1:Y:S02]  /*163f0*/  SHFL.IDX P6, R14, R13, R12, R11 ;  /* 0x0000000c0d0e7389 */ /* 0x00006400000c000b */
[----:B01----:R-:W-:Y:S01]  /*16400*/  ENDCOLLECTIVE ;  /* 0x000000000000791b */ /* 0x003fe20003800000 */
.L_x_387:
[----:B------:R-:W-:-:S05]  /*16410*/  IADD3 R2, P0, R35, R2, RZ ;  /* 0x0000000223027210 */ /* 0x000fca0007f1e0ff */
[----:B------:R-:W-:-:S05]  /*16420*/  IMAD.X R3, RZ, RZ, R3, P0 ;  /* 0x000000ffff037224 */ /* 0x000fca00000e0603 */
[----:B------:R-:W-:Y:S01]  /*16430*/  @!PT LDS RZ, [RZ] ;  /* 0x00000000fffff984 */ /* 0x000fe20000000800 */
[----:B------:R-:W-:Y:S01]  /*16440*/  @!PT LDS RZ, [RZ] ;  /* 0x00000000fffff984 */ /* 0x000fe20000000800 */
[----:B------:R-:W-:Y:S01]  /*16450*/  @!PT LDS RZ, [RZ] ;  /* 0x00000000fffff984 */ /* 0x000fe20000000800 */
[----:B------:R-:W-:Y:S01]  /*16460*/  LDGSTS.E.BYPASS.LTC128B.128 [R7+0x1a400], desc[UR50][R2.64], !P4 ;  /* 0x1a40000002077fae */ /* 0x000fe2000e101d72 */
[----:B------:R-:W-:-:S03]  /*16470*/  IMAD.MOV.U32 R13, RZ, RZ, R4 ;  /* 0x000000ffff0d7224 */ /* 0x000fc600078e0004 */
[----:B------:R-:W-:Y:S04]  /*16480*/  LDGSTS.E.BYPASS.LTC128B.128 [R7+0x1cc00], desc[UR50][R2.64+0x40], !P3 ;  /* 0x1cc0004002077fae */ /* 0x000fe8000d901d72 */
[----:B------:R0:W-:Y:S02]  /*16490*/  LDGSTS.E.BYPASS.LTC128B.128 [R7+0x1f400], desc[UR50][R2.64+0x80], !P1 ;  /* 0x1f40008002077fae */ /* 0x0001e4000c901d72 */
[----:B0-----:R-:W-:-:S07]  /*164a0*/  IMAD.MOV.U32 R3, RZ, RZ, R14 ;  /* 0x000000ffff037224 */ /* 0x001fce00078e000e */
[----:B------:R-:W-:Y:S05]  /*164b0*/  WARPSYNC.COLLECTIVE R15, `(.L_x_388) ;  /* 0x000000000f087348 */ /* 0x000fea0003c00000 */
[----:B------:R0:W1:Y:S02]  /*164c0*/  SHFL.IDX P6, R14, R13, R12, R11 ;  /* 0x0000000c0d0e7389 */ /* 0x00006400000c000b */
[----:B01----:R-:W-:Y:S01]  /*164d0*/  ENDCOLLECTIVE ;  /* 0x000000000000791b */ /* 0x003fe20003800000 */
.L_x_388:
[----:B------:R-:W-:Y:S02]  /*164e0*/  IMAD.MOV.U32 R13, RZ, RZ, R5 ;  /* 0x000000ffff0d7224 */ /* 0x000fe400078e0005 */
[----:B------:R-:W-:Y:S02]  /*164f0*/  IMAD.MOV.U32 R12, RZ, RZ, 0x2 ;  /* 0x00000002ff0c7424 */ /* 0x000fe400078e00ff */
[----:B------:R-:W-:-:S07]  /*16500*/  IMAD.MOV.U32 R2, RZ, RZ, R14 ;  /* 0x000000ffff027224 */ /* 0x000fce00078e000e */
[----:B------:R-:W-:Y:S05]  /*16510*/  WARPSYNC.COLLECTIVE R15, `(.L_x_389) ;  /* 0x000000000f087348 */ /* 0x000fea0003c00000 */
[----:B------:R0:W1:Y:S02]  /*16520*/  SHFL.IDX P6, R14, R13, R12, R11 ;  /* 0x0000000c0d0e7389 */ /* 0x00006400000c000b */
[----:B01----:R-:W-:Y:S01]  /*16530*/  ENDCOLLECTIVE ;  /* 0x000000000000791b */ /* 0x003fe20003800000 */
.L_x_389:
[----:B------:R-:W-:-:S05]  /*16540*/  IADD3 R2, P0, R35, R2, RZ ;  /* 0x0000000223027210 */ /* 0x000fca0007f1e0ff */
[----:B------:R-:W-:-:S05]  /*16550*/  IMAD.X R3, RZ, RZ, R3, P0 ;  /* 0x000000ffff037224 */ /* 0x000fca00000e0603 */
[----:B------:R-:W-:Y:S01]  /*16560*/  @!PT LDS RZ, [RZ] ;  /* 0x00000000fffff984 */ /* 0x000fe20000000800 */
[----:B------:R-:W-:Y:S01]  /*16570*/  @!PT LDS RZ, [RZ] ;  /* 0x00000000fffff984 */ /* 0x000fe20000000800 */
[----:B------:R-:W-:Y:S01]  /*16580*/  @!PT LDS RZ, [RZ] ;  /* 0x00000000fffff984 */ /* 0x000fe20000000800 */
[----:B------:R0:W-:Y:S01]  /*16590*/  LDGSTS.E.BYPASS.LTC128B.128 [R7+0x1ac00], desc[UR50][R2.64], !P4 ;  /* 0x1ac0000002077fae */ /* 0x0001e2000e101d72 */
[----:B------:R-:W-:-:S03]  /*165a0*/  IMAD.MOV.U32 R13, RZ, RZ, R4 ;  /* 0x000000ffff0d7224 */ /* 0x000fc600078e0004 */
[----:B------:R0:W-:Y:S04]  /*165b0*/  LDGSTS.E.BYPASS.LTC128B.128 [R7+0x1d400], desc[UR50][R2.64+0x40], !P3 ;  /* 0x1d40004002077fae */ /* 0x0001e8000d901d72 */
[----:B------:R0:W-:Y:S01]  /*165c0*/  LDGSTS.E.BYPASS.LTC128B.128 [R7+0x1fc00], desc[UR50][R2.64+0x80], !P1 ;  /* 0x1fc0008002077fae */ /* 0x0001e2000c901d72 */
[----:B------:R-:W-:-:S07]  /*165d0*/  IMAD.MOV.U32 R9, RZ, RZ, R14 ;  /* 0x000000ffff097224 */ /* 0x000fce00078e000e */
[----:B0-----:R-:W-:Y:S05]  /*165e0*/  WARPSYNC.COLLECTIVE R15, `(.L_x_390) ;  /* 0x000000000f087348 */ /* 0x001fea0003c00000 */
[----:B------:R1:W2:Y:S02]  /*165f0*/  SHFL.IDX P6, R14, R13, R12, R11 ;  /* 0x0000000c0d0e7389 */ /* 0x0002a400000c000b */
[----:B012---:R-:W-:Y:S01]  /*16600*/  ENDCOLLECTIVE ;  /* 0x000000000000791b */ /* 0x007fe20003800000 */
.L_x_390:
[----:B------:R-:W-:Y:S02]  /*16610*/  IMAD.MOV.U32 R13, RZ, RZ, R5 ;  /* 0x000000ffff0d7224 */ /* 0x000fe400078e0005 */
[----:B------:R-:W-:Y:S02]  /*16620*/  IMAD.MOV.U32 R12, RZ, RZ, 0x3 ;  /* 0x00000003ff0c7424 */ /* 0x000fe400078e00ff */
[----:B------:R-:W-:-:S07]  /*16630*/  IMAD.MOV.U32 R2, RZ, RZ, R14 ;  /* 0x000000ffff027224 */ /* 0x000fce00078e000e */
[----:B------:R-:W-:Y:S05]  /*16640*/  WARPSYNC.COLLECTIVE R15, `(.L_x_391) ;  /* 0x000000000f087348 */ /* 0x000fea0003c00000 */
[----:B------:R0:W1:Y:S02]  /*16650*/  SHFL.IDX P6, R14, R13, R12, R11 ;  /* 0x0000000c0d0e7389 */ /* 0x00006400000c000b */
[----:B01----:R-:W-:Y:S01]  /*16660*/  ENDCOLLECTIVE ;  /* 0x000000000000791b */ /* 0x003fe20003800000 */
.L_x_391:
        /* <DEDUP_REMOVED lines=13> */
.L_x_392:
[----:B------:R-:W-:Y:S02]  /*16740*/  IMAD.MOV.U32 R13, RZ, RZ, R8 ;  /* 0x000000ffff0d7224 */ /* 0x000fe400078e0008 */
[----:B------:R-:W-:Y:S02]  /*16750*/  IMAD.MOV.U32 R12, RZ, RZ, RZ ;  /* 0x000000ffff0c7224 */ /* 0x000fe400078e00ff */
[----:B------:R-:W-:-:S07]  /*16760*/  IMAD.MOV.U32 R2, RZ, RZ, R14 ;  /* 0x000000ffff027224 */ /* 0x000fce00078e000e */
[----:B------:R-:W-:Y:S05]  /*16770*/  WARPSYNC.COLLECTIVE R15, `(.L_x_393) ;  /* 0x000000000f087348 */ /* 0x000fea0003c00000 */
[----:B------:R0:W1:Y:S02]  /*16780*/  SHFL.IDX P6, R14, R13, R12, R11 ;  /* 0x0000000c0d0e7389 */ /* 0x00006400000c000b */
[----:B01----:R-:W-:Y:S01]  /*16790*/  ENDCOLLECTIVE ;  /* 0x000000000000791b */ /* 0x003fe20003800000 */
.L_x_393:
        /* <DEDUP_REMOVED lines=13> */
.L_x_394:
[----:B------:R-:W-:Y:S01]  /*16870*/  IMAD.MOV.U32 R2, RZ, RZ, R14 ;  /* 0x000000ffff027224 */ /* 0x000fe200078e000e */
[----:B------:R-:W-:Y:S06]  /*16880*/  BRA `(.L_x_395) ;  /* 0xffffffb800f07947 */ /* 0x000fec000383ffff */
.L_x_291:
[----:B0-----:R0:W2:Y:S02]  /*16890*/  SYNCS.PHASECHK.TRANS64.TRYWAIT P1, [R0+URZ+0x29870], R3 ;  /* 0x02987003000075a7 */ /* 0x0010a4000802017f */
[----:B--2---:R-:W-:Y:S05]  /*168a0*/  @!P1 NANOSLEEP.SYNCS 0x989680 ;  /* 0x009896800000995d */ /* 0x004fea0003900000 */
[----:B------:R-:W2:Y:S02]  /*168b0*/  @!P1 SYNCS.PHASECHK.TRANS64 P1, [R0+URZ+0x29870], R3 ;  /* 0x02987003000095a7 */ /* 0x000ea4000802007f */
[----:B--2---:R-:W-:Y:S05]  /*168c0*/  @!P1 BRA `(.L_x_291) ;  /* 0xfffffffc00f09947 */ /* 0x004fea000383ffff */
[----:B------:R-:W-:Y:S05]  /*168d0*/  BRA `(.L_x_396) ;  /* 0xffffffbc005c7947 */ /* 0x000fea000383ffff */
.L_x_293:
[----:B0-----:R0:W2:Y:S02]  /*168e0*/  SYNCS.PHASECHK.TRANS64.TRYWAIT P1, [R0+URZ+0x29860], R3 ;  /* 0x02986003000075a7 */ /* 0x0010a4000802017f */
[----:B--2---:R-:W-:Y:S05]  /*168f0*/  @!P1 NANOSLEEP.SYNCS 0x989680 ;  /* 0x009896800000995d */ /* 0x004fea0003900000 */
[----:B------:R-:W2:Y:S02]  /*16900*/  @!P1 SYNCS.PHASECHK.TRANS64 P1, [R0+URZ+0x29860], R3 ;  /* 0x02986003000095a7 */ /* 0x000ea4000802007f */
[----:B--2---:R-:W-:Y:S05]  /*16910*/  @!P1 BRA `(.L_x_293) ;  /* 0xfffffffc00f09947 */ /* 0x004fea000383ffff */
[----:B------:R-:W-:Y:S05]  /*16920*/  BRA `(.L_x_397) ;  /* 0xffffffbc006c7947 */ /* 0x000fea000383ffff */
.L_x_301:
[----:B0-----:R0:W3:Y:S02]  /*16930*/  SYNCS.PHASECHK.TRANS64.TRYWAIT P1, [R18+URZ+0x29870], R3 ;  /* 0x02987003120075a7 */ /* 0x0010e4000802017f */
[----:B---3--:R-:W-:Y:S05]  /*16940*/  @!P1 NANOSLEEP.SYNCS 0x989680 ;  /* 0x009896800000995d */ /* 0x008fea0003900000 */
[----:B------:R-:W3:Y:S02]  /*16950*/  @!P1 SYNCS.PHASECHK.TRANS64 P1, [R18+URZ+0x29870], R3 ;  /* 0x02987003120095a7 */ /* 0x000ee4000802007f */
[----:B---3--:R-:W-:Y:S05]  /*16960*/  @!P1 BRA `(.L_x_301) ;  /* 0xfffffffc00f09947 */ /* 0x008fea000383ffff */
[----:B------:R-:W-:Y:S05]  /*16970*/  BRA `(.L_x_398) ;  /* 0xffffffc400347947 */ /* 0x000fea000383ffff */
.L_x_303:
[----:B0-----:R0:W2:Y:S02]  /*16980*/  SYNCS.PHASECHK.TRANS64.TRYWAIT P1, [R18+URZ+0x29860], R3 ;  /* 0x02986003120075a7 */ /* 0x0010a4000802017f */
[----:B--2---:R-:W-:Y:S05]  /*16990*/  @!P1 NANOSLEEP.SYNCS 0x989680 ;  /* 0x009896800000995d */ /* 0x004fea0003900000 */
[----:B------:R-:W2:Y:S02]  /*169a0*/  @!P1 SYNCS.PHASECHK.TRANS64 P1, [R18+URZ+0x29860], R3 ;  /* 0x02986003120095a7 */ /* 0x000ea4000802007f */
[----:B--2---:R-:W-:Y:S05]  /*169b0*/  @!P1 BRA `(.L_x_303) ;  /* 0xfffffffc00f09947 */ /* 0x004fea000383ffff */
[----:B------:R-:W-:Y:S05]  /*169c0*/  BRA `(.L_x_399) ;  /* 0xffffffc400407947 */ /* 0x000fea000383ffff */
.L_x_315:
[----:B0-----:R0:W2:Y:S02]  /*169d0*/  SYNCS.PHASECHK.TRANS64.TRYWAIT P0, [R4+URZ+0x29820], R0 ;  /* 0x02982000040075a7 */ /* 0x0010a4000800017f */
[----:B--2---:R-:W-:Y:S05]  /*169e0*/  @!P0 NANOSLEEP.SYNCS 0x989680 ;  /* 0x009896800000895d */ /* 0x004fea0003900000 */
[----:B------:R-:W2:Y:S02]  /*169f0*/  @!P0 SYNCS.PHASECHK.TRANS64 P0, [R4+URZ+0x29820], R0 ;  /* 0x02982000040085a7 */ /* 0x000ea4000800007f */
[----:B--2---:R-:W-:Y:S05]  /*16a00*/  @!P0 BRA `(.L_x_315) ;  /* 0xfffffffc00f08947 */ /* 0x004fea000383ffff */
[----:B------:R-:W-:Y:S05]  /*16a10*/  BRA `(.L_x_400) ;  /* 0xffffffd800007947 */ /* 0x000fea000383ffff */
.L_x_316:
[----:B------:R-:W2:Y:S01]  /*16a20*/  S2R R2, SR_TID.X ;  /* 0x0000000000027919 */ /* 0x000ea20000002100 */
[----:B------:R-:W-:Y:S01]  /*16a30*/  BSSY B0, `(.L_x_401) ;  /* 0x000000a000007945 */ /* 0x000fe20003800000 */
[----:B------:R-:W-:Y:S02]  /*16a40*/  IMAD.MOV.U32 R12, RZ, RZ, RZ ;  /* 0x000000ffff0c7224 */ /* 0x000fe400078e00ff */
[----:B------:R-:W-:Y:S02]  /*16a50*/  IMAD.MOV.U32 R11, RZ, RZ, 0x1f ;  /* 0x0000001fff0b7424 */ /* 0x000fe400078e00ff */
[----:B------:R-:W-:Y:S01]  /*16a60*/  IMAD.MOV.U32 R15, RZ, RZ, -0x1 ;  /* 0xffffffffff0f7424 */ /* 0x000fe200078e00ff */
[----:B--2---:R-:W-:-:S04]  /*16a70*/  SHF.R.U32.HI R2, RZ, 0x5, R2 ;  /* 0x00000005ff027819 */ /* 0x004fc80000011602 */
[----:B------:R-:W-:-:S05]  /*16a80*/  LOP3.LUT R2, R2, 0x3, RZ, 0xc0, !PT ;  /* 0x0000000302027812 */ /* 0x000fca00078ec0ff */
[----:B------:R-:W-:-:S07]  /*16a90*/  IMAD.MOV.U32 R13, RZ, RZ, R2 ;  /* 0x000000ffff0d7224 */ /* 0x000fce00078e0002 */
[----:B01----:R-:W-:Y:S05]  /*16aa0*/  WARPSYNC.COLLECTIVE R15, `(.L_x_402) ;  /* 0x000000000f087348 */ /* 0x003fea0003c00000 */
[----:B------:R2:W3:Y:S02]  /*16ab0*/  SHFL.IDX P6, R14, R13, R12, R11 ;  /* 0x0000000c0d0e7389 */ /* 0x0004e400000c000b */
[----:B0123--:R-:W-:Y:S01]  /*16ac0*/  ENDCOLLECTIVE ;  /* 0x000000000000791b */ /* 0x00ffe20003800000 */
.L_x_402:
[----:B------:R-:W-:Y:S05]  /*16ad0*/  BSYNC B0 ;  /* 0x0000000000007941 */ /* 0x000fea0003800000 */
.L_x_401:
[----:B------:R-:W-:Y:S05]  /*16ae0*/  BRA `(.L_x_403) ;  /* 0xffffffd400e87947 */ /* 0x000fea000383ffff */
.L_x_319:
[----:B------:R-:W-:Y:S01]  /*16af0*/  BSSY B1, `(.L_x_404) ;  /* 0x0000006000017945 */ /* 0x000fe20003800000 */
[----:B------:R-:W-:-:S07]  /*16b00*/  IMAD.MOV.U32 R15, RZ, RZ, -0x1 ;  /* 0xffffffffff0f7424 */ /* 0x000fce00078e00ff */
[----:B01----:R-:W-:Y:S05]  /*16b10*/  WARPSYNC.COLLECTIVE R15, `(.L_x_405) ;  /* 0x000000000f0c7348 */ /* 0x003fea0003c00000 */
[----:B------:R-:W-:Y:S02]  /*16b20*/  ELECT P6, UR62, PT ;  /* 0x00000000003e782f */ /* 0x000fe400038c0000 */
[----:B------:R-:W-:Y:S01]  /*16b30*/  MOV R14, UR62 ;  /* 0x0000003e000e7c02 */ /* 0x000fe20008000f00 */
[----:B01----:R-:W-:Y:S10]  /*16b40*/  ENDCOLLECTIVE ;  /* 0x000000000000791b */ /* 0x003ff40003800000 */
.L_x_405:
[----:B------:R-:W-:Y:S05]  /*16b50*/  BSYNC B1 ;  /* 0x0000000000017941 */ /* 0x000fea0003800000 */
.L_x_404:
[----:B------:R-:W-:Y:S05]  /*16b60*/  BRA `(.L_x_406) ;  /* 0xffffffd400e07947 */ /* 0x000fea000383ffff */
.L_x_321:
[----:B0-----:R0:W2:Y:S02]  /*16b70*/  SYNCS.PHASECHK.TRANS64.TRYWAIT P1, [R5+URZ+0x29840], R0 ;  /* 0x02984000050075a7 */ /* 0x0010a4000802017f */
[----:B--2---:R-:W-:Y:S05]  /*16b80*/  @!P1 NANOSLEEP.SYNCS 0x989680 ;  /* 0x009896800000995d */ /* 0x004fea0003900000 */
[----:B------:R-:W2:Y:S02]  /*16b90*/  @!P1 SYNCS.PHASECHK.TRANS64 P1, [R5+URZ+0x29840], R0 ;  /* 0x02984000050095a7 */ /* 0x000ea4000802007f */
[----:B--2---:R-:W-:Y:S05]  /*16ba0*/  @!P1 BRA `(.L_x_321) ;  /* 0xfffffffc00f09947 */ /* 0x004fea000383ffff */
[----:B------:R-:W-:Y:S05]  /*16bb0*/  BRA `(.L_x_407) ;  /* 0xffffffd800007947 */ /* 0x000fea000383ffff */
.L_x_323:
[----:B--2---:R2:W3:Y:S02]  /*16bc0*/  SYNCS.PHASECHK.TRANS64.TRYWAIT P1, [R19+URZ+0x29840], R2 ;  /* 0x02984002130075a7 */ /* 0x0044e4000802017f */
[----:B---3--:R-:W-:Y:S05]  /*16bd0*/  @!P1 NANOSLEEP.SYNCS 0x989680 ;  /* 0x009896800000995d */ /* 0x008fea0003900000 */
[----:B------:R-:W3:Y:S02]  /*16be0*/  @!P1 SYNCS.PHASECHK.TRANS64 P1, [R19+URZ+0x29840], R2 ;  /* 0x02984002130095a7 */ /* 0x000ee4000802007f */
[----:B---3--:R-:W-:Y:S05]  /*16bf0*/  @!P1 BRA `(.L_x_323) ;  /* 0xfffffffc00f09947 */ /* 0x008fea000383ffff */
[----:B------:R-:W-:Y:S05]  /*16c00*/  BRA `(.L_x_408) ;  /* 0xffffffd8000c7947 */ /* 0x000fea000383ffff */
.L_x_325:
[----:B---3--:R3:W4:Y:S02]  /*16c10*/  SYNCS.PHASECHK.TRANS64.TRYWAIT P1, [R5+URZ+0x29860], R0 ;  /* 0x02986000050075a7 */ /* 0x008724000802017f */
[----:B----4-:R-:W-:Y:S05]  /*16c20*/  @!P1 NANOSLEEP.SYNCS 0x989680 ;  /* 0x009896800000995d */ /* 0x010fea0003900000 */
[----:B------:R-:W4:Y:S02]  /*16c30*/  @!P1 SYNCS.PHASECHK.TRANS64 P1, [R5+URZ+0x29860], R0 ;  /* 0x02986000050095a7 */ /* 0x000f24000802007f */
[----:B----4-:R-:W-:Y:S05]  /*16c40*/  @!P1 BRA `(.L_x_325) ;  /* 0xfffffffc00f09947 */ /* 0x010fea000383ffff */
[----:B------:R-:W-:Y:S05]  /*16c50*/  BRA `(.L_x_409) ;  /* 0xffffffd800087947 */ /* 0x000fea000383ffff */
.L_x_327:
[----:B----4-:R4:W0:Y:S02]  /*16c60*/  SYNCS.PHASECHK.TRANS64.TRYWAIT P1, [R19+URZ+0x29860], R2 ;  /* 0x02986002130075a7 */ /* 0x010824000802017f */
[----:B0-----:R-:W-:Y:S05]  /*16c70*/  @!P1 NANOSLEEP.SYNCS 0x989680 ;  /* 0x009896800000995d */ /* 0x001fea0003900000 */
[----:B------:R-:W0:Y:S02]  /*16c80*/  @!P1 SYNCS.PHASECHK.TRANS64 P1, [R19+URZ+0x29860], R2 ;  /* 0x02986002130095a7 */ /* 0x000e24000802007f */
[----:B0-----:R-:W-:Y:S05]  /*16c90*/  @!P1 BRA `(.L_x_327) ;  /* 0xfffffffc00f09947 */ /* 0x001fea000383ffff */
[----:B------:R-:W-:Y:S05]  /*16ca0*/  BRA `(.L_x_410) ;  /* 0xffffffd800047947 */ /* 0x000fea000383ffff */
.L_x_329:
[----:B------:R0:W0:Y:S02]  /*16cb0*/  SYNCS.PHASECHK.TRANS64.TRYWAIT P1, [R5+URZ+0x29880], R0 ;  /* 0x02988000050075a7 */ /* 0x000024000802017f */
[----:B0-----:R-:W-:Y:S05]  /*16cc0*/  @!P1 NANOSLEEP.SYNCS 0x989680 ;  /* 0x009896800000995d */ /* 0x001fea0003900000 */
[----:B------:R-:W0:Y:S02]  /*16cd0*/  @!P1 SYNCS.PHASECHK.TRANS64 P1, [R5+URZ+0x29880], R0 ;  /* 0x02988000050095a7 */ /* 0x000e24000802007f */
[----:B0-----:R-:W-:Y:S05]  /*16ce0*/  @!P1 BRA `(.L_x_329) ;  /* 0xfffffffc00f09947 */ /* 0x001fea000383ffff */
[----:B------:R-:W-:Y:S05]  /*16cf0*/  BRA `(.L_x_411) ;  /* 0xffffffd800007947 */ /* 0x000fea000383ffff */
.L_x_412:
        /* <DEDUP_REMOVED lines=16> */
.L_x_3315:


//--------------------- .text._ZN7cutlass13device_kernelIN5flash11enable_sm90INS1_16FlashAttnFwdSm90INS1_25CollectiveMainloopFwdSm90ILi2EN4cute5tupleIJNS5_1CILi1EEES8_S8_EEENS6_IJNS7_ILi128EEENS7_ILi160EEENS7_ILi192EEEEEELi128ENS_12float_e4m3_tEfNS_4arch4Sm90ELb0ELb0ELb1ELb1ELb1ELb1ELb0ELb1ELb1ELb1ELb1ELb0EEENS1_21CollectiveEpilogueFwdINS6_IJSA_SA_SB_EEES9_NS_10bfloat16_tESG_Li256ELb1ELb1ELb1ELb1EEENS1_36VarlenDynamicPersistentTileSchedulerILi128ELi160ELi256ELi128ELb1ELb1ELb1ELb0ELb1ELb1EEEEEEEEEvNT_6ParamsE --------------------------
	.section	.text._ZN7cutlass13device_kernelIN5flash11enable_sm90INS1_16FlashAttnFwdSm90INS1_25CollectiveMainloopFwdSm90ILi2EN4cute5tupleIJNS5_1CILi1EEES8_S8_EEENS6_IJNS7_ILi128EEENS7_ILi160EEENS7_ILi192EEEEEELi128ENS_12float_e4m3_tEfNS_4arch4Sm90ELb0ELb0ELb1ELb1ELb1ELb1ELb0ELb1ELb1ELb1ELb1ELb0EEENS1_21CollectiveEpilogueFwdINS6_IJSA_SA_SB_EEES9_NS_10bfloat16_tESG_Li256ELb1ELb1ELb1ELb1EEENS1_36VarlenDynamicPersistentTileSchedulerILi128ELi160ELi256ELi128ELb1ELb1ELb1ELb0ELb1ELb1EEEEEEEEEvNT_6ParamsE,"ax",@progbits
	.align	128
.text._ZN7cutlass13device_kernelIN5flash11enable_sm90INS1_16FlashAttnFwdSm90INS1_25CollectiveMainloopFwdSm90ILi2EN4cute5tupleIJNS5_1CILi1EEES8_S8_EEENS6_IJNS7_ILi128EEENS7_ILi160EEENS7_ILi192EEEEEELi128ENS_12float_e4m3_tEfNS_4arch4Sm90ELb0ELb0ELb1ELb1ELb1ELb1ELb0ELb1ELb1ELb1ELb1ELb0EEENS1_21CollectiveEpilogueFwdINS6_IJSA_SA_SB_EEES9_NS_10bfloat16_tESG_Li256ELb1ELb1ELb1ELb1EEENS1_36VarlenDynamicPersistentTileSchedulerILi128ELi160ELi256ELi128ELb1ELb1ELb1ELb0ELb1ELb1EEEEEEEEEvNT_6ParamsE:
        .type           _ZN7cutlass13device_kernelIN5flash11enable_sm90INS1_16FlashAttnFwdSm90INS1_25CollectiveMainloopFwdSm90ILi2EN4cute5tupleIJNS5_1CILi1EEES8_S8_EEENS6_IJNS7_ILi128EEENS7_ILi160EEENS7_ILi192EEEEEELi128ENS_12float_e4m3_tEfNS_4arch4Sm90ELb0ELb0ELb1ELb1ELb1ELb1ELb0ELb1ELb1ELb1ELb1ELb0EEENS1_21CollectiveEpilogueFwdINS6_IJSA_SA_SB_EEES9_NS_10bfloat16_tESG_Li256ELb1ELb1ELb1ELb1EEENS1_36VarlenDynamicPersistentTileSchedulerILi128ELi160ELi256ELi128ELb1ELb1ELb1ELb0ELb1ELb1EEEEEEEEEvNT_6ParamsE,@function
        .size           _ZN7cutlass13device_kernelIN5flash11enable_sm90INS1_16FlashAttnFwdSm90INS1_25CollectiveMainloopFwdSm90ILi2EN4cute5tupleIJNS5_1CILi1EEES8_S8_EEENS6_IJNS7_ILi128EEENS7_ILi160EEENS7_ILi192EEEEEELi128ENS_12float_e4m3_tEfNS_4arch4Sm90ELb0ELb0ELb1ELb1ELb1ELb1ELb0ELb1ELb1ELb1ELb1ELb0EEENS1_21CollectiveEpilogueFwdINS6_IJSA_SA_SB_EEES9_NS_10bfloat16_tESG_Li256ELb1ELb1ELb1ELb1EEENS1_36VarlenDynamicPersistentTileSchedulerILi128ELi160ELi256ELi128ELb1ELb1ELb1ELb0ELb1ELb1EEEEEEEEEvNT_6ParamsE,(.L_x_3316 - _ZN7cutlass13device_kernelIN5flash11enable_sm90INS1_16FlashAttnFwdSm90INS1_25CollectiveMainloopFwdSm90ILi2EN4cute5tupleIJNS5_1CILi1EEES8_S8_EEENS6_IJNS7_ILi128EEENS7_ILi160EEENS7_ILi192EEEEEELi128ENS_12float_e4m3_tEfNS_4arch4Sm90ELb0ELb0ELb1ELb1ELb1ELb1ELb0ELb1ELb1ELb1ELb1ELb0EEENS1_21CollectiveEpilogueFwdINS6_IJSA_SA_SB_EEES9_NS_10bfloat16_tESG_Li256ELb1ELb1ELb1ELb1EEENS1_36VarlenDynamicPersistentTileSchedulerILi128ELi160ELi256ELi128ELb1ELb1ELb1ELb0ELb1ELb1EEEEEEEEEvNT_6ParamsE)
        .other          _ZN7cutlass13device_kernelIN5flash11enable_sm90INS1_16FlashAttnFwdSm90INS1_25CollectiveMainloopFwdSm90ILi2EN4cute5tupleIJNS5_1CILi1EEES8_S8_EEENS6_IJNS7_ILi128EEENS7_ILi160EEENS7_ILi192EEEEEELi128ENS_12float_e4m3_tEfNS_4arch4Sm90ELb0ELb0ELb1ELb1ELb1ELb1ELb0ELb1ELb1ELb1ELb1ELb0EEENS1_21CollectiveEpilogueFwdINS6_IJSA_SA_SB_EEES9_NS_10bfloat16_tESG_Li256ELb1ELb1ELb1ELb1EEENS1_36VarlenDynamicPersistentTileSchedulerILi128ELi160ELi256ELi128ELb1ELb1ELb1ELb0ELb1ELb1EEEEEEEEEvNT_6ParamsE,@"STO_CUDA_ENTRY STV_DEFAULT"
_ZN7cutlass13device_kernelIN5flash11enable_sm90INS1_16FlashAttnFwdSm90INS1_25CollectiveMainloopFwdSm90ILi2EN4cute5tupleIJNS5_1CILi1EEES8_S8_EEENS6_IJNS7_ILi128EEENS7_ILi160EEENS7_ILi192EEEEEELi128ENS_12float_e4m3_tEfNS_4arch4Sm90ELb0ELb0ELb1ELb1ELb1ELb1ELb0ELb1ELb1ELb1ELb1ELb0EEENS1_21CollectiveEpilogueFwdINS6_IJSA_SA_SB_EEES9_NS_10bfloat16_tESG_Li256ELb1ELb1ELb1ELb1EEENS1_36VarlenDynamicPersistentTileSchedulerILi128ELi160ELi256ELi128ELb1ELb1ELb1ELb0ELb1ELb1EEEEEEEEEvNT_6ParamsE:
[----:B------:R-:W0:Y:S02]  /*0000*/  LDC R1, c[0x0][0x28] ;  /* 0x00000a00ff017b82 */ /* 0x000e240000000800 */
[----:B0-----:R-:W-:Y:S01]  /*0010*/  VIADD R1, R1, 0xffffffa8 ;  /* 0xffffffa801017836 */ /* 0x001fe20000000000 */
[----:B------:R-:W0:Y:S01]  /*0020*/  S2R R3, SR_TID.X ;  /* 0x0000000000037919 */ /* 0x000e220000002100 */
[----:B------:R-:W-:Y:S01]  /*0030*/  ELECT P0, URZ, PT ;  /* 0x00000000003f782f */ /* 0x000fe20003800000 */
[----:B------:R-:W-:Y:S01]  /*0040*/  BSSY B0, `(.L_x_413) ;  /* 0x000000e000007945 */ /* 0x000fe20003800000 */
[--C-:B0-----:R-:W-:Y:S02]  /*0050*/  SHF.R.U32.HI R0, RZ, 0x5, R3.reuse ;  /* 0x00000005ff007819 */ /* 0x101fe40000011603 */
[----:B------:R-:W-:-:S03]  /*0060*/  SHF.R.U32.HI R3, RZ, 0x7, R3 ;  /* 0x00000007ff037819 */ /* 0x000fc60000011603 */
[----:B------:R-:W0:Y:S02]  /*0070*/  SHFL.IDX PT, R2, R0, RZ, 0x1f ;  /* 0x00001fff00027589 */ /* 0x000e2400000e0000 */
[----:B0-----:R-:W-:-:S13]  /*0080*/  ISETP.EQ.AND P0, PT, R2, RZ, P0 ;  /* 0x000000ff0200720c */ /* 0x001fda0000702270 */
[----:B------:R-:W-:Y:S05]  /*0090*/  @!P0 BRA `(.L_x_414) ;  /* 0x0000000000208947 */ /* 0x000fea0003800000 */
[----:B------:R-:W-:Y:S02]  /*00a0*/  ULDC.64 UR4, c[0x0][0x198] ;  /* 0x0000660000047ab9 */ /* 0x000fe40000000a00 */
[----:B------:R-:W-:Y:S02]  /*00b0*/  UIADD3 UR6, UP0, UR4, 0x570, URZ ;  /* 0x0000057004067890 */ /* 0x000fe4000ff1e03f */
[----:B------:R-:W-:Y:S02]  /*00c0*/  UIADD3 UR4, UP1, UR4, 0x670, URZ ;  /* 0x0000067004047890 */ /* 0x000fe4000ff3e03f */
[----:B------:R-:W-:Y:S02]  /*00d0*/  UIADD3.X UR7, URZ, UR5, URZ, UP0, !UPT ;  /* 0x000000053f077290 */ /* 0x000fe400087fe43f */
[----:B------:R-:W-:-:S07]  /*00e0*/  UIADD3.X UR5, URZ, UR5, URZ, UP1, !UPT ;  /* 0x000000053f057290 */ /* 0x000fce0008ffe43f */
[----:B------:R0:W-:Y:S02]  /*00f0*/  UTMACCTL.PF [UR6] ;  /* 0x00000000060079b9 */ /* 0x0001e40008040000 */
[----:B------:R0:W-:Y:S02]  /*0100*/  UTMACCTL.PF [UR4] ;  /* 0x00000000040079b9 */ /* 0x0001e40008040000 */
[----:B0-----:R-:W-:Y:S01]  /*0110*/  NOP ;  /* 0x0000000000007918 */ /* 0x001fe20000000000 */
.L_x_414:
[----:B------:R-:W-:Y:S05]  /*0120*/  BSYNC B0 ;  /* 0x0000000000007941 */ /* 0x000fea0003800000 */
.L_x_413:
[----:B------:R-:W-:Y:S01]  /*0130*/  VOTEU.ANY UP0, P0 ;  /* 0x00000000003f7886 */ /* 0x000fe20000000100 */
[----:B------:R-:W0:Y:S01]  /*0140*/  SHFL.IDX PT, R3, R3, RZ, 0x1f ;  /* 0x00001fff03037589 */ /* 0x000e2200000e0000 */
[----:B------:R-:W-:Y:S01]  /*0150*/  UMOV UR4, 0x80 ;  /* 0x0000008000047882 */ /* 0x000fe20000000000 */
[----:B------:R-:W-:Y:S01]  /*0160*/  UMOV UR7, 0x100 ;  /* 0x0000010000077882 */ /* 0x000fe20000000000 */
[----:B------:R-:W-:Y:S01]  /*0170*/  VOTEU.ANY UP1, P0 ;  /* 0x00000000003f7886 */ /* 0x000fe20000020100 */
[----:B------:R-:W1:Y:S01]  /*0180*/  @UP0 S2UR UR8, SR_CgaCtaId ;  /* 0x00000000000809c3 */ /* 0x000e620000008800 */
[----:B------:R-:W2:Y:S01]  /*0190*/  SHFL.IDX PT, R2, R0, RZ, 0x1f ;  /* 0x00001fff00027589 */ /* 0x000ea200000e0000 */
[----:B------:R-:W-:Y:S01]  /*01a0*/  @UP0 UMOV UR6, 0x400 ;  /* 0x0000040000060882 */ /* 0x000fe20000000000 */
[----:B------:R-:W-:-:S04]  /*01b0*/  @UP0 UIADD3 UR4, -UR4, 0x100000, URZ ;  /* 0x0010000004040890 */ /* 0x000fc8000fffe13f */
[----:B------:R-:W-:Y:S02]  /*01c0*/  @UP0 USHF.L.U32 UR5, UR4, 0xb, URZ ;  /* 0x0000000b04050899 */ /* 0x000fe4000800063f */
[----:B------:R-:W-:Y:S01]  /*01d0*/  @UP0 USHF.L.U32 UR4, UR4, 0x1, URZ ;  /* 0x0000000104040899 */ /* 0x000fe2000800063f */
[----:B------:R-:W-:Y:S01]  /*01e0*/  VOTEU.ANY UP2, P0 ;  /* 0x00000000003f7886 */ /* 0x000fe20000040100 */
[----:B0-----:R-:W-:Y:S01]  /*01f0*/  R2UR UR9, R3 ;  /* 0x00000000030972ca */ /* 0x001fe200000e0000 */
[----:B-1----:R-:W-:Y:S01]  /*0200*/  @UP0 ULEA UR8, UR8, UR6, 0x18 ;  /* 0x0000000608080291 */ /* 0x002fe2000f8ec03f */
[----:B--2---:R-:W-:Y:S01]  /*0210*/  ISETP.NE.AND P1, PT, R2, RZ, PT ;  /* 0x000000ff0200720c */ /* 0x004fe20003f25270 */
[----:B------:R-:W-:-:S04]  /*0220*/  @UP0 UIADD3 UR6, -UR7, 0x100000, URZ ;  /* 0x0010000007060890 */ /* 0x000fc8000fffe13f */
[----:B------:R-:W-:Y:S02]  /*0230*/  @UP0 USHF.L.U32 UR7, UR6, 0xb, URZ ;  /* 0x0000000b06070899 */ /* 0x000fe4000800063f */
[----:B------:R-:W-:-:S04]  /*0240*/  @UP0 USHF.L.U32 UR6, UR6, 0x1, URZ ;  /* 0x0000000106060899 */ /* 0x000fc8000800063f */
[----:B------:R-:W-:Y:S01]  /*0250*/  UISETP.NE.AND UP0, UPT, UR9, URZ, UPT ;  /* 0x0000003f0900728c */ /* 0x000fe2000bf05270 */
[----:B------:R-:W0:Y:S02]  /*0260*/  FENCE.VIEW.ASYNC.S ;  /* 0x00000000000073c6 */ /* 0x000e240000000000 */
[----:B0-----:R0:W1:Y:S05]  /*0270*/  @UP1 SYNCS.EXCH.64 URZ, [UR8+0x29800], UR4 ;  /* 0x02980004083f15b2 */ /* 0x00106a0008000100 */
[----:B------:R0:W2:Y:S01]  /*0280*/  @UP2 SYNCS.EXCH.64 URZ, [UR8+0x29820], UR6 ;  /* 0x02982006083f25b2 */ /* 0x0000a20008000100 */
        /* <DEDUP_REMOVED lines=14> */
[----:B0-----:R3:W4:Y:S08]  /*0370*/  SYNCS.EXCH.64 URZ, [UR8+0x29830], UR4 ;  /* 0x02983004083f75b2 */ /* 0x0017300008000100 */
[----:B------:R3:W0:Y:S01]  /*0380*/  SYNCS.EXCH.64 URZ, [UR8+0x29840], UR6 ;  /* 0x02984006083f75b2 */ /* 0x0006220008000100 */
[----:B------:R3:W0:Y:S01]  /*0390*/  SYNCS.EXCH.64 URZ, [UR8+0x29838], UR4 ;  /* 0x02983804083f75b2 */ /* 0x0006220008000100 */
[----:B------:R3:W0:Y:S02]  /*03a0*/  SYNCS.EXCH.64 URZ, [UR8+0x29848], UR6 ;  /* 0x02984806083f75b2 */ /* 0x0006240008000100 */
[----:B---3--:R-:W-:Y:S01]  /*03b0*/  NOP ;  /* 0x0000000000007918 */ /* 0x008fe20000000000 */
.L_x_415:
[----:B------:R-:W3:Y:S01]  /*03c0*/  SHFL.IDX PT, R2, R0, RZ, 0x1f ;  /* 0x00001fff00027589 */ /* 0x000ee200000e0000 */
[----:B------:R-:W-:Y:S01]  /*03d0*/  NOP ;  /* 0x0000000000007918 */ /* 0x000fe20000000000 */
[----:B---3--:R-:W-:-:S13]  /*03e0*/  ISETP.NE.AND P0, PT, R2, RZ, PT ;  /* 0x000000ff0200720c */ /* 0x008fda0003f05270 */
        /* <DEDUP_REMOVED lines=17> */
[----:B------:R3:W0:Y:S02]  /*0500*/  SYNCS.EXCH.64 URZ, [UR8+0x29868], UR6 ;  /* 0x02986806083f75b2 */ /* 0x0006240008000100 */
[----:B---3--:R-:W-:Y:S01]  /*0510*/  NOP ;  /* 0x0000000000007918 */ /* 0x008fe20000000000 */
.L_x_416:
[----:B------:R-:W3:Y:S01]  /*0520*/  SHFL.IDX PT, R2, R0, RZ, 0x1f ;  /* 0x00001fff00027589 */ /* 0x000ee200000e0000 */
[----:B------:R-:W-:Y:S01]  /*0530*/  NOP ;  /* 0x0000000000007918 */ /* 0x000fe20000000000 */
[----:B---3--:R-:W-:-:S13]  /*0540*/  ISETP.NE.AND P0, PT, R2, RZ, PT ;  /* 0x000000ff0200720c */ /* 0x008fda0003f05270 */
        /* <DEDUP_REMOVED lines=13> */
[----:B------:R3:W0:Y:S02]  /*0620*/  SYNCS.EXCH.64 URZ, [UR6+0x29888], UR4 ;  /* 0x02988804063f75b2 */ /* 0x0006240008000100 */
[----:B---3--:R-:W-:Y:S01]  /*0630*/  NOP ;  /* 0x0000000000007918 */ /* 0x008fe20000000000 */
.L_x_417:
        /* <DEDUP_REMOVED lines=22> */
.L_x_418:
[----:B------:R-:W3:Y:S01]  /*07a0*/  SHFL.IDX PT, R3, R0, RZ, 0x1f ;  /* 0x00001fff00037589 */ /* 0x000ee200000e0000 */
[----:B------:R-:W-:Y:S01]  /*07b0*/  NOP ;  /* 0x0000000000007918 */ /* 0x000fe20000000000 */
[----:B------:R-:W0:Y:S01]  /*07c0*/  S2R R2, SR_CgaCtaId ;  /* 0x0000000000027919 */ /* 0x000e220000008800 */
[----:B---3--:R-:W-:-:S13]  /*07d0*/  ISETP.NE.AND P0, PT, R3, RZ, PT ;  /* 0x000000ff0300720c */ /* 0x008fda0003f05270 */
[----:B0-----:R-:W-:Y:S05]  /*07e0*/  @P0 BRA `(.L_x_419) ;  /* 0x0000000000480947 */ /* 0x001fea0003800000 */
        /* <DEDUP_REMOVED lines=13> */
[----:B0-----:R0:W3:Y:S08]  /*08c0*/  SYNCS.EXCH.64 URZ, [UR8+0x298b0], UR4 ;  /* 0x0298b004083f75b2 */ /* 0x0010f00008000100 */
[----:B------:R0:W0:Y:S01]  /*08d0*/  SYNCS.EXCH.64 URZ, [UR8+0x298c0], UR6 ;  /* 0x0298c006083f75b2 */ /* 0x0000220008000100 */
[----:B------:R0:W0:Y:S01]  /*08e0*/  SYNCS.EXCH.64 URZ, [UR8+0x298b8], UR4 ;  /* 0x0298b804083f75b2 */ /* 0x0000220008000100 */
[----:B------:R0:W0:Y:S01]  /*08f0*/  SYNCS.EXCH.64 URZ, [UR8+0x298c8], UR6 ;  /* 0x0298c806083f75b2 */ /* 0x0000220008000100 */
[----:B------:R-:W-:Y:S01]  /*0900*/  NOP ;  /* 0x0000000000007918 */ /* 0x000fe20000000000 */
.L_x_419:
[----:B------:R-:W-:Y:S01]  /*0910*/  PLOP3.LUT P0, PT, PT, PT, UP0, 0x80, 0x0 ;  /* 0x000000000000781c */ /* 0x000fe20003f0f008 */
[----:B------:R-:W-:Y:S01]  /*0920*/  UMOV UR36, 0x1 ;  /* 0x0000000100247882 */ /* 0x000fe20000000000 */
[----:B------:R-:W-:Y:S01]  /*0930*/  NOP ;  /* 0x0000000000007918 */ /* 0x000fe20000000000 */
[----:B------:R-:W-:Y:S01]  /*0940*/  USEL UR36, UR36, 0x2, !UP0 ;  /* 0x0000000224247887 */ /* 0x000fe2000c000000 */
[----:B------:R-:W-:Y:S01]  /*0950*/  BSSY B8, `(.L_x_420) ;  /* 0x0002c05000087945 */ /* 0x000fe20003800000 */
[----:B------:R-:W-:Y:S01]  /*0960*/  ULDC.64 UR50, c[0x0][0x208] ;  /* 0x0000820000327ab9 */ /* 0x000fe20000000a00 */
[----:B01234-:R-:W-:Y:S07]  /*0970*/  BAR.SYNC.DEFER_BLOCKING 0x0 ;  /* 0x0000000000007b1d */ /* 0x01ffee0000010000 */
[----:B------:R-:W-:Y:S05]  /*0980*/  @!P0 BRA `(.L_x_421) ;  /* 0x0000023c00608947 */ /* 0x000fea0003800000 */
.L_x_422:
[----:B------:R-:W-:-:S08]  /*0990*/  NOP ;  /* 0x0000000000007918 */ /* 0x000fd00000000000 */
[----:B------:R-:W0:Y:S02]  /*09a0*/  USETMAXREG.TRY_ALLOC.CTAPOOL UP0, 0xe8 ;  /* 0x000000e8000079c8 */ /* 0x000e240008000600 */
[----:B0-----:R-:W-:-:S13]  /*09b0*/  PLOP3.LUT P0, PT, PT, PT, UP0, 0x80, 0x0 ;  /* 0x000000000000781c */ /* 0x001fda0003f0f008 */
[----:B------:R-:W-:Y:S05]  /*09c0*/  @!P0 BRA `(.L_x_422) ;  /* 0xfffffffc00f08947 */ /* 0x000fea000383ffff */
[----:B------:R-:W2:Y:S01]  /*09d0*/  LDL.LU R0, [R1] ;  /* 0x0000000001007983 */ /* 0x000ea20000300800 */
[----:B------:R-:W0:Y:S01]  /*09e0*/  S2R R2, SR_TID.X ;  /* 0x0000000000027919 */ /* 0x000e220000002100 */
[----:B------:R-:W1:Y:S01]  /*09f0*/  S2UR UR38, SR_CgaCtaId ;  /* 0x00000000002679c3 */ /* 0x000e620000008800 */
[----:B------:R-:W-:Y:S01]  /*0a00*/  UMOV UR4, 0x400 ;  /* 0x0000040000047882 */ /* 0x000fe20000000000 */
[----:B0-----:R-:W-:-:S06]  /*0a10*/  SHF.R.U32.HI R2, RZ, 0x7, R2 ;  /* 0x00000007ff027819 */ /* 0x001fcc0000011602 */
[----:B------:R-:W-:Y:S06]  /*0a20*/  BAR.ARV 0x8, 0x180 ;  /* 0x0206000000007b1d */ /* 0x000fec0000002000 */
[----:B------:R-:W-:-:S13]  /*0a30*/  ISETP.NE.AND P0, PT, R2, 0x1, PT ;  /* 0x000000010200780c */ /* 0x000fda0003f05270 */
[----:B------:R-:W-:Y:S08]  /*0a40*/  @!P0 BAR.ARV 0x9, 0x100 ;  /* 0x0244000000008b1d */ /* 0x000ff00000002000 */
[----:B------:R-:W-:Y:S01]  /*0a50*/  BAR.SYNC.DEFER_BLOCKING 0x5, 0x180 ;  /* 0x0146000000007b1d */ /* 0x000fe20000010000 */
[----:B-1----:R-:W-:-:S06]  /*0a60*/  ULEA UR4, UR38, UR4, 0x18 ;  /* 0x0000000426047291 */ /* 0x002fcc000f8ec03f */
[----:B------:R-:W-:Y:S01]  /*0a70*/  IMAD.U32 R18, RZ, RZ, UR4 ;  /* 0x00000004ff127e24 */ /* 0x000fe2000f8e00ff */
[----:B------:R-:W-:-:S04]  /*0a80*/  ULDC UR4, c[0x0][0xc3c] ;  /* 0x00030f0000047ab9 */ /* 0x000fc80000000800 */
[----:B------:R-:W0:Y:S01]  /*0a90*/  LDS.128 R136, [R18+0x298d0] ;  /* 0x0298d00012887984 */ /* 0x000e220000000c00 */
[----:B------:R-:W-:Y:S06]  /*0aa0*/  BAR.ARV 0x4, 0x180 ;  /* 0x0106000000007b1d */ /* 0x000fec0000002000 */
[----:B--2---:R-:W-:-:S04]  /*0ab0*/  LOP3.LUT R0, R0, 0xfffffffb, RZ, 0xc0, !PT ;  /* 0xfffffffb00007812 */ /* 0x004fc800078ec0ff */
[----:B------:R-:W-:-:S05]  /*0ac0*/  @P0 LOP3.LUT R0, R0, 0x4, RZ, 0xfc, !PT ;  /* 0x0000000400000812 */ /* 0x000fca00078efcff */
[----:B------:R1:W-:Y:S01]  /*0ad0*/  STL [R1], R0 ;  /* 0x0000000001007387 */ /* 0x0003e20000100800 */
[----:B0-----:R-:W-:-:S13]  /*0ae0*/  ISETP.GE.AND P0, PT, R139, UR4, PT ;  /* 0x000000048b007c0c */ /* 0x001fda000bf06270 */
[----:B-1----:R-:W-:Y:S05]  /*0af0*/  @P0 BRA `(.L_x_423) ;  /* 0x000002bc00a80947 */ /* 0x002fea0003800000 */
[----:B------:R-:W0:Y:S01]  /*0b00*/  S2R R0, SR_TID.X ;  /* 0x0000000000007919 */ /* 0x000e220000002100 */
[----:B------:R-:W-:Y:S01]  /*0b10*/  R2UR UR39, R18 ;  /* 0x00000000122772ca */ /* 0x000fe200000e0000 */
[----:B------:R-:W-:Y:S01]  /*0b20*/  IMAD.MOV.U32 R208, RZ, RZ, RZ ;  /* 0x000000ffffd07224 */ /* 0x000fe200078e00ff */
[----:B------:R-:W-:Y:S01]  /*0b30*/  MOV R196, RZ ;  /* 0x000000ff00c47202 */ /* 0x000fe20000000f00 */
[----:B------:R-:W-:Y:S01]  /*0b40*/  IMAD.MOV.U32 R202, RZ, RZ, RZ ;  /* 0x000000ffffca7224 */ /* 0x000fe200078e00ff */
[----:B------:R-:W-:Y:S01]  /*0b50*/  ULOP3.LUT UR48, UR36, 0x1, URZ, 0xfc, !UPT ;  /* 0x0000000124307892 */ /* 0x000fe2000f8efc3f */
[----:B------:R-:W-:-:S08]  /*0b60*/  UMOV UR37, URZ ;  /* 0x0000003f00257c82 */ /* 0x000fd00008000000 */
[----:B------:R-:W-:Y:S01]  /*0b70*/  UIADD3 UR39, UR39, 0x14400, URZ ;  /* 0x0001440027277890 */ /* 0x000fe2000fffe03f */
[----:B0-----:R-:W-:-:S05]  /*0b80*/  VIADD R21, R0, 0xffffff80 ;  /* 0xffffff8000157836 */ /* 0x001fca0000000000 */
[----:B------:R-:W-:Y:S02]  /*0b90*/  SHF.R.S32.HI R0, RZ, 0x1f, R21 ;  /* 0x0000001fff007819 */ /* 0x000fe40000011415 */
[-C--:B------:R-:W-:Y:S02]  /*0ba0*/  LEA.HI R6, R21, R21.reuse, RZ, 0x1 ;  /* 0x0000001515067211 */ /* 0x080fe400078f08ff */
[CC--:B------:R-:W-:Y:S02]  /*0bb0*/  LEA.HI R3, R0.reuse, R21.reuse, RZ, 0x5 ;  /* 0x0000001500037211 */ /* 0x0c0fe400078f28ff */
[----:B------:R-:W-:Y:S02]  /*0bc0*/  LEA.HI R2, R0, R21, RZ, 0x4 ;  /* 0x0000001500027211 */ /* 0x000fe400078f20ff */
[----:B------:R-:W-:Y:S01]  /*0bd0*/  LOP3.LUT R7, R6, 0xfffffffe, RZ, 0xc0, !PT ;  /* 0xfffffffe06077812 */ /* 0x000fe200078ec0ff */
[----:B------:R-:W-:Y:S01]  /*0be0*/  IMAD.SHL.U32 R4, R3, 0x20, RZ ;  /* 0x0000002003047824 */ /* 0x000fe200078e00ff */
[----:B------:R-:W-:-:S02]  /*0bf0*/  LOP3.LUT R3, R2, 0x3fffff0, RZ, 0xc0, !PT ;  /* 0x03fffff002037812 */ /* 0x000fc400078ec0ff */
[----:B------:R-:W-:Y:S01]  /*0c00*/  LEA.HI R8, R0, R21, RZ, 0x2 ;  /* 0x0000001500087211 */ /* 0x000fe200078f10ff */
[C---:B------:R-:W-:Y:S01]  /*0c10*/  IMAD.IADD R12, R21.reuse, 0x1, -R7 ;  /* 0x00000001150c7824 */ /* 0x040fe200078e0a07 */
[----:B------:R-:W-:Y:S02]  /*0c20*/  LOP3.LUT R4, R4, 0xfffffc00, RZ, 0xc0, !PT ;  /* 0xfffffc0004047812 */ /* 0x000fe400078ec0ff */
[----:B------:R-:W-:Y:S01]  /*0c30*/  IADD3 R3, R21, -R3, RZ ;  /* 0x8000000315037210 */ /* 0x000fe20007ffe0ff */
[C---:B------:R-:W-:Y:S01]  /*0c40*/  IMAD.SHL.U32 R22, R12.reuse, 0x8, RZ ;  /* 0x000000080c167824 */ /* 0x040fe200078e00ff */
[--C-:B------:R-:W-:Y:S01]  /*0c50*/  SHF.R.S32.HI R9, RZ, 0x2, R8.reuse ;  /* 0x00000002ff097819 */ /* 0x100fe20000011408 */
[----:B------:R-:W-:Y:S01]  /*0c60*/  IMAD.SHL.U32 R16, R12, 0x10, RZ ;  /* 0x000000100c107824 */ /* 0x000fe200078e00ff */
[----:B------:R-:W-:Y:S01]  /*0c70*/  SHF.R.S32.HI R10, RZ, 0x1f, R8 ;  /* 0x0000001fff0a7819 */ /* 0x000fe20000011408 */
[----:B------:R-:W-:Y:S01]  /*0c80*/  IMAD R5, R3, 0x40, R4 ;  /* 0x0000004003057824 */ /* 0x000fe200078e0204 */
[----:B------:R-:W-:Y:S01]  /*0c90*/  SHF.R.S32.HI R3, RZ, 0x4, R2 ;  /* 0x00000004ff037819 */ /* 0x000fe20000011402 */
[----:B------:R-:W-:Y:S01]  /*0ca0*/  VIADD R198, R22, 0x40 ;  /* 0x0000004016c67836 */ /* 0x000fe20000000000 */
[----:B------:R-:W-:Y:S01]  /*0cb0*/  LEA.HI R10, R10, R9, RZ, 0x2 ;  /* 0x000000090a0a7211 */ /* 0x000fe200078f10ff */
[----:B------:R-:W-:Y:S01]  /*0cc0*/  VIADD R192, R16, 0x80 ;  /* 0x0000008010c07836 */ /* 0x000fe20000000000 */
[----:B------:R-:W-:Y:S01]  /*0cd0*/  LOP3.LUT R8, R8, 0xfffffffc, RZ, 0xc0, !PT ;  /* 0xfffffffc08087812 */ /* 0x000fe200078ec0ff */
[----:B------:R-:W-:Y:S01]  /*0ce0*/  VIADD R193, R16, 0xa0 ;  /* 0x000000a010c17836 */ /* 0x000fe20000000000 */
[----:B------:R-:W-:Y:S01]  /*0cf0*/  LEA.HI R2, R2, R3, RZ, 0x1 ;  /* 0x0000000302027211 */ /* 0x000fe200078f08ff */
[----:B------:R-:W-:Y:S01]  /*0d00*/  VIADD R197, R22, 0x10 ;  /* 0x0000001016c57836 */ /* 0x000fe20000000000 */
[----:B------:R-:W-:Y:S01]  /*0d10*/  LOP3.LUT R10, R10, 0xfffffffc, RZ, 0xc0, !PT ;  /* 0xfffffffc0a0a7812 */ /* 0x000fe200078ec0ff */
[----:B------:R-:W-:Y:S01]  /*0d20*/  IMAD.IADD R8, R21, 0x1, -R8 ;  /* 0x0000000115087824 */ /* 0x000fe200078e0a08 */
[C---:B------:R-:W-:Y:S01]  /*0d30*/  IADD3 R199, R22.reuse, 0x20, RZ ;  /* 0x0000002016c77810 */ /* 0x040fe20007ffe0ff */
[----:B------:R-:W-:Y:S01]  /*0d40*/  VIADD R201, R22, 0x50 ;  /* 0x0000005016c97836 */ /* 0x000fe20000000000 */
[----:B------:R-:W-:Y:S01]  /*0d50*/  LOP3.LUT R2, R2, 0x1ffffffe, RZ, 0xc0, !PT ;  /* 0x1ffffffe02027812 */ /* 0x000fe200078ec0ff */
[----:B------:R-:W-:Y:S01]  /*0d60*/  IMAD.IADD R10, R9, 0x1, -R10 ;  /* 0x00000001090a7824 */ /* 0x000fe200078e0a0a */
[----:B------:R-:W-:Y:S01]  /*0d70*/  LEA.HI R4, R8, R8, RZ, 0x1 ;  /* 0x0000000808047211 */ /* 0x000fe200078f08ff */
[----:B------:R-:W-:Y:S01]  /*0d80*/  IMAD.IADD R9, R22, 0x1, R199 ;  /* 0x0000000116097824 */ /* 0x000fe200078e02c7 */
[----:B------:R-:W-:Y:S01]  /*0d90*/  SHF.R.S32.HI R195, RZ, 0x1, R6 ;  /* 0x00000001ffc37819 */ /* 0x000fe20000011406 */
[----:B------:R-:W-:Y:S01]  /*0da0*/  IMAD.IADD R2, R3, 0x1, -R2 ;  /* 0x0000000103027824 */ /* 0x000fe200078e0a02 */
[----:B------:R-:W-:Y:S01]  /*0db0*/  LOP3.LUT R7, R4, 0x1ffffffe, RZ, 0xc0, !PT ;  /* 0x1ffffffe04077812 */ /* 0x000fe200078ec0ff */
[----:B------:R-:W-:Y:S01]  /*0dc0*/  IMAD.SHL.U32 R205, R10, 0x80, RZ ;  /* 0x000000800acd7824 */ /* 0x000fe200078e00ff */
[----:B------:R-:W-:Y:S01]  /*0dd0*/  SHF.R.S32.HI R4, RZ, 0x1f, R9 ;  /* 0x0000001fff047819 */ /* 0x000fe20000011409 */
[----:B------:R-:W-:Y:S01]  /*0de0*/  VIADD R15, R195, 0x80 ;  /* 0x00000080c30f7836 */ /* 0x000fe20000000000 */
[----:B------:R-:W-:Y:S01]  /*0df0*/  LEA R2, R2, R5, 0x3 ;  /* 0x0000000502027211 */ /* 0x000fe200078e18ff */
[----:B------:R-:W-:Y:S01]  /*0e00*/  IMAD.IADD R5, R22, 0x1, R198 ;  /* 0x0000000116057824 */ /* 0x000fe200078e02c6 */
[-C--:B------:R-:W-:Y:S01]  /*0e10*/  LEA.HI R170, R4, R9.reuse, RZ, 0x4 ;  /* 0x0000000904aa7211 */ /* 0x080fe200078f20ff */
[----:B------:R-:W-:Y:S01]  /*0e20*/  IMAD.IADD R11, R8, 0x1, -R7 ;  /* 0x00000001080b7824 */ /* 0x000fe200078e0a07 */
[----:B------:R-:W-:Y:S01]  /*0e30*/  LEA.HI R17, R4, R9, RZ, 0x6 ;  /* 0x0000000904117211 */ /* 0x000fe200078f30ff */
[----:B------:R0:W-:Y:S01]  /*0e40*/  STL [R1+0x54], R2 ;  /* 0x0000540201007387 */ /* 0x0001e20000100800 */
[----:B------:R-:W-:-:S02]  /*0e50*/  SHF.R.S32.HI R4, RZ, 0x1f, R6 ;  /* 0x0000001fff047819 */ /* 0x000fc40000011406 */
[----:B------:R-:W-:Y:S01]  /*0e60*/  SHF.R.S32.HI R8, RZ, 0x1f, R5 ;  /* 0x0000001fff087819 */ /* 0x000fe20000011405 */
[----:B------:R-:W-:Y:S01]  /*0e70*/  IMAD.SHL.U32 R17, R17, 0x80, RZ ;  /* 0x0000008011117824 */ /* 0x000fe200078e00ff */
[----:B------:R-:W-:Y:S02]  /*0e80*/  LEA.HI R4, R4, R195, RZ, 0x3 ;  /* 0x000000c304047211 */ /* 0x000fe400078f18ff */
[CC--:B------:R-:W-:Y:S02]  /*0e90*/  LEA.HI R14, R8.reuse, R5.reuse, RZ, 0x4 ;  /* 0x00000005080e7211 */ /* 0x0c0fe400078f20ff */
[----:B------:R-:W-:Y:S02]  /*0ea0*/  LEA.HI R19, R8, R5, RZ, 0x6 ;  /* 0x0000000508137211 */ /* 0x000fe400078f30ff */
[----:B0-----:R-:W-:Y:S02]  /*0eb0*/  LEA.HI R2, R0, R21, RZ, 0x7 ;  /* 0x0000001500027211 */ /* 0x001fe400078f38ff */
[----:B------:R-:W-:Y:S01]  /*0ec0*/  LOP3.LUT R4, R4, 0xfffffff8, RZ, 0xc0, !PT ;  /* 0xfffffff804047812 */ /* 0x000fe200078ec0ff */
[----:B------:R-:W-:Y:S01]  /*0ed0*/  IMAD.SHL.U32 R19, R19, 0x80, RZ ;  /* 0x0000008013137824 */ /* 0x000fe200078e00ff */
[----:B------:R-:W-:-:S02]  /*0ee0*/  LOP3.LUT R5, R2, 0xffffff80, RZ, 0xc0, !PT ;  /* 0xffffff8002057812 */ /* 0x000fc400078ec0ff */
[----:B------:R-:W-:Y:S01]  /*0ef0*/  LEA.HI R13, R15, R15, RZ, 0x1 ;  /* 0x0000000f0f0d7211 */ /* 0x000fe200078f08ff */
[----:B------:R-:W-:Y:S01]  /*0f00*/  IMAD.IADD R4, R195, 0x1, -R4 ;  /* 0x00000001c3047824 */ /* 0x000fe200078e0a04 */
[----:B------:R-:W-:Y:S02]  /*0f10*/  IADD3 R20, R21, -R5, RZ ;  /* 0x8000000515147210 */ /* 0x000fe40007ffe0ff */
[----:B------:R-:W-:Y:S02]  /*0f20*/  SHF.R.S32.HI R5, RZ, 0x1f, R15 ;  /* 0x0000001fff057819 */ /* 0x000fe4000001140f */
[----:B------:R-:W-:Y:S01]  /*0f30*/  SHF.R.S32.HI R7, RZ, 0x1f, R20 ;  /* 0x0000001fff077819 */ /* 0x000fe20000011414 */
[----:B------:R0:W-:Y:S01]  /*0f40*/  STL [R1+0x4c], R4 ;  /* 0x00004c0401007387 */ /* 0x0001e20000100800 */
[----:B------:R-:W-:Y:S02]  /*0f50*/  LEA.HI R5, R5, R15, RZ, 0x3 ;  /* 0x0000000f05057211 */ /* 0x000fe400078f18ff */
[----:B------:R-:W-:-:S02]  /*0f60*/  LOP3.LUT R9, R13, 0x3fffffe, RZ, 0xc0, !PT ;  /* 0x03fffffe0d097812 */ /* 0x000fc400078ec0ff */
[----:B------:R-:W-:Y:S02]  /*0f70*/  SHF.L.U32 R12, R5, 0x6, RZ ;  /* 0x00000006050c7819 */ /* 0x000fe400000006ff */
[----:B------:R-:W-:Y:S01]  /*0f80*/  LEA.HI R8, R7, R20, RZ, 0x2 ;  /* 0x0000001407087211 */ /* 0x000fe200078f10ff */
[----:B------:R-:W-:Y:S01]  /*0f90*/  IMAD.IADD R210, R15, 0x1, -R9 ;  /* 0x000000010fd27824 */ /* 0x000fe200078e0a09 */
[----:B------:R-:W-:Y:S01]  /*0fa0*/  LOP3.LUT R15, R12, 0xfffffe00, RZ, 0xc0, !PT ;  /* 0xfffffe000c0f7812 */ /* 0x000fe200078ec0ff */
[----:B0-----:R-:W-:Y:S01]  /*0fb0*/  IMAD.SHL.U32 R4, R4, 0x80, RZ ;  /* 0x0000008004047824 */ /* 0x001fe200078e00ff */
[----:B------:R-:W-:Y:S02]  /*0fc0*/  LEA.HI R6, R6, R195, RZ, 0x1 ;  /* 0x000000c306067211 */ /* 0x000fe400078f08ff */
[----:B------:R-:W-:Y:S01]  /*0fd0*/  SHF.R.S32.HI R9, RZ, 0x2, R8 ;  /* 0x00000002ff097819 */ /* 0x000fe20000011408 */
[----:B------:R-:W-:Y:S01]  /*0fe0*/  IMAD R210, R210, 0x40, R15 ;  /* 0x00000040d2d27824 */ /* 0x000fe200078e020f */
[----:B------:R-:W-:-:S02]  /*0ff0*/  LOP3.LUT R5, R4, 0x380, RZ, 0xc0, !PT ;  /* 0x0000038004057812 */ /* 0x000fc400078ec0ff */
[----:B------:R-:W-:Y:S02]  /*1000*/  SHF.R.S32.HI R12, RZ, 0x1f, R8 ;  /* 0x0000001fff0c7819 */ /* 0x000fe40000011408 */
[----:B------:R-:W-:Y:S02]  /*1010*/  LOP3.LUT R6, R6, 0x3fffffe, RZ, 0xc0, !PT ;  /* 0x03fffffe06067812 */ /* 0x000fe400078ec0ff */
[----:B------:R-:W-:Y:S02]  /*1020*/  SHF.R.U32.HI R4, RZ, 0x3, R5 ;  /* 0x00000003ff047819 */ /* 0x000fe40000011605 */
[----:B------:R-:W-:Y:S01]  /*1030*/  LEA.HI R12, R12, R9, RZ, 0x3 ;  /* 0x000000090c0c7211 */ /* 0x000fe200078f18ff */
[----:B------:R-:W-:Y:S01]  /*1040*/  IMAD.IADD R6, R195, 0x1, -R6 ;  /* 0x00000001c3067824 */ /* 0x000fe200078e0a06 */
[----:B------:R-:W-:Y:S02]  /*1050*/  SHF.R.S32.HI R24, RZ, 0x7, R2 ;  /* 0x00000007ff187819 */ /* 0x000fe40000011402 */
[----:B------:R-:W-:-:S02]  /*1060*/  LOP3.LUT R5, R5, 0x10, R16, 0xf8, !PT ;  /* 0x0000001005057812 */ /* 0x000fc400078ef810 */
[----:B------:R-:W-:Y:S02]  /*1070*/  LOP3.LUT R12, R12, 0xfffffff8, RZ, 0xc0, !PT ;  /* 0xfffffff80c0c7812 */ /* 0x000fe400078ec0ff */
[----:B------:R-:W-:Y:S02]  /*1080*/  LEA.HI R2, R2, R24, RZ, 0x1 ;  /* 0x0000001802027211 */ /* 0x000fe400078f08ff */
[----:B------:R-:W-:Y:S01]  /*1090*/  LEA.HI R7, R7, R20, RZ, 0x5 ;  /* 0x0000001407077211 */ /* 0x000fe200078f28ff */
[----:B------:R-:W-:Y:S01]  /*10a0*/  IMAD.IADD R12, R9, 0x1, -R12 ;  /* 0x00000001090c7824 */ /* 0x000fe200078e0a0c */
[----:B------:R-:W-:Y:S02]  /*10b0*/  LOP3.LUT R4, R5, R4, RZ, 0x3c, !PT ;  /* 0x0000000405047212 */ /* 0x000fe400078e3cff */
[----:B------:R-:W-:Y:S02]  /*10c0*/  LOP3.LUT R205, R205, 0x180, RZ, 0xc0, !PT ;  /* 0x00000180cdcd7812 */ /* 0x000fe400078ec0ff */
[----:B------:R-:W-:Y:S01]  /*10d0*/  LOP3.LUT R2, R2, 0x3fffffe, RZ, 0xc0, !PT ;  /* 0x03fffffe02027812 */ /* 0x000fe200078ec0ff */
[----:B------:R-:W-:Y:S01]  /*10e0*/  IMAD R216, R3, 0x400, R4 ;  /* 0x0000040003d87824 */ /* 0x000fe200078e0204 */
[----:B------:R-:W-:-:S02]  /*10f0*/  SHF.R.S32.HI R7, RZ, 0x5, R7 ;  /* 0x00000005ff077819 */ /* 0x000fc40000011407 */
[----:B------:R-:W-:Y:S02]  /*1100*/  LEA R6, R3, R6, 0x3 ;  /* 0x0000000603067211 */ /* 0x000fe400078e18ff */
[----:B------:R-:W-:Y:S01]  /*1110*/  LOP3.LUT R3, R205, 0x30, R170, 0xf8, !PT ;  /* 0x00000030cd037812 */ /* 0x000fe200078ef8aa */
[----:B------:R-:W-:Y:S01]  /*1120*/  IMAD R7, R7, 0x10, R12 ;  /* 0x0000001007077824 */ /* 0x000fe200078e020c */
[----:B------:R-:W-:Y:S02]  /*1130*/  SHF.R.U32.HI R206, RZ, 0x3, R205 ;  /* 0x00000003ffce7819 */ /* 0x000fe400000116cd */
[----:B------:R-:W-:Y:S02]  /*1140*/  IADD3 R2, R24, -R2, RZ ;  /* 0x8000000218027210 */ /* 0x000fe40007ffe0ff */
[----:B------:R-:W-:Y:S02]  /*1150*/  LOP3.LUT R5, R205, 0x30, R14, 0xf8, !PT ;  /* 0x00000030cd057812 */ /* 0x000fe400078ef80e */
[----:B------:R-:W-:Y:S01]  /*1160*/  SHF.L.U32 R207, R6, 0x6, RZ ;  /* 0x0000000606cf7819 */ /* 0x000fe200000006ff */
[----:B------:R-:W-:Y:S01]  /*1170*/  IMAD R7, R2, 0x40, R7 ;  /* 0x0000004002077824 */ /* 0x000fe200078e0207 */
[----:B------:R-:W-:Y:S01]  /*1180*/  LOP3.LUT R4, R17, 0xffffe000, RZ, 0xc0, !PT ;  /* 0xffffe00011047812 */ /* 0x000fe200078ec0ff */
[----:B------:R-:W-:Y:S01]  /*1190*/  IMAD.MOV.U32 R2, RZ, RZ, 0x20 ;  /* 0x00000020ff027424 */ /* 0x000fe200078e00ff */
[----:B------:R-:W-:-:S02]  /*11a0*/  LOP3.LUT R3, R3, R206, RZ, 0x3c, !PT ;  /* 0x000000ce03037212 */ /* 0x000fc400078e3cff */
[----:B------:R-:W-:Y:S01]  /*11b0*/  LOP3.LUT R8, R8, 0x7ffffffc, RZ, 0xc0, !PT ;  /* 0x7ffffffc08087812 */ /* 0x000fe200078ec0ff */
[----:B------:R-:W-:Y:S01]  /*11c0*/  STL [R1+0x48], R7 ;  /* 0x0000480701007387 */ /* 0x000fe20000100800 */
[----:B------:R-:W-:Y:S01]  /*11d0*/  LOP3.LUT R6, R19, 0xffffe000, RZ, 0xc0, !PT ;  /* 0xffffe00013067812 */ /* 0x000fe200078ec0ff */
[----:B------:R-:W-:Y:S01]  /*11e0*/  IMAD.MOV.U32 R19, RZ, RZ, RZ ;  /* 0x000000ffff137224 */ /* 0x000fe200078e00ff */
[----:B------:R-:W-:Y:S01]  /*11f0*/  LOP3.LUT R5, R5, R206, RZ, 0x3c, !PT ;  /* 0x000000ce05057212 */ /* 0x000fe200078e3cff */
[----:B------:R-:W-:Y:S01]  /*1200*/  IMAD.IADD R8, R20, 0x1, -R8 ;  /* 0x0000000114087824 */ /* 0x000fe200078e0a08 */
[----:B------:R-:W-:Y:S02]  /*1210*/  LEA.HI R0, R0, R21, RZ, 0x3 ;  /* 0x0000001500007211 */ /* 0x000fe400078f18ff */
[----:B------:R-:W-:Y:S02]  /*1220*/  LOP3.LUT P0, RZ, R10, 0x2, RZ, 0xc0, !PT ;  /* 0x000000020aff7812 */ /* 0x000fe4000780c0ff */
[----:B------:R-:W-:-:S02]  /*1230*/  IADD3 R9, R3, R207, R4 ;  /* 0x000000cf03097210 */ /* 0x000fc40007ffe004 */
[----:B------:R-:W-:Y:S02]  /*1240*/  LOP3.LUT R3, R205, 0x10, R16, 0xf8, !PT ;  /* 0x00000010cd037812 */ /* 0x000fe400078ef810 */
[----:B------:R-:W-:Y:S02]  /*1250*/  IADD3 R15, R5, R207, R6 ;  /* 0x000000cf050f7210 */ /* 0x000fe40007ffe006 */
[----:B------:R-:W-:Y:S02]  /*1260*/  LOP3.LUT R217, R0, 0xfffffff8, RZ, 0xc0, !PT ;  /* 0xfffffff800d97812 */ /* 0x000fe400078ec0ff */
[----:B------:R-:W-:Y:S02]  /*1270*/  SHF.R.S32.HI R0, RZ, 0x3, R0 ;  /* 0x00000003ff007819 */ /* 0x000fe40000011400 */
[----:B------:R-:W-:Y:S01]  /*1280*/  LOP3.LUT R5, R205, 0x30, R16, 0xf8, !PT ;  /* 0x00000030cd057812 */ /* 0x000fe200078ef810 */
[----:B------:R-:W-:Y:S01]  /*1290*/  IMAD.IADD R217, R21, 0x1, -R217 ;  /* 0x0000000115d97824 */ /* 0x000fe200078e0ad9 */
[----:B------:R-:W-:-:S02]  /*12a0*/  SEL R0, R2, 0xffffffe0, !P0 ;  /* 0xffffffe002007807 */ /* 0x000fc40004000000 */
[-C--:B------:R-:W-:Y:S02]  /*12b0*/  LOP3.LUT R2, R3, R206.reuse, RZ, 0x3c, !PT ;  /* 0x000000ce03027212 */ /* 0x080fe400078e3cff */
[----:B------:R-:W-:Y:S02]  /*12c0*/  SHF.L.U32 R218, R8, 0x1, RZ ;  /* 0x0000000108da7819 */ /* 0x000fe400000006ff */
[----:B------:R-:W-:Y:S01]  /*12d0*/  LOP3.LUT R5, R5, R206, RZ, 0x3c, !PT ;  /* 0x000000ce05057212 */ /* 0x000fe200078e3cff */
[----:B------:R-:W-:Y:S01]  /*12e0*/  IMAD.IADD R213, R207, 0x1, R2 ;  /* 0x00000001cfd57824 */ /* 0x000fe200078e0202 */
[C---:B------:R-:W-:Y:S01]  /*12f0*/  IADD3 R229, R218.reuse, 0x68, RZ ;  /* 0x00000068dae57810 */ /* 0x040fe20007ffe0ff */
[----:B------:R-:W-:Y:S01]  /*1300*/  VIADD R10, R218, 0x50 ;  /* 0x00000050da0a7836 */ /* 0x000fe20000000000 */
[----:B------:R-:W-:Y:S01]  /*1310*/  IADD3 R2, R18, R207, R5 ;  /* 0x000000cf12027210 */ /* 0x000fe20007ffe005 */
[C---:B------:R-:W-:Y:S01]  /*1320*/  VIADD R20, R218.reuse, 0x40 ;  /* 0x00000040da147836 */ /* 0x040fe20000000000 */
[----:B------:R-:W-:Y:S01]  /*1330*/  SHF.R.S32.HI R13, RZ, 0x1, R13 ;  /* 0x00000001ff0d7819 */ /* 0x000fe2000001140d */
[----:B------:R-:W-:Y:S01]  /*1340*/  VIADD R6, R218, 0x58 ;  /* 0x00000058da067836 */ /* 0x000fe20000000000 */
[----:B------:R-:W-:Y:S01]  /*1350*/  IADD3 R168, R16, 0x60, RZ ;  /* 0x0000006010a87810 */ /* 0x000fe20007ffe0ff */
[----:B------:R0:W-:Y:S01]  /*1360*/  STL [R1+0x44], R2 ;  /* 0x0000440201007387 */ /* 0x0001e20000100800 */
[----:B------:R-:W-:Y:S01]  /*1370*/  VIADD R228, R218, 0x70 ;  /* 0x00000070dae47836 */ /* 0x000fe20000000000 */
[----:B------:R-:W-:Y:S01]  /*1380*/  SHF.R.S32.HI R3, RZ, 0x1f, R20 ;  /* 0x0000001fff037819 */ /* 0x000fe20000011414 */
[----:B------:R-:W-:Y:S01]  /*1390*/  IMAD.IADD R215, R0, 0x1, R213 ;  /* 0x0000000100d77824 */ /* 0x000fe200078e02d5 */
[----:B------:R-:W-:Y:S01]  /*13a0*/  SHF.R.S32.HI R3, RZ, 0x1f, R6 ;  /* 0x0000001fff037819 */ /* 0x000fe20000011406 */
[----:B------:R-:W-:Y:S01]  /*13b0*/  VIADD R4, R218, 0x60 ;  /* 0x00000060da047836 */ /* 0x000fe20000000000 */
[----:B------:R-:W-:Y:S01]  /*13c0*/  SHF.R.S32.HI R3, RZ, 0x1f, R228 ;  /* 0x0000001fff037819 */ /* 0x000fe200000114e4 */
[----:B------:R-:W-:Y:S01]  /*13d0*/  IMAD.IADD R3, R18, 0x1, R15 ;  /* 0x0000000112037824 */ /* 0x000fe200078e020f */
[C---:B------:R-:W-:Y:S01]  /*13e0*/  IADD3 R12, R218.reuse, 0x48, RZ ;  /* 0x00000048da0c7810 */ /* 0x040fe20007ffe0ff */
[----:B------:R-:W-:Y:S01]  /*13f0*/  IMAD.SHL.U32 R13, R13, 0x80, RZ ;  /* 0x000000800d0d7824 */ /* 0x000fe200078e00ff */
[----:B0-----:R-:W-:Y:S01]  /*1400*/  SHF.R.S32.HI R2, RZ, 0x1f, R10 ;  /* 0x0000001fff027819 */ /* 0x001fe2000001140a */
[C---:B------:R-:W-:Y:S01]  /*1410*/  VIADD R227, R218.reuse, 0x78 ;  /* 0x00000078dae37836 */ /* 0x040fe20000000000 */
[----:B------:R-:W-:Y:S01]  /*1420*/  SHF.R.S32.HI R2, RZ, 0x1f, R229 ;  /* 0x0000001fff027819 */ /* 0x000fe200000114e5 */
[----:B------:R-:W-:Y:S01]  /*1430*/  VIADD R225, R218, 0x8 ;  /* 0x00000008dae17836 */ /* 0x000fe20000000000 */
[----:B------:R-:W-:Y:S01]  /*1440*/  IADD3 R2, R18, R9, RZ ;  /* 0x0000000912027210 */ /* 0x000fe20007ffe0ff */
[----:B------:R-:W-:Y:S01]  /*1450*/  VIADD R224, R218, 0x38 ;  /* 0x00000038dae07836 */ /* 0x000fe20000000000 */
[----:B------:R-:W-:-:S02]  /*1460*/  SHF.R.S32.HI R4, RZ, 0x1f, R4 ;  /* 0x0000001fff047819 */ /* 0x000fc40000011404 */
[----:B------:R-:W-:Y:S01]  /*1470*/  SHF.R.S32.HI R17, RZ, 0x1f, R16 ;  /* 0x0000001fff117819 */ /* 0x000fe20000011410 */
[----:B------:R0:W-:Y:S01]  /*1480*/  STL [R1+0x40], R2 ;  /* 0x0000400201007387 */ /* 0x0001e20000100800 */
[----:B------:R-:W-:Y:S02]  /*1490*/  IADD3 R200, R22, 0x30, RZ ;  /* 0x0000003016c87810 */ /* 0x000fe40007ffe0ff */
[----:B------:R-:W-:Y:S01]  /*14a0*/  SHF.R.S32.HI R194, RZ, 0x1f, R168 ;  /* 0x0000001fffc27819 */ /* 0x000fe200000114a8 */
[----:B------:R1:W-:Y:S01]  /*14b0*/  STL [R1+0x3c], R3 ;  /* 0x00003c0301007387 */ /* 0x0003e20000100800 */
[----:B------:R-:W-:Y:S02]  /*14c0*/  SHF.R.S32.HI R204, RZ, 0x1f, R192 ;  /* 0x0000001fffcc7819 */ /* 0x000fe400000114c0 */
[----:B------:R-:W-:Y:S02]  /*14d0*/  SHF.R.S32.HI R203, RZ, 0x1f, R193 ;  /* 0x0000001fffcb7819 */ /* 0x000fe400000114c1 */
[----:B------:R-:W-:-:S02]  /*14e0*/  LOP3.LUT R209, R13, 0x180, RZ, 0xc0, !PT ;  /* 0x000001800dd17812 */ /* 0x000fc400078ec0ff */
[----:B0-----:R-:W-:Y:S01]  /*14f0*/  IADD3 R2, R0, UR39, R213 ;  /* 0x0000002700027c10 */ /* 0x001fe2000fffe0d5 */
[----:B------:R-:W-:Y:S01]  /*1500*/  IMAD R0, R11, 0x8, R7 ;  /* 0x000000080b007824 */ /* 0x000fe200078e0207 */
[----:B------:R-:W-:Y:S02]  /*1510*/  SHF.R.S32.HI R170, RZ, 0x4, R170 ;  /* 0x00000004ffaa7819 */ /* 0x000fe400000114aa */
[----:B------:R-:W-:Y:S01]  /*1520*/  SHF.R.S32.HI R171, RZ, 0x4, R14 ;  /* 0x00000004ffab7819 */ /* 0x000fe2000001140e */
[----:B------:R1:W-:Y:S01]  /*1530*/  STL [R1+0x14], R2 ;  /* 0x0000140201007387 */ /* 0x0003e20000100800 */
[----:B------:R-:W-:Y:S02]  /*1540*/  SHF.R.S32.HI R5, RZ, 0x1f, R12 ;  /* 0x0000001fff057819 */ /* 0x000fe4000001140c */
[----:B------:R-:W-:Y:S01]  /*1550*/  SHF.R.S32.HI R4, RZ, 0x1f, R227 ;  /* 0x0000001fff047819 */ /* 0x000fe200000114e3 */
[----:B------:R1:W-:Y:S06]  /*1560*/  STL [R1+0x50], R0 ;  /* 0x0000500001007387 */ /* 0x0003ec0000100800 */
.L_x_635:
[----:B01--4-:R-:W0:Y:S02]  /*1570*/  LDC.64 R2, c[0x0][0xc88] ;  /* 0x00032200ff027b82 */ /* 0x013e240000000a00 */
[----:B0-----:R-:W-:-:S05]  /*1580*/  IMAD.WIDE R2, R139, 0x4, R2 ;  /* 0x000000048b027825 */ /* 0x001fca00078e0202 */
[----:B------:R-:W2:Y:S01]  /*1590*/  LDG.E R214, desc[UR50][R2.64] ;  /* 0x0000003202d67981 */ /* 0x000ea2000c1e1900 */
[----:B------:R-:W-:Y:S05]  /*15a0*/  YIELD ;  /* 0x0000000000007946 */ /* 0x000fea0003800000 */
[----:B------:R-:W-:Y:S01]  /*15b0*/  ULDC.64 UR4, c[0x0][0xa28] ;  /* 0x00028a0000047ab9 */ /* 0x000fe20000000a00 */
[----:B------:R-:W-:Y:S01]  /*15c0*/  ULDC.64 UR8, c[0x0][0xa18] ;  /* 0x0002860000087ab9 */ /* 0x000fe20000000a00 */
[----:B------:R-:W-:Y:S01]  /*15d0*/  ISETP.NE.U32.AND P1, PT, RZ, UR4, PT ;  /* 0x00000004ff007c0c */ /* 0x000fe2000bf25070 */
[----:B------:R-:W-:Y:S01]  /*15e0*/  ULDC.64 UR6, c[0x0][0xa08] ;  /* 0x0002820000067ab9 */ /* 0x000fe20000000a00 */
[----:B------:R-:W-:Y:S01]  /*15f0*/  IMAD.MOV.U32 R10, RZ, RZ, RZ ;  /* 0x000000ffff0a7224 */ /* 0x000fe200078e00ff */
[----:B------:R-:W-:Y:S01]  /*1600*/  ISETP.NE.U32.AND P0, PT, RZ, UR6, PT ;  /* 0x00000006ff007c0c */ /* 0x000fe2000bf05070 */
[----:B------:R-:W-:Y:S01]  /*1610*/  IMAD.MOV.U32 R26, RZ, RZ, RZ ;  /* 0x000000ffff1a7224 */ /* 0x000fe200078e00ff */
[----:B------:R-:W-:-:S02]  /*1620*/  ISETP.NE.AND.EX P1, PT, RZ, UR5, PT, P1 ;  /* 0x00000005ff007c0c */ /* 0x000fc4000bf25310 */
[----:B------:R-:W-:Y:S02]  /*1630*/  ISETP.NE.AND.EX P0, PT, RZ, UR7, PT, P0 ;  /* 0x00000007ff007c0c */ /* 0x000fe4000bf05300 */
[----:B--2---:R-:W-:-:S09]  /*1640*/  SHF.R.S32.HI R222, RZ, 0x1f, R214 ;  /* 0x0000001fffde7819 */ /* 0x004fd200000114d6 */
[C---:B------:R-:W-:Y:S02]  /*1650*/  @P1 LEA R4, P2, R214.reuse, UR4, 0x2 ;  /* 0x00000004d6041c11 */ /* 0x040fe4000f8410ff */
[C---:B------:R-:W-:Y:S02]  /*1660*/  SHF.L.U32 R220, R214.reuse, 0x2, RZ ;  /* 0x00000002d6dc7819 */ /* 0x040fe400000006ff */
[C-C-:B------:R-:W-:Y:S02]  /*1670*/  @P1 LEA.HI.X R5, R214.reuse, UR5, R222.reuse, 0x2, P2 ;  /* 0x00000005d6051c11 */ /* 0x140fe400090f14de */
[----:B------:R-:W-:Y:S01]  /*1680*/  ISETP.NE.U32.AND P2, PT, RZ, UR8, PT ;  /* 0x00000008ff007c0c */ /* 0x000fe2000bf45070 */
[----:B------:R-:W-:Y:S01]  /*1690*/  ULDC UR4, c[0x0][0x288] ;  /* 0x0000a20000047ab9 */ /* 0x000fe20000000800 */
[----:B------:R-:W-:Y:S01]  /*16a0*/  SHF.L.U64.HI R221, R214, 0x2, R222 ;  /* 0x00000002d6dd7819 */ /* 0x000fe200000102de */
[----:B------:R0:W5:Y:S01]  /*16b0*/  @P1 LDG.E R10, desc[UR50][R4.64] ;  /* 0x00000032040a1981 */ /* 0x000162000c1e1900 */
[----:B------:R-:W-:-:S02]  /*16c0*/  ISETP.NE.AND.EX P2, PT, RZ, UR9, PT, P2 ;  /* 0x00000009ff007c0c */ /* 0x000fc4000bf45320 */
[----:B------:R-:W-:Y:S01]  /*16d0*/  IADD3 R8, P3, R220, UR6, RZ ;  /* 0x00000006dc087c10 */ /* 0x000fe2000ff7e0ff */
[----:B------:R-:W-:Y:S01]  /*16e0*/  IMAD.U32 R152, RZ, RZ, UR4 ;  /* 0x00000004ff987e24 */ /* 0x000fe2000f8e00ff */
[----:B------:R-:W-:Y:S02]  /*16f0*/  ULDC.64 UR4, c[0x0][0x418] ;  /* 0x0001060000047ab9 */ /* 0x000fe40000000a00 */
[----:B------:R-:W-:-:S05]  /*1700*/  IADD3.X R9, R221, UR7, RZ, P3, !PT ;  /* 0x00000007dd097c10 */ /* 0x000fca0009ffe4ff */
[----:B------:R0:W5:Y:S02]  /*1710*/  @P0 LDG.E R26, desc[UR50][R8.64] ;  /* 0x00000032081a0981 */ /* 0x000164000c1e1900 */
[----:B------:R-:W-:-:S04]  /*1720*/  @P2 IADD3 R6, P1, R220, UR8, RZ ;  /* 0x00000008dc062c10 */ /* 0x000fc8000ff3e0ff */
[----:B------:R-:W-:-:S05]  /*1730*/  @P2 IADD3.X R7, R221, UR9, RZ, P1, !PT ;  /* 0x00000009dd072c10 */ /* 0x000fca0008ffe4ff */
[----:B------:R0:W5:Y:S01]  /*1740*/  @P2 LDG.E R152, desc[UR50][R6.64] ;  /* 0x0000003206982981 */ /* 0x000162000c1e1900 */
[----:B------:R-:W-:-:S03]  /*1750*/  UISETP.NE.U32.AND UP0, UPT, UR4, URZ, UPT ;  /* 0x0000003f0400728c */ /* 0x000fc6000bf05070 */
[----:B------:R-:W-:Y:S01]  /*1760*/  ULDC UR4, c[0x0][0x424] ;  /* 0x0001090000047ab9 */ /* 0x000fe20000000800 */
[----:B------:R-:W-:-:S03]  /*1770*/  UISETP.NE.AND.EX UP0, UPT, UR5, URZ, UPT, UP0 ;  /* 0x0000003f0500728c */ /* 0x000fc6000bf05300 */
[----:B------:R-:W-:Y:S01]  /*1780*/  ULDC UR5, c[0x0][0x2f0] ;  /* 0x0000bc0000057ab9 */ /* 0x000fe20000000800 */
[----:B------:R-:W-:-:S04]  /*1790*/  USEL UR4, UR4, 0x1, UP0 ;  /* 0x0000000104047887 */ /* 0x000fc80008000000 */
[----:B------:R-:W-:-:S03]  /*17a0*/  UIMAD UR4, UR4, UR5, URZ ;  /* 0x00000005040472a4 */ /* 0x000fc6000f8e023f */
[----:B------:R-:W-:Y:S02]  /*17b0*/  ULDC UR5, c[0x0][0x348] ;  /* 0x0000d20000057ab9 */ /* 0x000fe40000000800 */
[----:B------:R-:W-:Y:S01]  /*17c0*/  MOV R2, UR5 ;  /* 0x0000000500027c02 */ /* 0x000fe20008000f00 */
[----:B------:R-:W-:Y:S01]  /*17d0*/  IMAD.U32 R25, RZ, RZ, UR4 ;  /* 0x00000004ff197e24 */ /* 0x000fe2000f8e00ff */
[----:B0--3--:R-:W-:Y:S06]  /*17e0*/  @P2 BRA `(.L_x_424) ;  /* 0x0000000000242947 */ /* 0x009fec0003800000 */
[----:B------:R-:W-:Y:S02]  /*17f0*/  ULDC.64 UR4, c[0x0][0xa00] ;  /* 0x0002800000047ab9 */ /* 0x000fe40000000a00 */
[----:B------:R-:W-:-:S04]  /*1800*/  ISETP.NE.U32.AND P1, PT, RZ, UR4, PT ;  /* 0x00000004ff007c0c */ /* 0x000fc8000bf25070 */
[----:B------:R-:W-:-:S13]  /*1810*/  ISETP.NE.AND.EX P1, PT, RZ, UR5, PT, P1 ;  /* 0x00000005ff007c0c */ /* 0x000fda000bf25310 */
[----:B------:R-:W-:Y:S05]  /*1820*/  @!P1 BRA `(.L_x_424) ;  /* 0x0000000000149947 */ /* 0x000fea0003800000 */
[----:B------:R-:W0:Y:S02]  /*1830*/  LDC.64 R4, c[0x0][0xa00] ;  /* 0x00028000ff047b82 */ /* 0x000e240000000a00 */
[----:B0-----:R-:W-:-:S05]  /*1840*/  IMAD.WIDE R4, R214, 0x4, R4 ;  /* 0x00000004d6047825 */ /* 0x001fca00078e0204 */
[----:B-----5:R-:W2:Y:S04]  /*1850*/  LDG.E R152, desc[UR50][R4.64] ;  /* 0x0000003204987981 */ /* 0x020ea8000c1e1900 */
[----:B------:R-:W2:Y:S02]  /*1860*/  LDG.E R3, desc[UR50][R4.64+0x4] ;  /* 0x0000043204037981 */ /* 0x000ea4000c1e1900 */
[----:B--2---:R-:W-:-:S07]  /*1870*/  IMAD.IADD R152, R3, 0x1, -R152 ;  /* 0x0000000103987824 */ /* 0x004fce00078e0a98 */
.L_x_424:
[----:B------:R-:W-:Y:S01]  /*1880*/  ULDC.64 UR4, c[0x0][0xa20] ;  /* 0x0002880000047ab9 */ /* 0x000fe20000000a00 */
[C---:B------:R-:W-:Y:S01]  /*1890*/  LOP3.LUT R3, R138.reuse, 0xff000000, RZ, 0xc0, !PT ;  /* 0xff0000008a037812 */ /* 0x040fe200078ec0ff */
[----:B------:R-:W-:Y:S01]  /*18a0*/  IMAD.MOV.U32 R223, RZ, RZ, R137 ;  /* 0x000000ffffdf7224 */ /* 0x000fe200078e0089 */
[----:B------:R-:W-:Y:S02]  /*18b0*/  ISETP.NE.U32.AND P1, PT, RZ, UR4, PT ;  /* 0x00000004ff007c0c */ /* 0x000fe4000bf25070 */
[C---:B------:R-:W-:Y:S02]  /*18c0*/  LOP3.LUT R0, R138.reuse, 0xff0000, RZ, 0xc0, !PT ;  /* 0x00ff00008a007812 */ /* 0x040fe400078ec0ff */
[----:B------:R-:W-:Y:S02]  /*18d0*/  ISETP.NE.AND.EX P1, PT, RZ, UR5, PT, P1 ;  /* 0x00000005ff007c0c */ /* 0x000fe4000bf25310 */
[----:B------:R-:W-:Y:S02]  /*18e0*/  SHF.R.U32.HI R3, RZ, 0x8, R3 ;  /* 0x00000008ff037819 */ /* 0x000fe40000011603 */
[----:B------:R-:W-:-:S02]  /*18f0*/  LOP3.LUT R169, R138, 0xffff, RZ, 0xc0, !PT ;  /* 0x0000ffff8aa97812 */ /* 0x000fc400078ec0ff */
[----:B------:R-:W-:-:S07]  /*1900*/  LEA.HI R219, R0, R3, RZ, 0x10 ;  /* 0x0000000300db7211 */ /* 0x000fce00078f80ff */
[----:B------:R-:W-:Y:S05]  /*1910*/  @!P1 BRA `(.L_x_425) ;  /* 0x0000000000109947 */ /* 0x000fea0003800000 */
[----:B------:R-:W-:-:S04]  /*1920*/  IADD3 R4, P0, R220, UR4, RZ ;  /* 0x00000004dc047c10 */ /* 0x000fc8000ff1e0ff */
[----:B------:R-:W-:-:S05]  /*1930*/  IADD3.X R5, R221, UR5, RZ, P0, !PT ;  /* 0x00000005dd057c10 */ /* 0x000fca00087fe4ff */
[----:B------:R0:W5:Y:S01]  /*1940*/  LDG.E R25, desc[UR50][R4.64] ;  /* 0x0000003204197981 */ /* 0x000162000c1e1900 */
[----:B------:R-:W-:Y:S05]  /*1950*/  BRA `(.L_x_426) ;  /* 0x0000000000107947 */ /* 0x000fea0003800000 */
.L_x_425:
[----:B------:R-:W-:Y:S05]  /*1960*/  @!P0 BRA `(.L_x_426) ;  /* 0x00000000000c8947 */ /* 0x000fea0003800000 */
[----:B------:R-:W2:Y:S04]  /*1970*/  LDG.E R0, desc[UR50][R8.64] ;  /* 0x0000003208007981 */ /* 0x000ea8000c1e1900 */
[----:B------:R-:W2:Y:S02]  /*1980*/  LDG.E R25, desc[UR50][R8.64+0x4] ;  /* 0x0000043208197981 */ /* 0x000ea4000c1e1900 */
[----:B--2---:R-:W-:-:S07]  /*1990*/  IADD3 R25, -R0, R25, RZ ;  /* 0x0000001900197210 */ /* 0x004fce0007ffe1ff */
.L_x_426:
[----:B------:R-:W-:Y:S01]  /*19a0*/  ULDC.64 UR4, c[0x0][0xa10] ;  /* 0x0002840000047ab9 */ /* 0x000fe20000000a00 */
[----:B------:R-:W2:Y:S01]  /*19b0*/  LDL.LU R27, [R1] ;  /* 0x00000000011b7983 */ /* 0x000ea20000300800 */
[----:B------:R-:W-:-:S04]  /*19c0*/  ISETP.NE.U32.AND P0, PT, RZ, UR4, PT ;  /* 0x00000004ff007c0c */ /* 0x000fc8000bf05070 */
[----:B------:R-:W-:Y:S01]  /*19d0*/  ISETP.NE.AND.EX P0, PT, RZ, UR5, PT, P0 ;  /* 0x00000005ff007c0c */ /* 0x000fe2000bf05300 */
[----:B------:R-:W-:-:S12]  /*19e0*/  ULDC.64 UR4, c[0x0][0xa30] ;  /* 0x00028c0000047ab9 */ /* 0x000fd80000000a00 */
[----:B0-----:R-:W0:Y:S02]  /*19f0*/  @P0 LDC.64 R4, c[0x0][0xa10] ;  /* 0x00028400ff040b82 */ /* 0x001e240000000a00 */
[----:B0-----:R-:W-:-:S05]  /*1a00*/  @P0 IMAD.WIDE R4, R214, 0x4, R4 ;  /* 0x00000004d6040825 */ /* 0x001fca00078e0204 */
[----:B------:R-:W3:Y:S04]  /*1a10*/  @P0 LDG.E R0, desc[UR50][R4.64] ;  /* 0x0000003204000981 */ /* 0x000ee8000c1e1900 */
[----:B------:R-:W3:Y:S01]  /*1a20*/  @P0 LDG.E R3, desc[UR50][R4.64+0x4] ;  /* 0x0000043204030981 */ /* 0x000ee2000c1e1900 */
[----:B------:R-:W-:Y:S01]  /*1a30*/  ISETP.NE.U32.AND P1, PT, RZ, UR4, PT ;  /* 0x00000004ff007c0c */ /* 0x000fe2000bf25070 */
[----:B-----5:R-:W-:-:S03]  /*1a40*/  IMAD.MOV.U32 R138, RZ, RZ, R25 ;  /* 0x000000ffff8a7224 */ /* 0x020fc600078e0019 */
[----:B------:R-:W-:-:S13]  /*1a50*/  ISETP.NE.AND.EX P1, PT, RZ, UR5, PT, P1 ;  /* 0x00000005ff007c0c */ /* 0x000fda000bf25310 */
[----:B------:R-:W-:-:S04]  /*1a60*/  @P1 IADD3 R6, P2, R220, UR4, RZ ;  /* 0x00000004dc061c10 */ /* 0x000fc8000ff5e0ff */
[----:B------:R-:W-:-:S05]  /*1a70*/  @P1 IADD3.X R7, R221, UR5, RZ, P2, !PT ;  /* 0x00000005dd071c10 */ /* 0x000fca00097fe4ff */
[----:B------:R0:W5:Y:S01]  /*1a80*/  @P1 LDG.E R138, desc[UR50][R6.64] ;  /* 0x00000032068a1981 */ /* 0x000162000c1e1900 */
[----:B------:R-:W-:Y:S01]  /*1a90*/  IMAD.IADD R9, R25, 0x1, -R10 ;  /* 0x0000000119097824 */ /* 0x000fe200078e0a0a */
[----:B------:R-:W-:Y:S01]  /*1aa0*/  BSSY B0, `(.L_x_427) ;  /* 0x000002c000007945 */ /* 0x000fe20003800000 */
[----:B------:R-:W-:Y:S02]  /*1ab0*/  LOP3.LUT R226, R219, 0xff, RZ, 0xc0, !PT ;  /* 0x000000ffdbe27812 */ /* 0x000fe400078ec0ff */
[----:B------:R-:W-:Y:S02]  /*1ac0*/  SHF.R.U32.HI R219, RZ, 0x10, R219 ;  /* 0x00000010ffdb7819 */ /* 0x000fe400000116db */
[----:B--2---:R-:W-:Y:S01]  /*1ad0*/  LOP3.LUT R27, R27, 0xfffffff7, RZ, 0xc0, !PT ;  /* 0xfffffff71b1b7812 */ /* 0x004fe200078ec0ff */
[----:B---3--:R-:W-:-:S05]  /*1ae0*/  @P0 IMAD.IADD R2, R3, 0x1, -R0 ;  /* 0x0000000103020824 */ /* 0x008fca00078e0a00 */
[----:B------:R-:W-:-:S04]  /*1af0*/  IADD3 R159, R9, R2, RZ ;  /* 0x00000002099f7210 */ /* 0x000fc80007ffe0ff */
[C---:B------:R-:W-:Y:S01]  /*1b00*/  ISETP.GE.AND P3, PT, R159.reuse, 0x1, PT ;  /* 0x000000019f00780c */ /* 0x040fe20003f66270 */
[----:B------:R-:W-:-:S04]  /*1b10*/  VIADD R0, R159, 0x9f ;  /* 0x0000009f9f007836 */ /* 0x000fc80000000000 */
[----:B------:R-:W-:-:S05]  /*1b20*/  IMAD.HI R0, R0, 0x66666667, RZ ;  /* 0x6666666700007827 */ /* 0x000fca00078e02ff */
[----:B------:R-:W-:-:S03]  /*1b30*/  SHF.R.U32.HI R147, RZ, 0x1f, R0 ;  /* 0x0000001fff937819 */ /* 0x000fc60000011600 */
[----:B------:R-:W-:Y:S02]  /*1b40*/  @P3 LOP3.LUT R27, R27, 0x8, RZ, 0xfc, !PT ;  /* 0x000000081b1b3812 */ /* 0x000fe400078efcff */
[----:B------:R-:W-:Y:S01]  /*1b50*/  LEA.HI.SX32 R147, R0, R147, 0x1a ;  /* 0x0000009300937211 */ /* 0x000fe200078fd2ff */
[----:B------:R-:W-:Y:S02]  /*1b60*/  IMAD.MOV.U32 R0, RZ, RZ, RZ ;  /* 0x000000ffff007224 */ /* 0x000fe400078e00ff */
[----:B------:R0:W-:Y:S01]  /*1b70*/  STL [R1], R27 ;  /* 0x0000001b01007387 */ /* 0x0001e20000100800 */
[----:B------:R-:W-:Y:S05]  /*1b80*/  @!P3 BRA `(.L_x_428) ;  /* 0x000000000074b947 */ /* 0x000fea0003800000 */
[----:B------:R-:W-:Y:S01]  /*1b90*/  ISETP.NE.AND P0, PT, R219, RZ, PT ;  /* 0x000000ffdb00720c */ /* 0x000fe20003f05270 */
[----:B------:R-:W-:-:S03]  /*1ba0*/  ULDC UR4, c[0x0][0x9f0] ;  /* 0x00027c0000047ab9 */ /* 0x000fc60000000800 */
[----:B------:R-:W-:-:S04]  /*1bb0*/  SEL R10, R219, UR4, P0 ;  /* 0x00000004db0a7c07 */ /* 0x000fc80008000000 */
[-C--:B0-----:R-:W-:Y:S02]  /*1bc0*/  IABS R6, R10.reuse ;  /* 0x0000000a00067213 */ /* 0x081fe40000000000 */
[----:B------:R-:W-:Y:S02]  /*1bd0*/  IADD3 R0, R147, -0x1, R10 ;  /* 0xffffffff93007810 */ /* 0x000fe40007ffe00a */
[----:B------:R-:W0:Y:S01]  /*1be0*/  I2F.RP R3, R6 ;  /* 0x0000000600037306 */ /* 0x000e220000209400 */
[----:B------:R-:W-:Y:S02]  /*1bf0*/  IABS R11, R10 ;  /* 0x0000000a000b7213 */ /* 0x000fe40000000000 */
[----:B------:R-:W-:Y:S02]  /*1c00*/  IABS R8, R0 ;  /* 0x0000000000087213 */ /* 0x000fe40000000000 */
[----:B------:R-:W-:-:S04]  /*1c10*/  LOP3.LUT R0, R0, R10, RZ, 0x3c, !PT ;  /* 0x0000000a00007212 */ /* 0x000fc800078e3cff */
[----:B------:R-:W-:Y:S01]  /*1c20*/  ISETP.GE.AND P2, PT, R0, RZ, PT ;  /* 0x000000ff0000720c */ /* 0x000fe20003f46270 */
[----:B0-----:R-:W0:Y:S02]  /*1c30*/  MUFU.RCP R3, R3 ;  /* 0x0000000300037308 */ /* 0x001e240000001000 */
[----:B0-----:R-:W-:Y:S02]  /*1c40*/  VIADD R4, R3, 0xffffffe ;  /* 0x0ffffffe03047836 */ /* 0x001fe40000000000 */
[----:B------:R-:W-:-:S04]  /*1c50*/  IMAD.MOV R3, RZ, RZ, -R11 ;  /* 0x000000ffff037224 */ /* 0x000fc800078e0a0b */
[----:B------:R0:W1:Y:S02]  /*1c60*/  F2I.FTZ.U32.TRUNC.NTZ R5, R4 ;  /* 0x0000000400057305 */ /* 0x000064000021f000 */
[----:B0-----:R-:W-:Y:S01]  /*1c70*/  IMAD.MOV.U32 R4, RZ, RZ, RZ ;  /* 0x000000ffff047224 */ /* 0x001fe200078e00ff */
[----:B-1----:R-:W-:-:S05]  /*1c80*/  IADD3 R7, RZ, -R5, RZ ;  /* 0x80000005ff077210 */ /* 0x002fca0007ffe0ff */
[----:B------:R-:W-:-:S04]  /*1c90*/  IMAD R7, R7, R6, RZ ;  /* 0x0000000607077224 */ /* 0x000fc800078e02ff */
[----:B------:R-:W-:-:S06]  /*1ca0*/  IMAD.HI.U32 R5, R5, R7, R4 ;  /* 0x0000000705057227 */ /* 0x000fcc00078e0004 */
[----:B------:R-:W-:-:S04]  /*1cb0*/  IMAD.HI.U32 R5, R5, R8, RZ ;  /* 0x0000000805057227 */ /* 0x000fc800078e00ff */
[----:B------:R-:W-:-:S05]  /*1cc0*/  IMAD R3, R5, R3, R8 ;  /* 0x0000000305037224 */ /* 0x000fca00078e0208 */
[----:B------:R-:W-:-:S13]  /*1cd0*/  ISETP.GT.U32.AND P1, PT, R6, R3, PT ;  /* 0x000000030600720c */ /* 0x000fda0003f24070 */
[----:B------:R-:W-:Y:S01]  /*1ce0*/  @!P1 IMAD.IADD R3, R3, 0x1, -R6 ;  /* 0x0000000103039824 */ /* 0x000fe200078e0a06 */
[----:B------:R-:W-:Y:S02]  /*1cf0*/  @!P1 IADD3 R5, R5, 0x1, RZ ;  /* 0x0000000105059810 */ /* 0x000fe40007ffe0ff */
[----:B------:R-:W-:Y:S02]  /*1d00*/  ISETP.NE.AND P1, PT, R10, RZ, PT ;  /* 0x000000ff0a00720c */ /* 0x000fe40003f25270 */
[----:B------:R-:W-:-:S13]  /*1d10*/  ISETP.GE.U32.AND P0, PT, R3, R6, PT ;  /* 0x000000060300720c */ /* 0x000fda0003f06070 */
[----:B------:R-:W-:-:S04]  /*1d20*/  @P0 VIADD R5, R5, 0x1 ;  /* 0x0000000105050836 */ /* 0x000fc80000000000 */
[----:B------:R-:W-:-:S04]  /*1d30*/  IMAD.MOV.U32 R0, RZ, RZ, R5 ;  /* 0x000000ffff007224 */ /* 0x000fc800078e0005 */
[----:B------:R-:W-:Y:S01]  /*1d40*/  @!P2 IMAD.MOV R0, RZ, RZ, -R0 ;  /* 0x000000ffff00a224 */ /* 0x000fe200078e0a00 */
[----:B------:R-:W-:-:S07]  /*1d50*/  @!P1 LOP3.LUT R0, RZ, R10, RZ, 0x33, !PT ;  /* 0x0000000aff009212 */ /* 0x000fce00078e33ff */
.L_x_428:
[----:B------:R-:W-:Y:S05]  /*1d60*/  BSYNC B0 ;  /* 0x0000000000007941 */ /* 0x000fea0003800000 */
.L_x_427:
[----:B------:R-:W-:-:S05]  /*1d70*/  IMAD R3, R226, R0, RZ ;  /* 0x00000000e2037224 */ /* 0x000fca00078e02ff */
[C---:B------:R-:W-:Y:S01]  /*1d80*/  VIADDMNMX R0, R3.reuse, R0, R147, PT ;  /* 0x0000000003007246 */ /* 0x040fe20003800193 */
[----:B------:R-:W-:-:S04]  /*1d90*/  IMAD R3, R3, 0xa0, -R9 ;  /* 0x000000a003037824 */ /* 0x000fc800078e0a09 */
[----:B------:R-:W-:Y:S01]  /*1da0*/  IMAD R5, R0, 0xa0, -R9 ;  /* 0x000000a000057824 */ /* 0x000fe200078e0a09 */
[----:B------:R-:W-:-:S04]  /*1db0*/  VIMNMX R3, RZ, R3, !PT ;  /* 0x00000003ff037248 */ /* 0x000fc80007fe0100 */
[----:B------:R-:W-:Y:S01]  /*1dc0*/  VIMNMX R0, R5, R2, PT ;  /* 0x0000000205007248 */ /* 0x000fe20003fe0100 */
[----:B------:R-:W-:-:S03]  /*1dd0*/  IMAD.WIDE.U32 R4, R3, -0x33333333, RZ ;  /* 0xcccccccd03047825 */ /* 0x000fc600078e00ff */
[----:B------:R-:W-:Y:S02]  /*1de0*/  ISETP.GT.AND P0, PT, R0, R3, PT ;  /* 0x000000030000720c */ /* 0x000fe40003f04270 */
[----:B------:R-:W-:-:S05]  /*1df0*/  SHF.R.U32.HI R119, RZ, 0x7, R5 ;  /* 0x00000007ff777819 */ /* 0x000fca0000011605 */
[----:B------:R-:W-:-:S06]  /*1e00*/  IMAD.MOV.U32 R24, RZ, RZ, R119 ;  /* 0x000000ffff187224 */ /* 0x000fcc00078e0077 */
[----:B------:R-:W-:-:S05]  /*1e10*/  @P0 IADD3 R0, R0, 0x9f, RZ ;  /* 0x0000009f00000810 */ /* 0x000fca0007ffe0ff */
[----:B------:R-:W-:-:S05]  /*1e20*/  @P0 IMAD.HI R0, R0, 0x66666667, RZ ;  /* 0x6666666700000827 */ /* 0x000fca00078e02ff */
[----:B------:R-:W-:-:S04]  /*1e30*/  @P0 SHF.R.U32.HI R3, RZ, 0x1f, R0 ;  /* 0x0000001fff030819 */ /* 0x000fc80000011600 */
[----:B------:R-:W-:Y:S02]  /*1e40*/  @P0 LEA.HI.SX32 R24, R0, R3, 0x1a ;  /* 0x0000000300180211 */ /* 0x000fe400078fd2ff */
[----:B------:R-:W-:Y:S02]  /*1e50*/  PLOP3.LUT P0, PT, PT, PT, PT, 0x80, 0x0 ;  /* 0x000000000000781c */ /* 0x000fe40003f0f070 */
[----:B------:R-:W-:-:S13]  /*1e60*/  ISETP.GT.AND P1, PT, R24, R119, PT ;  /* 0x000000771800720c */ /* 0x000fda0003f24270 */
[----:B------:R-:W-:Y:S05]  /*1e70*/  @!P1 BRA `(.L_x_429) ;  /* 0x000000e400649947 */ /* 0x000fea0003800000 */
[----:B------:R-:W-:Y:S01]  /*1e80*/  VIADD R0, R18, 0x1a400 ;  /* 0x0001a40012007836 */ /* 0x000fe20000000000 */
[----:B------:R-:W-:Y:S04]  /*1e90*/  BSSY B6, `(.L_x_430) ;  /* 0x0000013000067945 */ /* 0x000fe80003800000 */
[----:B------:R-:W-:-:S13]  /*1ea0*/  LOP3.LUT P0, RZ, R0, 0x1bf, RZ, 0xc0, !PT ;  /* 0x000001bf00ff7812 */ /* 0x000fda000780c0ff */
[----:B------:R-:W-:Y:S05]  /*1eb0*/  @!P0 BRA `(.L_x_431) ;  /* 0x0000000000408947 */ /* 0x000fea0003800000 */
[----:B------:R-:W-:Y:S01]  /*1ec0*/  MOV R0, 0x0 ;  /* 0x0000000000007802 */ /* 0x000fe20000000f00 */
[----:B------:R-:W-:Y:S01]  /*1ed0*/  ULDC.64 UR4, c[0x4][0xc8] ;  /* 0x0100320000047ab9 */ /* 0x000fe20000000a00 */
[----:B------:R-:W-:Y:S01]  /*1ee0*/  ULDC.64 UR6, c[0x4][0x30] ;  /* 0x01000c0000067ab9 */ /* 0x000fe20000000a00 */
[----:B------:R-:W-:Y:S01]  /*1ef0*/  IMAD.U32 R4, RZ, RZ, UR4 ;  /* 0x00000004ff047e24 */ /* 0x000fe2000f8e00ff */
[----:B------:R1:W2:Y:S01]  /*1f00*/  LDC.64 R14, c[0x4][R0] ;  /* 0x01000000000e7b82 */ /* 0x0002a20000000a00 */
[----:B------:R-:W-:Y:S01]  /*1f10*/  MOV R5, UR5 ;  /* 0x0000000500057c02 */ /* 0x000fe20008000f00 */
[----:B------:R-:W-:Y:S01]  /*1f20*/  ULDC.64 UR4, c[0x4][0xd0] ;  /* 0x0100340000047ab9 */ /* 0x000fe20000000a00 */
[----:B------:R-:W-:Y:S01]  /*1f30*/  IMAD.U32 R10, RZ, RZ, UR6 ;  /* 0x00000006ff0a7e24 */ /* 0x000fe2000f8e00ff */
[----:B------:R-:W-:Y:S01]  /*1f40*/  MOV R11, UR7 ;  /* 0x00000007000b7c02 */ /* 0x000fe20008000f00 */
[----:B0-----:R-:W-:Y:S02]  /*1f50*/  IMAD.U32 R6, RZ, RZ, UR4 ;  /* 0x00000004ff067e24 */ /* 0x001fe4000f8e00ff */
[----:B------:R-:W-:-:S02]  /*1f60*/  IMAD.U32 R7, RZ, RZ, UR5 ;  /* 0x00000005ff077e24 */ /* 0x000fc4000f8e00ff */
[----:B------:R-:W-:Y:S02]  /*1f70*/  IMAD.MOV.U32 R8, RZ, RZ, 0x70 ;  /* 0x00000070ff087424 */ /* 0x000fe400078e00ff */
[----:B------:R-:W-:Y:S02]  /*1f80*/  IMAD.MOV.U32 R12, RZ, RZ, 0x1 ;  /* 0x00000001ff0c7424 */ /* 0x000fe400078e00ff */
[----:B-1----:R-:W-:-:S07]  /*1f90*/  IMAD.MOV.U32 R13, RZ, RZ, RZ ;  /* 0x000000ffff0d7224 */ /* 0x002fce00078e00ff */
[----:B------:R-:W-:-:S07]  /*1fa0*/  LEPC R20, `(.L_x_431) ;  /* 0x000000001014794e */ /* 0x000fce0000000000 */
[----:B--2--5:R-:W-:Y:S05]  /*1fb0*/  CALL.ABS.NOINC R14 ;  /* 0x000000000e007343 */ /* 0x024fea0003c00000 */
.L_x_431:
[----:B------:R-:W-:Y:S05]  /*1fc0*/  BSYNC B6 ;  /* 0x0000000000067941 */ /* 0x000fea0003800000 */
.L_x_430:
[----:B------:R-:W-:Y:S01]  /*1fd0*/  IADD3 R0, R18, 0xa400, RZ ;  /* 0x0000a40012007810 */ /* 0x000fe20007ffe0ff */
[----:B------:R-:W-:Y:S03]  /*1fe0*/  BSSY B6, `(.L_x_432) ;  /* 0x0000013000067945 */ /* 0x000fe60003800000 */
[----:B------:R-:W-:-:S13]  /*1ff0*/  LOP3.LUT P0, RZ, R0, 0x3ff, RZ, 0xc0, !PT ;  /* 0x000003ff00ff7812 */ /* 0x000fda000780c0ff */
[----:B------:R-:W-:Y:S05]  /*2000*/  @!P0 BRA `(.L_x_433) ;  /* 0x0000000000408947 */ /* 0x000fea0003800000 */
[----:B------:R-:W-:Y:S01]  /*2010*/  MOV R0, 0x0 ;  /* 0x0000000000007802 */ /* 0x000fe20000000f00 */
[----:B------:R-:W-:Y:S01]  /*2020*/  ULDC.64 UR4, c[0x4][0xc8] ;  /* 0x0100320000047ab9 */ /* 0x000fe20000000a00 */
[----:B------:R-:W-:Y:S01]  /*2030*/  ULDC.64 UR6, c[0x4][0xd0] ;  /* 0x0100340000067ab9 */ /* 0x000fe20000000a00 */
[----:B------:R-:W-:Y:S01]  /*2040*/  IMAD.U32 R4, RZ, RZ, UR4 ;  /* 0x00000004ff047e24 */ /* 0x000fe2000f8e00ff */
[----:B------:R1:W2:Y:S01]  /*2050*/  LDC.64 R14, c[0x4][R0] ;  /* 0x01000000000e7b82 */ /* 0x0002a20000000a00 */
[----:B------:R-:W-:Y:S01]  /*2060*/  IMAD.U32 R5, RZ, RZ, UR5 ;  /* 0x00000005ff057e24 */ /* 0x000fe2000f8e00ff */
[----:B------:R-:W-:Y:S01]  /*2070*/  ULDC.64 UR4, c[0x4][0x20] ;  /* 0x0100080000047ab9 */ /* 0x000fe20000000a00 */
[----:B0-----:R-:W-:Y:S01]  /*2080*/  IMAD.U32 R6, RZ, RZ, UR6 ;  /* 0x00000006ff067e24 */ /* 0x001fe2000f8e00ff */
[----:B------:R-:W-:Y:S01]  /*2090*/  MOV R7, UR7 ;  /* 0x0000000700077c02 */ /* 0x000fe20008000f00 */
[----:B------:R-:W-:Y:S01]  /*20a0*/  IMAD.U32 R10, RZ, RZ, UR4 ;  /* 0x00000004ff0a7e24 */ /* 0x000fe2000f8e00ff */
[----:B------:R-:W-:Y:S01]  /*20b0*/  MOV R12, 0x1 ;  /* 0x00000001000c7802 */ /* 0x000fe20000000f00 */
[----:B------:R-:W-:-:S02]  /*20c0*/  IMAD.U32 R11, RZ, RZ, UR5 ;  /* 0x00000005ff0b7e24 */ /* 0x000fc4000f8e00ff */
[----:B------:R-:W-:Y:S02]  /*20d0*/  IMAD.MOV.U32 R8, RZ, RZ, 0x70 ;  /* 0x00000070ff087424 */ /* 0x000fe400078e00ff */
[----:B-1----:R-:W-:-:S07]  /*20e0*/  IMAD.MOV.U32 R13, RZ, RZ, RZ ;  /* 0x000000ffff0d7224 */ /* 0x002fce00078e00ff */
[----:B------:R-:W-:-:S07]  /*20f0*/  LEPC R20, `(.L_x_433) ;  /* 0x000000001014794e */ /* 0x000fce0000000000 */
[----:B--2--5:R-:W-:Y:S05]  /*2100*/  CALL.ABS.NOINC R14 ;  /* 0x000000000e007343 */ /* 0x024fea0003c00000 */
.L_x_433:
[----:B------:R-:W-:Y:S05]  /*2110*/  BSYNC B6 ;  /* 0x0000000000067941 */ /* 0x000fea0003800000 */
.L_x_432:
[----:B------:R-:W-:Y:S01]  /*2120*/  IMAD.IADD R125, R26, 0x1, R25 ;  /* 0x000000011a7d7824 */ /* 0x000fe200078e0219 */
[----:B------:R-:W-:Y:S01]  /*2130*/  ULDC.64 UR4, c[0x0][0x9f8] ;  /* 0x00027e0000047ab9 */ /* 0x000fe20000000a00 */
[----:B------:R-:W2:Y:S01]  /*2140*/  LDL R25, [R1+0x4c] ;  /* 0x00004c0001197983 */ /* 0x000ea20000100800 */
[----:B------:R-:W-:Y:S01]  /*2150*/  ISETP.NE.U32.AND P0, PT, RZ, UR4, PT ;  /* 0x00000004ff007c0c */ /* 0x000fe2000bf05070 */
[----:B------:R-:W-:Y:S01]  /*2160*/  IMAD.MOV.U32 R0, RZ, RZ, R214 ;  /* 0x000000ffff007224 */ /* 0x000fe200078e00d6 */
[----:B------:R-:W1:Y:S02]  /*2170*/  S2R R20, SR_TID.X ;  /* 0x0000000000147919 */ /* 0x000e640000002100 */
[----:B------:R-:W-:Y:S01]  /*2180*/  ISETP.NE.AND.EX P0, PT, RZ, UR5, PT, P0 ;  /* 0x00000005ff007c0c */ /* 0x000fe2000bf05300 */
[C---:B------:R-:W-:Y:S01]  /*2190*/  VIADD R3, R16.reuse, 0x20 ;  /* 0x0000002010037836 */ /* 0x040fe20000000000 */
[----:B------:R-:W-:Y:S01]  /*21a0*/  IADD3 R4, R16, 0x40, RZ ;  /* 0x0000004010047810 */ /* 0x000fe20007ffe0ff */
[----:B------:R-:W3:Y:S08]  /*21b0*/  LDC R21, c[0x0][0x3f4] ;  /* 0x0000fd00ff157b82 */ /* 0x000ef00000000800 */
[----:B------:R-:W4:Y:S02]  /*21c0*/  LDC.64 R94, c[0x0][0x408] ;  /* 0x00010200ff5e7b82 */ /* 0x000f240000000a00 */
[----:B0-----:R-:W-:Y:S01]  /*21d0*/  @P0 IADD3 R6, P1, R220, UR4, RZ ;  /* 0x00000004dc060c10 */ /* 0x001fe2000ff3e0ff */
[----:B------:R-:W-:-:S03]  /*21e0*/  ULDC UR4, c[0x0][0x320] ;  /* 0x0000c80000047ab9 */ /* 0x000fc60000000800 */
[----:B------:R-:W-:Y:S02]  /*21f0*/  @P0 IADD3.X R7, R221, UR5, RZ, P1, !PT ;  /* 0x00000005dd070c10 */ /* 0x000fe40008ffe4ff */
[----:B------:R-:W0:Y:S03]  /*2200*/  LDC.64 R100, c[0x0][0x3f8] ;  /* 0x0000fe00ff647b82 */ /* 0x000e260000000a00 */
[----:B------:R0:W2:Y:S01]  /*2210*/  @P0 LDG.E R0, desc[UR50][R6.64] ;  /* 0x0000003206000981 */ /* 0x0000a2000c1e1900 */
[----:B------:R-:W-:Y:S02]  /*2220*/  ISETP.GE.AND P3, PT, R16, UR4, PT ;  /* 0x0000000410007c0c */ /* 0x000fe4000bf66270 */
[----:B------:R-:W-:Y:S02]  /*2230*/  ISETP.GE.AND P2, PT, R3, UR4, PT ;  /* 0x0000000403007c0c */ /* 0x000fe4000bf46270 */
[----:B------:R-:W-:-:S02]  /*2240*/  ISETP.GE.AND P0, PT, R4, UR4, PT ;  /* 0x0000000404007c0c */ /* 0x000fc4000bf06270 */
[----:B------:R-:W-:Y:S02]  /*2250*/  ISETP.GE.AND P1, PT, R168, UR4, PT ;  /* 0x00000004a8007c0c */ /* 0x000fe4000bf26270 */
[----:B-1----:R-:W-:Y:S02]  /*2260*/  SHF.R.U32.HI R20, RZ, 0x7, R20 ;  /* 0x00000007ff147819 */ /* 0x002fe40000011614 */
[----:B------:R-:W-:Y:S02]  /*2270*/  SHF.R.S32.HI R13, RZ, 0x1f, R195 ;  /* 0x0000001fff0d7819 */ /* 0x000fe400000114c3 */
[----:B------:R-:W-:Y:S01]  /*2280*/  ISETP.NE.AND P6, PT, R20, 0x1, PT ;  /* 0x000000011400780c */ /* 0x000fe20003fc5270 */
[----:B----4-:R-:W-:Y:S01]  /*2290*/  IMAD.WIDE.U32 R96, R195, R94, R16 ;  /* 0x0000005ec3607225 */ /* 0x010fe200078e0010 */
[----:B---3--:R-:W-:Y:S02]  /*22a0*/  ISETP.GE.AND P5, PT, R4, R21, PT ;  /* 0x000000150400720c */ /* 0x008fe40003fa6270 */
[----:B------:R-:W-:-:S02]  /*22b0*/  SHF.R.S32.HI R23, RZ, 0x1f, R22 ;  /* 0x0000001fff177819 */ /* 0x000fc40000011416 */
[----:B------:R-:W-:Y:S01]  /*22c0*/  LOP3.LUT R27, R27, 0xfffffffe, RZ, 0xc0, !PT ;  /* 0xfffffffe1b1b7812 */ /* 0x000fe200078ec0ff */
[----:B0-----:R-:W-:-:S04]  /*22d0*/  IMAD.WIDE.U32 R102, R195, R100, R16 ;  /* 0x00000064c3667225 */ /* 0x001fc800078e0010 */
[C-C-:B------:R-:W-:Y:S02]  /*22e0*/  IMAD.WIDE.U32 R98, R195.reuse, R94, R22.reuse ;  /* 0x0000005ec3627225 */ /* 0x140fe400078e0016 */
[----:B------:R-:W-:Y:S05]  /*22f0*/  @!P6 WARPSYNC.ALL ;  /* 0x000000000000e948 */ /* 0x000fea0003800000 */
[----:B------:R-:W-:Y:S01]  /*2300*/  ULDC UR4, c[0x0][0x2f4] ;  /* 0x0000bd0000047ab9 */ /* 0x000fe20000000800 */
[----:B------:R-:W-:Y:S01]  /*2310*/  IMAD.WIDE.U32 R104, R195, R100, R22 ;  /* 0x00000064c3687225 */ /* 0x000fe200078e0016 */
[----:B------:R-:W-:Y:S02]  /*2320*/  ISETP.GE.AND P4, PT, R16, UR4, PT ;  /* 0x0000000410007c0c */ /* 0x000fe4000bf86270 */
[----:B------:R-:W-:-:S02]  /*2330*/  @P5 LOP3.LUT R27, R27, 0x1, RZ, 0xfc, !PT ;  /* 0x000000011b1b5812 */ /* 0x000fc400078efcff */
[----:B------:R-:W-:Y:S02]  /*2340*/  SEL R5, RZ, 0x1, P4 ;  /* 0x00000001ff057807 */ /* 0x000fe40002000000 */
[----:B------:R-:W-:-:S04]  /*2350*/  ISETP.GE.AND P4, PT, R3, UR4, PT ;  /* 0x0000000403007c0c */ /* 0x000fc8000bf86270 */
[----:B------:R-:W-:-:S05]  /*2360*/  SEL R6, RZ, 0xffffffff, P4 ;  /* 0xffffffffff067807 */ /* 0x000fca0002000000 */
[----:B------:R-:W-:-:S05]  /*2370*/  IMAD.SHL.U32 R6, R6, 0x2, RZ ;  /* 0x0000000206067824 */ /* 0x000fca00078e00ff */
[----:B------:R-:W-:Y:S02]  /*2380*/  LOP3.LUT R7, R6, 0x2, R5, 0xe2, !PT ;  /* 0x0000000206077812 */ /* 0x000fe400078ee205 */
[----:B------:R-:W-:Y:S02]  /*2390*/  SEL R6, RZ, 0xffffffff, P2 ;  /* 0xffffffffff067807 */ /* 0x000fe40001000000 */
[----:B------:R-:W-:Y:S02]  /*23a0*/  SEL R5, RZ, 0x1, P3 ;  /* 0x00000001ff057807 */ /* 0x000fe40001800000 */
[----:B------:R-:W-:Y:S01]  /*23b0*/  ISETP.GE.AND P2, PT, R4, UR4, PT ;  /* 0x0000000404007c0c */ /* 0x000fe2000bf46270 */
[----:B------:R-:W-:Y:S01]  /*23c0*/  IMAD.SHL.U32 R10, R6, 0x2, RZ ;  /* 0x00000002060a7824 */ /* 0x000fe200078e00ff */
[----:B------:R-:W-:Y:S02]  /*23d0*/  ISETP.GE.AND P3, PT, R168, UR4, PT ;  /* 0x00000004a8007c0c */ /* 0x000fe4000bf66270 */
[----:B------:R-:W-:-:S02]  /*23e0*/  SEL R6, RZ, 0x4, P2 ;  /* 0x00000004ff067807 */ /* 0x000fc40001000000 */
[----:B------:R-:W-:Y:S02]  /*23f0*/  SEL R8, RZ, 0x8, P3 ;  /* 0x00000008ff087807 */ /* 0x000fe40001800000 */
[----:B------:R-:W-:Y:S01]  /*2400*/  LOP3.LUT R5, R10, 0x2, R5, 0xe2, !PT ;  /* 0x000000020a057812 */ /* 0x000fe200078ee205 */
[----:B------:R-:W-:Y:S01]  /*2410*/  IMAD R10, R13, R100, RZ ;  /* 0x000000640d0a7224 */ /* 0x000fe200078e02ff */
[----:B------:R-:W-:Y:S02]  /*2420*/  LOP3.LUT R8, R8, R7, R6, 0xfe, !PT ;  /* 0x0000000708087212 */ /* 0x000fe400078efe06 */
[----:B------:R-:W-:Y:S01]  /*2430*/  SEL R6, RZ, 0x4, P0 ;  /* 0x00000004ff067807 */ /* 0x000fe20000000000 */
[----:B------:R-:W-:Y:S01]  /*2440*/  IMAD R15, R195, R101, R10 ;  /* 0x00000065c30f7224 */ /* 0x000fe200078e020a */
[----:B------:R-:W-:Y:S02]  /*2450*/  SEL R7, RZ, 0x8, P1 ;  /* 0x00000008ff077807 */ /* 0x000fe40000800000 */
[----:B------:R-:W-:Y:S01]  /*2460*/  ISETP.GE.AND P2, PT, R192, UR4, PT ;  /* 0x00000004c0007c0c */ /* 0x000fe2000bf46270 */
[----:B------:R-:W-:Y:S01]  /*2470*/  IMAD.IADD R103, R15, 0x1, R103 ;  /* 0x000000010f677824 */ /* 0x000fe200078e0267 */
[----:B------:R-:W-:Y:S01]  /*2480*/  LOP3.LUT R9, R7, R5, R6, 0xfe, !PT ;  /* 0x0000000507097212 */ /* 0x000fe200078efe06 */
[----:B------:R-:W-:Y:S01]  /*2490*/  IMAD R6, R13, R94, RZ ;  /* 0x0000005e0d067224 */ /* 0x000fe200078e02ff */
[----:B------:R-:W-:-:S02]  /*24a0*/  ISETP.GE.AND P0, PT, R16, R21, PT ;  /* 0x000000151000720c */ /* 0x000fc40003f06270 */
[----:B------:R-:W-:Y:S01]  /*24b0*/  ISETP.GE.AND P3, PT, R3, R21, PT ;  /* 0x000000150300720c */ /* 0x000fe20003f66270 */
[----:B------:R-:W-:Y:S01]  /*24c0*/  IMAD R7, R195, R95, R6 ;  /* 0x0000005fc3077224 */ /* 0x000fe200078e0206 */
[----:B------:R-:W-:Y:S02]  /*24d0*/  SEL R11, RZ, 0x10, P2 ;  /* 0x00000010ff0b7807 */ /* 0x000fe40001000000 */
[----:B------:R-:W-:Y:S01]  /*24e0*/  SEL R6, R21, RZ, P3 ;  /* 0x000000ff15067207 */ /* 0x000fe20001800000 */
[----:B------:R-:W-:Y:S01]  /*24f0*/  IMAD.IADD R99, R99, 0x1, R7 ;  /* 0x0000000163637824 */ /* 0x000fe200078e0207 */
[----:B------:R-:W-:Y:S01]  /*2500*/  SEL R5, R21, RZ, P0 ;  /* 0x000000ff15057207 */ /* 0x000fe20000000000 */
[----:B------:R-:W-:Y:S01]  /*2510*/  IMAD.IADD R97, R7, 0x1, R97 ;  /* 0x0000000107617824 */ /* 0x000fe200078e0261 */
[----:B------:R-:W-:Y:S01]  /*2520*/  LOP3.LUT R28, R8, R11, RZ, 0xfc, !PT ;  /* 0x0000000b081c7212 */ /* 0x000fe200078efcff */
[----:B------:R-:W-:Y:S01]  /*2530*/  IMAD.IADD R7, R3, 0x1, R6 ;  /* 0x0000000103077824 */ /* 0x000fe200078e0206 */
[----:B------:R-:W-:Y:S01]  /*2540*/  IADD3 R5, R16, R5, RZ ;  /* 0x0000000510057210 */ /* 0x000fe20007ffe0ff */
[----:B------:R0:W-:Y:S01]  /*2550*/  STL [R1], R27 ;  /* 0x0000001b01007387 */ /* 0x0001e20000100800 */
[----:B------:R-:W-:-:S02]  /*2560*/  IADD3 R105, R105, R15, RZ ;  /* 0x0000000f69697210 */ /* 0x000fc40007ffe0ff */
[----:B------:R-:W-:Y:S02]  /*2570*/  SHF.R.S32.HI R6, RZ, 0x1f, R5 ;  /* 0x0000001fff067819 */ /* 0x000fe40000011405 */
[----:B------:R-:W-:Y:S02]  /*2580*/  SHF.R.S32.HI R8, RZ, 0x1f, R7 ;  /* 0x0000001fff087819 */ /* 0x000fe40000011407 */
[----:B------:R-:W-:Y:S02]  /*2590*/  SEL R11, R21, RZ, P5 ;  /* 0x000000ff150b7207 */ /* 0x000fe40002800000 */
[----:B------:R-:W-:Y:S02]  /*25a0*/  LEA.HI R12, R6, R5, RZ, 0x4 ;  /* 0x00000005060c7211 */ /* 0x000fe400078f20ff */
[----:B------:R-:W-:Y:S02]  /*25b0*/  LEA.HI R26, R8, R7, RZ, 0x4 ;  /* 0x00000007081a7211 */ /* 0x000fe400078f20ff */
[----:B------:R-:W-:-:S02]  /*25c0*/  LEA.HI R6, R6, R5, RZ, 0x6 ;  /* 0x0000000506067211 */ /* 0x000fc400078f30ff */
[----:B------:R-:W-:Y:S01]  /*25d0*/  LEA.HI R7, R8, R7, RZ, 0x6 ;  /* 0x0000000708077211 */ /* 0x000fe200078f30ff */
[----:B------:R-:W-:Y:S01]  /*25e0*/  IMAD.IADD R13, R4, 0x1, R11 ;  /* 0x00000001040d7824 */ /* 0x000fe200078e020b */
[----:B------:R-:W-:Y:S02]  /*25f0*/  SHF.R.S32.HI R6, RZ, 0x6, R6 ;  /* 0x00000006ff067819 */ /* 0x000fe40000011406 */
[----:B------:R-:W-:Y:S02]  /*2600*/  SHF.R.S32.HI R8, RZ, 0x6, R7 ;  /* 0x00000006ff087819 */ /* 0x000fe40000011407 */
[----:B------:R-:W-:Y:S01]  /*2610*/  LOP3.LUT R11, R205, 0x30, R26, 0xf8, !PT ;  /* 0x00000030cd0b7812 */ /* 0x000fe200078ef81a */
[C---:B------:R-:W-:Y:S01]  /*2620*/  IMAD R136, R6.reuse, 0x2800, R207 ;  /* 0x0000280006887824 */ /* 0x040fe200078e02cf */
[----:B------:R-:W-:Y:S01]  /*2630*/  SHF.R.S32.HI R14, RZ, 0x1f, R13 ;  /* 0x0000001fff0e7819 */ /* 0x000fe2000001140d */
[----:B------:R-:W-:Y:S01]  /*2640*/  IMAD R134, R6, 0x2800, R210 ;  /* 0x0000280006867824 */ /* 0x000fe200078e02d2 */
[----:B------:R-:W-:Y:S01]  /*2650*/  SHF.R.U32.HI R5, RZ, 0x3, R209 ;  /* 0x00000003ff057819 */ /* 0x000fe200000116d1 */
[----:B------:R-:W-:Y:S01]  /*2660*/  IMAD R135, R8, 0x2800, R207 ;  /* 0x0000280008877824 */ /* 0x000fe200078e02cf */
[----:B------:R-:W-:-:S02]  /*2670*/  LOP3.LUT R10, R209, 0x30, R12, 0xf8, !PT ;  /* 0x00000030d10a7812 */ /* 0x000fc400078ef80c */
[----:B------:R-:W-:Y:S02]  /*2680*/  LOP3.LUT R6, R11, R206, RZ, 0x3c, !PT ;  /* 0x000000ce0b067212 */ /* 0x000fe400078e3cff */
[----:B------:R-:W-:Y:S02]  /*2690*/  LEA.HI R30, R14, R13, RZ, 0x4 ;  /* 0x0000000d0e1e7211 */ /* 0x000fe400078f20ff */
[----:B------:R-:W-:Y:S02]  /*26a0*/  LOP3.LUT R11, R10, R5, RZ, 0x3c, !PT ;  /* 0x000000050a0b7212 */ /* 0x000fe400078e3cff */
[----:B------:R-:W-:Y:S02]  /*26b0*/  LEA.HI R13, R14, R13, RZ, 0x6 ;  /* 0x0000000d0e0d7211 */ /* 0x000fe400078f30ff */
[----:B------:R-:W-:Y:S02]  /*26c0*/  IADD3 R135, R135, R6, RZ ;  /* 0x0000000687877210 */ /* 0x000fe40007ffe0ff */
[----:B------:R-:W-:-:S02]  /*26d0*/  LOP3.LUT R6, R209, 0x30, R26, 0xf8, !PT ;  /* 0x00000030d1067812 */ /* 0x000fc400078ef81a */
[----:B------:R-:W-:Y:S02]  /*26e0*/  LOP3.LUT R7, R205, 0x30, R12, 0xf8, !PT ;  /* 0x00000030cd077812 */ /* 0x000fe400078ef80c */
[----:B-----5:R-:W-:Y:S01]  /*26f0*/  SHF.R.S32.HI R15, RZ, 0x1f, R138 ;  /* 0x0000001fff0f7819 */ /* 0x020fe2000001148a */
[----:B------:R-:W-:Y:S01]  /*2700*/  IMAD.IADD R134, R134, 0x1, R11 ;  /* 0x0000000186867824 */ /* 0x000fe200078e020b */
[----:B------:R-:W-:Y:S01]  /*2710*/  SHF.R.S32.HI R13, RZ, 0x6, R13 ;  /* 0x00000006ff0d7819 */ /* 0x000fe2000001140d */
[----:B------:R-:W-:Y:S01]  /*2720*/  IMAD R132, R8, 0x2800, R210 ;  /* 0x0000280008847824 */ /* 0x000fe200078e02d2 */
[----:B------:R-:W-:Y:S01]  /*2730*/  LOP3.LUT R11, R6, R5, RZ, 0x3c, !PT ;  /* 0x00000005060b7212 */ /* 0x000fe200078e3cff */
[----:B------:R-:W-:Y:S01]  /*2740*/  IMAD.MOV.U32 R123, RZ, RZ, 0x20 ;  /* 0x00000020ff7b7424 */ /* 0x000fe200078e00ff */
[----:B------:R-:W-:Y:S01]  /*2750*/  LOP3.LUT R7, R7, R206, RZ, 0x3c, !PT ;  /* 0x000000ce07077212 */ /* 0x000fe200078e3cff */
[----:B------:R-:W-:Y:S01]  /*2760*/  IMAD R8, R15, R100, RZ ;  /* 0x000000640f087224 */ /* 0x000fe200078e02ff */
[----:B------:R-:W-:Y:S01]  /*2770*/  LOP3.LUT R10, R209, 0x30, R30, 0xf8, !PT ;  /* 0x00000030d10a7812 */ /* 0x000fe200078ef81e */
[----:B------:R-:W-:-:S02]  /*2780*/  IMAD R131, R13, 0x2800, R210 ;  /* 0x000028000d837824 */ /* 0x000fc400078e02d2 */
[----:B------:R-:W-:Y:S01]  /*2790*/  IMAD.IADD R132, R132, 0x1, R11 ;  /* 0x0000000184847824 */ /* 0x000fe200078e020b */
[----:B------:R-:W-:Y:S01]  /*27a0*/  LOP3.LUT R10, R10, R5, RZ, 0x3c, !PT ;  /* 0x000000050a0a7212 */ /* 0x000fe200078e3cff */
[----:B------:R-:W-:Y:S01]  /*27b0*/  IMAD.IADD R136, R136, 0x1, R7 ;  /* 0x0000000188887824 */ /* 0x000fe200078e0207 */
[----:B------:R-:W-:Y:S01]  /*27c0*/  LOP3.LUT R7, R205, 0x30, R30, 0xf8, !PT ;  /* 0x00000030cd077812 */ /* 0x000fe200078ef81e */
[C---:B------:R-:W-:Y:S02]  /*27d0*/  IMAD R11, R138.reuse, R101, R8 ;  /* 0x000000658a0b7224 */ /* 0x040fe400078e0208 */
[----:B------:R-:W-:Y:S01]  /*27e0*/  IMAD.WIDE.U32 R104, R138, R100, R104 ;  /* 0x000000648a687225 */ /* 0x000fe200078e0068 */
[----:B------:R-:W-:-:S03]  /*27f0*/  IADD3 R131, R131, R10, RZ ;  /* 0x0000000a83837210 */ /* 0x000fc60007ffe0ff */
[----:B------:R-:W-:Y:S01]  /*2800*/  IMAD.WIDE.U32 R102, R138, R100, R102 ;  /* 0x000000648a667225 */ /* 0x000fe200078e0066 */
[----:B------:R-:W-:-:S03]  /*2810*/  LOP3.LUT R6, R7, R206, RZ, 0x3c, !PT ;  /* 0x000000ce07067212 */ /* 0x000fc600078e3cff */
[----:B------:R-:W-:Y:S02]  /*2820*/  IMAD R15, R15, R94, RZ ;  /* 0x0000005e0f0f7224 */ /* 0x000fe400078e02ff */
[----:B------:R-:W-:Y:S02]  /*2830*/  IMAD.MOV.U32 R122, RZ, RZ, 0x40 ;  /* 0x00000040ff7a7424 */ /* 0x000fe400078e00ff */
[----:B------:R-:W-:Y:S02]  /*2840*/  IMAD.IADD R93, R105, 0x1, R11 ;  /* 0x00000001695d7824 */ /* 0x000fe400078e020b */
[----:B------:R-:W-:Y:S01]  /*2850*/  IMAD.IADD R10, R11, 0x1, R103 ;  /* 0x000000010b0a7824 */ /* 0x000fe200078e0267 */
[----:B------:R-:W-:Y:S01]  /*2860*/  SHF.L.U64.HI R106, R100, 0x7, R101 ;  /* 0x00000007646a7819 */ /* 0x000fe20000010265 */
[----:B------:R-:W-:Y:S01]  /*2870*/  IMAD R7, R101, 0xa0, RZ ;  /* 0x000000a065077824 */ /* 0x000fe200078e02ff */
[----:B------:R-:W-:Y:S01]  /*2880*/  SHF.L.U64.HI R108, R94, 0x7, R95 ;  /* 0x000000075e6c7819 */ /* 0x000fe2000001025f */
[----:B------:R-:W-:Y:S01]  /*2890*/  IMAD.SHL.U32 R107, R100, 0x80, RZ ;  /* 0x00000080646b7824 */ /* 0x000fe200078e00ff */
[----:B------:R-:W-:Y:S01]  /*28a0*/  SHF.R.S32.HI R115, RZ, 0x4, R26 ;  /* 0x00000004ff737819 */ /* 0x000fe2000001141a */
[----:B------:R-:W-:-:S02]  /*28b0*/  IMAD R133, R13, 0x2800, R207 ;  /* 0x000028000d857824 */ /* 0x000fc400078e02cf */
[----:B------:R-:W-:Y:S01]  /*28c0*/  IMAD.WIDE.U32 R100, R100, 0xa0, RZ ;  /* 0x000000a064647825 */ /* 0x000fe200078e00ff */
[----:B------:R-:W-:-:S03]  /*28d0*/  LOP3.LUT R26, R26, 0xfffffff0, RZ, 0xc0, !PT ;  /* 0xfffffff01a1a7812 */ /* 0x000fc600078ec0ff */
[----:B------:R-:W-:Y:S02]  /*28e0*/  IMAD R127, R95, 0xa0, RZ ;  /* 0x000000a05f7f7824 */ /* 0x000fe400078e02ff */
[----:B------:R-:W-:Y:S02]  /*28f0*/  IMAD R15, R138, R95, R15 ;  /* 0x0000005f8a0f7224 */ /* 0x000fe400078e020f */
[----:B------:R-:W-:Y:S02]  /*2900*/  IMAD.SHL.U32 R109, R94, 0x80, RZ ;  /* 0x000000805e6d7824 */ /* 0x000fe400078e00ff */
[----:B------:R-:W-:-:S04]  /*2910*/  IMAD.WIDE.U32 R98, R138, R94, R98 ;  /* 0x0000005e8a627225 */ /* 0x000fc800078e0062 */
[----:B------:R-:W-:-:S04]  /*2920*/  IMAD.WIDE.U32 R96, R138, R94, R96 ;  /* 0x0000005e8a607225 */ /* 0x000fc800078e0060 */
[----:B------:R-:W-:Y:S01]  /*2930*/  IMAD.WIDE.U32 R94, R94, 0xa0, RZ ;  /* 0x000000a05e5e7825 */ /* 0x000fe200078e00ff */
[----:B------:R-:W-:Y:S02]  /*2940*/  IADD3 R158, R20, 0x8, RZ ;  /* 0x00000008149e7810 */ /* 0x000fe40007ffe0ff */
[----:B------:R-:W-:Y:S01]  /*2950*/  LOP3.LUT R8, R9, 0x4, RZ, 0xc0, !PT ;  /* 0x0000000409087812 */ /* 0x000fe200078ec0ff */
[----:B------:R-:W-:Y:S01]  /*2960*/  IMAD.IADD R133, R133, 0x1, R6 ;  /* 0x0000000185857824 */ /* 0x000fe200078e0206 */
[----:B------:R-:W-:Y:S01]  /*2970*/  LOP3.LUT R6, R9, 0x1, RZ, 0xc0, !PT ;  /* 0x0000000109067812 */ /* 0x000fe200078ec0ff */
[----:B------:R-:W-:Y:S01]  /*2980*/  IMAD.IADD R126, R101, 0x1, R7 ;  /* 0x00000001657e7824 */ /* 0x000fe200078e0207 */
[----:B------:R-:W-:Y:S01]  /*2990*/  LOP3.LUT R7, R9, 0x2, RZ, 0xc0, !PT ;  /* 0x0000000209077812 */ /* 0x000fe200078ec0ff */
[----:B------:R-:W-:Y:S01]  /*29a0*/  IMAD.SHL.U32 R118, R21, 0x2, RZ ;  /* 0x0000000215767824 */ /* 0x000fe200078e00ff */
[----:B------:R-:W-:Y:S01]  /*29b0*/  SHF.R.S32.HI R114, RZ, 0x4, R30 ;  /* 0x00000004ff727819 */ /* 0x000fe2000001141e */
[----:B------:R-:W-:Y:S01]  /*29c0*/  IMAD.IADD R20, R99, 0x1, R15 ;  /* 0x0000000163147824 */ /* 0x000fe200078e020f */
[----:B------:R-:W-:-:S02]  /*29d0*/  IADD3 R127, R95, R127, RZ ;  /* 0x0000007f5f7f7210 */ /* 0x000fc40007ffe0ff */
[----:B------:R-:W-:Y:S02]  /*29e0*/  LOP3.LUT R9, R9, 0x8, RZ, 0xc0, !PT ;  /* 0x0000000809097812 */ /* 0x000fe400078ec0ff */
[----:B------:R-:W-:Y:S02]  /*29f0*/  IADD3 R21, R15, R97, RZ ;  /* 0x000000610f157210 */ /* 0x000fe40007ffe0ff */
[----:B------:R-:W-:Y:S02]  /*2a00*/  SHF.R.S32.HI R116, RZ, 0x4, R12 ;  /* 0x00000004ff747819 */ /* 0x000fe4000001140c */
[----:B------:R-:W-:Y:S01]  /*2a10*/  SHF.R.S32.HI R111, RZ, 0x1f, R26 ;  /* 0x0000001fff6f7819 */ /* 0x000fe2000001141a */
[----:B------:R-:W-:Y:S01]  /*2a20*/  @!P6 BAR.SYNC.DEFER_BLOCKING 0x9, 0x100 ;  /* 0x024400000000eb1d */ /* 0x000fe20000010000 */
[----:B--2---:R-:W-:-:S05]  /*2a30*/  R2P PR, R25, 0x6 ;  /* 0x0000000619007804 */ /* 0x004fca0000000000 */
[----:B------:R-:W0:Y:S01]  /*2a40*/  S2R R25, SR_TID.X ;  /* 0x0000000000197919 */ /* 0x000e220000002100 */
[----:B------:R-:W-:Y:S02]  /*2a50*/  SEL R123, R123, 0xffffffe0, !P1 ;  /* 0xffffffe07b7b7807 */ /* 0x000fe40004800000 */
[----:B------:R-:W-:-:S04]  /*2a60*/  ISETP.GE.AND P1, PT, R193, UR4, PT ;  /* 0x00000004c1007c0c */ /* 0x000fc8000bf26270 */
[----:B------:R-:W-:Y:S02]  /*2a70*/  SEL R11, RZ, 0x20, P1 ;  /* 0x00000020ff0b7807 */ /* 0x000fe40000800000 */
[----:B------:R-:W-:Y:S02]  /*2a80*/  SEL R122, R122, 0xffffffc0, !P2 ;  /* 0xffffffc07a7a7807 */ /* 0x000fe40005000000 */
[----:B------:R-:W-:Y:S02]  /*2a90*/  LOP3.LUT R11, R28, R11, RZ, 0xfc, !PT ;  /* 0x0000000b1c0b7212 */ /* 0x000fe400078efcff */
[----:B0-----:R-:W-:-:S04]  /*2aa0*/  IADD3 R27, R25, -0x80, RZ ;  /* 0xffffff80191b7810 */ /* 0x001fc80007ffe0ff */
[----:B------:R-:W-:-:S04]  /*2ab0*/  LEA.HI R25, R27, R27, RZ, 0x1 ;  /* 0x0000001b1b197211 */ /* 0x000fc800078f08ff */
[----:B------:R-:W-:-:S05]  /*2ac0*/  LOP3.LUT R25, R25, 0xfffffffe, RZ, 0xc0, !PT ;  /* 0xfffffffe19197812 */ /* 0x000fca00078ec0ff */
[----:B------:R-:W-:Y:S01]  /*2ad0*/  IMAD.IADD R25, R27, 0x1, -R25 ;  /* 0x000000011b197824 */ /* 0x000fe200078e0a19 */
[----:B------:R-:W-:-:S03]  /*2ae0*/  LOP3.LUT R27, R30, 0xfffffff0, RZ, 0xc0, !PT ;  /* 0xfffffff01e1b7812 */ /* 0x000fc600078ec0ff */
[----:B------:R-:W-:Y:S01]  /*2af0*/  IMAD R113, R25, 0x80, R195 ;  /* 0x0000008019717824 */ /* 0x000fe200078e02c3 */
[----:B------:R-:W-:Y:S01]  /*2b00*/  LOP3.LUT R25, R12, 0xfffffff0, RZ, 0xc0, !PT ;  /* 0xfffffff00c197812 */ /* 0x000fe200078ec0ff */
[----:B------:R-:W-:Y:S01]  /*2b10*/  IMAD.IADD R130, R123, 0x1, R122 ;  /* 0x000000017b827824 */ /* 0x000fe200078e027a */
[----:B------:R-:W-:Y:S02]  /*2b20*/  SHF.R.S32.HI R124, RZ, 0x1f, R0 ;  /* 0x0000001fff7c7819 */ /* 0x000fe40000011400 */
[----:B------:R-:W-:Y:S02]  /*2b30*/  SHF.R.S32.HI R112, RZ, 0x1f, R25 ;  /* 0x0000001fff707819 */ /* 0x000fe40000011419 */
[----:B------:R-:W-:Y:S02]  /*2b40*/  SHF.R.S32.HI R110, RZ, 0x1f, R27 ;  /* 0x0000001fff6e7819 */ /* 0x000fe4000001141b */
[----:B------:R-:W-:Y:S02]  /*2b50*/  LOP3.LUT R28, R28, 0x1, RZ, 0xc0, !PT ;  /* 0x000000011c1c7812 */ /* 0x000fe400078ec0ff */
[----:B------:R-:W-:-:S02]  /*2b60*/  LOP3.LUT R29, R11, 0x2, RZ, 0xc0, !PT ;  /* 0x000000020b1d7812 */ /* 0x000fc400078ec0ff */
[C---:B------:R-:W-:Y:S02]  /*2b70*/  LOP3.LUT R30, R11.reuse, 0x4, RZ, 0xc0, !PT ;  /* 0x000000040b1e7812 */ /* 0x040fe400078ec0ff */
[C---:B------:R-:W-:Y:S02]  /*2b80*/  LOP3.LUT R31, R11.reuse, 0x8, RZ, 0xc0, !PT ;  /* 0x000000080b1f7812 */ /* 0x040fe400078ec0ff */
[C---:B------:R-:W-:Y:S02]  /*2b90*/  LOP3.LUT R32, R11.reuse, 0x10, RZ, 0xc0, !PT ;  /* 0x000000100b207812 */ /* 0x040fe400078ec0ff */
[----:B------:R-:W-:-:S07]  /*2ba0*/  LOP3.LUT R33, R11, 0x20, RZ, 0xc0, !PT ;  /* 0x000000200b217812 */ /* 0x000fce00078ec0ff */
.L_x_539:
[----:B--2---:R-:W2:Y:S01]  /*2bb0*/  LDL.LU R38, [R1] ;  /* 0x0000000001267983 */ /* 0x004ea20000300800 */
[----:B------:R-:W0:Y:S01]  /*2bc0*/  LDC R36, c[0x0][0x430] ;  /* 0x00010c00ff247b82 */ /* 0x000e220000000800 */
[----:B------:R-:W-:-:S04]  /*2bd0*/  VIADD R24, R24, 0xffffffff ;  /* 0xffffffff18187836 */ /* 0x000fc80000000000 */
[----:B------:R-:W-:-:S03]  /*2be0*/  IMAD R11, R24, 0xa0, R113 ;  /* 0x000000a0180b7824 */ /* 0x000fc600078e0271 */
[----:B------:R-:W1:Y:S01]  /*2bf0*/  LDC R117, c[0x0][0x3f4] ;  /* 0x0000fd00ff757b82 */ /* 0x000e620000000800 */
[----:B------:R-:W-:Y:S01]  /*2c00*/  IMAD.IADD R39, R125, 0x1, R11 ;  /* 0x000000017d277824 */ /* 0x000fe200078e020b */
[----:B------:R-:W-:-:S03]  /*2c10*/  ISETP.GE.AND P1, PT, R11, R2, PT ;  /* 0x000000020b00720c */ /* 0x000fc60003f26270 */
[----:B------:R-:W-:Y:S01]  /*2c20*/  IMAD.MOV.U32 R11, RZ, RZ, R39 ;  /* 0x000000ffff0b7224 */ /* 0x000fe200078e0027 */
[----:B------:R-:W-:Y:S02]  /*2c30*/  ISETP.GT.OR P1, PT, R113, 0x9f, P1 ;  /* 0x0000009f7100780c */ /* 0x000fe40000f24670 */
[----:B0-----:R-:W-:-:S11]  /*2c40*/  ISETP.NE.AND P2, PT, R36, 0x1, PT ;  /* 0x000000012400780c */ /* 0x001fd60003f45270 */
[----:B------:R-:W0:Y:S08]  /*2c50*/  @!P1 LDC.64 R14, c[0x0][0x428] ;  /* 0x00010a00ff0e9b82 */ /* 0x000e300000000a00 */
[----:B---3--:R-:W3:Y:S08]  /*2c60*/  @!P1 LDC.64 R12, c[0x0][0x418] ;  /* 0x00010600ff0c9b82 */ /* 0x008ef00000000a00 */
[----:B----4-:R-:W4:Y:S08]  /*2c70*/  @P2 LDC R34, c[0x0][0x434] ;  /* 0x00010d00ff222b82 */ /* 0x010f300000000800 */
[----:B------:R-:W1:Y:S01]  /*2c80*/  @P2 LDC R35, c[0x0][0x438] ;  /* 0x00010e00ff232b82 */ /* 0x000e620000000800 */
[----:B----4-:R-:W-:-:S05]  /*2c90*/  @P2 IMAD.HI.U32 R34, R39, R34, RZ ;  /* 0x0000002227222227 */ /* 0x010fca00078e00ff */
[----:B-1----:R-:W-:Y:S01]  /*2ca0*/  @P2 SHF.R.U32.HI R11, RZ, R35, R34 ;  /* 0x00000023ff0b2219 */ /* 0x002fe20000011622 */
[----:B0-----:R-:W-:-:S03]  /*2cb0*/  @!P1 IMAD R34, R124, R14, RZ ;  /* 0x0000000e7c229224 */ /* 0x001fc600078e02ff */
[----:B------:R-:W-:Y:S01]  /*2cc0*/  @!P1 SHF.R.S32.HI R35, RZ, 0x1f, R11 ;  /* 0x0000001fff239819 */ /* 0x000fe2000001140b */
[----:B------:R-:W-:Y:S01]  /*2cd0*/  @!P1 IMAD R37, R0, R15, R34 ;  /* 0x0000000f00259224 */ /* 0x000fe200078e0222 */
[----:B------:R-:W-:-:S05]  /*2ce0*/  @!P1 MOV R34, R11 ;  /* 0x0000000b00229202 */ /* 0x000fca0000000f00 */
[----:B------:R-:W-:-:S04]  /*2cf0*/  @!P1 IMAD.WIDE.U32 R14, R0, R14, R34 ;  /* 0x0000000e000e9225 */ /* 0x000fc800078e0022 */
[----:B------:R-:W-:Y:S01]  /*2d00*/  @!P1 IMAD.IADD R15, R15, 0x1, R37 ;  /* 0x000000010f0f9824 */ /* 0x000fe200078e0225 */
[----:B---3--:R-:W-:Y:S01]  /*2d10*/  @!P1 LEA R12, P2, R14, R12, 0x2 ;  /* 0x0000000c0e0c9211 */ /* 0x008fe200078410ff */
[----:B------:R-:W-:-:S03]  /*2d20*/  IMAD.MOV.U32 R34, RZ, RZ, RZ ;  /* 0x000000ffff227224 */ /* 0x000fc600078e00ff */
[----:B------:R-:W-:Y:S02]  /*2d30*/  @!P1 LEA.HI.X R13, R14, R13, R15, 0x2, P2 ;  /* 0x0000000d0e0d9211 */ /* 0x000fe400010f140f */
[----:B------:R-:W-:-:S03]  /*2d40*/  ISETP.GT.AND P2, PT, R24, R119, PT ;  /* 0x000000771800720c */ /* 0x000fc60003f44270 */
[----:B------:R0:W5:Y:S01]  /*2d50*/  @!P1 LDG.E R34, desc[UR50][R12.64] ;  /* 0x000000320c229981 */ /* 0x000162000c1e1900 */
[----:B------:R-:W-:Y:S01]  /*2d60*/  ISETP.GE.AND P1, PT, R117, 0x1, PT ;  /* 0x000000017500780c */ /* 0x000fe20003f26270 */
[----:B------:R-:W-:Y:S01]  /*2d70*/  IMAD.MOV R35, RZ, RZ, -R11 ;  /* 0x000000ffff237224 */ /* 0x000fe200078e0a0b */
[----:B------:R-:W-:Y:S05]  /*2d80*/  YIELD ;  /* 0x0000000000007946 */ /* 0x000fea0003800000 */
[C---:B------:R-:W-:Y:S01]  /*2d90*/  IMAD R37, R19.reuse, 0x7800, R213 ;  /* 0x0000780013257824 */ /* 0x040fe200078e02d5 */
[----:B------:R-:W-:Y:S01]  /*2da0*/  BSSY B0, `(.L_x_434) ;  /* 0x0000cec000007945 */ /* 0x000fe20003800000 */
[----:B------:R-:W-:-:S02]  /*2db0*/  IMAD R11, R19, 0x7800, R215 ;  /* 0x00007800130b7824 */ /* 0x000fc400078e02d7 */
[----:B------:R-:W-:Y:S01]  /*2dc0*/  IMAD R35, R36, R35, R39 ;  /* 0x0000002324237224 */ /* 0x000fe200078e0227 */
[C---:B------:R-:W-:Y:S01]  /*2dd0*/  IADD3 R37, R18.reuse, R37, RZ ;  /* 0x0000002512257210 */ /* 0x040fe20007ffe0ff */
[----:B------:R-:W-:Y:S01]  /*2de0*/  IMAD.IADD R36, R18, 0x1, R11 ;  /* 0x0000000112247824 */ /* 0x000fe200078e020b */
[----:B--2---:R-:W-:-:S04]  /*2df0*/  LOP3.LUT R38, R38, 0xfffffffd, RZ, 0xc0, !PT ;  /* 0xfffffffd26267812 */ /* 0x004fc800078ec0ff */
[----:B------:R-:W-:-:S05]  /*2e00*/  @P2 LOP3.LUT R38, R38, 0x2, RZ, 0xfc, !PT ;  /* 0x0000000226262812 */ /* 0x000fca00078efcff */
[----:B------:R0:W-:Y:S01]  /*2e10*/  STL [R1], R38 ;  /* 0x0000002601007387 */ /* 0x0001e20000100800 */
[----:B------:R-:W-:Y:S05]  /*2e20*/  @!P1 BRA `(.L_x_435) ;  /* 0x000000c400d09947 */ /* 0x000fea0003800000 */
[----:B------:R-:W-:Y:S01]  /*2e30*/  SHF.R.S32.HI R88, RZ, 0x1f, R35 ;  /* 0x0000001fff587819 */ /* 0x000fe20000011423 */
[----:B------:R-:W-:Y:S01]  /*2e40*/  ULDC.64 UR4, c[0x0][0x300] ;  /* 0x0000c00000047ab9 */ /* 0x000fe20000000a00 */
[----:B-----5:R-:W-:Y:S01]  /*2e50*/  SHF.R.S32.HI R89, RZ, 0x1f, R34 ;  /* 0x0000001fff597819 */ /* 0x020fe20000011422 */
[----:B0-----:R-:W-:-:S04]  /*2e60*/  IMAD.WIDE.U32 R12, R35, UR4, RZ ;  /* 0x00000004230c7c25 */ /* 0x001fc8000f8e00ff */
[----:B------:R-:W-:Y:S02]  /*2e70*/  IMAD R14, R88, UR4, RZ ;  /* 0x00000004580e7c24 */ /* 0x000fe4000f8e02ff */
[----:B------:R-:W-:Y:S02]  /*2e80*/  IMAD R90, R24, -0xa0, R2 ;  /* 0xffffff60185a7824 */ /* 0x000fe400078e0202 */
[----:B------:R-:W-:Y:S01]  /*2e90*/  IMAD R11, R35, UR5, R14 ;  /* 0x00000005230b7c24 */ /* 0x000fe2000f8e020e */
[----:B------:R-:W-:Y:S01]  /*2ea0*/  ULDC.64 UR4, c[0x0][0x310] ;  /* 0x0000c40000047ab9 */ /* 0x000fe20000000a00 */
[----:B------:R-:W-:Y:S01]  /*2eb0*/  IMAD R14, R126, R24, RZ ;  /* 0x000000187e0e7224 */ /* 0x000fe200078e02ff */
[----:B------:R-:W-:Y:S01]  /*2ec0*/  VIMNMX R90, R90, 0xa0, PT ;  /* 0x000000a05a5a7848 */ /* 0x000fe20003fe0100 */
[----:B------:R-:W-:Y:S02]  /*2ed0*/  IMAD R15, R89, UR4, RZ ;  /* 0x00000004590f7c24 */ /* 0x000fe4000f8e02ff */
[----:B------:R-:W-:Y:S01]  /*2ee0*/  IMAD.IADD R13, R13, 0x1, R11 ;  /* 0x000000010d0d7824 */ /* 0x000fe200078e020b */
[----:B------:R-:W-:Y:S01]  /*2ef0*/  SHF.R.S32.HI R11, RZ, 0x1f, R24 ;  /* 0x0000001fff0b7819 */ /* 0x000fe20000011418 */
[----:B------:R-:W-:-:S02]  /*2f00*/  IMAD R15, R34, UR5, R15 ;  /* 0x00000005220f7c24 */ /* 0x000fc4000f8e020f */
[----:B------:R-:W-:Y:S01]  /*2f10*/  IMAD.WIDE.U32 R12, R34, UR4, R12 ;  /* 0x00000004220c7c25 */ /* 0x000fe2000f8e000c */
[----:B------:R-:W-:-:S03]  /*2f20*/  ULDC.64 UR4, c[0x0][0x308] ;  /* 0x0000c20000047ab9 */ /* 0x000fc60000000a00 */
[----:B------:R-:W-:Y:S02]  /*2f30*/  IMAD.IADD R13, R13, 0x1, R15 ;  /* 0x000000010d0d7824 */ /* 0x000fe400078e020f */
[----:B------:R-:W-:Y:S02]  /*2f40*/  IMAD R39, R11, R100, R14 ;  /* 0x000000640b277224 */ /* 0x000fe400078e020e */
[----:B------:R-:W-:-:S04]  /*2f50*/  IMAD.WIDE.U32 R12, R169, UR4, R12 ;  /* 0x00000004a90c7c25 */ /* 0x000fc8000f8e000c */
[----:B------:R-:W-:Y:S01]  /*2f60*/  IMAD R120, R169, UR5, R13 ;  /* 0x00000005a9787c24 */ /* 0x000fe2000f8e020d */
[----:B------:R-:W-:Y:S01]  /*2f70*/  ULDC.64 UR4, c[0x0][0x2e8] ;  /* 0x0000ba0000047ab9 */ /* 0x000fe20000000a00 */
[-C--:B------:R-:W-:Y:S01]  /*2f80*/  IMAD R13, R127, R24.reuse, RZ ;  /* 0x000000187f0d7224 */ /* 0x080fe200078e02ff */
[----:B------:R-:W-:Y:S01]  /*2f90*/  IADD3 R121, P1, R12, UR4, RZ ;  /* 0x000000040c797c10 */ /* 0x000fe2000ff3e0ff */
[----:B------:R-:W-:Y:S01]  /*2fa0*/  ULDC.U8 UR4, c[0x0][0x410] ;  /* 0x0001040000047ab9 */ /* 0x000fe20000000000 */
[----:B------:R-:W-:Y:S02]  /*2fb0*/  IMAD.WIDE.U32 R14, R100, R24, RZ ;  /* 0x00000018640e7225 */ /* 0x000fe400078e00ff */
[----:B------:R-:W-:Y:S02]  /*2fc0*/  IADD3.X R120, R120, UR5, RZ, P1, !PT ;  /* 0x0000000578787c10 */ /* 0x000fe40008ffe4ff */
[----:B------:R-:W-:Y:S01]  /*2fd0*/  ISETP.NE.AND P1, PT, RZ, UR4, PT ;  /* 0x00000004ff007c0c */ /* 0x000fe2000bf25270 */
[----:B------:R-:W-:Y:S01]  /*2fe0*/  IMAD R91, R11, R94, R13 ;  /* 0x0000005e0b5b7224 */ /* 0x000fe200078e020d */
[----:B------:R-:W-:Y:S01]  /*2ff0*/  IADD3 R11, R15, R39, RZ ;  /* 0x000000270f0b7210 */ /* 0x000fe20007ffe0ff */
[----:B------:R-:W-:-:S04]  /*3000*/  IMAD.WIDE.U32 R12, R94, R24, RZ ;  /* 0x000000185e0c7225 */ /* 0x000fc800078e00ff */
[----:B------:R-:W-:-:S06]  /*3010*/  IMAD.IADD R91, R13, 0x1, R91 ;  /* 0x000000010d5b7824 */ /* 0x000fcc00078e025b */
[----:B------:R-:W-:Y:S05]  /*3020*/  @!P1 BRA `(.L_x_436) ;  /* 0x00000060003c9947 */ /* 0x000fea0003800000 */
[----:B------:R-:W-:Y:S01]  /*3030*/  ISETP.GE.AND P2, PT, R195, R90, PT ;  /* 0x0000005ac300720c */ /* 0x000fe20003f46270 */
[----:B------:R-:W-:Y:S01]  /*3040*/  BSSY B1, `(.L_x_437) ;  /* 0x000003e000017945 */ /* 0x000fe20003800000 */
        /* <DEDUP_REMOVED lines=23> */
[----:B------:R-:W-:Y:S01]  /*31c0*/  CS2R R84, SRZ ;  /* 0x0000000000547805 */ /* 0x000fe2000001ff00 */
[----:B------:R-:W-:Y:S06]  /*31d0*/  @P2 BRA `(.L_x_438) ;  /* 0x0000000000902947 */ /* 0x000fec0003800000 */
[----:B------:R-:W-:Y:S01]  /*31e0*/  ULDC.64 UR4, c[0x0][0x3e8] ;  /* 0x0000fa0000047ab9 */ /* 0x000fe20000000a00 */
[----:B------:R-:W-:Y:S02]  /*31f0*/  CS2R R82, SRZ ;  /* 0x0000000000527805 */ /* 0x000fe4000001ff00 */
[----:B------:R-:W-:Y:S02]  /*3200*/  IADD3 R86, P1, P4, R104, UR4, R14 ;  /* 0x0000000468567c10 */ /* 0x000fe4000fc3e00e */
[----:B------:R-:W-:Y:S02]  /*3210*/  CS2R R84, SRZ ;  /* 0x0000000000547805 */ /* 0x000fe4000001ff00 */
[----:B------:R-:W-:Y:S01]  /*3220*/  IADD3.X R87, R93, UR5, R11, P1, P4 ;  /* 0x000000055d577c10 */ /* 0x000fe20008fe840b */
[----:B------:R-:W-:Y:S02]  /*3230*/  ULDC.64 UR4, c[0x0][0x400] ;  /* 0x0001000000047ab9 */ /* 0x000fe40000000a00 */
[----:B------:R-:W-:-:S04]  /*3240*/  IADD3 R128, P1, P4, R98, UR4, R12 ;  /* 0x0000000462807c10 */ /* 0x000fc8000fc3e00c */
[----:B------:R-:W-:Y:S02]  /*3250*/  IADD3.X R129, R20, UR5, R91, P1, P4 ;  /* 0x0000000514817c10 */ /* 0x000fe40008fe845b */
[----:B------:R-:W-:Y:S02]  /*3260*/  ISETP.GE.AND P1, PT, R22, R117, PT ;  /* 0x000000751600720c */ /* 0x000fe40003f26270 */
[----:B------:R-:W-:Y:S02]  /*3270*/  CS2R R78, SRZ ;  /* 0x00000000004e7805 */ /* 0x000fe4000001ff00 */
[----:B------:R-:W-:-:S09]  /*3280*/  CS2R R80, SRZ ;  /* 0x0000000000507805 */ /* 0x000fd2000001ff00 */
[----:B------:R0:W5:Y:S04]  /*3290*/  @!P1 LDG.E.64 R82, desc[UR50][R86.64] ;  /* 0x0000003256529981 */ /* 0x000168000c1e1b00 */
[----:B------:R0:W5:Y:S01]  /*32a0*/  @!P1 LDG.E.64 R84, desc[UR50][R128.64] ;  /* 0x0000003280549981 */ /* 0x000162000c1e1b00 */
        /* <DEDUP_REMOVED lines=20> */
[----:B------:R-:W-:-:S13]  /*33f0*/  ISETP.GE.AND P1, PT, R201, R117, PT ;  /* 0x00000075c900720c */ /* 0x000fda0003f26270 */
[----:B------:R0:W5:Y:S04]  /*3400*/  @!P1 LDG.E.64 R62, desc[UR50][R86.64+0x50] ;  /* 0x00005032563e9981 */ /* 0x000168000c1e1b00 */
[----:B------:R0:W5:Y:S02]  /*3410*/  @!P1 LDG.E.64 R64, desc[UR50][R128.64+0x50] ;  /* 0x0000503280409981 */ /* 0x000164000c1e1b00 */
.L_x_438:
[----:B------:R-:W-:Y:S05]  /*3420*/  BSYNC B1 ;  /* 0x0000000000017941 */ /* 0x000fea0003800000 */
.L_x_437:
[----:B0-----:R-:W-:Y:S01]  /*3430*/  VIADD R86, R195, 0x80 ;  /* 0x00000080c3567836 */ /* 0x001fe20000000000 */
[----:B------:R-:W-:Y:S01]  /*3440*/  BSSY B1, `(.L_x_439) ;  /* 0x000002d000017945 */ /* 0x000fe20003800000 */
[----:B-----5:R-:W-:Y:S01]  /*3450*/  IMAD.MOV.U32 R145, RZ, RZ, R62 ;  /* 0x000000ffff917224 */ /* 0x020fe200078e003e */
[----:B------:R-:W-:Y:S02]  /*3460*/  MOV R149, R66 ;  /* 0x0000004200957202 */ /* 0x000fe40000000f00 */
[----:B------:R-:W-:-:S13]  /*3470*/  ISETP.GE.AND P4, PT, R86, R90, PT ;  /* 0x0000005a5600720c */ /* 0x000fda0003f86270 */
[----:B------:R-:W-:Y:S05]  /*3480*/  @P4 BRA `(.L_x_440) ;  /* 0x0000000000a04947 */ /* 0x000fea0003800000 */
[----:B------:R-:W-:Y:S01]  /*3490*/  IADD3 R13, P1, P5, R104, R14, R107 ;  /* 0x0000000e680d7210 */ /* 0x000fe20007d3e06b */
[----:B------:R-:W-:Y:S01]  /*34a0*/  ULDC.64 UR4, c[0x0][0x3e8] ;  /* 0x0000fa0000047ab9 */ /* 0x000fe20000000a00 */
[----:B------:R-:W-:Y:S02]  /*34b0*/  CS2R R58, SRZ ;  /* 0x00000000003a7805 */ /* 0x000fe4000001ff00 */
[----:B------:R-:W-:Y:S02]  /*34c0*/  CS2R R60, SRZ ;  /* 0x00000000003c7805 */ /* 0x000fe4000001ff00 */
[----:B------:R-:W-:Y:S02]  /*34d0*/  IADD3.X R11, R93, R11, R106, P1, P5 ;  /* 0x0000000b5d0b7210 */ /* 0x000fe40000fea46a */
[----:B------:R-:W-:-:S04]  /*34e0*/  IADD3 R14, P1, P5, R98, R12, R109 ;  /* 0x0000000c620e7210 */ /* 0x000fc80007d3e06d */
[----:B------:R-:W-:Y:S02]  /*34f0*/  IADD3.X R91, R20, R91, R108, P1, P5 ;  /* 0x0000005b145b7210 */ /* 0x000fe40000fea46c */
[----:B------:R-:W-:-:S04]  /*3500*/  IADD3 R12, P1, R13, UR4, RZ ;  /* 0x000000040d0c7c10 */ /* 0x000fc8000ff3e0ff */
[----:B------:R-:W-:Y:S01]  /*3510*/  IADD3.X R13, R11, UR5, RZ, P1, !PT ;  /* 0x000000050b0d7c10 */ /* 0x000fe20008ffe4ff */
[----:B------:R-:W-:Y:S02]  /*3520*/  ULDC.64 UR4, c[0x0][0x400] ;  /* 0x0001000000047ab9 */ /* 0x000fe40000000a00 */
[----:B------:R-:W-:-:S04]  /*3530*/  IADD3 R14, P1, R14, UR4, RZ ;  /* 0x000000040e0e7c10 */ /* 0x000fc8000ff3e0ff */
[----:B------:R-:W-:Y:S02]  /*3540*/  IADD3.X R15, R91, UR5, RZ, P1, !PT ;  /* 0x000000055b0f7c10 */ /* 0x000fe40008ffe4ff */
        /* <DEDUP_REMOVED lines=28> */
.L_x_440:
[----:B------:R-:W-:Y:S05]  /*3710*/  BSYNC B1 ;  /* 0x0000000000017941 */ /* 0x000fea0003800000 */
.L_x_439:
[----:B------:R-:W-:Y:S01]  /*3720*/  UISETP.NE.AND UP0, UPT, UR48, 0x3, UPT ;  /* 0x000000033000788c */ /* 0x000fe2000bf05270 */
[----:B------:R-:W-:Y:S01]  /*3730*/  IMAD.MOV.U32 R154, RZ, RZ, R70 ;  /* 0x000000ffff9a7224 */ /* 0x000fe200078e0046 */
[----:B------:R-:W-:Y:S01]  /*3740*/  MOV R162, R82 ;  /* 0x0000005200a27202 */ /* 0x000fe20000000f00 */
[----:B------:R-:W-:Y:S01]  /*3750*/  IMAD.MOV.U32 R156, RZ, RZ, R74 ;  /* 0x000000ffff9c7224 */ /* 0x000fe200078e004a */
[----:B------:R-:W-:Y:S01]  /*3760*/  MOV R157, R76 ;  /* 0x0000004c009d7202 */ /* 0x000fe20000000f00 */
[----:B------:R-:W-:Y:S01]  /*3770*/  IMAD.MOV.U32 R161, RZ, RZ, R78 ;  /* 0x000000ffffa17224 */ /* 0x000fe200078e004e */
[----:B------:R-:W-:Y:S01]  /*3780*/  PLOP3.LUT P1, PT, PT, PT, UP0, 0x80, 0x0 ;  /* 0x000000000000781c */ /* 0x000fe20003f2f008 */
[----:B------:R-:W-:Y:S01]  /*3790*/  IMAD.MOV.U32 R150, RZ, RZ, R64 ;  /* 0x000000ffff967224 */ /* 0x000fe200078e0040 */
[----:B-----5:R-:W-:Y:S01]  /*37a0*/  MOV R128, R42 ;  /* 0x0000002a00807202 */ /* 0x020fe20000000f00 */
[----:B------:R-:W-:Y:S01]  /*37b0*/  IMAD.MOV.U32 R153, RZ, RZ, R68 ;  /* 0x000000ffff997224 */ /* 0x000fe200078e0044 */
[----:B------:R-:W-:Y:S01]  /*37c0*/  MOV R146, R58 ;  /* 0x0000003a00927202 */ /* 0x000fe20000000f00 */
[----:B------:R-:W-:Y:S01]  /*37d0*/  IMAD.MOV.U32 R155, RZ, RZ, R72 ;  /* 0x000000ffff9b7224 */ /* 0x000fe200078e0048 */
[----:B------:R-:W-:Y:S01]  /*37e0*/  MOV R142, R52 ;  /* 0x00000034008e7202 */ /* 0x000fe20000000f00 */
[----:B------:R-:W-:-:S02]  /*37f0*/  IMAD.MOV.U32 R160, RZ, RZ, R80 ;  /* 0x000000ffffa07224 */ /* 0x000fc400078e0050 */
[----:B------:R-:W-:Y:S02]  /*3800*/  IMAD.MOV.U32 R163, RZ, RZ, R84 ;  /* 0x000000ffffa37224 */ /* 0x000fe400078e0054 */
[----:B------:R-:W-:Y:S02]  /*3810*/  IMAD.MOV.U32 R86, RZ, RZ, R38 ;  /* 0x000000ffff567224 */ /* 0x000fe400078e0026 */
[----:B------:R-:W-:Y:S02]  /*3820*/  IMAD.MOV.U32 R139, RZ, RZ, R46 ;  /* 0x000000ffff8b7224 */ /* 0x000fe400078e002e */
[----:B------:R-:W-:Y:S02]  /*3830*/  IMAD.MOV.U32 R141, RZ, RZ, R50 ;  /* 0x000000ffff8d7224 */ /* 0x000fe400078e0032 */
[----:B------:R-:W-:Y:S02]  /*3840*/  IMAD.MOV.U32 R143, RZ, RZ, R54 ;  /* 0x000000ffff8f7224 */ /* 0x000fe400078e0036 */
[----:B------:R-:W-:-:S02]  /*3850*/  IMAD.MOV.U32 R87, RZ, RZ, R40 ;  /* 0x000000ffff577224 */ /* 0x000fc400078e0028 */
[----:B------:R-:W-:Y:S02]  /*3860*/  IMAD.MOV.U32 R129, RZ, RZ, R44 ;  /* 0x000000ffff817224 */ /* 0x000fe400078e002c */
[----:B------:R-:W-:Y:S02]  /*3870*/  IMAD.MOV.U32 R140, RZ, RZ, R48 ;  /* 0x000000ffff8c7224 */ /* 0x000fe400078e0030 */
[----:B------:R-:W-:Y:S02]  /*3880*/  IMAD.MOV.U32 R144, RZ, RZ, R56 ;  /* 0x000000ffff907224 */ /* 0x000fe400078e0038 */
[----:B------:R-:W-:Y:S01]  /*3890*/  IMAD.MOV.U32 R148, RZ, RZ, R60 ;  /* 0x000000ffff947224 */ /* 0x000fe200078e003c */
[----:B------:R-:W-:Y:S06]  /*38a0*/  @!P1 BRA `(.L_x_441) ;  /* 0x0000000000049947 */ /* 0x000fec0003800000 */
[----:B------:R-:W-:Y:S01]  /*38b0*/  BPT.TRAP 0x1 ;  /* 0x000000040000795c */ /* 0x000fe20000300000 */
.L_x_441:
[----:B------:R-:W-:Y:S01]  /*38c0*/  IMAD R91, R19, 0x8, R18 ;  /* 0x00000008135b7824 */ /* 0x000fe200078e0212 */
[----:B------:R-:W-:Y:S01]  /*38d0*/  SHF.L.U32 R92, R196, 0x1f, RZ ;  /* 0x0000001fc45c7819 */ /* 0x000fe200000006ff */
[----:B------:R-:W-:Y:S03]  /*38e0*/  BSSY B1, `(.L_x_442) ;  /* 0x0000003000017945 */ /* 0x000fe60003800000 */
[----:B------:R-:W1:Y:S02]  /*38f0*/  SYNCS.PHASECHK.TRANS64.TRYWAIT P5, [R91+URZ+0x29890], R92 ;  /* 0x0298905c5b0075a7 */ /* 0x000e6400080a017f */
[----:B-1----:R-:W-:Y:S05]  /*3900*/  @!P5 BRA `(.L_x_443) ;  /* 0x00000290002cd947 */ /* 0x002fea0003800000 */
.L_x_776:
[----:B------:R-:W-:Y:S05]  /*3910*/  BSYNC B1 ;  /* 0x0000000000017941 */ /* 0x000fea0003800000 */
.L_x_442:
[----:B------:R-:W-:-:S03]  /*3920*/  UMOV UR4, 0xffffffff ;  /* 0xffffffff00047882 */ /* 0x000fc60000000000 */
[----:B------:R-:W-:Y:S05]  /*3930*/  BRA.DIV UR4, `(.L_x_444) ;  /* 0x0000029204347947 */ /* 0x000fea000b800000 */
[----:B------:R2:W3:Y:S04]  /*3940*/  SHFL.IDX PT, R151, R120, RZ, 0x1e1f ;  /* 0x001e1fff78977589 */ /* 0x0004e800000e0000 */
[----:B------:R2:W4:Y:S02]  /*3950*/  SHFL.IDX PT, R11, R121, RZ, 0x1e1f ;  /* 0x001e1fff790b7589 */ /* 0x00052400000e0000 */
.L_x_780:
[----:B------:R-:W-:Y:S04]  /*3960*/  BSSY B1, `(.L_x_445) ;  /* 0x00002bf000017945 */ /* 0x000fe80003800000 */
[----:B------:R-:W-:Y:S05]  /*3970*/  @P2 BRA `(.L_x_446) ;  /* 0x0000002800f42947 */ /* 0x000fea0003800000 */
[----:B------:R-:W-:Y:S01]  /*3980*/  ISETP.NE.AND P2, PT, R28, RZ, PT ;  /* 0x000000ff1c00720c */ /* 0x000fe20003f45270 */
[----:B------:R-:W-:-:S12]  /*3990*/  BSSY B2, `(.L_x_447) ;  /* 0x0000074000027945 */ /* 0x000fd80003800000 */
[----:B------:R-:W-:Y:S05]  /*39a0*/  @!P2 BRA `(.L_x_448) ;  /* 0x0000000400c8a947 */ /* 0x000fea0003800000 */
[----:B0-----:R0:W0:Y:S01]  /*39b0*/  LDS.128 R12, [R37+0x1a400] ;  /* 0x01a40000250c7984 */ /* 0x0010220000000c00 */
[----:B------:R-:W-:Y:S01]  /*39c0*/  ISETP.GE.AND P2, PT, R22, R117, PT ;  /* 0x000000751600720c */ /* 0x000fe20003f46270 */
[----:B------:R-:W-:-:S12]  /*39d0*/  BSSY B3, `(.L_x_449) ;  /* 0x000006c000037945 */ /* 0x000fd80003800000 */
[----:B------:R-:W-:Y:S05]  /*39e0*/  @P2 BRA `(.L_x_450) ;  /* 0x0000000400a82947 */ /* 0x000fea0003800000 */
[--C-:B------:R-:W-:Y:S02]  /*39f0*/  SHF.R.U32.HI R82, RZ, 0x8, R83.reuse ;  /* 0x00000008ff527819 */ /* 0x100fe40000011653 */
[----:B------:R-:W-:Y:S02]  /*3a00*/  SHF.R.U32.HI R84, RZ, 0x10, R83 ;  /* 0x00000010ff547819 */ /* 0x000fe40000011653 */
[----:B------:R-:W-:Y:S02]  /*3a10*/  LOP3.LUT R83, R83, 0xff0000ff, RZ, 0xc0, !PT ;  /* 0xff0000ff53537812 */ /* 0x000fe400078ec0ff */
[----:B------:R-:W-:Y:S01]  /*3a20*/  SHF.L.U32 R164, R82, 0x8, RZ ;  /* 0x0000000852a47819 */ /* 0x000fe200000006ff */
[----:B------:R-:W-:Y:S01]  /*3a30*/  IMAD.U32 R84, R84, 0x10000, RZ ;  /* 0x0001000054547824 */ /* 0x000fe200078e00ff */
[----:B------:R-:W-:Y:S02]  /*3a40*/  SHF.R.U32.HI R165, RZ, 0x8, R85 ;  /* 0x00000008ffa57819 */ /* 0x000fe40000011655 */
[----:B------:R-:W-:-:S02]  /*3a50*/  LOP3.LUT R83, R83, 0xff00, R164, 0xf8, !PT ;  /* 0x0000ff0053537812 */ /* 0x000fc400078ef8a4 */
[----:B------:R-:W-:Y:S01]  /*3a60*/  LOP3.LUT R166, R85, 0xff0000ff, RZ, 0xc0, !PT ;  /* 0xff0000ff55a67812 */ /* 0x000fe200078ec0ff */
[----:B------:R-:W-:Y:S01]  /*3a70*/  IMAD.SHL.U32 R165, R165, 0x100, RZ ;  /* 0x00000100a5a57824 */ /* 0x000fe200078e00ff */
[----:B------:R-:W-:Y:S02]  /*3a80*/  LOP3.LUT R83, R83, 0xff0000, R84, 0xf8, !PT ;  /* 0x00ff000053537812 */ /* 0x000fe400078ef854 */
[----:B------:R-:W-:Y:S02]  /*3a90*/  F2FP.F16.E4M3.UNPACK_B R84, R163.H1 ;  /* 0x000000a3ff54723e */ /* 0x000fe400030006ff */
[----:B0-----:R-:W-:Y:S02]  /*3aa0*/  F2FP.F16.E4M3.UNPACK_B R164, R13 ;  /* 0x0000000dffa4723e */ /* 0x001fe400020006ff */
[----:B------:R-:W-:Y:S01]  /*3ab0*/  SHF.R.U32.HI R82, RZ, 0x10, R85 ;  /* 0x00000010ff527819 */ /* 0x000fe20000011655 */
[----:B------:R-:W-:Y:S01]  /*3ac0*/  HADD2.F32 R172, -RZ, R84.H0_H0 ;  /* 0x20000054ffac7230 */ /* 0x000fe20000004100 */
[----:B------:R-:W-:Y:S01]  /*3ad0*/  LOP3.LUT R166, R166, 0xff00, R165, 0xf8, !PT ;  /* 0x0000ff00a6a67812 */ /* 0x000fe200078ef8a5 */
[--C-:B------:R-:W-:Y:S01]  /*3ae0*/  HADD2.F32 R85, -RZ, R164.reuse.H1_H1 ;  /* 0x300000a4ff557230 */ /* 0x100fe20000004100 */
[----:B------:R-:W-:Y:S01]  /*3af0*/  F2FP.F16.E4M3.UNPACK_B R165, R162.H1 ;  /* 0x000000a2ffa5723e */ /* 0x000fe200030006ff */
[----:B------:R-:W-:Y:S01]  /*3b00*/  HADD2.F32 R164, -RZ, R164.H0_H0 ;  /* 0x200000a4ffa47230 */ /* 0x000fe20000004100 */
[----:B------:R-:W-:-:S02]  /*3b10*/  F2FP.F16.E4M3.UNPACK_B R163, R163 ;  /* 0x000000a3ffa3723e */ /* 0x000fc400020006ff */
[CC--:B------:R-:W-:Y:S01]  /*3b20*/  FMUL.FTZ R173, R85.reuse, R172.reuse ;  /* 0x000000ac55ad7220 */ /* 0x0c0fe20000410000 */
[--C-:B------:R-:W-:Y:S02]  /*3b30*/  HADD2.F32 R167, -RZ, R165.reuse.H0_H0 ;  /* 0x200000a5ffa77230 */ /* 0x100fe40000004100 */
[C---:B------:R-:W-:Y:S01]  /*3b40*/  FMUL.FTZ R172, R164.reuse, R172 ;  /* 0x000000aca4ac7220 */ /* 0x040fe20000410000 */
[----:B------:R-:W-:Y:S01]  /*3b50*/  HADD2.F32 R165, -RZ, R165.H1_H1 ;  /* 0x300000a5ffa57230 */ /* 0x000fe20000004100 */
[----:B------:R-:W-:Y:S02]  /*3b60*/  F2FP.F16.E4M3.UNPACK_B R162, R162 ;  /* 0x000000a2ffa2723e */ /* 0x000fe400020006ff */
[----:B------:R-:W-:Y:S01]  /*3b70*/  FFMA.FTZ R85, R85, R167, R172 ;  /* 0x000000a755557223 */ /* 0x000fe200000100ac */
[----:B------:R-:W-:Y:S01]  /*3b80*/  F2FP.F16.E4M3.UNPACK_B R172, R13.H1 ;  /* 0x0000000dffac723e */ /* 0x000fe200030006ff */
[----:B------:R-:W-:Y:S01]  /*3b90*/  FFMA.FTZ R164, R164, R167, -R173 ;  /* 0x000000a7a4a47223 */ /* 0x000fe200000108ad */
[----:B------:R-:W-:-:S03]  /*3ba0*/  HADD2.F32 R167, -RZ, R84.H1_H1 ;  /* 0x30000054ffa77230 */ /* 0x000fc60000004100 */
[--C-:B------:R-:W-:Y:S02]  /*3bb0*/  HADD2.F32 R13, -RZ, R172.reuse.H1_H1 ;  /* 0x300000acff0d7230 */ /* 0x100fe40000004100 */
[----:B------:R-:W-:-:S03]  /*3bc0*/  HADD2.F32 R84, -RZ, R172.H0_H0 ;  /* 0x200000acff547230 */ /* 0x000fc60000004100 */
[CC--:B------:R-:W-:Y:S02]  /*3bd0*/  FMUL.FTZ R172, R13.reuse, R167.reuse ;  /* 0x000000a70dac7220 */ /* 0x0c0fe40000410000 */
[C---:B------:R-:W-:Y:S02]  /*3be0*/  FMUL.FTZ R167, R84.reuse, R167 ;  /* 0x000000a754a77220 */ /* 0x040fe40000410000 */
[-C--:B------:R-:W-:Y:S02]  /*3bf0*/  FFMA.FTZ R84, R84, R165.reuse, -R172 ;  /* 0x000000a554547223 */ /* 0x080fe400000108ac */
[----:B------:R-:W-:Y:S01]  /*3c00*/  FFMA.FTZ R165, R13, R165, R167 ;  /* 0x000000a50da57223 */ /* 0x000fe200000100a7 */
[----:B------:R-:W-:Y:S01]  /*3c10*/  IMAD.U32 R13, R82, 0x10000, RZ ;  /* 0x00010000520d7824 */ /* 0x000fe200078e00ff */
[----:B------:R-:W-:Y:S02]  /*3c20*/  MOV R82, R15 ;  /* 0x0000000f00527202 */ /* 0x000fe40000000f00 */
[----:B------:R-:W-:-:S02]  /*3c30*/  F2FP.F16.E4M3.UNPACK_B R15, R83.H1 ;  /* 0x00000053ff0f723e */ /* 0x000fc400030006ff */
[----:B------:R-:W-:Y:S02]  /*3c40*/  LOP3.LUT R13, R166, 0xff0000, R13, 0xf8, !PT ;  /* 0x00ff0000a60d7812 */ /* 0x000fe400078ef80d */
[-C--:B------:R-:W-:Y:S01]  /*3c50*/  F2FP.F16.E4M3.UNPACK_B R173, R82.reuse ;  /* 0x00000052ffad723e */ /* 0x080fe200020006ff */
[--C-:B------:R-:W-:Y:S01]  /*3c60*/  HADD2.F32 R172, -RZ, R15.reuse.H0_H0 ;  /* 0x2000000fffac7230 */ /* 0x100fe20000004100 */
[-C--:B------:R-:W-:Y:S01]  /*3c70*/  F2FP.F16.E4M3.UNPACK_B R166, R13.reuse.H1 ;  /* 0x0000000dffa6723e */ /* 0x080fe200030006ff */
[----:B------:R-:W-:Y:S01]  /*3c80*/  HADD2.F32 R15, -RZ, R15.H1_H1 ;  /* 0x3000000fff0f7230 */ /* 0x000fe20000004100 */
[----:B------:R-:W-:Y:S01]  /*3c90*/  F2FP.F16.E4M3.UNPACK_B R82, R82.H1 ;  /* 0x00000052ff52723e */ /* 0x000fe200030006ff */
[--C-:B------:R-:W-:Y:S01]  /*3ca0*/  HADD2.F32 R167, -RZ, R173.reuse.H1_H1 ;  /* 0x300000adffa77230 */ /* 0x100fe20000004100 */
[----:B------:R-:W-:Y:S01]  /*3cb0*/  F2FP.SATFINITE.E4M3.F32.PACK_AB_MERGE_C R84, R165, R84, RZ ;  /* 0x00000054a554723e */ /* 0x000fe200048070ff */
[--C-:B------:R-:W-:Y:S01]  /*3cc0*/  HADD2.F32 R174, -RZ, R166.reuse.H0_H0 ;  /* 0x200000a6ffae7230 */ /* 0x100fe20000004100 */
[----:B------:R-:W-:Y:S01]  /*3cd0*/  F2FP.F16.E4M3.UNPACK_B R13, R13 ;  /* 0x0000000dff0d723e */ /* 0x000fe200020006ff */
[----:B------:R-:W-:Y:S01]  /*3ce0*/  HADD2.F32 R173, -RZ, R173.H0_H0 ;  /* 0x200000adffad7230 */ /* 0x000fe20000004100 */
[----:B------:R-:W-:Y:S01]  /*3cf0*/  F2FP.SATFINITE.E4M3.F32.PACK_AB_MERGE_C R85, R85, R164, R84 ;  /* 0x000000a45555723e */ /* 0x000fe20004807054 */
[----:B------:R-:W-:-:S02]  /*3d00*/  HADD2.F32 R166, -RZ, R166.H1_H1 ;  /* 0x300000a6ffa67230 */ /* 0x000fc40000004100 */
[----:B------:R-:W-:Y:S01]  /*3d10*/  FMUL.FTZ R175, R167, R174 ;  /* 0x000000aea7af7220 */ /* 0x000fe20000410000 */
[----:B------:R-:W-:Y:S02]  /*3d20*/  F2FP.F16.E4M3.UNPACK_B R84, R14 ;  /* 0x0000000eff54723e */ /* 0x000fe400020006ff */
[----:B------:R-:W-:Y:S01]  /*3d30*/  F2FP.F16.E4M3.UNPACK_B R83, R83 ;  /* 0x00000053ff53723e */ /* 0x000fe200020006ff */
[C---:B------:R-:W-:Y:S01]  /*3d40*/  FFMA.FTZ R175, R173.reuse, R172, -R175 ;  /* 0x000000acadaf7223 */ /* 0x040fe200000108af */
[----:B------:R-:W-:Y:S01]  /*3d50*/  FMUL.FTZ R173, R173, R174 ;  /* 0x000000aeadad7220 */ /* 0x000fe20000410000 */
[----:B------:R-:W-:Y:S02]  /*3d60*/  F2FP.F16.E4M3.UNPACK_B R14, R14.H1 ;  /* 0x0000000eff0e723e */ /* 0x000fe400030006ff */
[----:B------:R-:W-:Y:S02]  /*3d70*/  HADD2.F32 R164, -RZ, R83.H0_H0 ;  /* 0x20000053ffa47230 */ /* 0x000fe40000004100 */
[----:B------:R-:W-:Y:S01]  /*3d80*/  FFMA.FTZ R173, R167, R172, R173 ;  /* 0x000000aca7ad7223 */ /* 0x000fe200000100ad */
[----:B------:R-:W-:-:S02]  /*3d90*/  HADD2.F32 R167, -RZ, R82.H1_H1 ;  /* 0x30000052ffa77230 */ /* 0x000fc40000004100 */
[----:B------:R-:W-:Y:S02]  /*3da0*/  HADD2.F32 R82, -RZ, R82.H0_H0 ;  /* 0x20000052ff527230 */ /* 0x000fe40000004100 */
[----:B------:R-:W-:Y:S02]  /*3db0*/  HADD2.F32 R83, -RZ, R83.H1_H1 ;  /* 0x30000053ff537230 */ /* 0x000fe40000004100 */
[----:B------:R-:W-:-:S04]  /*3dc0*/  FMUL.FTZ R172, R167, R166 ;  /* 0x000000a6a7ac7220 */ /* 0x000fc80000410000 */
[CC--:B------:R-:W-:Y:S01]  /*3dd0*/  FFMA.FTZ R172, R82.reuse, R15.reuse, -R172 ;  /* 0x0000000f52ac7223 */ /* 0x0c0fe200000108ac */
[----:B------:R-:W-:Y:S01]  /*3de0*/  FMUL.FTZ R82, R82, R166 ;  /* 0x000000a652527220 */ /* 0x000fe20000410000 */
[--C-:B------:R-:W-:Y:S02]  /*3df0*/  HADD2.F32 R166, -RZ, R13.reuse.H0_H0 ;  /* 0x2000000dffa67230 */ /* 0x100fe40000004100 */
[----:B------:R-:W-:Y:S02]  /*3e00*/  HADD2.F32 R13, -RZ, R13.H1_H1 ;  /* 0x3000000dff0d7230 */ /* 0x000fe40000004100 */
[----:B------:R-:W-:Y:S01]  /*3e10*/  FFMA.FTZ R82, R167, R15, R82 ;  /* 0x0000000fa7527223 */ /* 0x000fe20000010052 */
[--C-:B------:R-:W-:Y:S02]  /*3e20*/  HADD2.F32 R15, -RZ, R84.reuse.H1_H1 ;  /* 0x30000054ff0f7230 */ /* 0x100fe40000004100 */
[----:B------:R-:W-:Y:S02]  /*3e30*/  HADD2.F32 R84, -RZ, R84.H0_H0 ;  /* 0x20000054ff547230 */ /* 0x000fe40000004100 */
[----:B------:R-:W-:-:S02]  /*3e40*/  HADD2.F32 R167, -RZ, R163.H1_H1 ;  /* 0x300000a3ffa77230 */ /* 0x000fc40000004100 */
[CC--:B------:R-:W-:Y:S01]  /*3e50*/  FMUL.FTZ R165, R15.reuse, R166.reuse ;  /* 0x000000a60fa57220 */ /* 0x0c0fe20000410000 */
[----:B------:R-:W-:Y:S02]  /*3e60*/  HADD2.F32 R163, -RZ, R163.H0_H0 ;  /* 0x200000a3ffa37230 */ /* 0x000fe40000004100 */
[----:B------:R-:W-:Y:S01]  /*3e70*/  FMUL.FTZ R166, R84, R166 ;  /* 0x000000a654a67220 */ /* 0x000fe20000410000 */
[----:B------:R-:W-:Y:S01]  /*3e80*/  F2FP.SATFINITE.E4M3.F32.PACK_AB_MERGE_C R82, R82, R172, RZ ;  /* 0x000000ac5252723e */ /* 0x000fe200048070ff */
[-C--:B------:R-:W-:Y:S02]  /*3e90*/  FFMA.FTZ R165, R84, R164.reuse, -R165 ;  /* 0x000000a454a57223 */ /* 0x080fe400000108a5 */
[----:B------:R-:W-:Y:S01]  /*3ea0*/  FFMA.FTZ R166, R15, R164, R166 ;  /* 0x000000a40fa67223 */ /* 0x000fe200000100a6 */
[--C-:B------:R-:W-:Y:S02]  /*3eb0*/  HADD2.F32 R15, -RZ, R14.reuse.H1_H1 ;  /* 0x3000000eff0f7230 */ /* 0x100fe40000004100 */
[----:B------:R-:W-:-:S03]  /*3ec0*/  HADD2.F32 R14, -RZ, R14.H0_H0 ;  /* 0x2000000eff0e7230 */ /* 0x000fc60000004100 */
[CC--:B------:R-:W-:Y:S02]  /*3ed0*/  FMUL.FTZ R84, R15.reuse, R13.reuse ;  /* 0x0000000d0f547220 */ /* 0x0c0fe40000410000 */
[C---:B------:R-:W-:Y:S02]  /*3ee0*/  FMUL.FTZ R164, R14.reuse, R13 ;  /* 0x0000000d0ea47220 */ /* 0x040fe40000410000 */
[-C--:B------:R-:W-:Y:S01]  /*3ef0*/  FFMA.FTZ R13, R14, R83.reuse, -R84 ;  /* 0x000000530e0d7223 */ /* 0x080fe20000010854 */
[----:B------:R-:W-:Y:S01]  /*3f00*/  F2FP.F16.E4M3.UNPACK_B R84, R12.H1 ;  /* 0x0000000cff54723e */ /* 0x000fe200030006ff */
[----:B------:R-:W-:Y:S01]  /*3f10*/  FFMA.FTZ R14, R15, R83, R164 ;  /* 0x000000530f0e7223 */ /* 0x000fe200000100a4 */
[--C-:B------:R-:W-:Y:S02]  /*3f20*/  HADD2.F32 R83, -RZ, R162.reuse.H1_H1 ;  /* 0x300000a2ff537230 */ /* 0x100fe40000004100 */
[----:B------:R-:W-:Y:S02]  /*3f30*/  HADD2.F32 R162, -RZ, R162.H0_H0 ;  /* 0x200000a2ffa27230 */ /* 0x000fe40000004100 */
[--C-:B------:R-:W-:Y:S01]  /*3f40*/  HADD2.F32 R15, -RZ, R84.reuse.H1_H1 ;  /* 0x30000054ff0f7230 */ /* 0x100fe20000004100 */
[----:B------:R-:W-:Y:S01]  /*3f50*/  F2FP.SATFINITE.E4M3.F32.PACK_AB_MERGE_C R13, R14, R13, RZ ;  /* 0x0000000d0e0d723e */ /* 0x000fe200048070ff */
[----:B------:R-:W-:-:S03]  /*3f60*/  HADD2.F32 R84, -RZ, R84.H0_H0 ;  /* 0x20000054ff547230 */ /* 0x000fc60000004100 */
[C---:B------:R-:W-:Y:S01]  /*3f70*/  FMUL.FTZ R164, R15.reuse, R167 ;  /* 0x000000a70fa47220 */ /* 0x040fe20000410000 */
[----:B------:R-:W-:Y:S01]  /*3f80*/  F2FP.SATFINITE.E4M3.F32.PACK_AB_MERGE_C R165, R166, R165, R13 ;  /* 0x000000a5a6a5723e */ /* 0x000fe2000480700d */
[C---:B------:R-:W-:Y:S01]  /*3f90*/  FMUL.FTZ R167, R84.reuse, R167 ;  /* 0x000000a754a77220 */ /* 0x040fe20000410000 */
[----:B------:R-:W-:Y:S02]  /*3fa0*/  IMAD.MOV.U32 R13, RZ, RZ, R85 ;  /* 0x000000ffff0d7224 */ /* 0x000fe400078e0055 */
[-C--:B------:R-:W-:Y:S01]  /*3fb0*/  FFMA.FTZ R164, R84, R83.reuse, -R164 ;  /* 0x0000005354a47223 */ /* 0x080fe200000108a4 */
[----:B------:R-:W-:Y:S01]  /*3fc0*/  FFMA.FTZ R167, R15, R83, R167 ;  /* 0x000000530fa77223 */ /* 0x000fe200000100a7 */
[----:B------:R-:W-:Y:S01]  /*3fd0*/  F2FP.F16.E4M3.UNPACK_B R15, R12 ;  /* 0x0000000cff0f723e */ /* 0x000fe200020006ff */
[----:B------:R-:W-:-:S03]  /*3fe0*/  IMAD.MOV.U32 R14, RZ, RZ, R165 ;  /* 0x000000ffff0e7224 */ /* 0x000fc600078e00a5 */
[----:B------:R-:W-:Y:S01]  /*3ff0*/  F2FP.SATFINITE.E4M3.F32.PACK_AB_MERGE_C R164, R167, R164, RZ ;  /* 0x000000a4a7a4723e */ /* 0x000fe200048070ff */
[--C-:B------:R-:W-:Y:S02]  /*4000*/  HADD2.F32 R12, -RZ, R15.reuse.H1_H1 ;  /* 0x3000000fff0c7230 */ /* 0x100fe40000004100 */
[----:B------:R-:W-:-:S03]  /*4010*/  HADD2.F32 R15, -RZ, R15.H0_H0 ;  /* 0x2000000fff0f7230 */ /* 0x000fc60000004100 */
[CC--:B------:R-:W-:Y:S02]  /*4020*/  FMUL.FTZ R83, R12.reuse, R163.reuse ;  /* 0x000000a30c537220 */ /* 0x0c0fe40000410000 */
[C---:B------:R-:W-:Y:S02]  /*4030*/  FMUL.FTZ R163, R15.reuse, R163 ;  /* 0x000000a30fa37220 */ /* 0x040fe40000410000 */
[-C--:B------:R-:W-:Y:S01]  /*4040*/  FFMA.FTZ R83, R15, R162.reuse, -R83 ;  /* 0x000000a20f537223 */ /* 0x080fe20000010853 */
[----:B------:R-:W-:Y:S01]  /*4050*/  F2FP.SATFINITE.E4M3.F32.PACK_AB_MERGE_C R15, R173, R175, R82 ;  /* 0x000000afad0f723e */ /* 0x000fe20004807052 */
[----:B------:R-:W-:-:S05]  /*4060*/  FFMA.FTZ R163, R12, R162, R163 ;  /* 0x000000a20ca37223 */ /* 0x000fca00000100a3 */
[----:B------:R-:W-:-:S05]  /*4070*/  F2FP.SATFINITE.E4M3.F32.PACK_AB_MERGE_C R83, R163, R83, R164 ;  /* 0x00000053a353723e */ /* 0x000fca00048070a4 */
[----:B------:R-:W-:-:S07]  /*4080*/  IMAD.MOV.U32 R12, RZ, RZ, R83 ;  /* 0x000000ffff0c7224 */ /* 0x000fce00078e0053 */
.L_x_450:
[----:B------:R-:W-:Y:S05]  /*4090*/  BSYNC B3 ;  /* 0x0000000000037941 */ /* 0x000fea0003800000 */
.L_x_449:
[----:B----4-:R-:W-:-:S04]  /*40a0*/  IADD3 R82, P2, R16, R11, RZ ;  /* 0x0000000b10527210 */ /* 0x010fc80007f5e0ff */
[----:B---3--:R-:W-:-:S05]  /*40b0*/  IADD3.X R83, R151, R17, RZ, P2, !PT ;  /* 0x0000001197537210 */ /* 0x008fca00017fe4ff */
[----:B0-----:R0:W-:Y:S04]  /*40c0*/  ST.E.128 desc[UR50][R82.64], R12 ;  /* 0x0000000c52007985 */ /* 0x0011e8000c101d32 */
.L_x_448:
[----:B------:R-:W-:Y:S05]  /*40d0*/  BSYNC B2 ;  /* 0x0000000000027941 */ /* 0x000fea0003800000 */
.L_x_447:
        /* <DEDUP_REMOVED lines=8> */
[----:B------:R-:W-:Y:S02]  /*4160*/  LOP3.LUT R80, R79, 0xff0000ff, RZ, 0xc0, !PT ;  /* 0xff0000ff4f507812 */ /* 0x000fe400078ec0ff */
[----:B------:R-:W-:Y:S01]  /*4170*/  SHF.R.U32.HI R79, RZ, 0x10, R79 ;  /* 0x00000010ff4f7819 */ /* 0x000fe2000001164f */
[----:B------:R-:W-:Y:S01]  /*4180*/  IMAD.SHL.U32 R82, R82, 0x100, RZ ;  /* 0x0000010052527824 */ /* 0x000fe200078e00ff */
[----:B------:R-:W-:Y:S02]  /*4190*/  SHF.R.U32.HI R83, RZ, 0x8, R81 ;  /* 0x00000008ff537819 */ /* 0x000fe40000011651 */
[----:B------:R-:W-:Y:S01]  /*41a0*/  LOP3.LUT R84, R81, 0xff0000ff, RZ, 0xc0, !PT ;  /* 0xff0000ff51547812 */ /* 0x000fe200078ec0ff */
[----:B------:R-:W-:Y:S01]  /*41b0*/  IMAD.U32 R79, R79, 0x10000, RZ ;  /* 0x000100004f4f7824 */ /* 0x000fe200078e00ff */
[----:B------:R-:W-:Y:S01]  /*41c0*/  LOP3.LUT R80, R80, 0xff00, R82, 0xf8, !PT ;  /* 0x0000ff0050507812 */ /* 0x000fe200078ef852 */
[----:B------:R-:W-:Y:S01]  /*41d0*/  IMAD.SHL.U32 R83, R83, 0x100, RZ ;  /* 0x0000010053537824 */ /* 0x000fe200078e00ff */
[----:B0-----:R-:W-:-:S02]  /*41e0*/  F2FP.F16.E4M3.UNPACK_B R82, R13 ;  /* 0x0000000dff52723e */ /* 0x001fc400020006ff */
[----:B------:R-:W-:Y:S02]  /*41f0*/  LOP3.LUT R79, R80, 0xff0000, R79, 0xf8, !PT ;  /* 0x00ff0000504f7812 */ /* 0x000fe400078ef84f */
[-C--:B------:R-:W-:Y:S02]  /*4200*/  F2FP.F16.E4M3.UNPACK_B R80, R160.reuse.H1 ;  /* 0x000000a0ff50723e */ /* 0x080fe400030006ff */
[----:B------:R-:W-:Y:S01]  /*4210*/  SHF.R.U32.HI R78, RZ, 0x10, R81 ;  /* 0x00000010ff4e7819 */ /* 0x000fe20000011651 */
[----:B------:R-:W-:Y:S01]  /*4220*/  HADD2.F32 R81, -RZ, R82.H1_H1 ;  /* 0x30000052ff517230 */ /* 0x000fe20000004100 */
[----:B------:R-:W-:Y:S01]  /*4230*/  LOP3.LUT R84, R84, 0xff00, R83, 0xf8, !PT ;  /* 0x0000ff0054547812 */ /* 0x000fe200078ef853 */
[----:B------:R-:W-:Y:S01]  /*4240*/  HADD2.F32 R162, -RZ, R80.H0_H0 ;  /* 0x20000050ffa27230 */ /* 0x000fe20000004100 */
        /* <DEDUP_REMOVED lines=18> */
[----:B------:R-:W-:Y:S01]  /*4370*/  SHF.L.U32 R13, R78, 0x10, RZ ;  /* 0x000000104e0d7819 */ /* 0x000fe200000006ff */
[----:B------:R-:W-:Y:S01]  /*4380*/  IMAD.MOV.U32 R78, RZ, RZ, R15 ;  /* 0x000000ffff4e7224 */ /* 0x000fe200078e000f */
[----:B------:R-:W-:Y:S02]  /*4390*/  F2FP.F16.E4M3.UNPACK_B R15, R79.H1 ;  /* 0x0000004fff0f723e */ /* 0x000fe400030006ff */
[----:B------:R-:W-:-:S02]  /*43a0*/  LOP3.LUT R13, R84, 0xff0000, R13, 0xf8, !PT ;  /* 0x00ff0000540d7812 */ /* 0x000fc400078ef80d */
        /* <DEDUP_REMOVED lines=56> */
[----:B------:R-:W-:-:S04]  /*4730*/  F2FP.F16.E4M3.UNPACK_B R15, R12 ;  /* 0x0000000cff0f723e */ /* 0x000fc800020006ff */
[----:B------:R-:W-:Y:S01]  /*4740*/  F2FP.SATFINITE.E4M3.F32.PACK_AB_MERGE_C R82, R85, R82, RZ ;  /* 0x000000525552723e */ /* 0x000fe200048070ff */
[--C-:B------:R-:W-:Y:S02]  /*4750*/  HADD2.F32 R12, -RZ, R15.reuse.H1_H1 ;  /* 0x3000000fff0c7230 */ /* 0x100fe40000004100 */
[----:B------:R-:W-:-:S03]  /*4760*/  HADD2.F32 R15, -RZ, R15.H0_H0 ;  /* 0x2000000fff0f7230 */ /* 0x000fc60000004100 */
[CC--:B------:R-:W-:Y:S02]  /*4770*/  FMUL.FTZ R79, R12.reuse, R160.reuse ;  /* 0x000000a00c4f7220 */ /* 0x0c0fe40000410000 */
[C---:B------:R-:W-:Y:S02]  /*4780*/  FMUL.FTZ R160, R15.reuse, R160 ;  /* 0x000000a00fa07220 */ /* 0x040fe40000410000 */
[----:B------:R-:W-:Y:S01]  /*4790*/  FFMA.FTZ R79, R15, R161, -R79 ;  /* 0x000000a10f4f7223 */ /* 0x000fe2000001084f */
[----:B------:R-:W-:Y:S01]  /*47a0*/  F2FP.SATFINITE.E4M3.F32.PACK_AB_MERGE_C R15, R163, R165, R78 ;  /* 0x000000a5a30f723e */ /* 0x000fe2000480704e */
[----:B------:R-:W-:-:S05]  /*47b0*/  FFMA.FTZ R160, R12, R161, R160 ;  /* 0x000000a10ca07223 */ /* 0x000fca00000100a0 */
[----:B------:R-:W-:-:S07]  /*47c0*/  F2FP.SATFINITE.E4M3.F32.PACK_AB_MERGE_C R12, R160, R79, R82 ;  /* 0x0000004fa00c723e */ /* 0x000fce0004807052 */
.L_x_454:
[----:B------:R-:W-:Y:S05]  /*47d0*/  BSYNC B3 ;  /* 0x0000000000037941 */ /* 0x000fea0003800000 */
.L_x_453:
[----:B------:R-:W-:-:S05]  /*47e0*/  IMAD.SHL.U32 R80, R170, 0x10, RZ ;  /* 0x00000010aa507824 */ /* 0x000fca00078e00ff */
[----:B----4-:R-:W-:-:S04]  /*47f0*/  IADD3 R78, P2, R11, R80, RZ ;  /* 0x000000500b4e7210 */ /* 0x010fc80007f5e0ff */
[----:B---3--:R-:W-:-:S05]  /*4800*/  LEA.HI.X.SX32 R79, R80, R151, 0x1, P2 ;  /* 0x00000097504f7211 */ /* 0x008fca00010f0eff */
[----:B0-----:R0:W-:Y:S04]  /*4810*/  ST.E.128 desc[UR50][R78.64], R12 ;  /* 0x0000000c4e007985 */ /* 0x0011e8000c101d32 */
.L_x_452:
[----:B------:R-:W-:Y:S05]  /*4820*/  BSYNC B2 ;  /* 0x0000000000027941 */ /* 0x000fea0003800000 */
.L_x_451:
[----:B------:R-:W-:Y:S01]  /*4830*/  ISETP.NE.AND P2, PT, R30, RZ, PT ;  /* 0x000000ff1e00720c */ /* 0x000fe20003f45270 */
[----:B------:R-:W-:-:S12]  /*4840*/  BSSY B2, `(.L_x_455) ;  /* 0x0000072000027945 */ /* 0x000fd80003800000 */
[----:B------:R-:W-:Y:S05]  /*4850*/  @!P2 BRA `(.L_x_456) ;  /* 0x0000000400c0a947 */ /* 0x000fea0003800000 */
[----:B0-----:R0:W0:Y:S01]  /*4860*/  LDS.128 R12, [R37+0x1cc00] ;  /* 0x01cc0000250c7984 */ /* 0x0010220000000c00 */
[----:B------:R-:W-:Y:S01]  /*4870*/  ISETP.GE.AND P2, PT, R199, R117, PT ;  /* 0x00000075c700720c */ /* 0x000fe20003f46270 */
[----:B------:R-:W-:-:S12]  /*4880*/  BSSY B3, `(.L_x_457) ;  /* 0x0000069000037945 */ /* 0x000fd80003800000 */
[----:B------:R-:W-:Y:S05]  /*4890*/  @P2 BRA `(.L_x_458) ;  /* 0x00000004009c2947 */ /* 0x000fea0003800000 */
[----:B------:R-:W-:Y:S02]  /*48a0*/  SHF.R.U32.HI R80, RZ, 0x8, R77 ;  /* 0x00000008ff507819 */ /* 0x000fe4000001164d */
[--C-:B------:R-:W-:Y:S02]  /*48b0*/  SHF.R.U32.HI R76, RZ, 0x10, R75.reuse ;  /* 0x00000010ff4c7819 */ /* 0x100fe4000001164b */
[----:B------:R-:W-:Y:S02]  /*48c0*/  SHF.R.U32.HI R78, RZ, 0x8, R75 ;  /* 0x00000008ff4e7819 */ /* 0x000fe4000001164b */
[----:B------:R-:W-:Y:S02]  /*48d0*/  LOP3.LUT R79, R75, 0xff0000ff, RZ, 0xc0, !PT ;  /* 0xff0000ff4b4f7812 */ /* 0x000fe400078ec0ff */
[----:B------:R-:W-:Y:S02]  /*48e0*/  SHF.R.U32.HI R75, RZ, 0x10, R77 ;  /* 0x00000010ff4b7819 */ /* 0x000fe4000001164d */
[----:B------:R-:W-:Y:S01]  /*48f0*/  LOP3.LUT R74, R77, 0xff0000ff, RZ, 0xc0, !PT ;  /* 0xff0000ff4d4a7812 */ /* 0x000fe200078ec0ff */
[----:B------:R-:W-:Y:S01]  /*4900*/  IMAD.SHL.U32 R77, R80, 0x100, RZ ;  /* 0x00000100504d7824 */ /* 0x000fe200078e00ff */
[----:B------:R-:W-:-:S02]  /*4910*/  SHF.L.U32 R78, R78, 0x8, RZ ;  /* 0x000000084e4e7819 */ /* 0x000fc400000006ff */
[----:B0-----:R-:W-:Y:S02]  /*4920*/  F2FP.F16.E4M3.UNPACK_B R83, R13 ;  /* 0x0000000dff53723e */ /* 0x001fe400020006ff */
[----:B------:R-:W-:Y:S02]  /*4930*/  LOP3.LUT R77, R74, 0xff00, R77, 0xf8, !PT ;  /* 0x0000ff004a4d7812 */ /* 0x000fe400078ef84d */
[-C--:B------:R-:W-:Y:S02]  /*4940*/  F2FP.F16.E4M3.UNPACK_B R74, R157.reuse.H1 ;  /* 0x0000009dff4a723e */ /* 0x080fe400030006ff */
[----:B------:R-:W-:Y:S01]  /*4950*/  LOP3.LUT R78, R79, 0xff00, R78, 0xf8, !PT ;  /* 0x0000ff004f4e7812 */ /* 0x000fe200078ef84e */
[--C-:B------:R-:W-:Y:S01]  /*4960*/  HADD2.F32 R79, -RZ, R83.reuse.H1_H1 ;  /* 0x30000053ff4f7230 */ /* 0x100fe20000004100 */
[-C--:B------:R-:W-:Y:S01]  /*4970*/  F2FP.F16.E4M3.UNPACK_B R81, R156.reuse.H1 ;  /* 0x0000009cff51723e */ /* 0x080fe200030006ff */
[----:B------:R-:W-:Y:S01]  /*4980*/  HADD2.F32 R84, -RZ, R74.H0_H0 ;  /* 0x2000004aff547230 */ /* 0x000fe20000004100 */
[----:B------:R-:W-:Y:S01]  /*4990*/  F2FP.F16.E4M3.UNPACK_B R157, R157 ;  /* 0x0000009dff9d723e */ /* 0x000fe200020006ff */
[----:B------:R-:W-:Y:S01]  /*49a0*/  HADD2.F32 R83, -RZ, R83.H0_H0 ;  /* 0x20000053ff537230 */ /* 0x000fe20000004100 */
[----:B------:R-:W-:Y:S01]  /*49b0*/  F2FP.F16.E4M3.UNPACK_B R156, R156 ;  /* 0x0000009cff9c723e */ /* 0x000fe200020006ff */
[----:B------:R-:W-:-:S02]  /*49c0*/  HADD2.F32 R82, -RZ, R81.H0_H0 ;  /* 0x20000051ff527230 */ /* 0x000fc40000004100 */
[-C--:B------:R-:W-:Y:S01]  /*49d0*/  FMUL.FTZ R80, R79, R84.reuse ;  /* 0x000000544f507220 */ /* 0x080fe20000410000 */
[----:B------:R-:W-:Y:S02]  /*49e0*/  HADD2.F32 R74, -RZ, R74.H1_H1 ;  /* 0x3000004aff4a7230 */ /* 0x000fe40000004100 */
[C---:B------:R-:W-:Y:S01]  /*49f0*/  FMUL.FTZ R84, R83.reuse, R84 ;  /* 0x0000005453547220 */ /* 0x040fe20000410000 */
[-C--:B------:R-:W-:Y:S01]  /*4a00*/  FFMA.FTZ R80, R83, R82.reuse, -R80 ;  /* 0x0000005253507223 */ /* 0x080fe20000010850 */
[----:B------:R-:W-:Y:S02]  /*4a10*/  F2FP.F16.E4M3.UNPACK_B R83, R13.H1 ;  /* 0x0000000dff53723e */ /* 0x000fe400030006ff */
[----:B------:R-:W-:Y:S01]  /*4a20*/  FFMA.FTZ R79, R79, R82, R84 ;  /* 0x000000524f4f7223 */ /* 0x000fe20000010054 */
[----:B------:R-:W-:Y:S02]  /*4a30*/  HADD2.F32 R82, -RZ, R81.H1_H1 ;  /* 0x30000051ff527230 */ /* 0x000fe40000004100 */
[----:B------:R-:W-:-:S02]  /*4a40*/  IMAD.U32 R81, R76, 0x10000, RZ ;  /* 0x000100004c517824 */ /* 0x000fc400078e00ff */
[--C-:B------:R-:W-:Y:S02]  /*4a50*/  HADD2.F32 R13, -RZ, R83.reuse.H1_H1 ;  /* 0x30000053ff0d7230 */ /* 0x100fe40000004100 */
[----:B------:R-:W-:Y:S01]  /*4a60*/  IMAD.U32 R76, R75, 0x10000, RZ ;  /* 0x000100004b4c7824 */ /* 0x000fe200078e00ff */
[----:B------:R-:W-:Y:S01]  /*4a70*/  LOP3.LUT R75, R78, 0xff0000, R81, 0xf8, !PT ;  /* 0x00ff00004e4b7812 */ /* 0x000fe200078ef851 */
[----:B------:R-:W-:Y:S02]  /*4a80*/  HADD2.F32 R83, -RZ, R83.H0_H0 ;  /* 0x20000053ff537230 */ /* 0x000fe40000004100 */
[-C--:B------:R-:W-:Y:S01]  /*4a90*/  FMUL.FTZ R84, R13, R74.reuse ;  /* 0x0000004a0d547220 */ /* 0x080fe20000410000 */
[----:B------:R-:W-:Y:S02]  /*4aa0*/  LOP3.LUT R76, R77, 0xff0000, R76, 0xf8, !PT ;  /* 0x00ff00004d4c7812 */ /* 0x000fe400078ef84c */
[C---:B------:R-:W-:Y:S01]  /*4ab0*/  FMUL.FTZ R160, R83.reuse, R74 ;  /* 0x0000004a53a07220 */ /* 0x040fe20000410000 */
[----:B------:R-:W-:Y:S01]  /*4ac0*/  FFMA.FTZ R74, R83, R82, -R84 ;  /* 0x00000052534a7223 */ /* 0x000fe20000010854 */
[----:B------:R-:W-:-:S02]  /*4ad0*/  F2FP.F16.E4M3.UNPACK_B R83, R15 ;  /* 0x0000000fff53723e */ /* 0x000fc400020006ff */
[----:B------:R-:W-:Y:S01]  /*4ae0*/  F2FP.F16.E4M3.UNPACK_B R77, R76.H1 ;  /* 0x0000004cff4d723e */ /* 0x000fe200030006ff */
[----:B------:R-:W-:Y:S01]  /*4af0*/  FFMA.FTZ R13, R13, R82, R160 ;  /* 0x000000520d0d7223 */ /* 0x000fe200000100a0 */
[----:B------:R-:W-:Y:S01]  /*4b00*/  F2FP.F16.E4M3.UNPACK_B R78, R75.H1 ;  /* 0x0000004bff4e723e */ /* 0x000fe200030006ff */
[----:B------:R-:W-:Y:S01]  /*4b10*/  HADD2.F32 R81, -RZ, R83.H1_H1 ;  /* 0x30000053ff517230 */ /* 0x000fe20000004100 */
[----:B------:R-:W-:Y:S01]  /*4b20*/  F2FP.F16.E4M3.UNPACK_B R15, R15.H1 ;  /* 0x0000000fff0f723e */ /* 0x000fe200030006ff */
[----:B------:R-:W-:Y:S01]  /*4b30*/  HADD2.F32 R84, -RZ, R77.H0_H0 ;  /* 0x2000004dff547230 */ /* 0x000fe20000004100 */
[----:B------:R-:W-:Y:S01]  /*4b40*/  F2FP.SATFINITE.E4M3.F32.PACK_AB_MERGE_C R13, R13, R74, RZ ;  /* 0x0000004a0d0d723e */ /* 0x000fe200048070ff */
[----:B------:R-:W-:Y:S01]  /*4b50*/  HADD2.F32 R83, -RZ, R83.H0_H0 ;  /* 0x20000053ff537230 */ /* 0x000fe20000004100 */
[----:B------:R-:W-:Y:S01]  /*4b60*/  MOV R74, R14 ;  /* 0x0000000e004a7202 */ /* 0x000fe20000000f00 */
[--C-:B------:R-:W-:Y:S02]  /*4b70*/  HADD2.F32 R82, -RZ, R78.reuse.H0_H0 ;  /* 0x2000004eff527230 */ /* 0x100fe40000004100 */
[----:B------:R-:W-:Y:S01]  /*4b80*/  FMUL.FTZ R85, R81, R84 ;  /* 0x0000005451557220 */ /* 0x000fe20000410000 */
[----:B------:R-:W-:Y:S01]  /*4b90*/  HADD2.F32 R77, -RZ, R77.H1_H1 ;  /* 0x3000004dff4d7230 */ /* 0x000fe20000004100 */
[----:B------:R-:W-:Y:S01]  /*4ba0*/  F2FP.F16.E4M3.UNPACK_B R76, R76 ;  /* 0x0000004cff4c723e */ /* 0x000fe200020006ff */
[----:B------:R-:W-:-:S02]  /*4bb0*/  HADD2.F32 R78, -RZ, R78.H1_H1 ;  /* 0x3000004eff4e7230 */ /* 0x000fc40000004100 */
[C---:B------:R-:W-:Y:S01]  /*4bc0*/  FFMA.FTZ R85, R83.reuse, R82, -R85 ;  /* 0x0000005253557223 */ /* 0x040fe20000010855 */
[----:B------:R-:W-:Y:S01]  /*4bd0*/  FMUL.FTZ R83, R83, R84 ;  /* 0x0000005453537220 */ /* 0x000fe20000410000 */
[----:B------:R-:W-:Y:S02]  /*4be0*/  F2FP.F16.E4M3.UNPACK_B R14, R74 ;  /* 0x0000004aff0e723e */ /* 0x000fe400020006ff */
[----:B------:R-:W-:Y:S01]  /*4bf0*/  F2FP.SATFINITE.E4M3.F32.PACK_AB_MERGE_C R13, R79, R80, R13 ;  /* 0x000000504f0d723e */ /* 0x000fe2000480700d */
[----:B------:R-:W-:Y:S01]  /*4c00*/  FFMA.FTZ R83, R81, R82, R83 ;  /* 0x0000005251537223 */ /* 0x000fe20000010053 */
[--C-:B------:R-:W-:Y:S01]  /*4c10*/  HADD2.F32 R81, -RZ, R15.reuse.H1_H1 ;  /* 0x3000000fff517230 */ /* 0x100fe20000004100 */
[----:B------:R-:W-:Y:S01]  /*4c20*/  F2FP.F16.E4M3.UNPACK_B R75, R75 ;  /* 0x0000004bff4b723e */ /* 0x000fe200020006ff */
[----:B------:R-:W-:Y:S01]  /*4c30*/  HADD2.F32 R15, -RZ, R15.H0_H0 ;  /* 0x2000000fff0f7230 */ /* 0x000fe20000004100 */
[----:B------:R-:W-:Y:S01]  /*4c40*/  F2FP.F16.E4M3.UNPACK_B R74, R74.H1 ;  /* 0x0000004aff4a723e */ /* 0x000fe200030006ff */
[----:B------:R-:W-:-:S02]  /*4c50*/  HADD2.F32 R80, -RZ, R76.H0_H0 ;  /* 0x2000004cff507230 */ /* 0x000fc40000004100 */
[-C--:B------:R-:W-:Y:S01]  /*4c60*/  FMUL.FTZ R82, R81, R77.reuse ;  /* 0x0000004d51527220 */ /* 0x080fe20000410000 */
[C---:B------:R-:W-:Y:S01]  /*4c70*/  FMUL.FTZ R84, R15.reuse, R77 ;  /* 0x0000004d0f547220 */ /* 0x040fe20000410000 */
[--C-:B------:R-:W-:Y:S02]  /*4c80*/  HADD2.F32 R77, -RZ, R14.reuse.H0_H0 ;  /* 0x2000000eff4d7230 */ /* 0x100fe40000004100 */
[-C--:B------:R-:W-:Y:S01]  /*4c90*/  FFMA.FTZ R82, R15, R78.reuse, -R82 ;  /* 0x0000004e0f527223 */ /* 0x080fe20000010852 */
[----:B------:R-:W-:Y:S02]  /*4ca0*/  HADD2.F32 R15, -RZ, R14.H1_H1 ;  /* 0x3000000eff0f7230 */ /* 0x000fe40000004100 */
[----:B------:R-:W-:Y:S01]  /*4cb0*/  FFMA.FTZ R81, R81, R78, R84 ;  /* 0x0000004e51517223 */ /* 0x000fe20000010054 */
[--C-:B------:R-:W-:Y:S02]  /*4cc0*/  HADD2.F32 R78, -RZ, R75.reuse.H0_H0 ;  /* 0x2000004bff4e7230 */ /* 0x100fe40000004100 */
[----:B------:R-:W-:-:S02]  /*4cd0*/  HADD2.F32 R75, -RZ, R75.H1_H1 ;  /* 0x3000004bff4b7230 */ /* 0x000fc40000004100 */
[-C--:B------:R-:W-:Y:S01]  /*4ce0*/  FMUL.FTZ R14, R15, R80.reuse ;  /* 0x000000500f0e7220 */ /* 0x080fe20000410000 */
[----:B------:R-:W-:Y:S01]  /*4cf0*/  FMUL.FTZ R80, R77, R80 ;  /* 0x000000504d507220 */ /* 0x000fe20000410000 */
[----:B------:R-:W-:Y:S02]  /*4d00*/  F2FP.SATFINITE.E4M3.F32.PACK_AB_MERGE_C R82, R81, R82, RZ ;  /* 0x000000525152723e */ /* 0x000fe400048070ff */
[-C--:B------:R-:W-:Y:S01]  /*4d10*/  FFMA.FTZ R14, R77, R78.reuse, -R14 ;  /* 0x0000004e4d0e7223 */ /* 0x080fe2000001080e */
[----:B------:R-:W-:Y:S02]  /*4d20*/  HADD2.F32 R77, -RZ, R76.H1_H1 ;  /* 0x3000004cff4d7230 */ /* 0x000fe40000004100 */
[----:B------:R-:W-:Y:S01]  /*4d30*/  FFMA.FTZ R15, R15, R78, R80 ;  /* 0x0000004e0f0f7223 */ /* 0x000fe20000010050 */
[--C-:B------:R-:W-:Y:S02]  /*4d40*/  HADD2.F32 R76, -RZ, R74.reuse.H1_H1 ;  /* 0x3000004aff4c7230 */ /* 0x100fe40000004100 */
[----:B------:R-:W-:-:S02]  /*4d50*/  HADD2.F32 R74, -RZ, R74.H0_H0 ;  /* 0x2000004aff4a7230 */ /* 0x000fc40000004100 */
[--C-:B------:R-:W-:Y:S02]  /*4d60*/  HADD2.F32 R80, -RZ, R157.reuse.H1_H1 ;  /* 0x3000009dff507230 */ /* 0x100fe40000004100 */
[-C--:B------:R-:W-:Y:S01]  /*4d70*/  FMUL.FTZ R79, R76, R77.reuse ;  /* 0x0000004d4c4f7220 */ /* 0x080fe20000410000 */
[----:B------:R-:W-:Y:S02]  /*4d80*/  HADD2.F32 R78, -RZ, R156.H1_H1 ;  /* 0x3000009cff4e7230 */ /* 0x000fe40000004100 */
[C---:B------:R-:W-:Y:S01]  /*4d90*/  FMUL.FTZ R77, R74.reuse, R77 ;  /* 0x0000004d4a4d7220 */ /* 0x040fe20000410000 */
[----:B------:R-:W-:Y:S02]  /*4da0*/  HADD2.F32 R157, -RZ, R157.H0_H0 ;  /* 0x2000009dff9d7230 */ /* 0x000fe40000004100 */
[-C--:B------:R-:W-:Y:S01]  /*4db0*/  FFMA.FTZ R74, R74, R75.reuse, -R79 ;  /* 0x0000004b4a4a7223 */ /* 0x080fe2000001084f */
[----:B------:R-:W-:Y:S01]  /*4dc0*/  FFMA.FTZ R75, R76, R75, R77 ;  /* 0x0000004b4c4b7223 */ /* 0x000fe2000001004d */
[----:B------:R-:W-:-:S04]  /*4dd0*/  F2FP.F16.E4M3.UNPACK_B R76, R12.H1 ;  /* 0x0000000cff4c723e */ /* 0x000fc800030006ff */
[----:B------:R-:W-:Y:S01]  /*4de0*/  F2FP.SATFINITE.E4M3.F32.PACK_AB_MERGE_C R74, R75, R74, RZ ;  /* 0x0000004a4b4a723e */ /* 0x000fe200048070ff */
[--C-:B------:R-:W-:Y:S02]  /*4df0*/  HADD2.F32 R77, -RZ, R76.reuse.H1_H1 ;  /* 0x3000004cff4d7230 */ /* 0x100fe40000004100 */
[----:B------:R-:W-:Y:S01]  /*4e00*/  HADD2.F32 R79, -RZ, R76.H0_H0 ;  /* 0x2000004cff4f7230 */ /* 0x000fe20000004100 */
[----:B------:R-:W-:Y:S02]  /*4e10*/  F2FP.SATFINITE.E4M3.F32.PACK_AB_MERGE_C R14, R15, R14, R74 ;  /* 0x0000000e0f0e723e */ /* 0x000fe4000480704a */
[-C--:B------:R-:W-:Y:S01]  /*4e20*/  FMUL.FTZ R76, R77, R80.reuse ;  /* 0x000000504d4c7220 */ /* 0x080fe20000410000 */
[----:B------:R-:W-:Y:S01]  /*4e30*/  F2FP.SATFINITE.E4M3.F32.PACK_AB_MERGE_C R15, R83, R85, R82 ;  /* 0x00000055530f723e */ /* 0x000fe20004807052 */
[C---:B------:R-:W-:Y:S02]  /*4e40*/  FMUL.FTZ R80, R79.reuse, R80 ;  /* 0x000000504f507220 */ /* 0x040fe40000410000 */
[----:B------:R-:W-:Y:S01]  /*4e50*/  FFMA.FTZ R76, R79, R78, -R76 ;  /* 0x0000004e4f4c7223 */ /* 0x000fe2000001084c */
[----:B------:R-:W-:-:S02]  /*4e60*/  HADD2.F32 R79, -RZ, R156.H0_H0 ;  /* 0x2000009cff4f7230 */ /* 0x000fc40000004100 */
[----:B------:R-:W-:Y:S01]  /*4e70*/  FFMA.FTZ R77, R77, R78, R80 ;  /* 0x0000004e4d4d7223 */ /* 0x000fe20000010050 */
[----:B------:R-:W-:-:S04]  /*4e80*/  F2FP.F16.E4M3.UNPACK_B R78, R12 ;  /* 0x0000000cff4e723e */ /* 0x000fc800020006ff */
[----:B------:R-:W-:Y:S01]  /*4e90*/  F2FP.SATFINITE.E4M3.F32.PACK_AB_MERGE_C R76, R77, R76, RZ ;  /* 0x0000004c4d4c723e */ /* 0x000fe200048070ff */
[--C-:B------:R-:W-:Y:S02]  /*4ea0*/  HADD2.F32 R12, -RZ, R78.reuse.H1_H1 ;  /* 0x3000004eff0c7230 */ /* 0x100fe40000004100 */
[----:B------:R-:W-:-:S03]  /*4eb0*/  HADD2.F32 R78, -RZ, R78.H0_H0 ;  /* 0x2000004eff4e7230 */ /* 0x000fc60000004100 */
[-C--:B------:R-:W-:Y:S02]  /*4ec0*/  FMUL.FTZ R161, R12, R157.reuse ;  /* 0x0000009d0ca17220 */ /* 0x080fe40000410000 */
[C---:B------:R-:W-:Y:S02]  /*4ed0*/  FMUL.FTZ R157, R78.reuse, R157 ;  /* 0x0000009d4e9d7220 */ /* 0x040fe40000410000 */
[-C--:B------:R-:W-:Y:S02]  /*4ee0*/  FFMA.FTZ R78, R78, R79.reuse, -R161 ;  /* 0x0000004f4e4e7223 */ /* 0x080fe400000108a1 */
[----:B------:R-:W-:-:S05]  /*4ef0*/  FFMA.FTZ R157, R12, R79, R157 ;  /* 0x0000004f0c9d7223 */ /* 0x000fca000001009d */
[----:B------:R-:W-:-:S07]  /*4f00*/  F2FP.SATFINITE.E4M3.F32.PACK_AB_MERGE_C R12, R157, R78, R76 ;  /* 0x0000004e9d0c723e */ /* 0x000fce000480704c */
.L_x_458:
[----:B------:R-:W-:Y:S05]  /*4f10*/  BSYNC B3 ;  /* 0x0000000000037941 */ /* 0x000fea0003800000 */
.L_x_457:
[----:B------:R-:W-:-:S05]  /*4f20*/  IMAD.SHL.U32 R76, R171, 0x10, RZ ;  /* 0x00000010ab4c7824 */ /* 0x000fca00078e00ff */
[----:B----4-:R-:W-:-:S04]  /*4f30*/  IADD3 R74, P2, R11, R76, RZ ;  /* 0x0000004c0b4a7210 */ /* 0x010fc80007f5e0ff */
[----:B---3--:R-:W-:-:S05]  /*4f40*/  LEA.HI.X.SX32 R75, R76, R151, 0x1, P2 ;  /* 0x000000974c4b7211 */ /* 0x008fca00010f0eff */
[----:B0-----:R0:W-:Y:S04]  /*4f50*/  ST.E.128 desc[UR50][R74.64], R12 ;  /* 0x0000000c4a007985 */ /* 0x0011e8000c101d32 */
.L_x_456:
[----:B------:R-:W-:Y:S05]  /*4f60*/  BSYNC B2 ;  /* 0x0000000000027941 */ /* 0x000fea0003800000 */
.L_x_455:
[----:B------:R-:W-:Y:S01]  /*4f70*/  ISETP.NE.AND P2, PT, R31, RZ, PT ;  /* 0x000000ff1f00720c */ /* 0x000fe20003f45270 */
[----:B------:R-:W-:-:S12]  /*4f80*/  BSSY B2, `(.L_x_459) ;  /* 0x0000074000027945 */ /* 0x000fd80003800000 */
[----:B------:R-:W-:Y:S05]  /*4f90*/  @!P2 BRA `(.L_x_460) ;  /* 0x0000000400c8a947 */ /* 0x000fea0003800000 */
[----:B0-----:R0:W0:Y:S01]  /*4fa0*/  LDS.128 R12, [R36+0x1cc00] ;  /* 0x01cc0000240c7984 */ /* 0x0010220000000c00 */
[----:B----4-:R-:W-:Y:S01]  /*4fb0*/  IADD3 R74, P2, R168, R11, RZ ;  /* 0x0000000ba84a7210 */ /* 0x010fe20007f5e0ff */
[----:B------:R-:W-:Y:S04]  /*4fc0*/  BSSY B3, `(.L_x_461) ;  /* 0x000006e000037945 */ /* 0x000fe80003800000 */
[----:B---3--:R-:W-:Y:S01]  /*4fd0*/  IMAD.X R75, R151, 0x1, R194, P2 ;  /* 0x00000001974b7824 */ /* 0x008fe200010e06c2 */
[----:B------:R-:W-:-:S13]  /*4fe0*/  ISETP.GE.AND P2, PT, R200, R117, PT ;  /* 0x00000075c800720c */ /* 0x000fda0003f46270 */
[----:B------:R-:W-:Y:S05]  /*4ff0*/  @P2 BRA `(.L_x_462) ;  /* 0x0000000400a82947 */ /* 0x000fea0003800000 */
[----:B0-----:R-:W-:Y:S01]  /*5000*/  IMAD.MOV.U32 R72, RZ, RZ, R13 ;  /* 0x000000ffff487224 */ /* 0x001fe200078e000d */
[----:B------:R-:W-:Y:S02]  /*5010*/  F2FP.F16.E4M3.UNPACK_B R76, R155.H1 ;  /* 0x0000009bff4c723e */ /* 0x000fe400030006ff */
[----:B------:R-:W-:Y:S02]  /*5020*/  F2FP.F16.E4M3.UNPACK_B R13, R154.H1 ;  /* 0x0000009aff0d723e */ /* 0x000fe400030006ff */
[----:B------:R-:W-:Y:S01]  /*5030*/  F2FP.F16.E4M3.UNPACK_B R70, R72 ;  /* 0x00000048ff46723e */ /* 0x000fe200020006ff */
[----:B------:R-:W-:Y:S02]  /*5040*/  HADD2.F32 R79, -RZ, R76.H0_H0 ;  /* 0x2000004cff4f7230 */ /* 0x000fe40000004100 */
[----:B------:R-:W-:Y:S02]  /*5050*/  HADD2.F32 R78, -RZ, R13.H0_H0 ;  /* 0x2000000dff4e7230 */ /* 0x000fe40000004100 */
[----:B------:R-:W-:-:S02]  /*5060*/  HADD2.F32 R77, -RZ, R70.H1_H1 ;  /* 0x30000046ff4d7230 */ /* 0x000fc40000004100 */
[----:B------:R-:W-:Y:S02]  /*5070*/  HADD2.F32 R70, -RZ, R70.H0_H0 ;  /* 0x20000046ff467230 */ /* 0x000fe40000004100 */
[----:B------:R-:W-:Y:S02]  /*5080*/  HADD2.F32 R76, -RZ, R76.H1_H1 ;  /* 0x3000004cff4c7230 */ /* 0x000fe40000004100 */
[-C--:B------:R-:W-:Y:S01]  /*5090*/  FMUL.FTZ R81, R77, R79.reuse ;  /* 0x0000004f4d517220 */ /* 0x080fe20000410000 */
[----:B------:R-:W-:Y:S02]  /*50a0*/  HADD2.F32 R13, -RZ, R13.H1_H1 ;  /* 0x3000000dff0d7230 */ /* 0x000fe40000004100 */
[C---:B------:R-:W-:Y:S01]  /*50b0*/  FMUL.FTZ R80, R70.reuse, R79 ;  /* 0x0000004f46507220 */ /* 0x040fe20000410000 */
[----:B------:R-:W-:-:S03]  /*50c0*/  FFMA.FTZ R70, R70, R78, -R81 ;  /* 0x0000004e46467223 */ /* 0x000fc60000010851 */
[----:B------:R-:W-:Y:S01]  /*50d0*/  FFMA.FTZ R77, R77, R78, R80 ;  /* 0x0000004e4d4d7223 */ /* 0x000fe20000010050 */
[----:B------:R-:W-:Y:S02]  /*50e0*/  F2FP.F16.E4M3.UNPACK_B R78, R72.H1 ;  /* 0x00000048ff4e723e */ /* 0x000fe400030006ff */
[----:B------:R-:W-:Y:S02]  /*50f0*/  MOV R72, R12 ;  /* 0x0000000c00487202 */ /* 0x000fe40000000f00 */
[----:B------:R-:W-:Y:S01]  /*5100*/  F2FP.F16.E4M3.UNPACK_B R80, R155 ;  /* 0x0000009bff50723e */ /* 0x000fe200020006ff */
[--C-:B------:R-:W-:Y:S02]  /*5110*/  HADD2.F32 R79, -RZ, R78.reuse.H1_H1 ;  /* 0x3000004eff4f7230 */ /* 0x100fe40000004100 */
[----:B------:R-:W-:Y:S02]  /*5120*/  HADD2.F32 R78, -RZ, R78.H0_H0 ;  /* 0x2000004eff4e7230 */ /* 0x000fe40000004100 */
[----:B------:R-:W-:-:S02]  /*5130*/  HADD2.F32 R82, -RZ, R80.H1_H1 ;  /* 0x30000050ff527230 */ /* 0x000fc40000004100 */
[-C--:B------:R-:W-:Y:S01]  /*5140*/  FMUL.FTZ R81, R79, R76.reuse ;  /* 0x0000004c4f517220 */ /* 0x080fe20000410000 */
[----:B------:R-:W-:-:S03]  /*5150*/  FMUL.FTZ R12, R78, R76 ;  /* 0x0000004c4e0c7220 */ /* 0x000fc60000410000 */
[-C--:B------:R-:W-:Y:S01]  /*5160*/  FFMA.FTZ R76, R78, R13.reuse, -R81 ;  /* 0x0000000d4e4c7223 */ /* 0x080fe20000010851 */
[----:B------:R-:W-:Y:S01]  /*5170*/  F2FP.F16.E4M3.UNPACK_B R78, R154 ;  /* 0x0000009aff4e723e */ /* 0x000fe200020006ff */
[----:B------:R-:W-:Y:S01]  /*5180*/  FFMA.FTZ R79, R79, R13, R12 ;  /* 0x0000000d4f4f7223 */ /* 0x000fe2000001000c */
[-C--:B------:R-:W-:Y:S02]  /*5190*/  F2FP.F16.E4M3.UNPACK_B R12, R72.reuse.H1 ;  /* 0x00000048ff0c723e */ /* 0x080fe400030006ff */
[----:B------:R-:W-:Y:S01]  /*51a0*/  F2FP.F16.E4M3.UNPACK_B R72, R72 ;  /* 0x00000048ff48723e */ /* 0x000fe200020006ff */
[----:B------:R-:W-:Y:S02]  /*51b0*/  HADD2.F32 R81, -RZ, R78.H1_H1 ;  /* 0x3000004eff517230 */ /* 0x000fe40000004100 */
[--C-:B------:R-:W-:Y:S02]  /*51c0*/  HADD2.F32 R13, -RZ, R12.reuse.H1_H1 ;  /* 0x3000000cff0d7230 */ /* 0x100fe40000004100 */
[----:B------:R-:W-:-:S03]  /*51d0*/  HADD2.F32 R12, -RZ, R12.H0_H0 ;  /* 0x2000000cff0c7230 */ /* 0x000fc60000004100 */
[CC--:B------:R-:W-:Y:S02]  /*51e0*/  FMUL.FTZ R83, R13.reuse, R82.reuse ;  /* 0x000000520d537220 */ /* 0x0c0fe40000410000 */
[C---:B------:R-:W-:Y:S02]  /*51f0*/  FMUL.FTZ R82, R12.reuse, R82 ;  /* 0x000000520c527220 */ /* 0x040fe40000410000 */
[-C--:B------:R-:W-:Y:S02]  /*5200*/  FFMA.FTZ R12, R12, R81.reuse, -R83 ;  /* 0x000000510c0c7223 */ /* 0x080fe40000010853 */
[----:B------:R-:W-:Y:S01]  /*5210*/  FFMA.FTZ R13, R13, R81, R82 ;  /* 0x000000510d0d7223 */ /* 0x000fe20000010052 */
[----:B------:R-:W-:Y:S01]  /*5220*/  F2FP.SATFINITE.E4M3.F32.PACK_AB_MERGE_C R82, R79, R76, RZ ;  /* 0x0000004c4f52723e */ /* 0x000fe200048070ff */
[----:B------:R-:W-:Y:S01]  /*5230*/  HADD2.F32 R79, -RZ, R80.H0_H0 ;  /* 0x20000050ff4f7230 */ /* 0x000fe20000004100 */
[----:B------:R-:W-:Y:S01]  /*5240*/  SHF.R.U32.HI R80, RZ, 0x10, R73 ;  /* 0x00000010ff507819 */ /* 0x000fe20000011649 */
[--C-:B------:R-:W-:Y:S01]  /*5250*/  HADD2.F32 R76, -RZ, R72.reuse.H1_H1 ;  /* 0x30000048ff4c7230 */ /* 0x100fe20000004100 */
[----:B------:R-:W-:Y:S01]  /*5260*/  F2FP.SATFINITE.E4M3.F32.PACK_AB_MERGE_C R70, R77, R70, R82 ;  /* 0x000000464d46723e */ /* 0x000fe20004807052 */
[----:B------:R-:W-:Y:S01]  /*5270*/  HADD2.F32 R72, -RZ, R72.H0_H0 ;  /* 0x20000048ff487230 */ /* 0x000fe20000004100 */
[----:B------:R-:W-:Y:S01]  /*5280*/  SHF.R.U32.HI R82, RZ, 0x8, R71 ;  /* 0x00000008ff527819 */ /* 0x000fe20000011647 */
[----:B------:R-:W-:Y:S01]  /*5290*/  HADD2.F32 R81, -RZ, R78.H0_H0 ;  /* 0x2000004eff517230 */ /* 0x000fe20000004100 */
[----:B------:R-:W-:Y:S01]  /*52a0*/  SHF.R.U32.HI R78, RZ, 0x8, R73 ;  /* 0x00000008ff4e7819 */ /* 0x000fe20000011649 */
[-C--:B------:R-:W-:Y:S01]  /*52b0*/  FMUL.FTZ R83, R76, R79.reuse ;  /* 0x0000004f4c537220 */ /* 0x080fe20000410000 */
[----:B------:R-:W-:Y:S01]  /*52c0*/  FMUL.FTZ R85, R72, R79 ;  /* 0x0000004f48557220 */ /* 0x000fe20000410000 */
[----:B------:R-:W-:-:S02]  /*52d0*/  LOP3.LUT R77, R73, 0xff0000ff, RZ, 0xc0, !PT ;  /* 0xff0000ff494d7812 */ /* 0x000fc400078ec0ff */
[-C--:B------:R-:W-:Y:S01]  /*52e0*/  FFMA.FTZ R79, R72, R81.reuse, -R83 ;  /* 0x00000051484f7223 */ /* 0x080fe20000010853 */
[----:B------:R-:W-:Y:S02]  /*52f0*/  IMAD.SHL.U32 R78, R78, 0x100, RZ ;  /* 0x000001004e4e7824 */ /* 0x000fe400078e00ff */
[----:B------:R-:W-:Y:S01]  /*5300*/  FFMA.FTZ R72, R76, R81, R85 ;  /* 0x000000514c487223 */ /* 0x000fe20000010055 */
[----:B------:R-:W-:Y:S02]  /*5310*/  LOP3.LUT R76, R71, 0xff0000ff, RZ, 0xc0, !PT ;  /* 0xff0000ff474c7812 */ /* 0x000fe400078ec0ff */
[----:B------:R-:W-:Y:S01]  /*5320*/  SHF.R.U32.HI R81, RZ, 0x10, R71 ;  /* 0x00000010ff517819 */ /* 0x000fe20000011647 */
[----:B------:R-:W-:Y:S01]  /*5330*/  IMAD.SHL.U32 R71, R82, 0x100, RZ ;  /* 0x0000010052477824 */ /* 0x000fe200078e00ff */
[----:B------:R-:W-:Y:S02]  /*5340*/  LOP3.LUT R73, R77, 0xff00, R78, 0xf8, !PT ;  /* 0x0000ff004d497812 */ /* 0x000fe400078ef84e */
[----:B------:R-:W-:Y:S01]  /*5350*/  SHF.L.U32 R78, R80, 0x10, RZ ;  /* 0x00000010504e7819 */ /* 0x000fe200000006ff */
[----:B------:R-:W-:Y:S01]  /*5360*/  IMAD.MOV.U32 R80, RZ, RZ, R15 ;  /* 0x000000ffff507224 */ /* 0x000fe200078e000f */
[----:B------:R-:W-:Y:S01]  /*5370*/  LOP3.LUT R71, R76, 0xff00, R71, 0xf8, !PT ;  /* 0x0000ff004c477812 */ /* 0x000fe200078ef847 */
[----:B------:R-:W-:Y:S01]  /*5380*/  IMAD.U32 R76, R81, 0x10000, RZ ;  /* 0x00010000514c7824 */ /* 0x000fe200078e00ff */
[----:B------:R-:W-:-:S02]  /*5390*/  LOP3.LUT R73, R73, 0xff0000, R78, 0xf8, !PT ;  /* 0x00ff000049497812 */ /* 0x000fc400078ef84e */
[-C--:B------:R-:W-:Y:S02]  /*53a0*/  F2FP.F16.E4M3.UNPACK_B R15, R80.reuse ;  /* 0x00000050ff0f723e */ /* 0x080fe400020006ff */
[----:B------:R-:W-:Y:S02]  /*53b0*/  LOP3.LUT R71, R71, 0xff0000, R76, 0xf8, !PT ;  /* 0x00ff000047477812 */ /* 0x000fe400078ef84c */
[----:B------:R-:W-:Y:S01]  /*53c0*/  F2FP.F16.E4M3.UNPACK_B R78, R73.H1 ;  /* 0x00000049ff4e723e */ /* 0x000fe200030006ff */
[--C-:B------:R-:W-:Y:S01]  /*53d0*/  HADD2.F32 R81, -RZ, R15.reuse.H1_H1 ;  /* 0x3000000fff517230 */ /* 0x100fe20000004100 */
[-C--:B------:R-:W-:Y:S01]  /*53e0*/  F2FP.F16.E4M3.UNPACK_B R77, R71.reuse.H1 ;  /* 0x00000047ff4d723e */ /* 0x080fe200030006ff */
[----:B------:R-:W-:Y:S01]  /*53f0*/  HADD2.F32 R15, -RZ, R15.H0_H0 ;  /* 0x2000000fff0f7230 */ /* 0x000fe20000004100 */
[----:B------:R-:W-:Y:S01]  /*5400*/  F2FP.F16.E4M3.UNPACK_B R80, R80.H1 ;  /* 0x00000050ff50723e */ /* 0x000fe200030006ff */
[--C-:B------:R-:W-:Y:S01]  /*5410*/  HADD2.F32 R76, -RZ, R78.reuse.H0_H0 ;  /* 0x2000004eff4c7230 */ /* 0x100fe20000004100 */
[----:B------:R-:W-:Y:S01]  /*5420*/  F2FP.F16.E4M3.UNPACK_B R71, R71 ;  /* 0x00000047ff47723e */ /* 0x000fe200020006ff */
[----:B------:R-:W-:Y:S01]  /*5430*/  HADD2.F32 R82, -RZ, R77.H0_H0 ;  /* 0x2000004dff527230 */ /* 0x000fe20000004100 */
[----:B------:R-:W-:Y:S01]  /*5440*/  F2FP.SATFINITE.E4M3.F32.PACK_AB_MERGE_C R12, R13, R12, RZ ;  /* 0x0000000c0d0c723e */ /* 0x000fe200048070ff */
[----:B------:R-:W-:-:S02]  /*5450*/  HADD2.F32 R83, -RZ, R78.H1_H1 ;  /* 0x3000004eff537230 */ /* 0x000fc40000004100 */
[-C--:B------:R-:W-:Y:S01]  /*5460*/  FMUL.FTZ R84, R81, R76.reuse ;  /* 0x0000004c51547220 */ /* 0x080fe20000410000 */
[C---:B------:R-:W-:Y:S01]  /*5470*/  FMUL.FTZ R154, R15.reuse, R76 ;  /* 0x0000004c0f9a7220 */ /* 0x040fe20000410000 */
[--C-:B------:R-:W-:Y:S01]  /*5480*/  HADD2.F32 R78, -RZ, R80.reuse.H1_H1 ;  /* 0x30000050ff4e7230 */ /* 0x100fe20000004100 */
[----:B------:R-:W-:Y:S01]  /*5490*/  F2FP.SATFINITE.E4M3.F32.PACK_AB_MERGE_C R12, R72, R79, R12 ;  /* 0x0000004f480c723e */ /* 0x000fe2000480700c */
[----:B------:R-:W-:Y:S02]  /*54a0*/  HADD2.F32 R80, -RZ, R80.H0_H0 ;  /* 0x20000050ff507230 */ /* 0x000fe40000004100 */
[-C--:B------:R-:W-:Y:S01]  /*54b0*/  FFMA.FTZ R76, R15, R82.reuse, -R84 ;  /* 0x000000520f4c7223 */ /* 0x080fe20000010854 */
[----:B------:R-:W-:Y:S01]  /*54c0*/  FFMA.FTZ R15, R81, R82, R154 ;  /* 0x00000052510f7223 */ /* 0x000fe2000001009a */
[----:B------:R-:W-:Y:S02]  /*54d0*/  HADD2.F32 R81, -RZ, R77.H1_H1 ;  /* 0x3000004dff517230 */ /* 0x000fe40000004100 */
[-C--:B------:R-:W-:Y:S01]  /*54e0*/  FMUL.FTZ R77, R78, R83.reuse ;  /* 0x000000534e4d7220 */ /* 0x080fe20000410000 */
[----:B------:R-:W-:Y:S01]  /*54f0*/  FMUL.FTZ R83, R80, R83 ;  /* 0x0000005350537220 */ /* 0x000fe20000410000 */
[----:B------:R-:W-:-:S02]  /*5500*/  HADD2.F32 R82, -RZ, R71.H1_H1 ;  /* 0x30000047ff527230 */ /* 0x000fc40000004100 */
[-C--:B------:R-:W-:Y:S01]  /*5510*/  FFMA.FTZ R77, R80, R81.reuse, -R77 ;  /* 0x00000051504d7223 */ /* 0x080fe2000001084d */
[----:B------:R-:W-:Y:S01]  /*5520*/  FFMA.FTZ R78, R78, R81, R83 ;  /* 0x000000514e4e7223 */ /* 0x000fe20000010053 */
[----:B------:R-:W-:Y:S01]  /*5530*/  F2FP.F16.E4M3.UNPACK_B R81, R73 ;  /* 0x00000049ff51723e */ /* 0x000fe200020006ff */
[----:B------:R-:W-:Y:S01]  /*5540*/  HADD2.F32 R71, -RZ, R71.H0_H0 ;  /* 0x20000047ff477230 */ /* 0x000fe20000004100 */
[-C--:B------:R-:W-:Y:S01]  /*5550*/  F2FP.F16.E4M3.UNPACK_B R73, R14.reuse.H1 ;  /* 0x0000000eff49723e */ /* 0x080fe200030006ff */
[----:B------:R-:W-:Y:S01]  /*5560*/  IMAD.MOV.U32 R13, RZ, RZ, R70 ;  /* 0x000000ffff0d7224 */ /* 0x000fe200078e0046 */
[----:B------:R-:W-:Y:S01]  /*5570*/  F2FP.F16.E4M3.UNPACK_B R14, R14 ;  /* 0x0000000eff0e723e */ /* 0x000fe200020006ff */
[----:B------:R-:W-:Y:S01]  /*5580*/  HADD2.F32 R83, -RZ, R81.H1_H1 ;  /* 0x30000051ff537230 */ /* 0x000fe20000004100 */
[----:B------:R-:W-:Y:S01]  /*5590*/  F2FP.SATFINITE.E4M3.F32.PACK_AB_MERGE_C R77, R78, R77, RZ ;  /* 0x0000004d4e4d723e */ /* 0x000fe200048070ff */
[--C-:B------:R-:W-:Y:S02]  /*55a0*/  HADD2.F32 R80, -RZ, R73.reuse.H1_H1 ;  /* 0x30000049ff507230 */ /* 0x100fe40000004100 */
[----:B------:R-:W-:Y:S01]  /*55b0*/  HADD2.F32 R73, -RZ, R73.H0_H0 ;  /* 0x20000049ff497230 */ /* 0x000fe20000004100 */
[----:B------:R-:W-:-:S02]  /*55c0*/  F2FP.SATFINITE.E4M3.F32.PACK_AB_MERGE_C R15, R15, R76, R77 ;  /* 0x0000004c0f0f723e */ /* 0x000fc4000480704d */
[CC--:B------:R-:W-:Y:S02]  /*55d0*/  FMUL.FTZ R84, R80.reuse, R83.reuse ;  /* 0x0000005350547220 */ /* 0x0c0fe40000410000 */
[C---:B------:R-:W-:Y:S02]  /*55e0*/  FMUL.FTZ R83, R73.reuse, R83 ;  /* 0x0000005349537220 */ /* 0x040fe40000410000 */
[-C--:B------:R-:W-:Y:S02]  /*55f0*/  FFMA.FTZ R73, R73, R82.reuse, -R84 ;  /* 0x0000005249497223 */ /* 0x080fe40000010854 */
[----:B------:R-:W-:Y:S01]  /*5600*/  FFMA.FTZ R80, R80, R82, R83 ;  /* 0x0000005250507223 */ /* 0x000fe20000010053 */
[----:B------:R-:W-:Y:S02]  /*5610*/  HADD2.F32 R82, -RZ, R81.H0_H0 ;  /* 0x20000051ff527230 */ /* 0x000fe40000004100 */
[--C-:B------:R-:W-:Y:S02]  /*5620*/  HADD2.F32 R81, -RZ, R14.reuse.H1_H1 ;  /* 0x3000000eff517230 */ /* 0x100fe40000004100 */
[----:B------:R-:W-:Y:S01]  /*5630*/  HADD2.F32 R14, -RZ, R14.H0_H0 ;  /* 0x2000000eff0e7230 */ /* 0x000fe20000004100 */
[----:B------:R-:W-:-:S02]  /*5640*/  F2FP.SATFINITE.E4M3.F32.PACK_AB_MERGE_C R73, R80, R73, RZ ;  /* 0x000000495049723e */ /* 0x000fc400048070ff */
[CC--:B------:R-:W-:Y:S02]  /*5650*/  FMUL.FTZ R83, R81.reuse, R82.reuse ;  /* 0x0000005251537220 */ /* 0x0c0fe40000410000 */
[C---:B------:R-:W-:Y:S02]  /*5660*/  FMUL.FTZ R82, R14.reuse, R82 ;  /* 0x000000520e527220 */ /* 0x040fe40000410000 */
[-C--:B------:R-:W-:Y:S02]  /*5670*/  FFMA.FTZ R83, R14, R71.reuse, -R83 ;  /* 0x000000470e537223 */ /* 0x080fe40000010853 */
[----:B------:R-:W-:-:S05]  /*5680*/  FFMA.FTZ R82, R81, R71, R82 ;  /* 0x0000004751527223 */ /* 0x000fca0000010052 */
[----:B------:R-:W-:-:S07]  /*5690*/  F2FP.SATFINITE.E4M3.F32.PACK_AB_MERGE_C R14, R82, R83, R73 ;  /* 0x00000053520e723e */ /* 0x000fce0004807049 */
.L_x_462:
[----:B------:R-:W-:Y:S05]  /*56a0*/  BSYNC B3 ;  /* 0x0000000000037941 */ /* 0x000fea0003800000 */
.L_x_461:
[----:B0-----:R0:W-:Y:S02]  /*56b0*/  ST.E.128 desc[UR50][R74.64], R12 ;  /* 0x0000000c4a007985 */ /* 0x0011e4000c101d32 */
.L_x_460:
[----:B------:R-:W-:Y:S05]  /*56c0*/  BSYNC B2 ;  /* 0x0000000000027941 */ /* 0x000fea0003800000 */
.L_x_459:
        /* <DEDUP_REMOVED lines=9> */
[----:B0-----:R-:W-:Y:S02]  /*5760*/  MOV R68, R13 ;  /* 0x0000000d00447202 */ /* 0x001fe40000000f00 */
[----:B------:R-:W-:Y:S02]  /*5770*/  F2FP.F16.E4M3.UNPACK_B R73, R153.H1 ;  /* 0x00000099ff49723e */ /* 0x000fe400030006ff */
[-C--:B------:R-:W-:Y:S02]  /*5780*/  F2FP.F16.E4M3.UNPACK_B R13, R68.reuse ;  /* 0x00000044ff0d723e */ /* 0x080fe400020006ff */
[----:B------:R-:W-:Y:S01]  /*5790*/  F2FP.F16.E4M3.UNPACK_B R74, R149.H1 ;  /* 0x00000095ff4a723e */ /* 0x000fe200030006ff */
[----:B------:R-:W-:Y:S01]  /*57a0*/  HADD2.F32 R75, -RZ, R73.H0_H0 ;  /* 0x20000049ff4b7230 */ /* 0x000fe20000004100 */
[----:B------:R-:W-:Y:S01]  /*57b0*/  F2FP.F16.E4M3.UNPACK_B R68, R68.H1 ;  /* 0x00000044ff44723e */ /* 0x000fe200030006ff */
[--C-:B------:R-:W-:Y:S01]  /*57c0*/  HADD2.F32 R66, -RZ, R13.reuse.H1_H1 ;  /* 0x3000000dff427230 */ /* 0x100fe20000004100 */
[----:B------:R-:W-:Y:S01]  /*57d0*/  F2FP.F16.E4M3.UNPACK_B R77, R153 ;  /* 0x00000099ff4d723e */ /* 0x000fe200020006ff */
[----:B------:R-:W-:Y:S01]  /*57e0*/  HADD2.F32 R13, -RZ, R13.H0_H0 ;  /* 0x2000000dff0d7230 */ /* 0x000fe20000004100 */
[----:B------:R-:W-:Y:S01]  /*57f0*/  SHF.R.U32.HI R80, RZ, 0x8, R67 ;  /* 0x00000008ff507819 */ /* 0x000fe20000011643 */
[----:B------:R-:W-:-:S02]  /*5800*/  HADD2.F32 R72, -RZ, R74.H0_H0 ;  /* 0x2000004aff487230 */ /* 0x000fc40000004100 */
[CC--:B------:R-:W-:Y:S01]  /*5810*/  FMUL.FTZ R76, R66.reuse, R75.reuse ;  /* 0x0000004b424c7220 */ /* 0x0c0fe20000410000 */
[----:B------:R-:W-:Y:S02]  /*5820*/  HADD2.F32 R74, -RZ, R74.H1_H1 ;  /* 0x3000004aff4a7230 */ /* 0x000fe40000004100 */
[C---:B------:R-:W-:Y:S01]  /*5830*/  FMUL.FTZ R75, R13.reuse, R75 ;  /* 0x0000004b0d4b7220 */ /* 0x040fe20000410000 */
[----:B------:R-:W-:Y:S02]  /*5840*/  HADD2.F32 R78, -RZ, R77.H1_H1 ;  /* 0x3000004dff4e7230 */ /* 0x000fe40000004100 */
[-C--:B------:R-:W-:Y:S01]  /*5850*/  FFMA.FTZ R13, R13, R72.reuse, -R76 ;  /* 0x000000480d0d7223 */ /* 0x080fe2000001084c */
[----:B------:R-:W-:Y:S01]  /*5860*/  SHF.R.U32.HI R81, RZ, 0x10, R67 ;  /* 0x00000010ff517819 */ /* 0x000fe20000011643 */
[----:B------:R-:W-:Y:S01]  /*5870*/  FFMA.FTZ R66, R66, R72, R75 ;  /* 0x0000004842427223 */ /* 0x000fe2000001004b */
[----:B------:R-:W-:Y:S02]  /*5880*/  IMAD.MOV.U32 R72, RZ, RZ, R12 ;  /* 0x000000ffff487224 */ /* 0x000fe400078e000c */
[----:B------:R-:W-:-:S02]  /*5890*/  HADD2.F32 R12, -RZ, R73.H1_H1 ;  /* 0x30000049ff0c7230 */ /* 0x000fc40000004100 */
[--C-:B------:R-:W-:Y:S02]  /*58a0*/  HADD2.F32 R73, -RZ, R68.reuse.H1_H1 ;  /* 0x30000044ff497230 */ /* 0x100fe40000004100 */
[----:B------:R-:W-:-:S03]  /*58b0*/  HADD2.F32 R68, -RZ, R68.H0_H0 ;  /* 0x20000044ff447230 */ /* 0x000fc60000004100 */
[CC--:B------:R-:W-:Y:S02]  /*58c0*/  FMUL.FTZ R75, R73.reuse, R12.reuse ;  /* 0x0000000c494b7220 */ /* 0x0c0fe40000410000 */
[C---:B------:R-:W-:Y:S02]  /*58d0*/  FMUL.FTZ R76, R68.reuse, R12 ;  /* 0x0000000c444c7220 */ /* 0x040fe40000410000 */
[----:B------:R-:W-:Y:S01]  /*58e0*/  FFMA.FTZ R12, R68, R74, -R75 ;  /* 0x0000004a440c7223 */ /* 0x000fe2000001084b */
[----:B------:R-:W-:Y:S01]  /*58f0*/  F2FP.F16.E4M3.UNPACK_B R68, R72.H1 ;  /* 0x00000048ff44723e */ /* 0x000fe200030006ff */
[----:B------:R-:W-:Y:S01]  /*5900*/  FFMA.FTZ R73, R73, R74, R76 ;  /* 0x0000004a49497223 */ /* 0x000fe2000001004c */
[----:B------:R-:W-:Y:S02]  /*5910*/  F2FP.F16.E4M3.UNPACK_B R74, R149 ;  /* 0x00000095ff4a723e */ /* 0x000fe400020006ff */
[----:B------:R-:W-:Y:S01]  /*5920*/  F2FP.F16.E4M3.UNPACK_B R72, R72 ;  /* 0x00000048ff48723e */ /* 0x000fe200020006ff */
[--C-:B------:R-:W-:Y:S01]  /*5930*/  HADD2.F32 R75, -RZ, R68.reuse.H1_H1 ;  /* 0x30000044ff4b7230 */ /* 0x100fe20000004100 */
[----:B------:R-:W-:Y:S01]  /*5940*/  F2FP.SATFINITE.E4M3.F32.PACK_AB_MERGE_C R12, R73, R12, RZ ;  /* 0x0000000c490c723e */ /* 0x000fe200048070ff */
[----:B------:R-:W-:-:S02]  /*5950*/  HADD2.F32 R68, -RZ, R68.H0_H0 ;  /* 0x20000044ff447230 */ /* 0x000fc40000004100 */
[--C-:B------:R-:W-:Y:S02]  /*5960*/  HADD2.F32 R76, -RZ, R74.reuse.H1_H1 ;  /* 0x3000004aff4c7230 */ /* 0x100fe40000004100 */
[CC--:B------:R-:W-:Y:S01]  /*5970*/  FMUL.FTZ R79, R75.reuse, R78.reuse ;  /* 0x0000004e4b4f7220 */ /* 0x0c0fe20000410000 */
[----:B------:R-:W-:Y:S02]  /*5980*/  HADD2.F32 R74, -RZ, R74.H0_H0 ;  /* 0x2000004aff4a7230 */ /* 0x000fe40000004100 */
[----:B------:R-:W-:Y:S01]  /*5990*/  FMUL.FTZ R78, R68, R78 ;  /* 0x0000004e444e7220 */ /* 0x000fe20000410000 */
[----:B------:R-:W-:Y:S01]  /*59a0*/  F2FP.SATFINITE.E4M3.F32.PACK_AB_MERGE_C R13, R66, R13, R12 ;  /* 0x0000000d420d723e */ /* 0x000fe2000480700c */
[-C--:B------:R-:W-:Y:S02]  /*59b0*/  FFMA.FTZ R68, R68, R76.reuse, -R79 ;  /* 0x0000004c44447223 */ /* 0x080fe4000001084f */
[----:B------:R-:W-:Y:S01]  /*59c0*/  FFMA.FTZ R75, R75, R76, R78 ;  /* 0x0000004c4b4b7223 */ /* 0x000fe2000001004e */
[----:B------:R-:W-:Y:S01]  /*59d0*/  HADD2.F32 R76, -RZ, R77.H0_H0 ;  /* 0x2000004dff4c7230 */ /* 0x000fe20000004100 */
[----:B------:R-:W-:Y:S01]  /*59e0*/  SHF.R.U32.HI R78, RZ, 0x8, R69 ;  /* 0x00000008ff4e7819 */ /* 0x000fe20000011645 */
[----:B------:R-:W-:-:S02]  /*59f0*/  HADD2.F32 R77, -RZ, R72.H1_H1 ;  /* 0x30000048ff4d7230 */ /* 0x000fc40000004100 */
[----:B------:R-:W-:Y:S01]  /*5a00*/  HADD2.F32 R72, -RZ, R72.H0_H0 ;  /* 0x20000048ff487230 */ /* 0x000fe20000004100 */
[----:B------:R-:W-:Y:S02]  /*5a10*/  F2FP.SATFINITE.E4M3.F32.PACK_AB_MERGE_C R68, R75, R68, RZ ;  /* 0x000000444b44723e */ /* 0x000fe400048070ff */
[CC--:B------:R-:W-:Y:S02]  /*5a20*/  FMUL.FTZ R79, R77.reuse, R76.reuse ;  /* 0x0000004c4d4f7220 */ /* 0x0c0fe40000410000 */
[C---:B------:R-:W-:Y:S02]  /*5a30*/  FMUL.FTZ R76, R72.reuse, R76 ;  /* 0x0000004c484c7220 */ /* 0x040fe40000410000 */
[-C--:B------:R-:W-:Y:S01]  /*5a40*/  FFMA.FTZ R72, R72, R74.reuse, -R79 ;  /* 0x0000004a48487223 */ /* 0x080fe2000001084f */
[----:B------:R-:W-:Y:S01]  /*5a50*/  SHF.R.U32.HI R79, RZ, 0x10, R69 ;  /* 0x00000010ff4f7819 */ /* 0x000fe20000011645 */
[----:B------:R-:W-:Y:S01]  /*5a60*/  FFMA.FTZ R77, R77, R74, R76 ;  /* 0x0000004a4d4d7223 */ /* 0x000fe2000001004c */
[----:B------:R-:W-:Y:S01]  /*5a70*/  LOP3.LUT R76, R69, 0xff0000ff, RZ, 0xc0, !PT ;  /* 0xff0000ff454c7812 */ /* 0x000fe200078ec0ff */
[----:B------:R-:W-:Y:S01]  /*5a80*/  IMAD.SHL.U32 R69, R78, 0x100, RZ ;  /* 0x000001004e457824 */ /* 0x000fe200078e00ff */
[----:B------:R-:W-:Y:S01]  /*5a90*/  LOP3.LUT R74, R67, 0xff0000ff, RZ, 0xc0, !PT ;  /* 0xff0000ff434a7812 */ /* 0x000fe200078ec0ff */
[----:B------:R-:W-:Y:S01]  /*5aa0*/  IMAD.SHL.U32 R67, R80, 0x100, RZ ;  /* 0x0000010050437824 */ /* 0x000fe200078e00ff */
[----:B------:R-:W-:-:S02]  /*5ab0*/  F2FP.SATFINITE.E4M3.F32.PACK_AB_MERGE_C R12, R77, R72, R68 ;  /* 0x000000484d0c723e */ /* 0x000fc40004807044 */
[----:B------:R-:W-:Y:S01]  /*5ac0*/  LOP3.LUT R69, R76, 0xff00, R69, 0xf8, !PT ;  /* 0x0000ff004c457812 */ /* 0x000fe200078ef845 */
[----:B------:R-:W-:Y:S01]  /*5ad0*/  IMAD.U32 R76, R79, 0x10000, RZ ;  /* 0x000100004f4c7824 */ /* 0x000fe200078e00ff */
[----:B------:R-:W-:Y:S02]  /*5ae0*/  LOP3.LUT R74, R74, 0xff00, R67, 0xf8, !PT ;  /* 0x0000ff004a4a7812 */ /* 0x000fe400078ef843 */
[----:B------:R-:W-:Y:S02]  /*5af0*/  SHF.L.U32 R67, R81, 0x10, RZ ;  /* 0x0000001051437819 */ /* 0x000fe400000006ff */
[----:B------:R-:W-:Y:S01]  /*5b00*/  LOP3.LUT R76, R69, 0xff0000, R76, 0xf8, !PT ;  /* 0x00ff0000454c7812 */ /* 0x000fe200078ef84c */
[----:B------:R-:W-:Y:S01]  /*5b10*/  IMAD.MOV.U32 R69, RZ, RZ, R15 ;  /* 0x000000ffff457224 */ /* 0x000fe200078e000f */
[----:B------:R-:W-:Y:S02]  /*5b20*/  LOP3.LUT R67, R74, 0xff0000, R67, 0xf8, !PT ;  /* 0x00ff00004a437812 */ /* 0x000fe400078ef843 */
[----:B------:R-:W-:-:S02]  /*5b30*/  F2FP.F16.E4M3.UNPACK_B R80, R76.H1 ;  /* 0x0000004cff50723e */ /* 0x000fc400030006ff */
[----:B------:R-:W-:Y:S02]  /*5b40*/  F2FP.F16.E4M3.UNPACK_B R15, R69 ;  /* 0x00000045ff0f723e */ /* 0x000fe400020006ff */
[----:B------:R-:W-:Y:S01]  /*5b50*/  F2FP.F16.E4M3.UNPACK_B R78, R67.H1 ;  /* 0x00000043ff4e723e */ /* 0x000fe200030006ff */
[----:B------:R-:W-:Y:S02]  /*5b60*/  HADD2.F32 R81, -RZ, R80.H0_H0 ;  /* 0x20000050ff517230 */ /* 0x000fe40000004100 */
[--C-:B------:R-:W-:Y:S02]  /*5b70*/  HADD2.F32 R74, -RZ, R15.reuse.H1_H1 ;  /* 0x3000000fff4a7230 */ /* 0x100fe40000004100 */
[----:B------:R-:W-:Y:S02]  /*5b80*/  HADD2.F32 R15, -RZ, R15.H0_H0 ;  /* 0x2000000fff0f7230 */ /* 0x000fe40000004100 */
[--C-:B------:R-:W-:Y:S02]  /*5b90*/  HADD2.F32 R79, -RZ, R78.reuse.H0_H0 ;  /* 0x2000004eff4f7230 */ /* 0x100fe40000004100 */
[----:B------:R-:W-:Y:S01]  /*5ba0*/  FMUL.FTZ R82, R74, R81 ;  /* 0x000000514a527220 */ /* 0x000fe20000410000 */
[----:B------:R-:W-:-:S02]  /*5bb0*/  HADD2.F32 R78, -RZ, R78.H1_H1 ;  /* 0x3000004eff4e7230 */ /* 0x000fc40000004100 */
[C---:B------:R-:W-:Y:S01]  /*5bc0*/  FMUL.FTZ R81, R15.reuse, R81 ;  /* 0x000000510f517220 */ /* 0x040fe20000410000 */
[----:B------:R-:W-:-:S03]  /*5bd0*/  FFMA.FTZ R15, R15, R79, -R82 ;  /* 0x0000004f0f0f7223 */ /* 0x000fc60000010852 */
[----:B------:R-:W-:Y:S01]  /*5be0*/  FFMA.FTZ R74, R74, R79, R81 ;  /* 0x0000004f4a4a7223 */ /* 0x000fe20000010051 */
[----:B------:R-:W-:Y:S01]  /*5bf0*/  F2FP.F16.E4M3.UNPACK_B R79, R69.H1 ;  /* 0x00000045ff4f723e */ /* 0x000fe200030006ff */
[----:B------:R-:W-:Y:S02]  /*5c00*/  IMAD.MOV.U32 R69, RZ, RZ, R14 ;  /* 0x000000ffff457224 */ /* 0x000fe400078e000e */
[----:B------:R-:W-:Y:S02]  /*5c10*/  HADD2.F32 R14, -RZ, R80.H1_H1 ;  /* 0x30000050ff0e7230 */ /* 0x000fe40000004100 */
[--C-:B------:R-:W-:Y:S02]  /*5c20*/  HADD2.F32 R80, -RZ, R79.reuse.H1_H1 ;  /* 0x3000004fff507230 */ /* 0x100fe40000004100 */
[----:B------:R-:W-:-:S03]  /*5c30*/  HADD2.F32 R79, -RZ, R79.H0_H0 ;  /* 0x2000004fff4f7230 */ /* 0x000fc60000004100 */
[CC--:B------:R-:W-:Y:S02]  /*5c40*/  FMUL.FTZ R82, R80.reuse, R14.reuse ;  /* 0x0000000e50527220 */ /* 0x0c0fe40000410000 */
[C---:B------:R-:W-:Y:S02]  /*5c50*/  FMUL.FTZ R81, R79.reuse, R14 ;  /* 0x0000000e4f517220 */ /* 0x040fe40000410000 */
[----:B------:R-:W-:Y:S01]  /*5c60*/  FFMA.FTZ R14, R79, R78, -R82 ;  /* 0x0000004e4f0e7223 */ /* 0x000fe20000010852 */
[----:B------:R-:W-:Y:S01]  /*5c70*/  F2FP.F16.E4M3.UNPACK_B R82, R76 ;  /* 0x0000004cff52723e */ /* 0x000fe200020006ff */
[----:B------:R-:W-:Y:S01]  /*5c80*/  FFMA.FTZ R79, R80, R78, R81 ;  /* 0x0000004e504f7223 */ /* 0x000fe20000010051 */
[----:B------:R-:W-:Y:S02]  /*5c90*/  F2FP.F16.E4M3.UNPACK_B R76, R69.H1 ;  /* 0x00000045ff4c723e */ /* 0x000fe400030006ff */
[----:B------:R-:W-:Y:S01]  /*5ca0*/  F2FP.F16.E4M3.UNPACK_B R80, R67 ;  /* 0x00000043ff50723e */ /* 0x000fe200020006ff */
[----:B------:R-:W-:Y:S01]  /*5cb0*/  HADD2.F32 R67, -RZ, R82.H1_H1 ;  /* 0x30000052ff437230 */ /* 0x000fe20000004100 */
[----:B------:R-:W-:Y:S01]  /*5cc0*/  F2FP.F16.E4M3.UNPACK_B R69, R69 ;  /* 0x00000045ff45723e */ /* 0x000fe200020006ff */
[--C-:B------:R-:W-:Y:S01]  /*5cd0*/  HADD2.F32 R78, -RZ, R76.reuse.H1_H1 ;  /* 0x3000004cff4e7230 */ /* 0x100fe20000004100 */
[----:B------:R-:W-:Y:S01]  /*5ce0*/  F2FP.SATFINITE.E4M3.F32.PACK_AB_MERGE_C R79, R79, R14, RZ ;  /* 0x0000000e4f4f723e */ /* 0x000fe200048070ff */
[----:B------:R-:W-:-:S02]  /*5cf0*/  HADD2.F32 R76, -RZ, R76.H0_H0 ;  /* 0x2000004cff4c7230 */ /* 0x000fc40000004100 */
[----:B------:R-:W-:Y:S02]  /*5d00*/  HADD2.F32 R81, -RZ, R80.H1_H1 ;  /* 0x30000050ff517230 */ /* 0x000fe40000004100 */
[-C--:B------:R-:W-:Y:S01]  /*5d10*/  FMUL.FTZ R83, R78, R67.reuse ;  /* 0x000000434e537220 */ /* 0x080fe20000410000 */
[----:B------:R-:W-:Y:S02]  /*5d20*/  HADD2.F32 R82, -RZ, R82.H0_H0 ;  /* 0x20000052ff527230 */ /* 0x000fe40000004100 */
[C---:B------:R-:W-:Y:S01]  /*5d30*/  FMUL.FTZ R85, R76.reuse, R67 ;  /* 0x000000434c557220 */ /* 0x040fe20000410000 */
[----:B------:R-:W-:Y:S02]  /*5d40*/  HADD2.F32 R80, -RZ, R80.H0_H0 ;  /* 0x20000050ff507230 */ /* 0x000fe40000004100 */
[-C--:B------:R-:W-:Y:S01]  /*5d50*/  FFMA.FTZ R67, R76, R81.reuse, -R83 ;  /* 0x000000514c437223 */ /* 0x080fe20000010853 */
[--C-:B------:R-:W-:Y:S02]  /*5d60*/  HADD2.F32 R76, -RZ, R69.reuse.H1_H1 ;  /* 0x30000045ff4c7230 */ /* 0x100fe40000004100 */
[----:B------:R-:W-:Y:S01]  /*5d70*/  FFMA.FTZ R84, R78, R81, R85 ;  /* 0x000000514e547223 */ /* 0x000fe20000010055 */
[----:B------:R-:W-:Y:S01]  /*5d80*/  HADD2.F32 R69, -RZ, R69.H0_H0 ;  /* 0x20000045ff457230 */ /* 0x000fe20000004100 */
[----:B------:R-:W-:Y:S01]  /*5d90*/  F2FP.SATFINITE.E4M3.F32.PACK_AB_MERGE_C R15, R74, R15, R79 ;  /* 0x0000000f4a0f723e */ /* 0x000fe2000480704f */
[----:B------:R-:W-:-:S02]  /*5da0*/  FMUL.FTZ R78, R76, R82 ;  /* 0x000000524c4e7220 */ /* 0x000fc40000410000 */
[----:B------:R-:W-:Y:S01]  /*5db0*/  F2FP.SATFINITE.E4M3.F32.PACK_AB_MERGE_C R67, R84, R67, RZ ;  /* 0x000000435443723e */ /* 0x000fe200048070ff */
[C---:B------:R-:W-:Y:S01]  /*5dc0*/  FMUL.FTZ R81, R69.reuse, R82 ;  /* 0x0000005245517220 */ /* 0x040fe20000410000 */
[----:B------:R-:W-:-:S03]  /*5dd0*/  FFMA.FTZ R78, R69, R80, -R78 ;  /* 0x00000050454e7223 */ /* 0x000fc6000001084e */
[----:B------:R-:W-:-:S05]  /*5de0*/  FFMA.FTZ R81, R76, R80, R81 ;  /* 0x000000504c517223 */ /* 0x000fca0000010051 */
[----:B------:R-:W-:-:S07]  /*5df0*/  F2FP.SATFINITE.E4M3.F32.PACK_AB_MERGE_C R14, R81, R78, R67 ;  /* 0x0000004e510e723e */ /* 0x000fce0004807043 */
.L_x_466:
[----:B------:R-:W-:Y:S05]  /*5e00*/  BSYNC B3 ;  /* 0x0000000000037941 */ /* 0x000fea0003800000 */
.L_x_465:
[----:B0-----:R0:W-:Y:S02]  /*5e10*/  ST.E.128 desc[UR50][R70.64], R12 ;  /* 0x0000000c46007985 */ /* 0x0011e4000c101d32 */
.L_x_464:
[----:B------:R-:W-:Y:S05]  /*5e20*/  BSYNC B2 ;  /* 0x0000000000027941 */ /* 0x000fea0003800000 */
.L_x_463:
[----:B------:R-:W-:-:S13]  /*5e30*/  ISETP.NE.AND P2, PT, R33, RZ, PT ;  /* 0x000000ff2100720c */ /* 0x000fda0003f45270 */
[----:B------:R-:W-:Y:S05]  /*5e40*/  @!P2 BRA `(.L_x_446) ;  /* 0x0000000400c0a947 */ /* 0x000fea0003800000 */
[----:B0-----:R0:W0:Y:S01]  /*5e50*/  LDS.128 R12, [R36+0x1f400] ;  /* 0x01f40000240c7984 */ /* 0x0010220000000c00 */
[----:B----4-:R-:W-:Y:S01]  /*5e60*/  IADD3 R66, P2, R193, R11, RZ ;  /* 0x0000000bc1427210 */ /* 0x010fe20007f5e0ff */
[----:B------:R-:W-:Y:S03]  /*5e70*/  BSSY B2, `(.L_x_467) ;  /* 0x000006c000027945 */ /* 0x000fe60003800000 */
[----:B---3--:R-:W-:Y:S02]  /*5e80*/  IADD3.X R67, R151, R203, RZ, P2, !PT ;  /* 0x000000cb97437210 */ /* 0x008fe400017fe4ff */
[----:B------:R-:W-:-:S13]  /*5e90*/  ISETP.GE.AND P2, PT, R201, R117, PT ;  /* 0x00000075c900720c */ /* 0x000fda0003f46270 */
[----:B------:R-:W-:Y:S05]  /*5ea0*/  @P2 BRA `(.L_x_468) ;  /* 0x0000000400a02947 */ /* 0x000fea0003800000 */
[----:B------:R-:W-:Y:S02]  /*5eb0*/  SHF.R.U32.HI R11, RZ, 0x8, R63 ;  /* 0x00000008ff0b7819 */ /* 0x000fe4000001163f */
[--C-:B------:R-:W-:Y:S02]  /*5ec0*/  SHF.R.U32.HI R69, RZ, 0x8, R65.reuse ;  /* 0x00000008ff457819 */ /* 0x100fe40000011641 */
[----:B------:R-:W-:Y:S02]  /*5ed0*/  LOP3.LUT R64, R65, 0xff0000ff, RZ, 0xc0, !PT ;  /* 0xff0000ff41407812 */ /* 0x000fe400078ec0ff */
[----:B------:R-:W-:Y:S01]  /*5ee0*/  SHF.R.U32.HI R68, RZ, 0x10, R65 ;  /* 0x00000010ff447819 */ /* 0x000fe20000011641 */
[----:B------:R-:W-:Y:S01]  /*5ef0*/  IMAD.SHL.U32 R65, R11, 0x100, RZ ;  /* 0x000001000b417824 */ /* 0x000fe200078e00ff */
[----:B------:R-:W-:Y:S01]  /*5f00*/  LOP3.LUT R62, R63, 0xff0000ff, RZ, 0xc0, !PT ;  /* 0xff0000ff3f3e7812 */ /* 0x000fe200078ec0ff */
[----:B------:R-:W-:Y:S01]  /*5f10*/  IMAD.SHL.U32 R69, R69, 0x100, RZ ;  /* 0x0000010045457824 */ /* 0x000fe200078e00ff */
[----:B------:R-:W-:Y:S01]  /*5f20*/  SHF.R.U32.HI R70, RZ, 0x10, R63 ;  /* 0x00000010ff467819 */ /* 0x000fe2000001163f */
[----:B0-----:R-:W-:Y:S01]  /*5f30*/  IMAD.MOV.U32 R11, RZ, RZ, R13 ;  /* 0x000000ffff0b7224 */ /* 0x001fe200078e000d */
[----:B------:R-:W-:-:S02]  /*5f40*/  LOP3.LUT R13, R62, 0xff00, R65, 0xf8, !PT ;  /* 0x0000ff003e0d7812 */ /* 0x000fc400078ef841 */
[----:B------:R-:W-:Y:S01]  /*5f50*/  LOP3.LUT R64, R64, 0xff00, R69, 0xf8, !PT ;  /* 0x0000ff0040407812 */ /* 0x000fe200078ef845 */
[----:B------:R-:W-:Y:S01]  /*5f60*/  IMAD.U32 R62, R70, 0x10000, RZ ;  /* 0x00010000463e7824 */ /* 0x000fe200078e00ff */
[----:B------:R-:W-:Y:S01]  /*5f70*/  MOV R63, R12 ;  /* 0x0000000c003f7202 */ /* 0x000fe20000000f00 */
[----:B------:R-:W-:Y:S01]  /*5f80*/  IMAD.U32 R69, R68, 0x10000, RZ ;  /* 0x0001000044457824 */ /* 0x000fe200078e00ff */
[----:B------:R-:W-:Y:S02]  /*5f90*/  F2FP.F16.E4M3.UNPACK_B R65, R150.H1 ;  /* 0x00000096ff41723e */ /* 0x000fe400030006ff */
[----:B------:R-:W-:Y:S02]  /*5fa0*/  F2FP.F16.E4M3.UNPACK_B R12, R11 ;  /* 0x0000000bff0c723e */ /* 0x000fe400020006ff */
[----:B------:R-:W-:Y:S01]  /*5fb0*/  LOP3.LUT R13, R13, 0xff0000, R62, 0xf8, !PT ;  /* 0x00ff00000d0d7812 */ /* 0x000fe200078ef83e */
[--C-:B------:R-:W-:Y:S01]  /*5fc0*/  HADD2.F32 R73, -RZ, R65.reuse.H0_H0 ;  /* 0x20000041ff497230 */ /* 0x100fe20000004100 */
[----:B------:R-:W-:Y:S01]  /*5fd0*/  LOP3.LUT R62, R64, 0xff0000, R69, 0xf8, !PT ;  /* 0x00ff0000403e7812 */ /* 0x000fe200078ef845 */
[--C-:B------:R-:W-:Y:S01]  /*5fe0*/  HADD2.F32 R64, -RZ, R12.reuse.H1_H1 ;  /* 0x3000000cff407230 */ /* 0x100fe20000004100 */
[----:B------:R-:W-:Y:S01]  /*5ff0*/  F2FP.F16.E4M3.UNPACK_B R69, R145.H1 ;  /* 0x00000091ff45723e */ /* 0x000fe200030006ff */
[----:B------:R-:W-:Y:S01]  /*6000*/  HADD2.F32 R12, -RZ, R12.H0_H0 ;  /* 0x2000000cff0c7230 */ /* 0x000fe20000004100 */
[----:B------:R-:W-:Y:S01]  /*6010*/  F2FP.F16.E4M3.UNPACK_B R11, R11.H1 ;  /* 0x0000000bff0b723e */ /* 0x000fe200030006ff */
[----:B------:R-:W-:-:S02]  /*6020*/  HADD2.F32 R70, -RZ, R65.H1_H1 ;  /* 0x30000041ff467230 */ /* 0x000fc40000004100 */
[-C--:B------:R-:W-:Y:S01]  /*6030*/  FMUL.FTZ R75, R64, R73.reuse ;  /* 0x00000049404b7220 */ /* 0x080fe20000410000 */
[----:B------:R-:W-:Y:S02]  /*6040*/  HADD2.F32 R71, -RZ, R69.H0_H0 ;  /* 0x20000045ff477230 */ /* 0x000fe40000004100 */
[C---:B------:R-:W-:Y:S01]  /*6050*/  FMUL.FTZ R73, R12.reuse, R73 ;  /* 0x000000490c497220 */ /* 0x040fe20000410000 */
[--C-:B------:R-:W-:Y:S01]  /*6060*/  HADD2.F32 R68, -RZ, R11.reuse.H1_H1 ;  /* 0x3000000bff447230 */ /* 0x100fe20000004100 */
[----:B------:R-:W-:Y:S01]  /*6070*/  F2FP.F16.E4M3.UNPACK_B R150, R150 ;  /* 0x00000096ff96723e */ /* 0x000fe200020006ff */
[----:B------:R-:W-:Y:S02]  /*6080*/  HADD2.F32 R65, -RZ, R11.H0_H0 ;  /* 0x2000000bff417230 */ /* 0x000fe40000004100 */
[-C--:B------:R-:W-:Y:S01]  /*6090*/  FFMA.FTZ R11, R12, R71.reuse, -R75 ;  /* 0x000000470c0b7223 */ /* 0x080fe2000001084b */
[----:B------:R-:W-:Y:S02]  /*60a0*/  HADD2.F32 R69, -RZ, R69.H1_H1 ;  /* 0x30000045ff457230 */ /* 0x000fe40000004100 */
[----:B------:R-:W-:Y:S01]  /*60b0*/  FFMA.FTZ R12, R64, R71, R73 ;  /* 0x00000047400c7223 */ /* 0x000fe20000010049 */
[CC--:B------:R-:W-:Y:S01]  /*60c0*/  FMUL.FTZ R72, R68.reuse, R70.reuse ;  /* 0x0000004644487220 */ /* 0x0c0fe20000410000 */
[C---:B------:R-:W-:Y:S01]  /*60d0*/  FMUL.FTZ R75, R65.reuse, R70 ;  /* 0x00000046414b7220 */ /* 0x040fe20000410000 */
[-C--:B------:R-:W-:Y:S01]  /*60e0*/  F2FP.F16.E4M3.UNPACK_B R64, R63.reuse.H1 ;  /* 0x0000003fff40723e */ /* 0x080fe200030006ff */
[----:B------:R-:W-:Y:S01]  /*60f0*/  HADD2.F32 R70, -RZ, R150.H1_H1 ;  /* 0x30000096ff467230 */ /* 0x000fe20000004100 */
[----:B------:R-:W-:Y:S01]  /*6100*/  F2FP.F16.E4M3.UNPACK_B R63, R63 ;  /* 0x0000003fff3f723e */ /* 0x000fe200020006ff */
[-C--:B------:R-:W-:Y:S01]  /*6110*/  FFMA.FTZ R72, R65, R69.reuse, -R72 ;  /* 0x0000004541487223 */ /* 0x080fe20000010848 */
[----:B------:R-:W-:Y:S01]  /*6120*/  FFMA.FTZ R75, R68, R69, R75 ;  /* 0x00000045444b7223 */ /* 0x000fe2000001004b */
[----:B------:R-:W-:Y:S01]  /*6130*/  F2FP.F16.E4M3.UNPACK_B R145, R145 ;  /* 0x00000091ff91723e */ /* 0x000fe200020006ff */
[--C-:B------:R-:W-:Y:S01]  /*6140*/  HADD2.F32 R69, -RZ, R64.reuse.H1_H1 ;  /* 0x30000040ff457230 */ /* 0x100fe20000004100 */
[----:B------:R-:W-:Y:S01]  /*6150*/  F2FP.F16.E4M3.UNPACK_B R76, R62.H1 ;  /* 0x0000003eff4c723e */ /* 0x000fe200030006ff */
[----:B------:R-:W-:-:S02]  /*6160*/  HADD2.F32 R68, -RZ, R64.H0_H0 ;  /* 0x20000040ff447230 */ /* 0x000fc40000004100 */
[--C-:B------:R-:W-:Y:S02]  /*6170*/  HADD2.F32 R64, -RZ, R63.reuse.H0_H0 ;  /* 0x2000003fff407230 */ /* 0x100fe40000004100 */
[-C--:B------:R-:W-:Y:S01]  /*6180*/  FMUL.FTZ R73, R69, R70.reuse ;  /* 0x0000004645497220 */ /* 0x080fe20000410000 */
[----:B------:R-:W-:Y:S02]  /*6190*/  HADD2.F32 R65, -RZ, R63.H1_H1 ;  /* 0x3000003fff417230 */ /* 0x000fe40000004100 */
[----:B------:R-:W-:Y:S01]  /*61a0*/  FMUL.FTZ R70, R68, R70 ;  /* 0x0000004644467220 */ /* 0x000fe20000410000 */
[----:B------:R-:W-:Y:S02]  /*61b0*/  HADD2.F32 R150, -RZ, R150.H0_H0 ;  /* 0x20000096ff967230 */ /* 0x000fe40000004100 */
[--C-:B------:R-:W-:Y:S02]  /*61c0*/  HADD2.F32 R63, -RZ, R145.reuse.H1_H1 ;  /* 0x30000091ff3f7230 */ /* 0x100fe40000004100 */
[----:B------:R-:W-:-:S02]  /*61d0*/  HADD2.F32 R145, -RZ, R145.H0_H0 ;  /* 0x20000091ff917230 */ /* 0x000fc40000004100 */
[-C--:B------:R-:W-:Y:S01]  /*61e0*/  FMUL.FTZ R71, R65, R150.reuse ;  /* 0x0000009641477220 */ /* 0x080fe20000410000 */
[----:B------:R-:W-:Y:S01]  /*61f0*/  FMUL.FTZ R150, R64, R150 ;  /* 0x0000009640967220 */ /* 0x000fe20000410000 */
[-C--:B------:R-:W-:Y:S01]  /*6200*/  FFMA.FTZ R68, R68, R63.reuse, -R73 ;  /* 0x0000003f44447223 */ /* 0x080fe20000010849 */
[----:B------:R-:W-:Y:S01]  /*6210*/  FFMA.FTZ R73, R69, R63, R70 ;  /* 0x0000003f45497223 */ /* 0x000fe20000010046 */
[----:B------:R-:W-:Y:S01]  /*6220*/  F2FP.F16.E4M3.UNPACK_B R69, R15.H1 ;  /* 0x0000000fff45723e */ /* 0x000fe200030006ff */
[-C--:B------:R-:W-:Y:S01]  /*6230*/  FFMA.FTZ R63, R64, R145.reuse, -R71 ;  /* 0x00000091403f7223 */ /* 0x080fe20000010847 */
[----:B------:R-:W-:Y:S01]  /*6240*/  FFMA.FTZ R64, R65, R145, R150 ;  /* 0x0000009141407223 */ /* 0x000fe20000010096 */
[----:B------:R-:W-:Y:S01]  /*6250*/  F2FP.SATFINITE.E4M3.F32.PACK_AB_MERGE_C R65, R75, R72, RZ ;  /* 0x000000484b41723e */ /* 0x000fe200048070ff */
[--C-:B------:R-:W-:Y:S01]  /*6260*/  HADD2.F32 R78, -RZ, R76.reuse.H1_H1 ;  /* 0x3000004cff4e7230 */ /* 0x100fe20000004100 */
[----:B------:R-:W-:Y:S01]  /*6270*/  F2FP.F16.E4M3.UNPACK_B R72, R14.H1 ;  /* 0x0000000eff48723e */ /* 0x000fe200030006ff */
[--C-:B------:R-:W-:Y:S01]  /*6280*/  HADD2.F32 R74, -RZ, R69.reuse.H0_H0 ;  /* 0x20000045ff4a7230 */ /* 0x100fe20000004100 */
[----:B------:R-:W-:Y:S01]  /*6290*/  F2FP.F16.E4M3.UNPACK_B R71, R62 ;  /* 0x0000003eff47723e */ /* 0x000fe200020006ff */
[----:B------:R-:W-:Y:S01]  /*62a0*/  HADD2.F32 R75, -RZ, R69.H1_H1 ;  /* 0x30000045ff4b7230 */ /* 0x000fe20000004100 */
[-C--:B------:R-:W-:Y:S01]  /*62b0*/  F2FP.F16.E4M3.UNPACK_B R69, R13.reuse.H1 ;  /* 0x0000000dff45723e */ /* 0x080fe200030006ff */
[----:B------:R-:W-:Y:S01]  /*62c0*/  HADD2.F32 R76, -RZ, R76.H0_H0 ;  /* 0x2000004cff4c7230 */ /* 0x000fe20000004100 */
[----:B------:R-:W-:Y:S01]  /*62d0*/  F2FP.SATFINITE.E4M3.F32.PACK_AB_MERGE_C R68, R73, R68, RZ ;  /* 0x000000444944723e */ /* 0x000fe200048070ff */
[----:B------:R-:W-:Y:S01]  /*62e0*/  HADD2.F32 R73, -RZ, R72.H1_H1 ;  /* 0x30000048ff497230 */ /* 0x000fe20000004100 */
[----:B------:R-:W-:Y:S01]  /*62f0*/  F2FP.F16.E4M3.UNPACK_B R70, R13 ;  /* 0x0000000dff46723e */ /* 0x000fe200020006ff */
[----:B------:R-:W-:-:S02]  /*6300*/  HADD2.F32 R62, -RZ, R69.H1_H1 ;  /* 0x30000045ff3e7230 */ /* 0x000fc40000004100 */
[-C--:B------:R-:W-:Y:S01]  /*6310*/  FMUL.FTZ R13, R75, R78.reuse ;  /* 0x0000004e4b0d7220 */ /* 0x080fe20000410000 */
[--C-:B------:R-:W-:Y:S02]  /*6320*/  HADD2.F32 R77, -RZ, R71.reuse.H1_H1 ;  /* 0x30000047ff4d7230 */ /* 0x100fe40000004100 */
[C---:B------:R-:W-:Y:S01]  /*6330*/  FMUL.FTZ R80, R74.reuse, R78 ;  /* 0x0000004e4a507220 */ /* 0x040fe20000410000 */
[----:B------:R-:W-:Y:S02]  /*6340*/  HADD2.F32 R72, -RZ, R72.H0_H0 ;  /* 0x20000048ff487230 */ /* 0x000fe40000004100 */
[----:B------:R-:W-:Y:S01]  /*6350*/  FFMA.FTZ R13, R74, R62, -R13 ;  /* 0x0000003e4a0d7223 */ /* 0x000fe2000001080d */
[----:B------:R-:W-:Y:S02]  /*6360*/  HADD2.F32 R74, -RZ, R70.H1_H1 ;  /* 0x30000046ff4a7230 */ /* 0x000fe40000004100 */
[----:B------:R-:W-:Y:S01]  /*6370*/  FMUL.FTZ R79, R73, R77 ;  /* 0x0000004d494f7220 */ /* 0x000fe20000410000 */
[----:B------:R-:W-:Y:S01]  /*6380*/  F2FP.F16.E4M3.UNPACK_B R15, R15 ;  /* 0x0000000fff0f723e */ /* 0x000fe200020006ff */
[C---:B------:R-:W-:Y:S01]  /*6390*/  FMUL.FTZ R78, R72.reuse, R77 ;  /* 0x0000004d484e7220 */ /* 0x040fe20000410000 */
[----:B------:R-:W-:Y:S01]  /*63a0*/  F2FP.F16.E4M3.UNPACK_B R14, R14 ;  /* 0x0000000eff0e723e */ /* 0x000fe200020006ff */
[----:B------:R-:W-:Y:S01]  /*63b0*/  FFMA.FTZ R79, R72, R74, -R79 ;  /* 0x0000004a484f7223 */ /* 0x000fe2000001084f */
[----:B------:R-:W-:-:S02]  /*63c0*/  HADD2.F32 R71, -RZ, R71.H0_H0 ;  /* 0x20000047ff477230 */ /* 0x000fc40000004100 */
[----:B------:R-:W-:Y:S01]  /*63d0*/  FFMA.FTZ R78, R73, R74, R78 ;  /* 0x0000004a494e7223 */ /* 0x000fe2000001004e */
[--C-:B------:R-:W-:Y:S02]  /*63e0*/  HADD2.F32 R72, -RZ, R15.reuse.H0_H0 ;  /* 0x2000000fff487230 */ /* 0x100fe40000004100 */
[----:B------:R-:W-:Y:S01]  /*63f0*/  FFMA.FTZ R62, R75, R62, R80 ;  /* 0x0000003e4b3e7223 */ /* 0x000fe20000010050 */
[----:B------:R-:W-:Y:S02]  /*6400*/  HADD2.F32 R73, -RZ, R15.H1_H1 ;  /* 0x3000000fff497230 */ /* 0x000fe40000004100 */
[--C-:B------:R-:W-:Y:S01]  /*6410*/  HADD2.F32 R15, -RZ, R14.reuse.H0_H0 ;  /* 0x2000000eff0f7230 */ /* 0x100fe20000004100 */
[----:B------:R-:W-:Y:S01]  /*6420*/  F2FP.SATFINITE.E4M3.F32.PACK_AB_MERGE_C R78, R78, R79, RZ ;  /* 0x0000004f4e4e723e */ /* 0x000fe200048070ff */
[----:B------:R-:W-:Y:S02]  /*6430*/  HADD2.F32 R14, -RZ, R14.H1_H1 ;  /* 0x3000000eff0e7230 */ /* 0x000fe40000004100 */
[----:B------:R-:W-:Y:S01]  /*6440*/  FMUL.FTZ R75, R73, R76 ;  /* 0x0000004c494b7220 */ /* 0x000fe20000410000 */
[----:B------:R-:W-:-:S02]  /*6450*/  HADD2.F32 R69, -RZ, R69.H0_H0 ;  /* 0x20000045ff457230 */ /* 0x000fc40000004100 */
[----:B------:R-:W-:Y:S01]  /*6460*/  FMUL.FTZ R76, R72, R76 ;  /* 0x0000004c484c7220 */ /* 0x000fe20000410000 */
[----:B------:R-:W-:Y:S02]  /*6470*/  HADD2.F32 R70, -RZ, R70.H0_H0 ;  /* 0x20000046ff467230 */ /* 0x000fe40000004100 */
[-C--:B------:R-:W-:Y:S01]  /*6480*/  FMUL.FTZ R74, R14, R71.reuse ;  /* 0x000000470e4a7220 */ /* 0x080fe20000410000 */
[----:B------:R-:W-:Y:S01]  /*6490*/  FMUL.FTZ R71, R15, R71 ;  /* 0x000000470f477220 */ /* 0x000fe20000410000 */
[-C--:B------:R-:W-:Y:S01]  /*64a0*/  FFMA.FTZ R75, R72, R69.reuse, -R75 ;  /* 0x00000045484b7223 */ /* 0x080fe2000001084b */
[----:B------:R-:W-:Y:S01]  /*64b0*/  FFMA.FTZ R76, R73, R69, R76 ;  /* 0x00000045494c7223 */ /* 0x000fe2000001004c */
[-C--:B------:R-:W-:Y:S01]  /*64c0*/  FFMA.FTZ R74, R15, R70.reuse, -R74 ;  /* 0x000000460f4a7223 */ /* 0x080fe2000001084a */
[----:B------:R-:W-:Y:S01]  /*64d0*/  FFMA.FTZ R71, R14, R70, R71 ;  /* 0x000000460e477223 */ /* 0x000fe20000010047 */
[----:B------:R-:W-:Y:S02]  /*64e0*/  F2FP.SATFINITE.E4M3.F32.PACK_AB_MERGE_C R62, R62, R13, RZ ;  /* 0x0000000d3e3e723e */ /* 0x000fe400048070ff */
[----:B------:R-:W-:-:S02]  /*64f0*/  F2FP.SATFINITE.E4M3.F32.PACK_AB_MERGE_C R13, R12, R11, R65 ;  /* 0x0000000b0c0d723e */ /* 0x000fc40004807041 */
[----:B------:R-:W-:Y:S02]  /*6500*/  F2FP.SATFINITE.E4M3.F32.PACK_AB_MERGE_C R12, R64, R63, R68 ;  /* 0x0000003f400c723e */ /* 0x000fe40004807044 */
[----:B------:R-:W-:Y:S02]  /*6510*/  F2FP.SATFINITE.E4M3.F32.PACK_AB_MERGE_C R14, R71, R74, R78 ;  /* 0x0000004a470e723e */ /* 0x000fe4000480704e */
[----:B------:R-:W-:-:S07]  /*6520*/  F2FP.SATFINITE.E4M3.F32.PACK_AB_MERGE_C R15, R76, R75, R62 ;  /* 0x0000004b4c0f723e */ /* 0x000fce000480703e */
.L_x_468:
[----:B------:R-:W-:Y:S05]  /*6530*/  BSYNC B2 ;  /* 0x0000000000027941 */ /* 0x000fea0003800000 */
.L_x_467:
[----:B0-----:R0:W-:Y:S02]  /*6540*/  ST.E.128 desc[UR50][R66.64], R12 ;  /* 0x0000000c42007985 */ /* 0x0011e4000c101d32 */
.L_x_446:
[----:B------:R-:W-:Y:S05]  /*6550*/  BSYNC B1 ;  /* 0x0000000000017941 */ /* 0x000fea0003800000 */
.L_x_445:
[----:B------:R-:W-:-:S03]  /*6560*/  UMOV UR4, 0xffffffff ;  /* 0xffffffff00047882 */ /* 0x000fc60000000000 */
[----:B------:R-:W-:Y:S05]  /*6570*/  BRA.DIV UR4, `(.L_x_469) ;  /* 0x0000026604707947 */ /* 0x000fea000b800000 */
[----:B------:R0:W0:Y:S04]  /*6580*/  SHFL.IDX PT, R65, R120, 0x1, 0x1e1f ;  /* 0x003e1f0078417f89 */ /* 0x00002800000e0000 */
[----:B--2---:R-:W2:Y:S02]  /*6590*/  SHFL.IDX PT, R121, R121, 0x1, 0x1e1f ;  /* 0x003e1f0079797f89 */ /* 0x004ea400000e0000 */
.L_x_784:
[----:B------:R-:W-:Y:S05]  /*65a0*/  @P4 BRA `(.L_x_470) ;  /* 0x0000009400ac4947 */ /* 0x000fea0003800000 */
[----:B------:R-:W-:Y:S01]  /*65b0*/  ISETP.NE.AND P2, PT, R28, RZ, PT ;  /* 0x000000ff1c00720c */ /* 0x000fe20003f45270 */
[----:B------:R-:W-:-:S12]  /*65c0*/  BSSY B1, `(.L_x_471) ;  /* 0x0000072000017945 */ /* 0x000fd80003800000 */
[----:B------:R-:W-:Y:S05]  /*65d0*/  @!P2 BRA `(.L_x_472) ;  /* 0x0000000400c0a947 */ /* 0x000fea0003800000 */
[----:B0-----:R0:W0:Y:S01]  /*65e0*/  LDS.128 R12, [R37+0x1c400] ;  /* 0x01c40000250c7984 */ /* 0x0010220000000c00 */
[----:B--2---:R-:W-:Y:S01]  /*65f0*/  IADD3 R62, P2, R16, R121, RZ ;  /* 0x00000079103e7210 */ /* 0x004fe20007f5e0ff */
[----:B------:R-:W-:Y:S04]  /*6600*/  BSSY B2, `(.L_x_473) ;  /* 0x000006c000027945 */ /* 0x000fe80003800000 */
[----:B------:R-:W-:Y:S01]  /*6610*/  IMAD.X R63, R65, 0x1, R17, P2 ;  /* 0x00000001413f7824 */ /* 0x000fe200010e0611 */
[----:B------:R-:W-:-:S13]  /*6620*/  ISETP.GE.AND P2, PT, R22, R117, PT ;  /* 0x000000751600720c */ /* 0x000fda0003f46270 */
[----:B------:R-:W-:Y:S05]  /*6630*/  @P2 BRA `(.L_x_474) ;  /* 0x0000000400a02947 */ /* 0x000fea0003800000 */
[----:B------:R-:W-:Y:S02]  /*6640*/  SHF.R.U32.HI R67, RZ, 0x8, R61 ;  /* 0x00000008ff437819 */ /* 0x000fe4000001163d */
[----:B----4-:R-:W-:Y:S02]  /*6650*/  SHF.R.U32.HI R11, RZ, 0x8, R59 ;  /* 0x00000008ff0b7819 */ /* 0x010fe4000001163b */
[----:B------:R-:W-:Y:S01]  /*6660*/  LOP3.LUT R60, R61, 0xff0000ff, RZ, 0xc0, !PT ;  /* 0xff0000ff3d3c7812 */ /* 0x000fe200078ec0ff */
[----:B------:R-:W-:Y:S01]  /*6670*/  IMAD.SHL.U32 R67, R67, 0x100, RZ ;  /* 0x0000010043437824 */ /* 0x000fe200078e00ff */
[----:B------:R-:W-:Y:S02]  /*6680*/  SHF.R.U32.HI R64, RZ, 0x10, R61 ;  /* 0x00000010ff407819 */ /* 0x000fe4000001163d */
[----:B------:R-:W-:Y:S02]  /*6690*/  LOP3.LUT R58, R59, 0xff0000ff, RZ, 0xc0, !PT ;  /* 0xff0000ff3b3a7812 */ /* 0x000fe400078ec0ff */
[----:B------:R-:W-:Y:S01]  /*66a0*/  SHF.L.U32 R61, R11, 0x8, RZ ;  /* 0x000000080b3d7819 */ /* 0x000fe200000006ff */
[----:B0-----:R-:W-:Y:S01]  /*66b0*/  IMAD.MOV.U32 R11, RZ, RZ, R13 ;  /* 0x000000ffff0b7224 */ /* 0x001fe200078e000d */
[----:B------:R-:W-:Y:S01]  /*66c0*/  SHF.R.U32.HI R66, RZ, 0x10, R59 ;  /* 0x00000010ff427819 */ /* 0x000fe2000001163b */
[----:B------:R-:W-:Y:S01]  /*66d0*/  IMAD.MOV.U32 R59, RZ, RZ, R12 ;  /* 0x000000ffff3b7224 */ /* 0x000fe200078e000c */
[----:B------:R-:W-:-:S02]  /*66e0*/  LOP3.LUT R13, R58, 0xff00, R61, 0xf8, !PT ;  /* 0x0000ff003a0d7812 */ /* 0x000fc400078ef83d */
[----:B------:R-:W-:Y:S01]  /*66f0*/  LOP3.LUT R60, R60, 0xff00, R67, 0xf8, !PT ;  /* 0x0000ff003c3c7812 */ /* 0x000fe200078ef843 */
[----:B------:R-:W-:Y:S01]  /*6700*/  IMAD.U32 R67, R64, 0x10000, RZ ;  /* 0x0001000040437824 */ /* 0x000fe200078e00ff */
[----:B------:R-:W-:Y:S02]  /*6710*/  SHF.L.U32 R58, R66, 0x10, RZ ;  /* 0x00000010423a7819 */ /* 0x000fe400000006ff */
[----:B------:R-:W-:Y:S02]  /*6720*/  F2FP.F16.E4M3.UNPACK_B R61, R148.H1 ;  /* 0x00000094ff3d723e */ /* 0x000fe400030006ff */
[-C--:B------:R-:W-:Y:S02]  /*6730*/  F2FP.F16.E4M3.UNPACK_B R12, R11.reuse ;  /* 0x0000000bff0c723e */ /* 0x080fe400020006ff */
        /* <DEDUP_REMOVED lines=9> */
[--C-:B------:R-:W-:Y:S02]  /*67d0*/  HADD2.F32 R67, -RZ, R66.reuse.H0_H0 ;  /* 0x20000042ff437230 */ /* 0x100fe40000004100 */
        /* <DEDUP_REMOVED lines=15> */
[--C-:B------:R-:W-:Y:S01]  /*68d0*/  HADD2.F32 R64, -RZ, R60.reuse.H0_H0 ;  /* 0x2000003cff407230 */ /* 0x100fe20000004100 */
[----:B------:R-:W-:Y:S01]  /*68e0*/  F2FP.F16.E4M3.UNPACK_B R74, R58.H1 ;  /* 0x0000003aff4a723e */ /* 0x000fe200030006ff */
[----:B------:R-:W-:-:S02]  /*68f0*/  HADD2.F32 R66, -RZ, R60.H1_H1 ;  /* 0x3000003cff427230 */ /* 0x000fc40000004100 */
[----:B------:R-:W-:Y:S02]  /*6900*/  HADD2.F32 R148, -RZ, R148.H0_H0 ;  /* 0x20000094ff947230 */ /* 0x000fe40000004100 */
[-C--:B------:R-:W-:Y:S01]  /*6910*/  FMUL.FTZ R71, R64, R67.reuse ;  /* 0x0000004340477220 */ /* 0x080fe20000410000 */
[--C-:B------:R-:W-:Y:S02]  /*6920*/  HADD2.F32 R61, -RZ, R59.reuse.H1_H1 ;  /* 0x3000003bff3d7230 */ /* 0x100fe40000004100 */
[----:B------:R-:W-:Y:S01]  /*6930*/  FMUL.FTZ R69, R66, R67 ;  /* 0x0000004342457220 */ /* 0x000fe20000410000 */
[----:B------:R-:W-:Y:S02]  /*6940*/  HADD2.F32 R60, -RZ, R59.H0_H0 ;  /* 0x2000003bff3c7230 */ /* 0x000fe40000004100 */
[--C-:B------:R-:W-:Y:S02]  /*6950*/  HADD2.F32 R59, -RZ, R146.reuse.H1_H1 ;  /* 0x30000092ff3b7230 */ /* 0x100fe40000004100 */
[----:B------:R-:W-:Y:S01]  /*6960*/  FMUL.FTZ R67, R61, R148 ;  /* 0x000000943d437220 */ /* 0x000fe20000410000 */
[----:B------:R-:W-:-:S02]  /*6970*/  HADD2.F32 R146, -RZ, R146.H0_H0 ;  /* 0x20000092ff927230 */ /* 0x000fc40000004100 */
[----:B------:R-:W-:Y:S01]  /*6980*/  FMUL.FTZ R148, R60, R148 ;  /* 0x000000943c947220 */ /* 0x000fe20000410000 */
[-C--:B------:R-:W-:Y:S01]  /*6990*/  FFMA.FTZ R64, R64, R59.reuse, -R69 ;  /* 0x0000003b40407223 */ /* 0x080fe20000010845 */
[----:B------:R-:W-:Y:S01]  /*69a0*/  FFMA.FTZ R71, R66, R59, R71 ;  /* 0x0000003b42477223 */ /* 0x000fe20000010047 */
[-C--:B------:R-:W-:Y:S01]  /*69b0*/  FFMA.FTZ R59, R60, R146.reuse, -R67 ;  /* 0x000000923c3b7223 */ /* 0x080fe20000010843 */
[----:B------:R-:W-:Y:S01]  /*69c0*/  FFMA.FTZ R60, R61, R146, R148 ;  /* 0x000000923d3c7223 */ /* 0x000fe20000010094 */
[----:B------:R-:W-:Y:S02]  /*69d0*/  F2FP.F16.E4M3.UNPACK_B R67, R15.H1 ;  /* 0x0000000fff43723e */ /* 0x000fe400030006ff */
[----:B------:R-:W-:Y:S02]  /*69e0*/  F2FP.SATFINITE.E4M3.F32.PACK_AB_MERGE_C R61, R73, R70, RZ ;  /* 0x00000046493d723e */ /* 0x000fe400048070ff */
[----:B------:R-:W-:Y:S01]  /*69f0*/  F2FP.F16.E4M3.UNPACK_B R66, R14.H1 ;  /* 0x0000000eff42723e */ /* 0x000fe200030006ff */
[--C-:B------:R-:W-:Y:S01]  /*6a00*/  HADD2.F32 R68, -RZ, R67.reuse.H0_H0 ;  /* 0x20000043ff447230 */ /* 0x100fe20000004100 */
[----:B------:R-:W-:Y:S01]  /*6a10*/  F2FP.F16.E4M3.UNPACK_B R73, R58 ;  /* 0x0000003aff49723e */ /* 0x000fe200020006ff */
[----:B------:R-:W-:Y:S01]  /*6a20*/  HADD2.F32 R67, -RZ, R67.H1_H1 ;  /* 0x30000043ff437230 */ /* 0x000fe20000004100 */
[----:B------:R-:W-:Y:S01]  /*6a30*/  F2FP.SATFINITE.E4M3.F32.PACK_AB_MERGE_C R64, R71, R64, RZ ;  /* 0x000000404740723e */ /* 0x000fe200048070ff */
[----:B------:R-:W-:Y:S01]  /*6a40*/  HADD2.F32 R71, -RZ, R74.H1_H1 ;  /* 0x3000004aff477230 */ /* 0x000fe20000004100 */
[-C--:B------:R-:W-:Y:S01]  /*6a50*/  F2FP.F16.E4M3.UNPACK_B R70, R13.reuse.H1 ;  /* 0x0000000dff46723e */ /* 0x080fe200030006ff */
[----:B------:R-:W-:Y:S01]  /*6a60*/  HADD2.F32 R58, -RZ, R66.H1_H1 ;  /* 0x30000042ff3a7230 */ /* 0x000fe20000004100 */
[----:B------:R-:W-:Y:S01]  /*6a70*/  F2FP.F16.E4M3.UNPACK_B R69, R13 ;  /* 0x0000000dff45723e */ /* 0x000fe200020006ff */
[----:B------:R-:W-:-:S02]  /*6a80*/  HADD2.F32 R75, -RZ, R73.H1_H1 ;  /* 0x30000049ff4b7230 */ /* 0x000fc40000004100 */
[CC--:B------:R-:W-:Y:S01]  /*6a90*/  FMUL.FTZ R13, R67.reuse, R71.reuse ;  /* 0x00000047430d7220 */ /* 0x0c0fe20000410000 */
[----:B------:R-:W-:Y:S02]  /*6aa0*/  HADD2.F32 R66, -RZ, R66.H0_H0 ;  /* 0x20000042ff427230 */ /* 0x000fe40000004100 */
[----:B------:R-:W-:Y:S01]  /*6ab0*/  FMUL.FTZ R76, R68, R71 ;  /* 0x00000047444c7220 */ /* 0x000fe20000410000 */
[----:B------:R-:W-:Y:S02]  /*6ac0*/  HADD2.F32 R72, -RZ, R70.H1_H1 ;  /* 0x30000046ff487230 */ /* 0x000fe40000004100 */
[----:B------:R-:W-:Y:S01]  /*6ad0*/  FMUL.FTZ R77, R58, R75 ;  /* 0x0000004b3a4d7220 */ /* 0x000fe20000410000 */
[----:B------:R-:W-:Y:S01]  /*6ae0*/  HADD2.F32 R71, -RZ, R69.H1_H1 ;  /* 0x30000045ff477230 */ /* 0x000fe20000004100 */
[----:B------:R-:W-:Y:S01]  /*6af0*/  F2FP.F16.E4M3.UNPACK_B R15, R15 ;  /* 0x0000000fff0f723e */ /* 0x000fe200020006ff */
[----:B------:R-:W-:Y:S01]  /*6b00*/  FMUL.FTZ R75, R66, R75 ;  /* 0x0000004b424b7220 */ /* 0x000fe20000410000 */
[----:B------:R-:W-:Y:S01]  /*6b10*/  F2FP.F16.E4M3.UNPACK_B R14, R14 ;  /* 0x0000000eff0e723e */ /* 0x000fe200020006ff */
[-C--:B------:R-:W-:Y:S01]  /*6b20*/  FFMA.FTZ R13, R68, R72.reuse, -R13 ;  /* 0x00000048440d7223 */ /* 0x080fe2000001080d */
[----:B------:R-:W-:Y:S01]  /*6b30*/  FFMA.FTZ R76, R67, R72, R76 ;  /* 0x00000048434c7223 */ /* 0x000fe2000001004c */
[-C--:B------:R-:W-:Y:S01]  /*6b40*/  FFMA.FTZ R77, R66, R71.reuse, -R77 ;  /* 0x00000047424d7223 */ /* 0x080fe2000001084d */
[----:B------:R-:W-:Y:S01]  /*6b50*/  FFMA.FTZ R72, R58, R71, R75 ;  /* 0x000000473a487223 */ /* 0x000fe2000001004b */
[----:B------:R-:W-:-:S02]  /*6b60*/  HADD2.F32 R58, -RZ, R15.H0_H0 ;  /* 0x2000000fff3a7230 */ /* 0x000fc40000004100 */
[----:B------:R-:W-:Y:S01]  /*6b70*/  HADD2.F32 R66, -RZ, R15.H1_H1 ;  /* 0x3000000fff427230 */ /* 0x000fe20000004100 */
[----:B------:R-:W-:Y:S01]  /*6b80*/  F2FP.SATFINITE.E4M3.F32.PACK_AB_MERGE_C R76, R76, R13, RZ ;  /* 0x0000000d4c4c723e */ /* 0x000fe200048070ff */
[----:B------:R-:W-:Y:S01]  /*6b90*/  HADD2.F32 R15, -RZ, R14.H0_H0 ;  /* 0x2000000eff0f7230 */ /* 0x000fe20000004100 */
[----:B------:R-:W-:Y:S01]  /*6ba0*/  F2FP.SATFINITE.E4M3.F32.PACK_AB_MERGE_C R72, R72, R77, RZ ;  /* 0x0000004d4848723e */ /* 0x000fe200048070ff */
[----:B------:R-:W-:Y:S01]  /*6bb0*/  HADD2.F32 R71, -RZ, R74.H0_H0 ;  /* 0x2000004aff477230 */ /* 0x000fe20000004100 */
[----:B------:R-:W-:Y:S01]  /*6bc0*/  F2FP.SATFINITE.E4M3.F32.PACK_AB_MERGE_C R13, R12, R11, R61 ;  /* 0x0000000b0c0d723e */ /* 0x000fe2000480703d */
[----:B------:R-:W-:Y:S01]  /*6bd0*/  HADD2.F32 R14, -RZ, R14.H1_H1 ;  /* 0x3000000eff0e7230 */ /* 0x000fe20000004100 */
[----:B------:R-:W-:Y:S01]  /*6be0*/  F2FP.SATFINITE.E4M3.F32.PACK_AB_MERGE_C R12, R60, R59, R64 ;  /* 0x0000003b3c0c723e */ /* 0x000fe20004807040 */
[----:B------:R-:W-:Y:S02]  /*6bf0*/  HADD2.F32 R73, -RZ, R73.H0_H0 ;  /* 0x20000049ff497230 */ /* 0x000fe40000004100 */
[----:B------:R-:W-:Y:S01]  /*6c00*/  FMUL.FTZ R75, R66, R71 ;  /* 0x00000047424b7220 */ /* 0x000fe20000410000 */
[----:B------:R-:W-:-:S02]  /*6c10*/  HADD2.F32 R67, -RZ, R70.H0_H0 ;  /* 0x20000046ff437230 */ /* 0x000fc40000004100 */
[----:B------:R-:W-:Y:S01]  /*6c20*/  FMUL.FTZ R71, R58, R71 ;  /* 0x000000473a477220 */ /* 0x000fe20000410000 */
[----:B------:R-:W-:Y:S02]  /*6c30*/  HADD2.F32 R69, -RZ, R69.H0_H0 ;  /* 0x20000045ff457230 */ /* 0x000fe40000004100 */
[-C--:B------:R-:W-:Y:S01]  /*6c40*/  FMUL.FTZ R68, R14, R73.reuse ;  /* 0x000000490e447220 */ /* 0x080fe20000410000 */
[C---:B------:R-:W-:Y:S01]  /*6c50*/  FMUL.FTZ R73, R15.reuse, R73 ;  /* 0x000000490f497220 */ /* 0x040fe20000410000 */
[-C--:B------:R-:W-:Y:S01]  /*6c60*/  FFMA.FTZ R75, R58, R67.reuse, -R75 ;  /* 0x000000433a4b7223 */ /* 0x080fe2000001084b */
[----:B------:R-:W-:Y:S01]  /*6c70*/  FFMA.FTZ R66, R66, R67, R71 ;  /* 0x0000004342427223 */ /* 0x000fe20000010047 */
[-C--:B------:R-:W-:Y:S01]  /*6c80*/  FFMA.FTZ R68, R15, R69.reuse, -R68 ;  /* 0x000000450f447223 */ /* 0x080fe20000010844 */
[----:B------:R-:W-:-:S03]  /*6c90*/  FFMA.FTZ R73, R14, R69, R73 ;  /* 0x000000450e497223 */ /* 0x000fc60000010049 */
[----:B------:R-:W-:Y:S02]  /*6ca0*/  F2FP.SATFINITE.E4M3.F32.PACK_AB_MERGE_C R15, R66, R75, R76 ;  /* 0x0000004b420f723e */ /* 0x000fe4000480704c */
[----:B------:R-:W-:-:S07]  /*6cb0*/  F2FP.SATFINITE.E4M3.F32.PACK_AB_MERGE_C R14, R73, R68, R72 ;  /* 0x00000044490e723e */ /* 0x000fce0004807048 */
.L_x_474:
[----:B------:R-:W-:Y:S05]  /*6cc0*/  BSYNC B2 ;  /* 0x0000000000027941 */ /* 0x000fea0003800000 */
.L_x_473:
[----:B0-----:R0:W-:Y:S02]  /*6cd0*/  ST.E.128 desc[UR50][R62.64], R12 ;  /* 0x0000000c3e007985 */ /* 0x0011e4000c101d32 */
.L_x_472:
[----:B------:R-:W-:Y:S05]  /*6ce0*/  BSYNC B1 ;  /* 0x0000000000017941 */ /* 0x000fea0003800000 */
.L_x_471:
[----:B------:R-:W-:Y:S01]  /*6cf0*/  ISETP.NE.AND P2, PT, R29, RZ, PT ;  /* 0x000000ff1d00720c */ /* 0x000fe20003f45270 */
[----:B------:R-:W-:-:S12]  /*6d00*/  BSSY B1, `(.L_x_475) ;  /* 0x0000073000017945 */ /* 0x000fd80003800000 */
[----:B------:R-:W-:Y:S05]  /*6d10*/  @!P2 BRA `(.L_x_476) ;  /* 0x0000000400c4a947 */ /* 0x000fea0003800000 */
[----:B0-----:R-:W-:Y:S01]  /*6d20*/  IMAD.SHL.U32 R12, R170, 0x10, RZ ;  /* 0x00000010aa0c7824 */ /* 0x001fe200078e00ff */
[----:B------:R-:W-:Y:S04]  /*6d30*/  BSSY B2, `(.L_x_477) ;  /* 0x000006e000027945 */ /* 0x000fe80003800000 */
[----:B--2---:R-:W-:-:S04]  /*6d40*/  IADD3 R58, P2, R12, R121, RZ ;  /* 0x000000790c3a7210 */ /* 0x004fc80007f5e0ff */
[----:B------:R-:W-:Y:S02]  /*6d50*/  LEA.HI.X.SX32 R59, R12, R65, 0x1, P2 ;  /* 0x000000410c3b7211 */ /* 0x000fe400010f0eff */
[----:B------:R0:W2:Y:S01]  /*6d60*/  LDS.128 R12, [R36+0x1c400] ;  /* 0x01c40000240c7984 */ /* 0x0000a20000000c00 */
[----:B------:R-:W-:-:S13]  /*6d70*/  ISETP.GE.AND P2, PT, R197, R117, PT ;  /* 0x00000075c500720c */ /* 0x000fda0003f46270 */
[----:B0-----:R-:W-:Y:S05]  /*6d80*/  @P2 BRA `(.L_x_478) ;  /* 0x0000000400a02947 */ /* 0x001fea0003800000 */
[----:B------:R-:W-:Y:S01]  /*6d90*/  SHF.R.U32.HI R54, RZ, 0x8, R55 ;  /* 0x00000008ff367819 */ /* 0x000fe20000011637 */
[----:B--2-4-:R-:W-:Y:S01]  /*6da0*/  IMAD.MOV.U32 R11, RZ, RZ, R13 ;  /* 0x000000ffff0b7224 */ /* 0x014fe200078e000d */
[----:B------:R-:W-:Y:S02]  /*6db0*/  SHF.R.U32.HI R56, RZ, 0x8, R57 ;  /* 0x00000008ff387819 */ /* 0x000fe40000011639 */
[----:B------:R-:W-:Y:S01]  /*6dc0*/  SHF.R.U32.HI R62, RZ, 0x10, R55 ;  /* 0x00000010ff3e7819 */ /* 0x000fe20000011637 */
[----:B------:R-:W-:Y:S01]  /*6dd0*/  IMAD.SHL.U32 R54, R54, 0x100, RZ ;  /* 0x0000010036367824 */ /* 0x000fe200078e00ff */
[----:B------:R-:W-:Y:S01]  /*6de0*/  LOP3.LUT R61, R55, 0xff0000ff, RZ, 0xc0, !PT ;  /* 0xff0000ff373d7812 */ /* 0x000fe200078ec0ff */
[----:B------:R-:W-:Y:S01]  /*6df0*/  IMAD.MOV.U32 R55, RZ, RZ, R12 ;  /* 0x000000ffff377224 */ /* 0x000fe200078e000c */
[----:B------:R-:W-:Y:S01]  /*6e00*/  SHF.R.U32.HI R60, RZ, 0x10, R57 ;  /* 0x00000010ff3c7819 */ /* 0x000fe20000011639 */
[----:B------:R-:W-:Y:S01]  /*6e10*/  IMAD.U32 R13, R62, 0x10000, RZ ;  /* 0x000100003e0d7824 */ /* 0x000fe200078e00ff */
[----:B------:R-:W-:-:S02]  /*6e20*/  LOP3.LUT R57, R57, 0xff0000ff, RZ, 0xc0, !PT ;  /* 0xff0000ff39397812 */ /* 0x000fc400078ec0ff */
[----:B------:R-:W-:Y:S02]  /*6e30*/  SHF.L.U32 R56, R56, 0x8, RZ ;  /* 0x0000000838387819 */ /* 0x000fe400000006ff */
[----:B------:R-:W-:Y:S02]  /*6e40*/  LOP3.LUT R54, R61, 0xff00, R54, 0xf8, !PT ;  /* 0x0000ff003d367812 */ /* 0x000fe400078ef836 */
[----:B------:R-:W-:Y:S02]  /*6e50*/  LOP3.LUT R61, R57, 0xff00, R56, 0xf8, !PT ;  /* 0x0000ff00393d7812 */ /* 0x000fe400078ef838 */
[----:B------:R-:W-:Y:S02]  /*6e60*/  SHF.L.U32 R56, R60, 0x10, RZ ;  /* 0x000000103c387819 */ /* 0x000fe400000006ff */
[----:B------:R-:W-:Y:S02]  /*6e70*/  F2FP.F16.E4M3.UNPACK_B R57, R144.H1 ;  /* 0x00000090ff39723e */ /* 0x000fe400030006ff */
[----:B------:R-:W-:-:S02]  /*6e80*/  F2FP.F16.E4M3.UNPACK_B R12, R11 ;  /* 0x0000000bff0c723e */ /* 0x000fc400020006ff */
[----:B------:R-:W-:Y:S01]  /*6e90*/  LOP3.LUT R13, R54, 0xff0000, R13, 0xf8, !PT ;  /* 0x00ff0000360d7812 */ /* 0x000fe200078ef80d */
[--C-:B------:R-:W-:Y:S01]  /*6ea0*/  HADD2.F32 R67, -RZ, R57.reuse.H0_H0 ;  /* 0x20000039ff437230 */ /* 0x100fe20000004100 */
[----:B------:R-:W-:Y:S01]  /*6eb0*/  LOP3.LUT R54, R61, 0xff0000, R56, 0xf8, !PT ;  /* 0x00ff00003d367812 */ /* 0x000fe200078ef838 */
[--C-:B------:R-:W-:Y:S01]  /*6ec0*/  HADD2.F32 R56, -RZ, R12.reuse.H1_H1 ;  /* 0x3000000cff387230 */ /* 0x100fe20000004100 */
[----:B------:R-:W-:Y:S01]  /*6ed0*/  F2FP.F16.E4M3.UNPACK_B R61, R143.H1 ;  /* 0x0000008fff3d723e */ /* 0x000fe200030006ff */
[----:B------:R-:W-:Y:S01]  /*6ee0*/  HADD2.F32 R12, -RZ, R12.H0_H0 ;  /* 0x2000000cff0c7230 */ /* 0x000fe20000004100 */
[----:B------:R-:W-:Y:S01]  /*6ef0*/  F2FP.F16.E4M3.UNPACK_B R11, R11.H1 ;  /* 0x0000000bff0b723e */ /* 0x000fe200030006ff */
[----:B------:R-:W-:Y:S02]  /*6f00*/  HADD2.F32 R62, -RZ, R57.H1_H1 ;  /* 0x30000039ff3e7230 */ /* 0x000fe40000004100 */
[----:B------:R-:W-:Y:S01]  /*6f10*/  FMUL.FTZ R69, R56, R67 ;  /* 0x0000004338457220 */ /* 0x000fe20000410000 */
[----:B------:R-:W-:-:S02]  /*6f20*/  HADD2.F32 R63, -RZ, R61.H0_H0 ;  /* 0x2000003dff3f7230 */ /* 0x000fc40000004100 */
        /* <DEDUP_REMOVED lines=17> */
[----:B------:R-:W-:Y:S01]  /*7040*/  HADD2.F32 R60, -RZ, R56.H0_H0 ;  /* 0x20000038ff3c7230 */ /* 0x000fe20000004100 */
[----:B------:R-:W-:Y:S01]  /*7050*/  F2FP.F16.E4M3.UNPACK_B R68, R54 ;  /* 0x00000036ff44723e */ /* 0x000fe200020006ff */
[----:B------:R-:W-:-:S02]  /*7060*/  HADD2.F32 R144, -RZ, R144.H0_H0 ;  /* 0x20000090ff907230 */ /* 0x000fc40000004100 */
[-C--:B------:R-:W-:Y:S01]  /*7070*/  FMUL.FTZ R67, R61, R62.reuse ;  /* 0x0000003e3d437220 */ /* 0x080fe20000410000 */
[--C-:B------:R-:W-:Y:S02]  /*7080*/  HADD2.F32 R57, -RZ, R55.reuse.H1_H1 ;  /* 0x30000037ff397230 */ /* 0x100fe40000004100 */
[----:B------:R-:W-:Y:S01]  /*7090*/  FMUL.FTZ R62, R60, R62 ;  /* 0x0000003e3c3e7220 */ /* 0x000fe20000410000 */
[----:B------:R-:W-:Y:S02]  /*70a0*/  HADD2.F32 R56, -RZ, R55.H0_H0 ;  /* 0x20000037ff387230 */ /* 0x000fe40000004100 */
[--C-:B------:R-:W-:Y:S02]  /*70b0*/  HADD2.F32 R55, -RZ, R143.reuse.H1_H1 ;  /* 0x3000008fff377230 */ /* 0x100fe40000004100 */
[-C--:B------:R-:W-:Y:S01]  /*70c0*/  FMUL.FTZ R63, R57, R144.reuse ;  /* 0x00000090393f7220 */ /* 0x080fe20000410000 */
[----:B------:R-:W-:Y:S02]  /*70d0*/  HADD2.F32 R143, -RZ, R143.H0_H0 ;  /* 0x2000008fff8f7230 */ /* 0x000fe40000004100 */
[----:B------:R-:W-:Y:S01]  /*70e0*/  FMUL.FTZ R144, R56, R144 ;  /* 0x0000009038907220 */ /* 0x000fe20000410000 */
[----:B------:R-:W-:-:S02]  /*70f0*/  HADD2.F32 R70, -RZ, R68.H1_H1 ;  /* 0x30000044ff467230 */ /* 0x000fc40000004100 */
[-C--:B------:R-:W-:Y:S01]  /*7100*/  FFMA.FTZ R60, R60, R55.reuse, -R67 ;  /* 0x000000373c3c7223 */ /* 0x080fe20000010843 */
[----:B------:R-:W-:Y:S01]  /*7110*/  FFMA.FTZ R61, R61, R55, R62 ;  /* 0x000000373d3d7223 */ /* 0x000fe2000001003e */
[-C--:B------:R-:W-:Y:S01]  /*7120*/  FFMA.FTZ R55, R56, R143.reuse, -R63 ;  /* 0x0000008f38377223 */ /* 0x080fe2000001083f */
[----:B------:R-:W-:Y:S01]  /*7130*/  FFMA.FTZ R56, R57, R143, R144 ;  /* 0x0000008f39387223 */ /* 0x000fe20000010090 */
[----:B------:R-:W-:Y:S01]  /*7140*/  F2FP.F16.E4M3.UNPACK_B R62, R15.H1 ;  /* 0x0000000fff3e723e */ /* 0x000fe200030006ff */
[----:B------:R-:W-:Y:S01]  /*7150*/  HADD2.F32 R67, -RZ, R66.H1_H1 ;  /* 0x30000042ff437230 */ /* 0x000fe20000004100 */
[----:B------:R-:W-:Y:S01]  /*7160*/  F2FP.SATFINITE.E4M3.F32.PACK_AB_MERGE_C R57, R69, R64, RZ ;  /* 0x000000404539723e */ /* 0x000fe200048070ff */
[----:B------:R-:W-:Y:S01]  /*7170*/  HADD2.F32 R68, -RZ, R68.H0_H0 ;  /* 0x20000044ff447230 */ /* 0x000fe20000004100 */
[----:B------:R-:W-:Y:S01]  /*7180*/  F2FP.F16.E4M3.UNPACK_B R69, R54.H1 ;  /* 0x00000036ff45723e */ /* 0x000fe200030006ff */
[--C-:B------:R-:W-:Y:S01]  /*7190*/  HADD2.F32 R63, -RZ, R62.reuse.H0_H0 ;  /* 0x2000003eff3f7230 */ /* 0x100fe20000004100 */
[----:B------:R-:W-:Y:S01]  /*71a0*/  F2FP.SATFINITE.E4M3.F32.PACK_AB_MERGE_C R60, R61, R60, RZ ;  /* 0x0000003c3d3c723e */ /* 0x000fe200048070ff */
[----:B------:R-:W-:Y:S01]  /*71b0*/  HADD2.F32 R62, -RZ, R62.H1_H1 ;  /* 0x3000003eff3e7230 */ /* 0x000fe20000004100 */
[----:B------:R-:W-:Y:S01]  /*71c0*/  F2FP.F16.E4M3.UNPACK_B R61, R14.H1 ;  /* 0x0000000eff3d723e */ /* 0x000fe200030006ff */
[--C-:B------:R-:W-:Y:S01]  /*71d0*/  HADD2.F32 R71, -RZ, R69.reuse.H1_H1 ;  /* 0x30000045ff477230 */ /* 0x100fe20000004100 */
[----:B------:R-:W-:Y:S01]  /*71e0*/  F2FP.F16.E4M3.UNPACK_B R64, R13 ;  /* 0x0000000dff40723e */ /* 0x000fe200020006ff */
[----:B------:R-:W-:Y:S01]  /*71f0*/  HADD2.F32 R69, -RZ, R69.H0_H0 ;  /* 0x20000045ff457230 */ /* 0x000fe20000004100 */
[----:B------:R-:W-:Y:S01]  /*7200*/  F2FP.F16.E4M3.UNPACK_B R15, R15 ;  /* 0x0000000fff0f723e */ /* 0x000fe200020006ff */
[----:B------:R-:W-:-:S02]  /*7210*/  HADD2.F32 R54, -RZ, R61.H1_H1 ;  /* 0x3000003dff367230 */ /* 0x000fc40000004100 */
[-C--:B------:R-:W-:Y:S01]  /*7220*/  FMUL.FTZ R72, R62, R71.reuse ;  /* 0x000000473e487220 */ /* 0x080fe20000410000 */
[----:B------:R-:W-:Y:S02]  /*7230*/  HADD2.F32 R61, -RZ, R61.H0_H0 ;  /* 0x2000003dff3d7230 */ /* 0x000fe40000004100 */
[C---:B------:R-:W-:Y:S01]  /*7240*/  FMUL.FTZ R73, R63.reuse, R71 ;  /* 0x000000473f497220 */ /* 0x040fe20000410000 */
[----:B------:R-:W-:Y:S02]  /*7250*/  HADD2.F32 R13, -RZ, R64.H1_H1 ;  /* 0x30000040ff0d7230 */ /* 0x000fe40000004100 */
[-C--:B------:R-:W-:Y:S01]  /*7260*/  FFMA.FTZ R71, R63, R67.reuse, -R72 ;  /* 0x000000433f477223 */ /* 0x080fe20000010848 */
[-C--:B------:R-:W-:Y:S01]  /*7270*/  FMUL.FTZ R72, R54, R70.reuse ;  /* 0x0000004636487220 */ /* 0x080fe20000410000 */
[C---:B------:R-:W-:Y:S01]  /*7280*/  FMUL.FTZ R63, R61.reuse, R70 ;  /* 0x000000463d3f7220 */ /* 0x040fe20000410000 */
[----:B------:R-:W-:Y:S01]  /*7290*/  F2FP.F16.E4M3.UNPACK_B R14, R14 ;  /* 0x0000000eff0e723e */ /* 0x000fe200020006ff */
[----:B------:R-:W-:Y:S01]  /*72a0*/  FFMA.FTZ R74, R62, R67, R73 ;  /* 0x000000433e4a7223 */ /* 0x000fe20000010049 */
[-C--:B------:R-:W-:Y:S01]  /*72b0*/  FFMA.FTZ R72, R61, R13.reuse, -R72 ;  /* 0x0000000d3d487223 */ /* 0x080fe20000010848 */
[----:B------:R-:W-:Y:S01]  /*72c0*/  FFMA.FTZ R63, R54, R13, R63 ;  /* 0x0000000d363f7223 */ /* 0x000fe2000001003f */
[----:B------:R-:W-:-:S02]  /*72d0*/  HADD2.F32 R54, -RZ, R15.H0_H0 ;  /* 0x2000000fff367230 */ /* 0x000fc40000004100 */
[--C-:B------:R-:W-:Y:S01]  /*72e0*/  HADD2.F32 R13, -RZ, R14.reuse.H0_H0 ;  /* 0x2000000eff0d7230 */ /* 0x100fe20000004100 */
[----:B------:R-:W-:Y:S01]  /*72f0*/  F2FP.SATFINITE.E4M3.F32.PACK_AB_MERGE_C R71, R74, R71, RZ ;  /* 0x000000474a47723e */ /* 0x000fe200048070ff */
[----:B------:R-:W-:Y:S02]  /*7300*/  HADD2.F32 R15, -RZ, R15.H1_H1 ;  /* 0x3000000fff0f7230 */ /* 0x000fe40000004100 */
[-C--:B------:R-:W-:Y:S01]  /*7310*/  FMUL.FTZ R70, R54, R69.reuse ;  /* 0x0000004536467220 */ /* 0x080fe20000410000 */
[----:B------:R-:W-:Y:S02]  /*7320*/  HADD2.F32 R14, -RZ, R14.H1_H1 ;  /* 0x3000000eff0e7230 */ /* 0x000fe40000004100 */
[----:B------:R-:W-:Y:S01]  /*7330*/  FMUL.FTZ R61, R13, R68 ;  /* 0x000000440d3d7220 */ /* 0x000fe20000410000 */
[----:B------:R-:W-:Y:S02]  /*7340*/  HADD2.F32 R66, -RZ, R66.H0_H0 ;  /* 0x20000042ff427230 */ /* 0x000fe40000004100 */
[----:B------:R-:W-:Y:S01]  /*7350*/  FMUL.FTZ R67, R15, R69 ;  /* 0x000000450f437220 */ /* 0x000fe20000410000 */
[----:B------:R-:W-:-:S02]  /*7360*/  HADD2.F32 R64, -RZ, R64.H0_H0 ;  /* 0x20000040ff407230 */ /* 0x000fc40000004100 */
[----:B------:R-:W-:Y:S01]  /*7370*/  FMUL.FTZ R62, R14, R68 ;  /* 0x000000440e3e7220 */ /* 0x000fe20000410000 */
[----:B------:R-:W-:Y:S01]  /*7380*/  F2FP.SATFINITE.E4M3.F32.PACK_AB_MERGE_C R63, R63, R72, RZ ;  /* 0x000000483f3f723e */ /* 0x000fe200048070ff */
[-C--:B------:R-:W-:Y:S01]  /*7390*/  FFMA.FTZ R67, R54, R66.reuse, -R67 ;  /* 0x0000004236437223 */ /* 0x080fe20000010843 */
[----:B------:R-:W-:Y:S01]  /*73a0*/  FFMA.FTZ R70, R15, R66, R70 ;  /* 0x000000420f467223 */ /* 0x000fe20000010046 */
[-C--:B------:R-:W-:Y:S01]  /*73b0*/  FFMA.FTZ R62, R13, R64.reuse, -R62 ;  /* 0x000000400d3e7223 */ /* 0x080fe2000001083e */
[----:B------:R-:W-:Y:S01]  /*73c0*/  FFMA.FTZ R61, R14, R64, R61 ;  /* 0x000000400e3d7223 */ /* 0x000fe2000001003d */
[----:B------:R-:W-:Y:S02]  /*73d0*/  F2FP.SATFINITE.E4M3.F32.PACK_AB_MERGE_C R13, R12, R11, R57 ;  /* 0x0000000b0c0d723e */ /* 0x000fe40004807039 */
[----:B------:R-:W-:Y:S02]  /*73e0*/  F2FP.SATFINITE.E4M3.F32.PACK_AB_MERGE_C R12, R56, R55, R60 ;  /* 0x00000037380c723e */ /* 0x000fe4000480703c */
[----:B------:R-:W-:-:S02]  /*73f0*/  F2FP.SATFINITE.E4M3.F32.PACK_AB_MERGE_C R14, R61, R62, R63 ;  /* 0x0000003e3d0e723e */ /* 0x000fc4000480703f */
[----:B------:R-:W-:-:S07]  /*7400*/  F2FP.SATFINITE.E4M3.F32.PACK_AB_MERGE_C R15, R70, R67, R71 ;  /* 0x00000043460f723e */ /* 0x000fce0004807047 */
.L_x_478:
[----:B------:R-:W-:Y:S05]  /*7410*/  BSYNC B2 ;  /* 0x0000000000027941 */ /* 0x000fea0003800000 */
.L_x_477:
[----:B--2---:R0:W-:Y:S02]  /*7420*/  ST.E.128 desc[UR50][R58.64], R12 ;  /* 0x0000000c3a007985 */ /* 0x0041e4000c101d32 */
.L_x_476:
[----:B------:R-:W-:Y:S05]  /*7430*/  BSYNC B1 ;  /* 0x0000000000017941 */ /* 0x000fea0003800000 */
.L_x_475:
        /* <DEDUP_REMOVED lines=10> */
[----:B----4-:R-:W-:Y:S02]  /*74e0*/  SHF.R.U32.HI R11, RZ, 0x8, R51 ;  /* 0x00000008ff0b7819 */ /* 0x010fe40000011633 */
[--C-:B------:R-:W-:Y:S02]  /*74f0*/  SHF.R.U32.HI R57, RZ, 0x8, R53.reuse ;  /* 0x00000008ff397819 */ /* 0x100fe40000011635 */
[----:B------:R-:W-:Y:S02]  /*7500*/  LOP3.LUT R52, R53, 0xff0000ff, RZ, 0xc0, !PT ;  /* 0xff0000ff35347812 */ /* 0x000fe400078ec0ff */
[----:B------:R-:W-:Y:S01]  /*7510*/  SHF.R.U32.HI R56, RZ, 0x10, R53 ;  /* 0x00000010ff387819 */ /* 0x000fe20000011635 */
[----:B------:R-:W-:Y:S01]  /*7520*/  IMAD.SHL.U32 R53, R11, 0x100, RZ ;  /* 0x000001000b357824 */ /* 0x000fe200078e00ff */
[----:B------:R-:W-:Y:S01]  /*7530*/  LOP3.LUT R50, R51, 0xff0000ff, RZ, 0xc0, !PT ;  /* 0xff0000ff33327812 */ /* 0x000fe200078ec0ff */
[----:B------:R-:W-:Y:S01]  /*7540*/  IMAD.SHL.U32 R57, R57, 0x100, RZ ;  /* 0x0000010039397824 */ /* 0x000fe200078e00ff */
[----:B------:R-:W-:Y:S01]  /*7550*/  SHF.R.U32.HI R58, RZ, 0x10, R51 ;  /* 0x00000010ff3a7819 */ /* 0x000fe20000011633 */
[----:B--2---:R-:W-:Y:S01]  /*7560*/  IMAD.MOV.U32 R51, RZ, RZ, R12 ;  /* 0x000000ffff337224 */ /* 0x004fe200078e000c */
[----:B------:R-:W-:-:S02]  /*7570*/  MOV R11, R13 ;  /* 0x0000000d000b7202 */ /* 0x000fc40000000f00 */
[----:B------:R-:W-:Y:S01]  /*7580*/  LOP3.LUT R13, R50, 0xff00, R53, 0xf8, !PT ;  /* 0x0000ff00320d7812 */ /* 0x000fe200078ef835 */
[----:B------:R-:W-:Y:S01]  /*7590*/  IMAD.U32 R50, R58, 0x10000, RZ ;  /* 0x000100003a327824 */ /* 0x000fe200078e00ff */
[----:B------:R-:W-:Y:S01]  /*75a0*/  LOP3.LUT R52, R52, 0xff00, R57, 0xf8, !PT ;  /* 0x0000ff0034347812 */ /* 0x000fe200078ef839 */
        /* <DEDUP_REMOVED lines=20> */
[-C--:B------:R-:W-:Y:S01]  /*76f0*/  FMUL.FTZ R60, R56, R58.reuse ;  /* 0x0000003a383c7220 */ /* 0x080fe20000410000 */
[----:B------:R-:W-:Y:S01]  /*7700*/  FMUL.FTZ R63, R53, R58 ;  /* 0x0000003a353f7220 */ /* 0x000fe20000410000 */
[----:B------:R-:W-:Y:S01]  /*7710*/  F2FP.F16.E4M3.UNPACK_B R52, R51.H1 ;  /* 0x00000033ff34723e */ /* 0x000fe200030006ff */
[----:B------:R-:W-:-:S02]  /*7720*/  HADD2.F32 R58, -RZ, R142.H1_H1 ;  /* 0x3000008eff3a7230 */ /* 0x000fc40000004100 */
[-C--:B------:R-:W-:Y:S01]  /*7730*/  FFMA.FTZ R60, R53, R57.reuse, -R60 ;  /* 0x00000039353c7223 */ /* 0x080fe2000001083c */
[----:B------:R-:W-:Y:S01]  /*7740*/  FFMA.FTZ R63, R56, R57, R63 ;  /* 0x00000039383f7223 */ /* 0x000fe2000001003f */
[----:B------:R-:W-:Y:S01]  /*7750*/  F2FP.F16.E4M3.UNPACK_B R51, R51 ;  /* 0x00000033ff33723e */ /* 0x000fe200020006ff */
[--C-:B------:R-:W-:Y:S01]  /*7760*/  HADD2.F32 R57, -RZ, R52.reuse.H1_H1 ;  /* 0x30000034ff397230 */ /* 0x100fe20000004100 */
[----:B------:R-:W-:Y:S01]  /*7770*/  F2FP.F16.E4M3.UNPACK_B R141, R141 ;  /* 0x0000008dff8d723e */ /* 0x000fe200020006ff */
[----:B------:R-:W-:Y:S01]  /*7780*/  HADD2.F32 R56, -RZ, R52.H0_H0 ;  /* 0x20000034ff387230 */ /* 0x000fe20000004100 */
[----:B------:R-:W-:Y:S01]  /*7790*/  F2FP.F16.E4M3.UNPACK_B R62, R50.H1 ;  /* 0x00000032ff3e723e */ /* 0x000fe200030006ff */
[--C-:B------:R-:W-:Y:S02]  /*77a0*/  HADD2.F32 R52, -RZ, R51.reuse.H0_H0 ;  /* 0x20000033ff347230 */ /* 0x100fe40000004100 */
[----:B------:R-:W-:Y:S01]  /*77b0*/  FMUL.FTZ R61, R57, R58 ;  /* 0x0000003a393d7220 */ /* 0x000fe20000410000 */
[----:B------:R-:W-:-:S02]  /*77c0*/  HADD2.F32 R53, -RZ, R51.H1_H1 ;  /* 0x30000033ff357230 */ /* 0x000fc40000004100 */
[----:B------:R-:W-:Y:S01]  /*77d0*/  FMUL.FTZ R58, R56, R58 ;  /* 0x0000003a383a7220 */ /* 0x000fe20000410000 */
[----:B------:R-:W-:Y:S01]  /*77e0*/  HADD2.F32 R142, -RZ, R142.H0_H0 ;  /* 0x2000008eff8e7230 */ /* 0x000fe20000004100 */
[----:B------:R-:W-:Y:S01]  /*77f0*/  F2FP.SATFINITE.E4M3.F32.PACK_AB_MERGE_C R69, R63, R60, RZ ;  /* 0x0000003c3f45723e */ /* 0x000fe200048070ff */
[--C-:B------:R-:W-:Y:S02]  /*7800*/  HADD2.F32 R51, -RZ, R141.reuse.H1_H1 ;  /* 0x3000008dff337230 */ /* 0x100fe40000004100 */
[----:B------:R-:W-:Y:S02]  /*7810*/  HADD2.F32 R141, -RZ, R141.H0_H0 ;  /* 0x2000008dff8d7230 */ /* 0x000fe40000004100 */
[-C--:B------:R-:W-:Y:S01]  /*7820*/  FMUL.FTZ R59, R53, R142.reuse ;  /* 0x0000008e353b7220 */ /* 0x080fe20000410000 */
[----:B------:R-:W-:Y:S01]  /*7830*/  FMUL.FTZ R142, R52, R142 ;  /* 0x0000008e348e7220 */ /* 0x000fe20000410000 */
[-C--:B------:R-:W-:Y:S01]  /*7840*/  FFMA.FTZ R61, R56, R51.reuse, -R61 ;  /* 0x00000033383d7223 */ /* 0x080fe2000001083d */
[----:B------:R-:W-:Y:S01]  /*7850*/  FFMA.FTZ R58, R57, R51, R58 ;  /* 0x00000033393a7223 */ /* 0x000fe2000001003a */
[----:B------:R-:W-:Y:S01]  /*7860*/  FFMA.FTZ R51, R52, R141, -R59 ;  /* 0x0000008d34337223 */ /* 0x000fe2000001083b */
[----:B------:R-:W-:Y:S01]  /*7870*/  F2FP.F16.E4M3.UNPACK_B R56, R15.H1 ;  /* 0x0000000fff38723e */ /* 0x000fe200030006ff */
[----:B------:R-:W-:Y:S01]  /*7880*/  FFMA.FTZ R52, R53, R141, R142 ;  /* 0x0000008d35347223 */ /* 0x000fe2000001008e */
[----:B------:R-:W-:Y:S01]  /*7890*/  F2FP.F16.E4M3.UNPACK_B R53, R14.H1 ;  /* 0x0000000eff35723e */ /* 0x000fe200030006ff */
[----:B------:R-:W-:Y:S01]  /*78a0*/  HADD2.F32 R64, -RZ, R62.H1_H1 ;  /* 0x3000003eff407230 */ /* 0x000fe20000004100 */
[----:B------:R-:W-:Y:S01]  /*78b0*/  F2FP.SATFINITE.E4M3.F32.PACK_AB_MERGE_C R68, R58, R61, RZ ;  /* 0x0000003d3a44723e */ /* 0x000fe200048070ff */
[--C-:B------:R-:W-:Y:S01]  /*78c0*/  HADD2.F32 R57, -RZ, R56.reuse.H0_H0 ;  /* 0x20000038ff397230 */ /* 0x100fe20000004100 */
[----:B------:R-:W-:Y:S01]  /*78d0*/  F2FP.F16.E4M3.UNPACK_B R61, R50 ;  /* 0x00000032ff3d723e */ /* 0x000fe200020006ff */
[----:B------:R-:W-:Y:S01]  /*78e0*/  HADD2.F32 R56, -RZ, R56.H1_H1 ;  /* 0x30000038ff387230 */ /* 0x000fe20000004100 */
[-C--:B------:R-:W-:Y:S01]  /*78f0*/  F2FP.F16.E4M3.UNPACK_B R58, R13.reuse ;  /* 0x0000000dff3a723e */ /* 0x080fe200020006ff */
[----:B------:R-:W-:Y:S01]  /*7900*/  HADD2.F32 R50, -RZ, R53.H1_H1 ;  /* 0x30000035ff327230 */ /* 0x000fe20000004100 */
[----:B------:R-:W-:Y:S01]  /*7910*/  F2FP.F16.E4M3.UNPACK_B R59, R13.H1 ;  /* 0x0000000dff3b723e */ /* 0x000fe200030006ff */
[----:B------:R-:W-:-:S02]  /*7920*/  HADD2.F32 R63, -RZ, R61.H1_H1 ;  /* 0x3000003dff3f7230 */ /* 0x000fc40000004100 */
[-C--:B------:R-:W-:Y:S01]  /*7930*/  FMUL.FTZ R66, R56, R64.reuse ;  /* 0x0000004038427220 */ /* 0x080fe20000410000 */
[----:B------:R-:W-:Y:S02]  /*7940*/  HADD2.F32 R53, -RZ, R53.H0_H0 ;  /* 0x20000035ff357230 */ /* 0x000fe40000004100 */
[----:B------:R-:W-:Y:S01]  /*7950*/  FMUL.FTZ R67, R57, R64 ;  /* 0x0000004039437220 */ /* 0x000fe20000410000 */
[----:B------:R-:W-:Y:S02]  /*7960*/  HADD2.F32 R13, -RZ, R58.H1_H1 ;  /* 0x3000003aff0d7230 */ /* 0x000fe40000004100 */
[----:B------:R-:W-:Y:S01]  /*7970*/  FMUL.FTZ R64, R50, R63 ;  /* 0x0000003f32407220 */ /* 0x000fe20000410000 */
[----:B------:R-:W-:Y:S01]  /*7980*/  F2FP.F16.E4M3.UNPACK_B R15, R15 ;  /* 0x0000000fff0f723e */ /* 0x000fe200020006ff */
[C---:B------:R-:W-:Y:S01]  /*7990*/  FMUL.FTZ R63, R53.reuse, R63 ;  /* 0x0000003f353f7220 */ /* 0x040fe20000410000 */
[----:B------:R-:W-:Y:S01]  /*79a0*/  F2FP.F16.E4M3.UNPACK_B R14, R14 ;  /* 0x0000000eff0e723e */ /* 0x000fe200020006ff */
[----:B------:R-:W-:Y:S01]  /*79b0*/  FFMA.FTZ R64, R53, R13, -R64 ;  /* 0x0000000d35407223 */ /* 0x000fe20000010840 */
[----:B------:R-:W-:-:S02]  /*79c0*/  HADD2.F32 R60, -RZ, R59.H1_H1 ;  /* 0x3000003bff3c7230 */ /* 0x000fc40000004100 */
[----:B------:R-:W-:Y:S01]  /*79d0*/  FFMA.FTZ R63, R50, R13, R63 ;  /* 0x0000000d323f7223 */ /* 0x000fe2000001003f */
[--C-:B------:R-:W-:Y:S02]  /*79e0*/  HADD2.F32 R50, -RZ, R15.reuse.H0_H0 ;  /* 0x2000000fff327230 */ /* 0x100fe40000004100 */
[----:B------:R-:W-:Y:S02]  /*79f0*/  HADD2.F32 R13, -RZ, R14.H0_H0 ;  /* 0x2000000eff0d7230 */ /* 0x000fe40000004100 */
[-C--:B------:R-:W-:Y:S01]  /*7a00*/  FFMA.FTZ R67, R56, R60.reuse, R67 ;  /* 0x0000003c38437223 */ /* 0x080fe20000010043 */
[----:B------:R-:W-:Y:S02]  /*7a10*/  HADD2.F32 R15, -RZ, R15.H1_H1 ;  /* 0x3000000fff0f7230 */ /* 0x000fe40000004100 */
[----:B------:R-:W-:Y:S01]  /*7a20*/  FFMA.FTZ R66, R57, R60, -R66 ;  /* 0x0000003c39427223 */ /* 0x000fe20000010842 */
[----:B------:R-:W-:Y:S01]  /*7a30*/  HADD2.F32 R62, -RZ, R62.H0_H0 ;  /* 0x2000003eff3e7230 */ /* 0x000fe20000004100 */
[----:B------:R-:W-:Y:S01]  /*7a40*/  F2FP.SATFINITE.E4M3.F32.PACK_AB_MERGE_C R63, R63, R64, RZ ;  /* 0x000000403f3f723e */ /* 0x000fe200048070ff */
[----:B------:R-:W-:-:S02]  /*7a50*/  HADD2.F32 R14, -RZ, R14.H1_H1 ;  /* 0x3000000eff0e7230 */ /* 0x000fc40000004100 */
[----:B------:R-:W-:Y:S02]  /*7a60*/  HADD2.F32 R61, -RZ, R61.H0_H0 ;  /* 0x2000003dff3d7230 */ /* 0x000fe40000004100 */
[-C--:B------:R-:W-:Y:S01]  /*7a70*/  FMUL.FTZ R53, R15, R62.reuse ;  /* 0x0000003e0f357220 */ /* 0x080fe20000410000 */
[----:B------:R-:W-:Y:S02]  /*7a80*/  HADD2.F32 R59, -RZ, R59.H0_H0 ;  /* 0x2000003bff3b7230 */ /* 0x000fe40000004100 */
        /* <DEDUP_REMOVED lines=8> */
[----:B------:R-:W-:-:S02]  /*7b10*/  F2FP.SATFINITE.E4M3.F32.PACK_AB_MERGE_C R66, R67, R66, RZ ;  /* 0x000000424342723e */ /* 0x000fc400048070ff */
[----:B------:R-:W-:Y:S02]  /*7b20*/  F2FP.SATFINITE.E4M3.F32.PACK_AB_MERGE_C R13, R12, R11, R69 ;  /* 0x0000000b0c0d723e */ /* 0x000fe40004807045 */
[----:B------:R-:W-:Y:S02]  /*7b30*/  F2FP.SATFINITE.E4M3.F32.PACK_AB_MERGE_C R12, R52, R51, R68 ;  /* 0x00000033340c723e */ /* 0x000fe40004807044 */
[----:B------:R-:W-:Y:S02]  /*7b40*/  F2FP.SATFINITE.E4M3.F32.PACK_AB_MERGE_C R14, R61, R56, R63 ;  /* 0x000000383d0e723e */ /* 0x000fe4000480703f */
[----:B------:R-:W-:-:S07]  /*7b50*/  F2FP.SATFINITE.E4M3.F32.PACK_AB_MERGE_C R15, R62, R53, R66 ;  /* 0x000000353e0f723e */ /* 0x000fce0004807042 */
.L_x_482:
[----:B------:R-:W-:Y:S05]  /*7b60*/  BSYNC B2 ;  /* 0x0000000000027941 */ /* 0x000fea0003800000 */
.L_x_481:
[----:B--2---:R0:W-:Y:S02]  /*7b70*/  ST.E.128 desc[UR50][R54.64], R12 ;  /* 0x0000000c36007985 */ /* 0x0041e4000c101d32 */
.L_x_480:
[----:B------:R-:W-:Y:S05]  /*7b80*/  BSYNC B1 ;  /* 0x0000000000017941 */ /* 0x000fea0003800000 */
.L_x_479:
[----:B------:R-:W-:Y:S01]  /*7b90*/  ISETP.NE.AND P2, PT, R31, RZ, PT ;  /* 0x000000ff1f00720c */ /* 0x000fe20003f45270 */
[----:B------:R-:W-:-:S12]  /*7ba0*/  BSSY B1, `(.L_x_483) ;  /* 0x0000072000017945 */ /* 0x000fd80003800000 */
[----:B------:R-:W-:Y:S05]  /*7bb0*/  @!P2 BRA `(.L_x_484) ;  /* 0x0000000400c0a947 */ /* 0x000fea0003800000 */
[----:B0-----:R0:W0:Y:S01]  /*7bc0*/  LDS.128 R12, [R36+0x1ec00] ;  /* 0x01ec0000240c7984 */ /* 0x0010220000000c00 */
[----:B--2---:R-:W-:Y:S01]  /*7bd0*/  IADD3 R50, P2, R168, R121, RZ ;  /* 0x00000079a8327210 */ /* 0x004fe20007f5e0ff */
[----:B------:R-:W-:Y:S03]  /*7be0*/  BSSY B2, `(.L_x_485) ;  /* 0x000006c000027945 */ /* 0x000fe60003800000 */
[----:B------:R-:W-:Y:S02]  /*7bf0*/  IADD3.X R51, R65, R194, RZ, P2, !PT ;  /* 0x000000c241337210 */ /* 0x000fe400017fe4ff */
[----:B------:R-:W-:-:S13]  /*7c00*/  ISETP.GE.AND P2, PT, R200, R117, PT ;  /* 0x00000075c800720c */ /* 0x000fda0003f46270 */
[----:B------:R-:W-:Y:S05]  /*7c10*/  @P2 BRA `(.L_x_486) ;  /* 0x0000000400a02947 */ /* 0x000fea0003800000 */
[----:B------:R-:W-:Y:S02]  /*7c20*/  SHF.R.U32.HI R46, RZ, 0x8, R47 ;  /* 0x00000008ff2e7819 */ /* 0x000fe4000001162f */
[----:B----4-:R-:W-:Y:S02]  /*7c30*/  SHF.R.U32.HI R11, RZ, 0x8, R49 ;  /* 0x00000008ff0b7819 */ /* 0x010fe40000011631 */
[----:B------:R-:W-:Y:S02]  /*7c40*/  SHF.R.U32.HI R54, RZ, 0x10, R47 ;  /* 0x00000010ff367819 */ /* 0x000fe4000001162f */
[----:B------:R-:W-:Y:S01]  /*7c50*/  LOP3.LUT R48, R47, 0xff0000ff, RZ, 0xc0, !PT ;  /* 0xff0000ff2f307812 */ /* 0x000fe200078ec0ff */
[----:B------:R-:W-:Y:S01]  /*7c60*/  IMAD.SHL.U32 R47, R46, 0x100, RZ ;  /* 0x000001002e2f7824 */ /* 0x000fe200078e00ff */
[----:B------:R-:W-:Y:S02]  /*7c70*/  SHF.R.U32.HI R53, RZ, 0x10, R49 ;  /* 0x00000010ff357819 */ /* 0x000fe40000011631 */
[----:B------:R-:W-:Y:S01]  /*7c80*/  LOP3.LUT R52, R49, 0xff0000ff, RZ, 0xc0, !PT ;  /* 0xff0000ff31347812 */ /* 0x000fe200078ec0ff */
[----:B------:R-:W-:Y:S01]  /*7c90*/  IMAD.SHL.U32 R49, R11, 0x100, RZ ;  /* 0x000001000b317824 */ /* 0x000fe200078e00ff */
[----:B------:R-:W-:Y:S01]  /*7ca0*/  LOP3.LUT R48, R48, 0xff00, R47, 0xf8, !PT ;  /* 0x0000ff0030307812 */ /* 0x000fe200078ef82f */
[----:B0-----:R-:W-:Y:S01]  /*7cb0*/  IMAD.MOV.U32 R11, RZ, RZ, R13 ;  /* 0x000000ffff0b7224 */ /* 0x001fe200078e000d */
[----:B------:R-:W-:Y:S01]  /*7cc0*/  MOV R46, R12 ;  /* 0x0000000c002e7202 */ /* 0x000fe20000000f00 */
[----:B------:R-:W-:Y:S01]  /*7cd0*/  IMAD.U32 R47, R53, 0x10000, RZ ;  /* 0x00010000352f7824 */ /* 0x000fe200078e00ff */
[----:B------:R-:W-:Y:S01]  /*7ce0*/  LOP3.LUT R52, R52, 0xff00, R49, 0xf8, !PT ;  /* 0x0000ff0034347812 */ /* 0x000fe200078ef831 */
[----:B------:R-:W-:Y:S01]  /*7cf0*/  IMAD.U32 R13, R54, 0x10000, RZ ;  /* 0x00010000360d7824 */ /* 0x000fe200078e00ff */
[----:B------:R-:W-:-:S02]  /*7d00*/  F2FP.F16.E4M3.UNPACK_B R49, R140.H1 ;  /* 0x0000008cff31723e */ /* 0x000fc400030006ff */
[----:B------:R-:W-:Y:S02]  /*7d10*/  F2FP.F16.E4M3.UNPACK_B R12, R11 ;  /* 0x0000000bff0c723e */ /* 0x000fe400020006ff */
[----:B------:R-:W-:Y:S01]  /*7d20*/  LOP3.LUT R56, R52, 0xff0000, R47, 0xf8, !PT ;  /* 0x00ff000034387812 */ /* 0x000fe200078ef82f */
[--C-:B------:R-:W-:Y:S01]  /*7d30*/  HADD2.F32 R54, -RZ, R49.reuse.H0_H0 ;  /* 0x20000031ff367230 */ /* 0x100fe20000004100 */
[----:B------:R-:W-:Y:S01]  /*7d40*/  F2FP.F16.E4M3.UNPACK_B R52, R139.H1 ;  /* 0x0000008bff34723e */ /* 0x000fe200030006ff */
[--C-:B------:R-:W-:Y:S01]  /*7d50*/  HADD2.F32 R47, -RZ, R12.reuse.H1_H1 ;  /* 0x3000000cff2f7230 */ /* 0x100fe20000004100 */
[----:B------:R-:W-:Y:S01]  /*7d60*/  F2FP.F16.E4M3.UNPACK_B R11, R11.H1 ;  /* 0x0000000bff0b723e */ /* 0x000fe200030006ff */
[----:B------:R-:W-:Y:S01]  /*7d70*/  HADD2.F32 R12, -RZ, R12.H0_H0 ;  /* 0x2000000cff0c7230 */ /* 0x000fe20000004100 */
[----:B------:R-:W-:Y:S01]  /*7d80*/  LOP3.LUT R13, R48, 0xff0000, R13, 0xf8, !PT ;  /* 0x00ff0000300d7812 */ /* 0x000fe200078ef80d */
[----:B------:R-:W-:Y:S02]  /*7d90*/  HADD2.F32 R53, -RZ, R52.H0_H0 ;  /* 0x20000034ff357230 */ /* 0x000fe40000004100 */
[----:B------:R-:W-:Y:S01]  /*7da0*/  FMUL.FTZ R57, R47, R54 ;  /* 0x000000362f397220 */ /* 0x000fe20000410000 */
[----:B------:R-:W-:-:S02]  /*7db0*/  HADD2.F32 R55, -RZ, R49.H1_H1 ;  /* 0x30000031ff377230 */ /* 0x000fc40000004100 */
        /* <DEDUP_REMOVED lines=14> */
[--C-:B------:R-:W-:Y:S01]  /*7ea0*/  HADD2.F32 R48, -RZ, R47.reuse.H0_H0 ;  /* 0x2000002fff307230 */ /* 0x100fe20000004100 */
[----:B------:R-:W-:Y:S01]  /*7eb0*/  F2FP.F16.E4M3.UNPACK_B R139, R139 ;  /* 0x0000008bff8b723e */ /* 0x000fe200020006ff */
[----:B------:R-:W-:Y:S01]  /*7ec0*/  HADD2.F32 R49, -RZ, R47.H1_H1 ;  /* 0x3000002fff317230 */ /* 0x000fe20000004100 */
[----:B------:R-:W-:Y:S01]  /*7ed0*/  F2FP.SATFINITE.E4M3.F32.PACK_AB_MERGE_C R64, R62, R57, RZ ;  /* 0x000000393e40723e */ /* 0x000fe200048070ff */
[----:B------:R-:W-:Y:S02]  /*7ee0*/  HADD2.F32 R47, -RZ, R46.H0_H0 ;  /* 0x2000002eff2f7230 */ /* 0x000fe40000004100 */
[----:B------:R-:W-:Y:S01]  /*7ef0*/  FMUL.FTZ R58, R48, R53 ;  /* 0x00000035303a7220 */ /* 0x000fe20000410000 */
[----:B------:R-:W-:-:S02]  /*7f00*/  HADD2.F32 R52, -RZ, R139.H1_H1 ;  /* 0x3000008bff347230 */ /* 0x000fc40000004100 */
[C---:B------:R-:W-:Y:S01]  /*7f10*/  FMUL.FTZ R55, R49.reuse, R53 ;  /* 0x0000003531377220 */ /* 0x040fe20000410000 */
[----:B------:R-:W-:Y:S02]  /*7f20*/  HADD2.F32 R140, -RZ, R140.H0_H0 ;  /* 0x2000008cff8c7230 */ /* 0x000fe40000004100 */
[----:B------:R-:W-:Y:S02]  /*7f30*/  HADD2.F32 R46, -RZ, R46.H1_H1 ;  /* 0x3000002eff2e7230 */ /* 0x000fe40000004100 */
[-C--:B------:R-:W-:Y:S01]  /*7f40*/  FFMA.FTZ R55, R48, R52.reuse, -R55 ;  /* 0x0000003430377223 */ /* 0x080fe20000010837 */
[----:B------:R-:W-:Y:S02]  /*7f50*/  HADD2.F32 R139, -RZ, R139.H0_H0 ;  /* 0x2000008bff8b7230 */ /* 0x000fe40000004100 */
[----:B------:R-:W-:Y:S01]  /*7f60*/  FFMA.FTZ R58, R49, R52, R58 ;  /* 0x00000034313a7223 */ /* 0x000fe2000001003a */
[-C--:B------:R-:W-:Y:S01]  /*7f70*/  FMUL.FTZ R53, R47, R140.reuse ;  /* 0x0000008c2f357220 */ /* 0x080fe20000410000 */
[----:B------:R-:W-:Y:S01]  /*7f80*/  FMUL.FTZ R54, R46, R140 ;  /* 0x0000008c2e367220 */ /* 0x000fe20000410000 */
[----:B------:R-:W-:-:S02]  /*7f90*/  F2FP.F16.E4M3.UNPACK_B R52, R13 ;  /* 0x0000000dff34723e */ /* 0x000fc400020006ff */
[----:B------:R-:W-:Y:S01]  /*7fa0*/  F2FP.SATFINITE.E4M3.F32.PACK_AB_MERGE_C R63, R58, R55, RZ ;  /* 0x000000373a3f723e */ /* 0x000fe200048070ff */
[----:B------:R-:W-:Y:S01]  /*7fb0*/  FFMA.FTZ R59, R47, R139, -R54 ;  /* 0x0000008b2f3b7223 */ /* 0x000fe20000010836 */
[----:B------:R-:W-:Y:S01]  /*7fc0*/  F2FP.F16.E4M3.UNPACK_B R47, R15.H1 ;  /* 0x0000000fff2f723e */ /* 0x000fe200030006ff */
[----:B------:R-:W-:Y:S01]  /*7fd0*/  FFMA.FTZ R60, R46, R139, R53 ;  /* 0x0000008b2e3c7223 */ /* 0x000fe20000010035 */
[----:B------:R-:W-:Y:S02]  /*7fe0*/  F2FP.F16.E4M3.UNPACK_B R55, R56.H1 ;  /* 0x00000038ff37723e */ /* 0x000fe400030006ff */
[----:B------:R-:W-:Y:S01]  /*7ff0*/  F2FP.F16.E4M3.UNPACK_B R53, R13.H1 ;  /* 0x0000000dff35723e */ /* 0x000fe200030006ff */
[----:B------:R-:W-:Y:S01]  /*8000*/  HADD2.F32 R49, -RZ, R47.H1_H1 ;  /* 0x3000002fff317230 */ /* 0x000fe20000004100 */
[----:B------:R-:W-:Y:S01]  /*8010*/  F2FP.F16.E4M3.UNPACK_B R46, R14.H1 ;  /* 0x0000000eff2e723e */ /* 0x000fe200030006ff */
[----:B------:R-:W-:Y:S01]  /*8020*/  HADD2.F32 R58, -RZ, R55.H1_H1 ;  /* 0x30000037ff3a7230 */ /* 0x000fe20000004100 */
[----:B------:R-:W-:Y:S01]  /*8030*/  F2FP.F16.E4M3.UNPACK_B R56, R56 ;  /* 0x00000038ff38723e */ /* 0x000fe200020006ff */
[----:B------:R-:W-:Y:S01]  /*8040*/  HADD2.F32 R48, -RZ, R47.H0_H0 ;  /* 0x2000002fff307230 */ /* 0x000fe20000004100 */
[----:B------:R-:W-:Y:S01]  /*8050*/  F2FP.F16.E4M3.UNPACK_B R15, R15 ;  /* 0x0000000fff0f723e */ /* 0x000fe200020006ff */
[----:B------:R-:W-:-:S02]  /*8060*/  HADD2.F32 R54, -RZ, R53.H1_H1 ;  /* 0x30000035ff367230 */ /* 0x000fc40000004100 */
[-C--:B------:R-:W-:Y:S01]  /*8070*/  FMUL.FTZ R13, R49, R58.reuse ;  /* 0x0000003a310d7220 */ /* 0x080fe20000410000 */
[----:B------:R-:W-:Y:S02]  /*8080*/  HADD2.F32 R47, -RZ, R46.H1_H1 ;  /* 0x3000002eff2f7230 */ /* 0x000fe40000004100 */
[C---:B------:R-:W-:Y:S01]  /*8090*/  FMUL.FTZ R58, R48.reuse, R58 ;  /* 0x0000003a303a7220 */ /* 0x040fe20000410000 */
[----:B------:R-:W-:Y:S02]  /*80a0*/  HADD2.F32 R57, -RZ, R56.H1_H1 ;  /* 0x30000038ff397230 */ /* 0x000fe40000004100 */
[----:B------:R-:W-:Y:S01]  /*80b0*/  FFMA.FTZ R62, R48, R54, -R13 ;  /* 0x00000036303e7223 */ /* 0x000fe2000001080d */
[----:B------:R-:W-:Y:S01]  /*80c0*/  HADD2.F32 R46, -RZ, R46.H0_H0 ;  /* 0x2000002eff2e7230 */ /* 0x000fe20000004100 */
[----:B------:R-:W-:Y:S01]  /*80d0*/  F2FP.F16.E4M3.UNPACK_B R14, R14 ;  /* 0x0000000eff0e723e */ /* 0x000fe200020006ff */
[----:B------:R-:W-:Y:S02]  /*80e0*/  HADD2.F32 R13, -RZ, R52.H1_H1 ;  /* 0x30000034ff0d7230 */ /* 0x000fe40000004100 */
[----:B------:R-:W-:Y:S01]  /*80f0*/  FMUL.FTZ R61, R47, R57 ;  /* 0x000000392f3d7220 */ /* 0x000fe20000410000 */
[----:B------:R-:W-:-:S02]  /*8100*/  HADD2.F32 R55, -RZ, R55.H0_H0 ;  /* 0x20000037ff377230 */ /* 0x000fc40000004100 */
[C---:B------:R-:W-:Y:S01]  /*8110*/  FMUL.FTZ R48, R46.reuse, R57 ;  /* 0x000000392e307220 */ /* 0x040fe20000410000 */
[----:B------:R-:W-:Y:S01]  /*8120*/  FFMA.FTZ R57, R49, R54, R58 ;  /* 0x0000003631397223 */ /* 0x000fe2000001003a */
[-C--:B------:R-:W-:Y:S01]  /*8130*/  FFMA.FTZ R61, R46, R13.reuse, -R61 ;  /* 0x0000000d2e3d7223 */ /* 0x080fe2000001083d */
[--C-:B------:R-:W-:Y:S02]  /*8140*/  HADD2.F32 R46, -RZ, R15.reuse.H0_H0 ;  /* 0x2000000fff2e7230 */ /* 0x100fe40000004100 */
[----:B------:R-:W-:Y:S01]  /*8150*/  FFMA.FTZ R54, R47, R13, R48 ;  /* 0x0000000d2f367223 */ /* 0x000fe20000010030 */
[--C-:B------:R-:W-:Y:S01]  /*8160*/  HADD2.F32 R13, -RZ, R14.reuse.H0_H0 ;  /* 0x2000000eff0d7230 */ /* 0x100fe20000004100 */
[----:B------:R-:W-:Y:S01]  /*8170*/  F2FP.SATFINITE.E4M3.F32.PACK_AB_MERGE_C R57, R57, R62, RZ ;  /* 0x0000003e3939723e */ /* 0x000fe200048070ff */
[----:B------:R-:W-:Y:S02]  /*8180*/  HADD2.F32 R15, -RZ, R15.H1_H1 ;  /* 0x3000000fff0f7230 */ /* 0x000fe40000004100 */
[----:B------:R-:W-:Y:S01]  /*8190*/  FMUL.FTZ R58, R46, R55 ;  /* 0x000000372e3a7220 */ /* 0x000fe20000410000 */
[----:B------:R-:W-:Y:S01]  /*81a0*/  HADD2.F32 R14, -RZ, R14.H1_H1 ;  /* 0x3000000eff0e7230 */ /* 0x000fe20000004100 */
[----:B------:R-:W-:Y:S01]  /*81b0*/  F2FP.SATFINITE.E4M3.F32.PACK_AB_MERGE_C R54, R54, R61, RZ ;  /* 0x0000003d3636723e */ /* 0x000fe200048070ff */
[----:B------:R-:W-:-:S02]  /*81c0*/  HADD2.F32 R56, -RZ, R56.H0_H0 ;  /* 0x20000038ff387230 */ /* 0x000fc40000004100 */
[----:B------:R-:W-:Y:S01]  /*81d0*/  FMUL.FTZ R49, R15, R55 ;  /* 0x000000370f317220 */ /* 0x000fe20000410000 */
[----:B------:R-:W-:Y:S02]  /*81e0*/  HADD2.F32 R53, -RZ, R53.H0_H0 ;  /* 0x20000035ff357230 */ /* 0x000fe40000004100 */
[----:B------:R-:W-:Y:S02]  /*81f0*/  HADD2.F32 R52, -RZ, R52.H0_H0 ;  /* 0x20000034ff347230 */ /* 0x000fe40000004100 */
[-C--:B------:R-:W-:Y:S01]  /*8200*/  FMUL.FTZ R48, R14, R56.reuse ;  /* 0x000000380e307220 */ /* 0x080fe20000410000 */
[----:B------:R-:W-:Y:S01]  /*8210*/  FMUL.FTZ R47, R13, R56 ;  /* 0x000000380d2f7220 */ /* 0x000fe20000410000 */
[-C--:B------:R-:W-:Y:S01]  /*8220*/  FFMA.FTZ R49, R46, R53.reuse, -R49 ;  /* 0x000000352e317223 */ /* 0x080fe20000010831 */
[----:B------:R-:W-:Y:S01]  /*8230*/  FFMA.FTZ R58, R15, R53, R58 ;  /* 0x000000350f3a7223 */ /* 0x000fe2000001003a */
[-C--:B------:R-:W-:Y:S01]  /*8240*/  FFMA.FTZ R48, R13, R52.reuse, -R48 ;  /* 0x000000340d307223 */ /* 0x080fe20000010830 */
[----:B------:R-:W-:Y:S01]  /*8250*/  FFMA.FTZ R47, R14, R52, R47 ;  /* 0x000000340e2f7223 */ /* 0x000fe2000001002f */
[----:B------:R-:W-:-:S02]  /*8260*/  F2FP.SATFINITE.E4M3.F32.PACK_AB_MERGE_C R13, R12, R11, R64 ;  /* 0x0000000b0c0d723e */ /* 0x000fc40004807040 */
[----:B------:R-:W-:Y:S02]  /*8270*/  F2FP.SATFINITE.E4M3.F32.PACK_AB_MERGE_C R12, R60, R59, R63 ;  /* 0x0000003b3c0c723e */ /* 0x000fe4000480703f */
[----:B------:R-:W-:Y:S02]  /*8280*/  F2FP.SATFINITE.E4M3.F32.PACK_AB_MERGE_C R14, R47, R48, R54 ;  /* 0x000000302f0e723e */ /* 0x000fe40004807036 */
[----:B------:R-:W-:-:S07]  /*8290*/  F2FP.SATFINITE.E4M3.F32.PACK_AB_MERGE_C R15, R58, R49, R57 ;  /* 0x000000313a0f723e */ /* 0x000fce0004807039 */
.L_x_486:
[----:B------:R-:W-:Y:S05]  /*82a0*/  BSYNC B2 ;  /* 0x0000000000027941 */ /* 0x000fea0003800000 */
.L_x_485:
[----:B0-----:R0:W-:Y:S02]  /*82b0*/  ST.E.128 desc[UR50][R50.64], R12 ;  /* 0x0000000c32007985 */ /* 0x0011e4000c101d32 */
.L_x_484:
[----:B------:R-:W-:Y:S05]  /*82c0*/  BSYNC B1 ;  /* 0x0000000000017941 */ /* 0x000fea0003800000 */
.L_x_483:
        /* <DEDUP_REMOVED lines=9> */
[----:B------:R-:W-:Y:S01]  /*8360*/  SHF.R.U32.HI R44, RZ, 0x8, R45 ;  /* 0x00000008ff2c7819 */ /* 0x000fe2000001162d */
[----:B0-----:R-:W-:Y:S01]  /*8370*/  IMAD.MOV.U32 R37, RZ, RZ, R12 ;  /* 0x000000ffff257224 */ /* 0x001fe200078e000c */
[--C-:B------:R-:W-:Y:S02]  /*8380*/  SHF.R.U32.HI R42, RZ, 0x8, R43.reuse ;  /* 0x00000008ff2a7819 */ /* 0x100fe4000001162b */
[----:B----4-:R-:W-:Y:S01]  /*8390*/  LOP3.LUT R11, R43, 0xff0000ff, RZ, 0xc0, !PT ;  /* 0xff0000ff2b0b7812 */ /* 0x010fe200078ec0ff */
[----:B------:R-:W-:Y:S01]  /*83a0*/  IMAD.SHL.U32 R44, R44, 0x100, RZ ;  /* 0x000001002c2c7824 */ /* 0x000fe200078e00ff */
[----:B------:R-:W-:Y:S02]  /*83b0*/  SHF.R.U32.HI R48, RZ, 0x10, R43 ;  /* 0x00000010ff307819 */ /* 0x000fe4000001162b */
[----:B------:R-:W-:Y:S02]  /*83c0*/  LOP3.LUT R43, R45, 0xff0000ff, RZ, 0xc0, !PT ;  /* 0xff0000ff2d2b7812 */ /* 0x000fe400078ec0ff */
[----:B------:R-:W-:-:S02]  /*83d0*/  SHF.L.U32 R42, R42, 0x8, RZ ;  /* 0x000000082a2a7819 */ /* 0x000fc400000006ff */
[----:B------:R-:W-:Y:S02]  /*83e0*/  SHF.R.U32.HI R49, RZ, 0x10, R45 ;  /* 0x00000010ff317819 */ /* 0x000fe4000001162d */
[----:B------:R-:W-:Y:S01]  /*83f0*/  LOP3.LUT R12, R43, 0xff00, R44, 0xf8, !PT ;  /* 0x0000ff002b0c7812 */ /* 0x000fe200078ef82c */
[----:B------:R-:W-:Y:S01]  /*8400*/  IMAD.U32 R43, R48, 0x10000, RZ ;  /* 0x00010000302b7824 */ /* 0x000fe200078e00ff */
[----:B------:R-:W-:Y:S02]  /*8410*/  LOP3.LUT R42, R11, 0xff00, R42, 0xf8, !PT ;  /* 0x0000ff000b2a7812 */ /* 0x000fe400078ef82a */
[----:B------:R-:W-:Y:S02]  /*8420*/  SHF.L.U32 R49, R49, 0x10, RZ ;  /* 0x0000001031317819 */ /* 0x000fe400000006ff */
[----:B------:R-:W-:Y:S02]  /*8430*/  F2FP.F16.E4M3.UNPACK_B R11, R13 ;  /* 0x0000000dff0b723e */ /* 0x000fe400020006ff */
[----:B------:R-:W-:-:S02]  /*8440*/  F2FP.F16.E4M3.UNPACK_B R44, R129.H1 ;  /* 0x00000081ff2c723e */ /* 0x000fc400030006ff */
[----:B------:R-:W-:Y:S02]  /*8450*/  F2FP.F16.E4M3.UNPACK_B R13, R13.H1 ;  /* 0x0000000dff0d723e */ /* 0x000fe400030006ff */
[----:B------:R-:W-:Y:S01]  /*8460*/  LOP3.LUT R45, R42, 0xff0000, R43, 0xf8, !PT ;  /* 0x00ff00002a2d7812 */ /* 0x000fe200078ef82b */
[--C-:B------:R-:W-:Y:S01]  /*8470*/  HADD2.F32 R48, -RZ, R44.reuse.H0_H0 ;  /* 0x2000002cff307230 */ /* 0x100fe20000004100 */
[----:B------:R-:W-:Y:S01]  /*8480*/  LOP3.LUT R50, R12, 0xff0000, R49, 0xf8, !PT ;  /* 0x00ff00000c327812 */ /* 0x000fe200078ef831 */
[--C-:B------:R-:W-:Y:S01]  /*8490*/  HADD2.F32 R12, -RZ, R11.reuse.H1_H1 ;  /* 0x3000000bff0c7230 */ /* 0x100fe20000004100 */
[----:B------:R-:W-:Y:S01]  /*84a0*/  F2FP.F16.E4M3.UNPACK_B R43, R128.H1 ;  /* 0x00000080ff2b723e */ /* 0x000fe200030006ff */
[----:B------:R-:W-:Y:S01]  /*84b0*/  HADD2.F32 R11, -RZ, R11.H0_H0 ;  /* 0x2000000bff0b7230 */ /* 0x000fe20000004100 */
[----:B------:R-:W-:Y:S01]  /*84c0*/  F2FP.F16.E4M3.UNPACK_B R129, R129 ;  /* 0x00000081ff81723e */ /* 0x000fe200020006ff */
[----:B------:R-:W-:Y:S02]  /*84d0*/  HADD2.F32 R49, -RZ, R44.H1_H1 ;  /* 0x3000002cff317230 */ /* 0x000fe40000004100 */
[----:B------:R-:W-:Y:S01]  /*84e0*/  FMUL.FTZ R52, R12, R48 ;  /* 0x000000300c347220 */ /* 0x000fe20000410000 */
[----:B------:R-:W-:-:S02]  /*84f0*/  HADD2.F32 R42, -RZ, R13.H1_H1 ;  /* 0x3000000dff2a7230 */ /* 0x000fc40000004100 */
[C---:B------:R-:W-:Y:S01]  /*8500*/  FMUL.FTZ R51, R11.reuse, R48 ;  /* 0x000000300b337220 */ /* 0x040fe20000410000 */
[----:B------:R-:W-:Y:S01]  /*8510*/  HADD2.F32 R44, -RZ, R43.H0_H0 ;  /* 0x2000002bff2c7230 */ /* 0x000fe20000004100 */
[----:B------:R-:W-:Y:S01]  /*8520*/  F2FP.F16.E4M3.UNPACK_B R128, R128 ;  /* 0x00000080ff80723e */ /* 0x000fe200020006ff */
[----:B------:R-:W-:Y:S02]  /*8530*/  HADD2.F32 R13, -RZ, R13.H0_H0 ;  /* 0x2000000dff0d7230 */ /* 0x000fe40000004100 */
[-C--:B------:R-:W-:Y:S01]  /*8540*/  FMUL.FTZ R48, R42, R49.reuse ;  /* 0x000000312a307220 */ /* 0x080fe20000410000 */
[----:B------:R-:W-:Y:S02]  /*8550*/  HADD2.F32 R43, -RZ, R43.H1_H1 ;  /* 0x3000002bff2b7230 */ /* 0x000fe40000004100 */
[-C--:B------:R-:W-:Y:S01]  /*8560*/  FFMA.FTZ R11, R11, R44.reuse, -R52 ;  /* 0x0000002c0b0b7223 */ /* 0x080fe20000010834 */
[----:B------:R-:W-:Y:S01]  /*8570*/  FFMA.FTZ R12, R12, R44, R51 ;  /* 0x0000002c0c0c7223 */ /* 0x000fe20000010033 */
[----:B------:R-:W-:Y:S01]  /*8580*/  FMUL.FTZ R49, R13, R49 ;  /* 0x000000310d317220 */ /* 0x000fe20000410000 */
[----:B------:R-:W-:-:S02]  /*8590*/  HADD2.F32 R44, -RZ, R128.H1_H1 ;  /* 0x30000080ff2c7230 */ /* 0x000fc40000004100 */
[----:B------:R-:W-:Y:S01]  /*85a0*/  FFMA.FTZ R55, R13, R43, -R48 ;  /* 0x0000002b0d377223 */ /* 0x000fe20000010830 */
[----:B------:R-:W-:Y:S01]  /*85b0*/  F2FP.F16.E4M3.UNPACK_B R13, R37.H1 ;  /* 0x00000025ff0d723e */ /* 0x000fe200030006ff */
[----:B------:R-:W-:Y:S01]  /*85c0*/  FFMA.FTZ R56, R42, R43, R49 ;  /* 0x0000002b2a387223 */ /* 0x000fe20000010031 */
[----:B------:R-:W-:Y:S01]  /*85d0*/  F2FP.F16.E4M3.UNPACK_B R37, R37 ;  /* 0x00000025ff25723e */ /* 0x000fe200020006ff */
[----:B------:R-:W-:Y:S02]  /*85e0*/  HADD2.F32 R48, -RZ, R129.H0_H0 ;  /* 0x20000081ff307230 */ /* 0x000fe40000004100 */
[--C-:B------:R-:W-:Y:S01]  /*85f0*/  HADD2.F32 R42, -RZ, R13.reuse.H0_H0 ;  /* 0x2000000dff2a7230 */ /* 0x100fe20000004100 */
[----:B------:R-:W-:Y:S01]  /*8600*/  F2FP.SATFINITE.E4M3.F32.PACK_AB_MERGE_C R58, R56, R55, RZ ;  /* 0x00000037383a723e */ /* 0x000fe200048070ff */
[----:B------:R-:W-:Y:S02]  /*8610*/  HADD2.F32 R43, -RZ, R13.H1_H1 ;  /* 0x3000000dff2b7230 */ /* 0x000fe40000004100 */
[----:B------:R-:W-:-:S02]  /*8620*/  HADD2.F32 R13, -RZ, R37.H0_H0 ;  /* 0x20000025ff0d7230 */ /* 0x000fc40000004100 */
[----:B------:R-:W-:Y:S02]  /*8630*/  HADD2.F32 R37, -RZ, R37.H1_H1 ;  /* 0x30000025ff257230 */ /* 0x000fe40000004100 */
[----:B------:R-:W-:Y:S02]  /*8640*/  HADD2.F32 R49, -RZ, R129.H1_H1 ;  /* 0x30000081ff317230 */ /* 0x000fe40000004100 */
[----:B------:R-:W-:Y:S02]  /*8650*/  HADD2.F32 R128, -RZ, R128.H0_H0 ;  /* 0x20000080ff807230 */ /* 0x000fe40000004100 */
[-C--:B------:R-:W-:Y:S01]  /*8660*/  FMUL.FTZ R52, R37, R48.reuse ;  /* 0x0000003025347220 */ /* 0x080fe20000410000 */
[----:B------:R-:W-:Y:S01]  /*8670*/  FMUL.FTZ R48, R13, R48 ;  /* 0x000000300d307220 */ /* 0x000fe20000410000 */
[-C--:B------:R-:W-:Y:S01]  /*8680*/  FMUL.FTZ R51, R43, R49.reuse ;  /* 0x000000312b337220 */ /* 0x080fe20000410000 */
[C---:B------:R-:W-:Y:S01]  /*8690*/  FMUL.FTZ R54, R42.reuse, R49 ;  /* 0x000000312a367220 */ /* 0x040fe20000410000 */
[-C--:B------:R-:W-:Y:S01]  /*86a0*/  FFMA.FTZ R53, R13, R128.reuse, -R52 ;  /* 0x000000800d357223 */ /* 0x080fe20000010834 */
[----:B------:R-:W-:Y:S01]  /*86b0*/  FFMA.FTZ R128, R37, R128, R48 ;  /* 0x0000008025807223 */ /* 0x000fe20000010030 */
[-C--:B------:R-:W-:Y:S01]  /*86c0*/  FFMA.FTZ R51, R42, R44.reuse, -R51 ;  /* 0x0000002c2a337223 */ /* 0x080fe20000010833 */
[----:B------:R-:W-:Y:S01]  /*86d0*/  FFMA.FTZ R54, R43, R44, R54 ;  /* 0x0000002c2b367223 */ /* 0x000fe20000010036 */
[----:B------:R-:W-:-:S02]  /*86e0*/  F2FP.F16.E4M3.UNPACK_B R37, R15.H1 ;  /* 0x0000000fff25723e */ /* 0x000fc400030006ff */
[----:B------:R-:W-:Y:S02]  /*86f0*/  F2FP.F16.E4M3.UNPACK_B R49, R50.H1 ;  /* 0x00000032ff31723e */ /* 0x000fe400030006ff */
[----:B------:R-:W-:Y:S01]  /*8700*/  F2FP.SATFINITE.E4M3.F32.PACK_AB_MERGE_C R57, R54, R51, RZ ;  /* 0x000000333639723e */ /* 0x000fe200048070ff */
[----:B------:R-:W-:Y:S01]  /*8710*/  HADD2.F32 R43, -RZ, R37.H1_H1 ;  /* 0x30000025ff2b7230 */ /* 0x000fe20000004100 */
[-C--:B------:R-:W-:Y:S01]  /*8720*/  F2FP.F16.E4M3.UNPACK_B R44, R45.reuse.H1 ;  /* 0x0000002dff2c723e */ /* 0x080fe200030006ff */
[----:B------:R-:W-:Y:S01]  /*8730*/  HADD2.F32 R51, -RZ, R49.H1_H1 ;  /* 0x30000031ff337230 */ /* 0x000fe20000004100 */
[----:B------:R-:W-:Y:S01]  /*8740*/  F2FP.F16.E4M3.UNPACK_B R13, R14.H1 ;  /* 0x0000000eff0d723e */ /* 0x000fe200030006ff */
[----:B------:R-:W-:Y:S01]  /*8750*/  HADD2.F32 R42, -RZ, R37.H0_H0 ;  /* 0x20000025ff2a7230 */ /* 0x000fe20000004100 */
[----:B------:R-:W-:Y:S01]  /*8760*/  F2FP.F16.E4M3.UNPACK_B R50, R50 ;  /* 0x00000032ff32723e */ /* 0x000fe200020006ff */
        /* <DEDUP_REMOVED lines=9> */
[-C--:B------:R-:W-:Y:S01]  /*8800*/  FMUL.FTZ R54, R37, R52.reuse ;  /* 0x0000003425367220 */ /* 0x080fe20000410000 */
        /* <DEDUP_REMOVED lines=9> */
[----:B------:R-:W-:Y:S01]  /*88a0*/  HADD2.F32 R42, -RZ, R49.H0_H0 ;  /* 0x20000031ff2a7230 */ /* 0x000fe20000004100 */
[----:B------:R-:W-:Y:S01]  /*88b0*/  F2FP.SATFINITE.E4M3.F32.PACK_AB_MERGE_C R51, R51, R54, RZ ;  /* 0x000000363333723e */ /* 0x000fe200048070ff */
[--C-:B------:R-:W-:Y:S01]  /*88c0*/  HADD2.F32 R13, -RZ, R14.reuse.H0_H0 ;  /* 0x2000000eff0d7230 */ /* 0x100fe20000004100 */
[----:B------:R-:W-:Y:S01]  /*88d0*/  F2FP.SATFINITE.E4M3.F32.PACK_AB_MERGE_C R55, R56, R55, RZ ;  /* 0x000000373837723e */ /* 0x000fe200048070ff */
[----:B------:R-:W-:-:S02]  /*88e0*/  HADD2.F32 R14, -RZ, R14.H1_H1 ;  /* 0x3000000eff0e7230 */ /* 0x000fc40000004100 */
[-C--:B------:R-:W-:Y:S01]  /*88f0*/  FMUL.FTZ R48, R15, R42.reuse ;  /* 0x0000002a0f307220 */ /* 0x080fe20000410000 */
[----:B------:R-:W-:Y:S02]  /*8900*/  HADD2.F32 R44, -RZ, R44.H0_H0 ;  /* 0x2000002cff2c7230 */ /* 0x000fe40000004100 */
[----:B------:R-:W-:Y:S01]  /*8910*/  FMUL.FTZ R52, R37, R42 ;  /* 0x0000002a25347220 */ /* 0x000fe20000410000 */
[----:B------:R-:W-:Y:S02]  /*8920*/  HADD2.F32 R45, -RZ, R45.H0_H0 ;  /* 0x2000002dff2d7230 */ /* 0x000fe40000004100 */
[CC--:B------:R-:W-:Y:S01]  /*8930*/  FMUL.FTZ R42, R14.reuse, R50.reuse ;  /* 0x000000320e2a7220 */ /* 0x0c0fe20000410000 */
        /* <DEDUP_REMOVED lines=9> */
.L_x_490:
[----:B------:R-:W-:Y:S05]  /*89d0*/  BSYNC B2 ;  /* 0x0000000000027941 */ /* 0x000fea0003800000 */
.L_x_489:
[----:B0-----:R0:W-:Y:S02]  /*89e0*/  ST.E.128 desc[UR50][R46.64], R12 ;  /* 0x0000000c2e007985 */ /* 0x0011e4000c101d32 */
.L_x_488:
[----:B------:R-:W-:Y:S05]  /*89f0*/  BSYNC B1 ;  /* 0x0000000000017941 */ /* 0x000fea0003800000 */
.L_x_487:
[----:B------:R-:W-:-:S13]  /*8a00*/  ISETP.NE.AND P2, PT, R33, RZ, PT ;  /* 0x000000ff2100720c */ /* 0x000fda0003f45270 */
[----:B------:R-:W-:Y:S05]  /*8a10*/  @!P2 BRA `(.L_x_470) ;  /* 0x000000700090a947 */ /* 0x000fea0003800000 */
[----:B0-----:R0:W0:Y:S01]  /*8a20*/  LDS.128 R12, [R36+0x21400] ;  /* 0x02140000240c7984 */ /* 0x0010220000000c00 */
[----:B--2---:R-:W-:Y:S01]  /*8a30*/  IADD3 R42, P2, R193, R121, RZ ;  /* 0x00000079c12a7210 */ /* 0x004fe20007f5e0ff */
[----:B------:R-:W-:Y:S04]  /*8a40*/  BSSY B1, `(.L_x_491) ;  /* 0x000006b000017945 */ /* 0x000fe80003800000 */
[----:B------:R-:W-:Y:S01]  /*8a50*/  IMAD.X R43, R65, 0x1, R203, P2 ;  /* 0x00000001412b7824 */ /* 0x000fe200010e06cb */
[----:B------:R-:W-:-:S13]  /*8a60*/  ISETP.GE.AND P2, PT, R201, R117, PT ;  /* 0x00000075c900720c */ /* 0x000fda0003f46270 */
[----:B------:R-:W-:Y:S05]  /*8a70*/  @P2 BRA `(.L_x_492) ;  /* 0x00000004009c2947 */ /* 0x000fea0003800000 */
[--C-:B----4-:R-:W-:Y:S02]  /*8a80*/  SHF.R.U32.HI R11, RZ, 0x8, R39.reuse ;  /* 0x00000008ff0b7819 */ /* 0x110fe40000011627 */
[----:B------:R-:W-:Y:S02]  /*8a90*/  SHF.R.U32.HI R45, RZ, 0x10, R39 ;  /* 0x00000010ff2d7819 */ /* 0x000fe40000011627 */
[----:B------:R-:W-:Y:S01]  /*8aa0*/  LOP3.LUT R38, R39, 0xff0000ff, RZ, 0xc0, !PT ;  /* 0xff0000ff27267812 */ /* 0x000fe200078ec0ff */
[----:B------:R-:W-:Y:S01]  /*8ab0*/  IMAD.SHL.U32 R11, R11, 0x100, RZ ;  /* 0x000001000b0b7824 */ /* 0x000fe200078e00ff */
[--C-:B------:R-:W-:Y:S02]  /*8ac0*/  SHF.R.U32.HI R39, RZ, 0x8, R41.reuse ;  /* 0x00000008ff277819 */ /* 0x100fe40000011629 */
[----:B------:R-:W-:Y:S02]  /*8ad0*/  SHF.R.U32.HI R44, RZ, 0x10, R41 ;  /* 0x00000010ff2c7819 */ /* 0x000fe40000011629 */
[----:B------:R-:W-:Y:S01]  /*8ae0*/  LOP3.LUT R40, R41, 0xff0000ff, RZ, 0xc0, !PT ;  /* 0xff0000ff29287812 */ /* 0x000fe200078ec0ff */
[----:B------:R-:W-:Y:S01]  /*8af0*/  IMAD.SHL.U32 R39, R39, 0x100, RZ ;  /* 0x0000010027277824 */ /* 0x000fe200078e00ff */
[----:B------:R-:W-:Y:S01]  /*8b00*/  LOP3.LUT R37, R38, 0xff00, R11, 0xf8, !PT ;  /* 0x0000ff0026257812 */ /* 0x000fe200078ef80b */
[----:B------:R-:W-:Y:S01]  /*8b10*/  IMAD.U32 R38, R44, 0x10000, RZ ;  /* 0x000100002c267824 */ /* 0x000fe200078e00ff */
[----:B0-----:R-:W-:Y:S01]  /*8b20*/  MOV R36, R12 ;  /* 0x0000000c00247202 */ /* 0x001fe20000000f00 */
[----:B------:R-:W-:Y:S01]  /*8b30*/  IMAD.U32 R12, R45, 0x10000, RZ ;  /* 0x000100002d0c7824 */ /* 0x000fe200078e00ff */
[----:B------:R-:W-:-:S02]  /*8b40*/  LOP3.LUT R41, R40, 0xff00, R39, 0xf8, !PT ;  /* 0x0000ff0028297812 */ /* 0x000fc400078ef827 */
[----:B------:R-:W-:Y:S02]  /*8b50*/  F2FP.F16.E4M3.UNPACK_B R39, R87.H1 ;  /* 0x00000057ff27723e */ /* 0x000fe400030006ff */
[-C--:B------:R-:W-:Y:S02]  /*8b60*/  F2FP.F16.E4M3.UNPACK_B R11, R13.reuse ;  /* 0x0000000dff0b723e */ /* 0x080fe400020006ff */
[----:B------:R-:W-:Y:S01]  /*8b70*/  LOP3.LUT R45, R41, 0xff0000, R38, 0xf8, !PT ;  /* 0x00ff0000292d7812 */ /* 0x000fe200078ef826 */
[----:B------:R-:W-:Y:S01]  /*8b80*/  HADD2.F32 R41, -RZ, R39.H0_H0 ;  /* 0x20000027ff297230 */ /* 0x000fe20000004100 */
[----:B------:R-:W-:Y:S01]  /*8b90*/  LOP3.LUT R40, R37, 0xff0000, R12, 0xf8, !PT ;  /* 0x00ff000025287812 */ /* 0x000fe200078ef80c */
[----:B------:R-:W-:Y:S01]  /*8ba0*/  HADD2.F32 R12, -RZ, R11.H1_H1 ;  /* 0x3000000bff0c7230 */ /* 0x000fe20000004100 */
[----:B------:R-:W-:Y:S01]  /*8bb0*/  F2FP.F16.E4M3.UNPACK_B R38, R86.H1 ;  /* 0x00000056ff26723e */ /* 0x000fe200030006ff */
[----:B------:R-:W-:Y:S01]  /*8bc0*/  HADD2.F32 R44, -RZ, R39.H1_H1 ;  /* 0x30000027ff2c7230 */ /* 0x000fe20000004100 */
[----:B------:R-:W-:Y:S01]  /*8bd0*/  F2FP.F16.E4M3.UNPACK_B R13, R13.H1 ;  /* 0x0000000dff0d723e */ /* 0x000fe200030006ff */
[----:B------:R-:W-:-:S02]  /*8be0*/  HADD2.F32 R11, -RZ, R11.H0_H0 ;  /* 0x2000000bff0b7230 */ /* 0x000fc40000004100 */
[C---:B------:R-:W-:Y:S01]  /*8bf0*/  FMUL.FTZ R46, R12.reuse, R41 ;  /* 0x000000290c2e7220 */ /* 0x040fe20000410000 */
[--C-:B------:R-:W-:Y:S01]  /*8c00*/  HADD2.F32 R39, -RZ, R38.reuse.H0_H0 ;  /* 0x20000026ff277230 */ /* 0x100fe20000004100 */
[----:B------:R-:W-:Y:S01]  /*8c10*/  F2FP.F16.E4M3.UNPACK_B R87, R87 ;  /* 0x00000057ff57723e */ /* 0x000fe200020006ff */
[--C-:B------:R-:W-:Y:S02]  /*8c20*/  HADD2.F32 R37, -RZ, R13.reuse.H1_H1 ;  /* 0x3000000dff257230 */ /* 0x100fe40000004100 */
[C---:B------:R-:W-:Y:S01]  /*8c30*/  FMUL.FTZ R41, R11.reuse, R41 ;  /* 0x000000290b297220 */ /* 0x040fe20000410000 */
[----:B------:R-:W-:Y:S02]  /*8c40*/  HADD2.F32 R13, -RZ, R13.H0_H0 ;  /* 0x2000000dff0d7230 */ /* 0x000fe40000004100 */
[-C--:B------:R-:W-:Y:S01]  /*8c50*/  FFMA.FTZ R11, R11, R39.reuse, -R46 ;  /* 0x000000270b0b7223 */ /* 0x080fe2000001082e */
[----:B------:R-:W-:Y:S02]  /*8c60*/  HADD2.F32 R38, -RZ, R38.H1_H1 ;  /* 0x30000026ff267230 */ /* 0x000fe40000004100 */
[-C--:B------:R-:W-:Y:S01]  /*8c70*/  FMUL.FTZ R46, R37, R44.reuse ;  /* 0x0000002c252e7220 */ /* 0x080fe20000410000 */
[----:B------:R-:W-:Y:S01]  /*8c80*/  FFMA.FTZ R12, R12, R39, R41 ;  /* 0x000000270c0c7223 */ /* 0x000fe20000010029 */
[----:B------:R-:W-:Y:S01]  /*8c90*/  FMUL.FTZ R44, R13, R44 ;  /* 0x0000002c0d2c7220 */ /* 0x000fe20000410000 */
[----:B------:R-:W-:-:S02]  /*8ca0*/  HADD2.F32 R41, -RZ, R87.H1_H1 ;  /* 0x30000057ff297230 */ /* 0x000fc40000004100 */
[----:B------:R-:W-:Y:S01]  /*8cb0*/  FFMA.FTZ R47, R13, R38, -R46 ;  /* 0x000000260d2f7223 */ /* 0x000fe2000001082e */
[----:B------:R-:W-:Y:S01]  /*8cc0*/  F2FP.F16.E4M3.UNPACK_B R13, R36.H1 ;  /* 0x00000024ff0d723e */ /* 0x000fe200030006ff */
[----:B------:R-:W-:Y:S01]  /*8cd0*/  FFMA.FTZ R50, R37, R38, R44 ;  /* 0x0000002625327223 */ /* 0x000fe2000001002c */
[----:B------:R-:W-:Y:S01]  /*8ce0*/  F2FP.F16.E4M3.UNPACK_B R36, R36 ;  /* 0x00000024ff24723e */ /* 0x000fe200020006ff */
[----:B------:R-:W-:Y:S01]  /*8cf0*/  HADD2.F32 R87, -RZ, R87.H0_H0 ;  /* 0x20000057ff577230 */ /* 0x000fe20000004100 */
[----:B------:R-:W-:Y:S01]  /*8d00*/  F2FP.F16.E4M3.UNPACK_B R86, R86 ;  /* 0x00000056ff56723e */ /* 0x000fe200020006ff */
[--C-:B------:R-:W-:Y:S01]  /*8d10*/  HADD2.F32 R37, -RZ, R13.reuse.H0_H0 ;  /* 0x2000000dff257230 */ /* 0x100fe20000004100 */
[----:B------:R-:W-:Y:S01]  /*8d20*/  F2FP.SATFINITE.E4M3.F32.PACK_AB_MERGE_C R53, R50, R47, RZ ;  /* 0x0000002f3235723e */ /* 0x000fe200048070ff */
[----:B------:R-:W-:Y:S02]  /*8d30*/  HADD2.F32 R38, -RZ, R13.H1_H1 ;  /* 0x3000000dff267230 */ /* 0x000fe40000004100 */
[----:B------:R-:W-:-:S02]  /*8d40*/  HADD2.F32 R13, -RZ, R36.H0_H0 ;  /* 0x20000024ff0d7230 */ /* 0x000fc40000004100 */
[----:B------:R-:W-:Y:S02]  /*8d50*/  HADD2.F32 R36, -RZ, R36.H1_H1 ;  /* 0x30000024ff247230 */ /* 0x000fe40000004100 */
[-C--:B------:R-:W-:Y:S01]  /*8d60*/  FMUL.FTZ R46, R38, R41.reuse ;  /* 0x00000029262e7220 */ /* 0x080fe20000410000 */
[--C-:B------:R-:W-:Y:S02]  /*8d70*/  HADD2.F32 R39, -RZ, R86.reuse.H1_H1 ;  /* 0x30000056ff277230 */ /* 0x100fe40000004100 */
        /* <DEDUP_REMOVED lines=8> */
[----:B------:R-:W-:-:S02]  /*8e00*/  F2FP.F16.E4M3.UNPACK_B R36, R15.H1 ;  /* 0x0000000fff24723e */ /* 0x000fc400030006ff */
[-C--:B------:R-:W-:Y:S02]  /*8e10*/  F2FP.F16.E4M3.UNPACK_B R44, R45.reuse.H1 ;  /* 0x0000002dff2c723e */ /* 0x080fe400030006ff */
[----:B------:R-:W-:Y:S01]  /*8e20*/  F2FP.F16.E4M3.UNPACK_B R39, R40.H1 ;  /* 0x00000028ff27723e */ /* 0x000fe200030006ff */
[----:B------:R-:W-:Y:S01]  /*8e30*/  HADD2.F32 R38, -RZ, R36.H1_H1 ;  /* 0x30000024ff267230 */ /* 0x000fe20000004100 */
[----:B------:R-:W-:Y:S01]  /*8e40*/  F2FP.F16.E4M3.UNPACK_B R13, R14.H1 ;  /* 0x0000000eff0d723e */ /* 0x000fe200030006ff */
[----:B------:R-:W-:Y:S01]  /*8e50*/  HADD2.F32 R47, -RZ, R44.H1_H1 ;  /* 0x3000002cff2f7230 */ /* 0x000fe20000004100 */
[----:B------:R-:W-:Y:S01]  /*8e60*/  F2FP.F16.E4M3.UNPACK_B R45, R45 ;  /* 0x0000002dff2d723e */ /* 0x000fe200020006ff */
[----:B------:R-:W-:Y:S01]  /*8e70*/  HADD2.F32 R37, -RZ, R36.H0_H0 ;  /* 0x20000024ff257230 */ /* 0x000fe20000004100 */
[----:B------:R-:W-:Y:S01]  /*8e80*/  F2FP.SATFINITE.E4M3.F32.PACK_AB_MERGE_C R52, R41, R46, RZ ;  /* 0x0000002e2934723e */ /* 0x000fe200048070ff */
[----:B------:R-:W-:Y:S01]  /*8e90*/  HADD2.F32 R41, -RZ, R39.H1_H1 ;  /* 0x30000027ff297230 */ /* 0x000fe20000004100 */
[----:B------:R-:W-:Y:S01]  /*8ea0*/  F2FP.F16.E4M3.UNPACK_B R40, R40 ;  /* 0x00000028ff28723e */ /* 0x000fe200020006ff */
[----:B------:R-:W-:-:S02]  /*8eb0*/  HADD2.F32 R36, -RZ, R13.H1_H1 ;  /* 0x3000000dff247230 */ /* 0x000fc40000004100 */
[-C--:B------:R-:W-:Y:S01]  /*8ec0*/  FMUL.FTZ R50, R38, R47.reuse ;  /* 0x0000002f26327220 */ /* 0x080fe20000410000 */
[----:B------:R-:W-:Y:S02]  /*8ed0*/  HADD2.F32 R46, -RZ, R45.H1_H1 ;  /* 0x3000002dff2e7230 */ /* 0x000fe40000004100 */
        /* <DEDUP_REMOVED lines=13> */
[--C-:B------:R-:W-:Y:S02]  /*8fb0*/  HADD2.F32 R13, -RZ, R14.reuse.H0_H0 ;  /* 0x2000000eff0d7230 */ /* 0x100fe40000004100 */
[----:B------:R-:W-:Y:S01]  /*8fc0*/  HADD2.F32 R15, -RZ, R15.H1_H1 ;  /* 0x3000000fff0f7230 */ /* 0x000fe20000004100 */
[----:B------:R-:W-:Y:S01]  /*8fd0*/  F2FP.SATFINITE.E4M3.F32.PACK_AB_MERGE_C R47, R47, R50, RZ ;  /* 0x000000322f2f723e */ /* 0x000fe200048070ff */
[----:B------:R-:W-:Y:S01]  /*8fe0*/  HADD2.F32 R14, -RZ, R14.H1_H1 ;  /* 0x3000000eff0e7230 */ /* 0x000fe20000004100 */
[----:B------:R-:W-:Y:S01]  /*8ff0*/  F2FP.SATFINITE.E4M3.F32.PACK_AB_MERGE_C R46, R46, R49, RZ ;  /* 0x000000312e2e723e */ /* 0x000fe200048070ff */
[----:B------:R-:W-:-:S02]  /*9000*/  HADD2.F32 R45, -RZ, R45.H0_H0 ;  /* 0x2000002dff2d7230 */ /* 0x000fc40000004100 */
        /* <DEDUP_REMOVED lines=14> */
.L_x_492:
[----:B------:R-:W-:Y:S05]  /*90f0*/  BSYNC B1 ;  /* 0x0000000000017941 */ /* 0x000fea0003800000 */
.L_x_491:
[----:B0-----:R0:W-:Y:S01]  /*9100*/  ST.E.128 desc[UR50][R42.64], R12 ;  /* 0x0000000c2a007985 */ /* 0x0011e2000c101d32 */
[----:B------:R-:W-:Y:S05]  /*9110*/  BRA `(.L_x_470) ;  /* 0x0000006800d07947 */ /* 0x000fea0003800000 */
.L_x_436:
        /* <DEDUP_REMOVED lines=23> */
[----:B------:R-:W-:Y:S01]  /*9290*/  CS2R R78, SRZ ;  /* 0x00000000004e7805 */ /* 0x000fe2000001ff00 */
[----:B------:R-:W-:Y:S06]  /*92a0*/  @P2 BRA `(.L_x_494) ;  /* 0x00000000006c2947 */ /* 0x000fec0003800000 */
[----:B------:R-:W-:Y:S01]  /*92b0*/  ULDC.64 UR4, c[0x0][0x3e8] ;  /* 0x0000fa0000047ab9 */ /* 0x000fe20000000a00 */
[----:B------:R-:W-:Y:S02]  /*92c0*/  CS2R R48, SRZ ;  /* 0x0000000000307805 */ /* 0x000fe4000001ff00 */
[----:B------:R-:W-:Y:S02]  /*92d0*/  IADD3 R80, P1, P4, R102, UR4, R14 ;  /* 0x0000000466507c10 */ /* 0x000fe4000fc3e00e */
[----:B------:R-:W-:Y:S02]  /*92e0*/  CS2R R50, SRZ ;  /* 0x0000000000327805 */ /* 0x000fe4000001ff00 */
[----:B------:R-:W-:Y:S02]  /*92f0*/  CS2R R36, SRZ ;  /* 0x0000000000247805 */ /* 0x000fe4000001ff00 */
[----:B------:R-:W-:Y:S02]  /*9300*/  CS2R R38, SRZ ;  /* 0x0000000000267805 */ /* 0x000fe4000001ff00 */
[----:B------:R-:W-:Y:S01]  /*9310*/  IADD3.X R81, R10, UR5, R11, P1, P4 ;  /* 0x000000050a517c10 */ /* 0x000fe20008fe840b */
[----:B------:R-:W-:-:S02]  /*9320*/  ULDC.64 UR4, c[0x0][0x400] ;  /* 0x0001000000047ab9 */ /* 0x000fc40000000a00 */
[----:B------:R-:W-:-:S04]  /*9330*/  IADD3 R82, P1, P4, R96, UR4, R12 ;  /* 0x0000000460527c10 */ /* 0x000fc8000fc3e00c */
[----:B------:R-:W-:Y:S02]  /*9340*/  IADD3.X R83, R21, UR5, R91, P1, P4 ;  /* 0x0000000515537c10 */ /* 0x000fe40008fe845b */
[----:B------:R-:W-:Y:S02]  /*9350*/  ISETP.GE.AND P1, PT, R16, R117, PT ;  /* 0x000000751000720c */ /* 0x000fe40003f26270 */
[----:B------:R-:W-:Y:S02]  /*9360*/  CS2R R52, SRZ ;  /* 0x0000000000347805 */ /* 0x000fe4000001ff00 */
[----:B------:R-:W-:Y:S02]  /*9370*/  CS2R R54, SRZ ;  /* 0x0000000000367805 */ /* 0x000fe4000001ff00 */
[----:B------:R-:W-:Y:S02]  /*9380*/  CS2R R40, SRZ ;  /* 0x0000000000287805 */ /* 0x000fe4000001ff00 */
[----:B------:R-:W-:-:S05]  /*9390*/  CS2R R42, SRZ ;  /* 0x00000000002a7805 */ /* 0x000fca000001ff00 */
[----:B------:R0:W5:Y:S04]  /*93a0*/  @!P1 LDG.E.128 R48, desc[UR50][R80.64] ;  /* 0x0000003250309981 */ /* 0x000168000c1e1d00 */
[----:B------:R0:W5:Y:S01]  /*93b0*/  @!P1 LDG.E.128 R36, desc[UR50][R82.64] ;  /* 0x0000003252249981 */ /* 0x000162000c1e1d00 */
[----:B------:R-:W-:Y:S02]  /*93c0*/  ISETP.GE.AND P1, PT, R3, R117, PT ;  /* 0x000000750300720c */ /* 0x000fe40003f26270 */
[----:B------:R-:W-:Y:S02]  /*93d0*/  CS2R R76, SRZ ;  /* 0x00000000004c7805 */ /* 0x000fe4000001ff00 */
[----:B------:R-:W-:Y:S02]  /*93e0*/  CS2R R78, SRZ ;  /* 0x00000000004e7805 */ /* 0x000fe4000001ff00 */
[----:B------:R-:W-:-:S02]  /*93f0*/  CS2R R44, SRZ ;  /* 0x00000000002c7805 */ /* 0x000fc4000001ff00 */
[----:B------:R-:W-:-:S05]  /*9400*/  CS2R R46, SRZ ;  /* 0x00000000002e7805 */ /* 0x000fca000001ff00 */
[----:B------:R0:W5:Y:S04]  /*9410*/  @!P1 LDG.E.128 R52, desc[UR50][R80.64+0x20] ;  /* 0x0000203250349981 */ /* 0x000168000c1e1d00 */
[----:B------:R0:W5:Y:S01]  /*9420*/  @!P1 LDG.E.128 R40, desc[UR50][R82.64+0x20] ;  /* 0x0000203252289981 */ /* 0x000162000c1e1d00 */
[----:B------:R-:W-:-:S13]  /*9430*/  ISETP.GE.AND P1, PT, R4, R117, PT ;  /* 0x000000750400720c */ /* 0x000fda0003f26270 */
[----:B------:R0:W5:Y:S04]  /*9440*/  @!P1 LDG.E.128 R76, desc[UR50][R80.64+0x40] ;  /* 0x00004032504c9981 */ /* 0x000168000c1e1d00 */
[----:B------:R0:W5:Y:S02]  /*9450*/  @!P1 LDG.E.128 R44, desc[UR50][R82.64+0x40] ;  /* 0x00004032522c9981 */ /* 0x000164000c1e1d00 */
.L_x_494:
[----:B------:R-:W-:Y:S05]  /*9460*/  BSYNC B1 ;  /* 0x0000000000017941 */ /* 0x000fea0003800000 */
.L_x_493:
[----:B------:R-:W-:Y:S01]  /*9470*/  VIADD R84, R195, 0x80 ;  /* 0x00000080c3547836 */ /* 0x000fe20000000000 */
[----:B------:R-:W-:Y:S01]  /*9480*/  BSSY B1, `(.L_x_495) ;  /* 0x0000026000017945 */ /* 0x000fe20003800000 */
[----:B0-----:R-:W-:Y:S02]  /*9490*/  CS2R R80, SRZ ;  /* 0x0000000000507805 */ /* 0x001fe4000001ff00 */
[----:B------:R-:W-:Y:S02]  /*94a0*/  CS2R R82, SRZ ;  /* 0x0000000000527805 */ /* 0x000fe4000001ff00 */
[----:B-----5:R-:W-:Y:S01]  /*94b0*/  MOV R165, R36 ;  /* 0x0000002400a57202 */ /* 0x020fe20000000f00 */
[----:B------:R-:W-:Y:S01]  /*94c0*/  IMAD.MOV.U32 R164, RZ, RZ, R38 ;  /* 0x000000ffffa47224 */ /* 0x000fe200078e0026 */
[----:B------:R-:W-:-:S13]  /*94d0*/  ISETP.GE.AND P4, PT, R84, R90, PT ;  /* 0x0000005a5400720c */ /* 0x000fda0003f86270 */
[----:B------:R-:W-:Y:S05]  /*94e0*/  @P4 BRA `(.L_x_496) ;  /* 0x00000000007c4947 */ /* 0x000fea0003800000 */
[----:B------:R-:W-:Y:S01]  /*94f0*/  IADD3 R13, P1, P5, R102, R14, R107 ;  /* 0x0000000e660d7210 */ /* 0x000fe20007d3e06b */
[----:B------:R-:W-:Y:S01]  /*9500*/  ULDC.64 UR4, c[0x0][0x3e8] ;  /* 0x0000fa0000047ab9 */ /* 0x000fe20000000a00 */
[----:B------:R-:W-:Y:S02]  /*9510*/  CS2R R68, SRZ ;  /* 0x0000000000447805 */ /* 0x000fe4000001ff00 */
[----:B------:R-:W-:Y:S02]  /*9520*/  CS2R R70, SRZ ;  /* 0x0000000000467805 */ /* 0x000fe4000001ff00 */
[----:B------:R-:W-:Y:S02]  /*9530*/  IADD3.X R11, R10, R11, R106, P1, P5 ;  /* 0x0000000b0a0b7210 */ /* 0x000fe40000fea46a */
[----:B------:R-:W-:Y:S02]  /*9540*/  CS2R R56, SRZ ;  /* 0x0000000000387805 */ /* 0x000fe4000001ff00 */
[----:B------:R-:W-:-:S02]  /*9550*/  IADD3 R14, P1, P5, R96, R12, R109 ;  /* 0x0000000c600e7210 */ /* 0x000fc40007d3e06d */
[----:B------:R-:W-:Y:S02]  /*9560*/  CS2R R58, SRZ ;  /* 0x00000000003a7805 */ /* 0x000fe4000001ff00 */
        /* <DEDUP_REMOVED lines=23> */
.L_x_496:
[----:B------:R-:W-:Y:S05]  /*96e0*/  BSYNC B1 ;  /* 0x0000000000017941 */ /* 0x000fea0003800000 */
.L_x_495:
        /* <DEDUP_REMOVED lines=26> */
.L_x_497:
[----:B------:R-:W-:Y:S01]  /*9890*/  LEA R91, R19, R18, 0x3 ;  /* 0x00000012135b7211 */ /* 0x000fe200078e18ff */
[----:B------:R-:W1:Y:S01]  /*98a0*/  LDC R128, c[0x0][0x2f4] ;  /* 0x0000bd00ff807b82 */ /* 0x000e620000000800 */
[----:B------:R-:W-:Y:S01]  /*98b0*/  SHF.L.U32 R92, R196, 0x1f, RZ ;  /* 0x0000001fc45c7819 */ /* 0x000fe200000006ff */
[----:B------:R-:W-:Y:S03]  /*98c0*/  BSSY B1, `(.L_x_498) ;  /* 0x0000003000017945 */ /* 0x000fe60003800000 */
[----:B------:R-:W2:Y:S02]  /*98d0*/  SYNCS.PHASECHK.TRANS64.TRYWAIT P5, [R91+URZ+0x29890], R92 ;  /* 0x0298905c5b0075a7 */ /* 0x000ea400080a017f */
[----:B--2---:R-:W-:Y:S05]  /*98e0*/  @!P5 BRA `(.L_x_499) ;  /* 0x0000023000e0d947 */ /* 0x004fea0003800000 */
.L_x_785:
[----:B------:R-:W-:Y:S05]  /*98f0*/  BSYNC B1 ;  /* 0x0000000000017941 */ /* 0x000fea0003800000 */
.L_x_498:
[----:B------:R-:W-:Y:S01]  /*9900*/  UMOV UR4, 0xffffffff ;  /* 0xffffffff00047882 */ /* 0x000fe20000000000 */
[----:B-1----:R-:W-:Y:S02]  /*9910*/  IMAD.IADD R142, R128, 0x1, -R118 ;  /* 0x00000001808e7824 */ /* 0x002fe400078e0a76 */
[----:B------:R-:W-:Y:S05]  /*9920*/  BRA.DIV UR4, `(.L_x_500) ;  /* 0x0000023204e47947 */ /* 0x000fea000b800000 */
[----:B------:R1:W3:Y:S04]  /*9930*/  SHFL.IDX PT, R153, R120, RZ, 0x1e1f ;  /* 0x001e1fff78997589 */ /* 0x0002e800000e0000 */
[----:B------:R1:W4:Y:S02]  /*9940*/  SHFL.IDX PT, R11, R121, RZ, 0x1e1f ;  /* 0x001e1fff790b7589 */ /* 0x00032400000e0000 */
.L_x_789:
[----:B------:R-:W-:Y:S04]  /*9950*/  BSSY B1, `(.L_x_501) ;  /* 0x00002db000017945 */ /* 0x000fe80003800000 */
[----:B------:R-:W-:Y:S05]  /*9960*/  @P2 BRA `(.L_x_502) ;  /* 0x0000002c00642947 */ /* 0x000fea0003800000 */
[----:B------:R-:W-:Y:S01]  /*9970*/  ISETP.NE.AND P2, PT, R28, RZ, PT ;  /* 0x000000ff1c00720c */ /* 0x000fe20003f45270 */
[----:B------:R-:W-:-:S12]  /*9980*/  BSSY B2, `(.L_x_503) ;  /* 0x00000f6000027945 */ /* 0x000fd80003800000 */
[----:B------:R-:W-:Y:S05]  /*9990*/  @!P2 BRA `(.L_x_504) ;  /* 0x0000000c00d0a947 */ /* 0x000fea0003800000 */
[----:B0-----:R-:W-:Y:S01]  /*99a0*/  SEL R12, R118, R142, !P0 ;  /* 0x0000008e760c7207 */ /* 0x001fe20004000000 */
[----:B------:R-:W-:Y:S01]  /*99b0*/  BSSY B3, `(.L_x_505) ;  /* 0x00000eb000037945 */ /* 0x000fe20003800000 */
[----:B------:R-:W-:Y:S02]  /*99c0*/  ISETP.GE.AND P2, PT, R16, R117, PT ;  /* 0x000000751000720c */ /* 0x000fe40003f46270 */
[----:B------:R-:W-:-:S04]  /*99d0*/  SHF.R.S32.HI R13, RZ, 0x1f, R12 ;  /* 0x0000001fff0d7819 */ /* 0x000fc8000001140c */
[----:B------:R-:W-:-:S04]  /*99e0*/  LEA.HI R13, R13, R12, RZ, 0x5 ;  /* 0x0000000c0d0d7211 */ /* 0x000fc800078f28ff */
[----:B------:R-:W-:-:S04]  /*99f0*/  LEA.HI.SX32 R172, R13, R116, 0x1b ;  /* 0x000000740dac7211 */ /* 0x000fc800078fdaff */
[----:B------:R-:W-:-:S04]  /*9a00*/  SHF.R.S32.HI R13, RZ, 0x1f, R172 ;  /* 0x0000001fff0d7819 */ /* 0x000fc800000114ac */
[----:B------:R-:W-:Y:S01]  /*9a10*/  LEA.HI R13, R13, R172, RZ, 0x2 ;  /* 0x000000ac0d0d7211 */ /* 0x000fe200078f10ff */
[----:B------:R-:W-:-:S03]  /*9a20*/  IMAD.SHL.U32 R172, R172, 0x10, RZ ;  /* 0x00000010acac7824 */ /* 0x000fc600078e00ff */
[----:B------:R-:W-:Y:S02]  /*9a30*/  SHF.R.S32.HI R13, RZ, 0x2, R13 ;  /* 0x00000002ff0d7819 */ /* 0x000fe4000001140d */
[----:B------:R-:W-:-:S03]  /*9a40*/  LOP3.LUT R12, R205, 0x30, R172, 0xf8, !PT ;  /* 0x00000030cd0c7812 */ /* 0x000fc600078ef8ac */
[----:B------:R-:W-:Y:S01]  /*9a50*/  IMAD R13, R13, 0x2800, R207 ;  /* 0x000028000d0d7824 */ /* 0x000fe200078e02cf */
[----:B------:R-:W-:-:S05]  /*9a60*/  LOP3.LUT R12, R12, R206, RZ, 0x3c, !PT ;  /* 0x000000ce0c0c7212 */ /* 0x000fca00078e3cff */
[----:B------:R-:W-:-:S04]  /*9a70*/  IMAD.IADD R12, R13, 0x1, R12 ;  /* 0x000000010d0c7824 */ /* 0x000fc800078e020c */
[C---:B------:R-:W-:Y:S02]  /*9a80*/  IMAD R84, R19.reuse, 0x7800, R12 ;  /* 0x0000780013547824 */ /* 0x040fe400078e020c */
[----:B------:R-:W-:Y:S02]  /*9a90*/  IMAD R12, R19, 0x7800, R136 ;  /* 0x00007800130c7824 */ /* 0x000fe400078e0288 */
[----:B------:R-:W-:-:S03]  /*9aa0*/  IMAD.IADD R84, R18, 0x1, R84 ;  /* 0x0000000112547824 */ /* 0x000fc600078e0254 */
[----:B------:R-:W-:-:S03]  /*9ab0*/  IADD3 R12, R18, R12, RZ ;  /* 0x0000000c120c7210 */ /* 0x000fc60007ffe0ff */
[----:B------:R-:W0:Y:S04]  /*9ac0*/  LDS.128 R84, [R84+0x1a400] ;  /* 0x01a4000054547984 */ /* 0x000e280000000c00 */
[----:B------:R-:W0:Y:S01]  /*9ad0*/  LDS.128 R12, [R12+0x1a400] ;  /* 0x01a400000c0c7984 */ /* 0x000e220000000c00 */
[----:B------:R-:W-:Y:S05]  /*9ae0*/  @P2 BRA `(.L_x_506) ;  /* 0x0000000c005c2947 */ /* 0x000fea0003800000 */
[----:B------:R-:W-:Y:S02]  /*9af0*/  SHF.R.U32.HI R38, RZ, 0x8, R49 ;  /* 0x00000008ff267819 */ /* 0x000fe40000011631 */
[--C-:B------:R-:W-:Y:S02]  /*9b00*/  SHF.R.U32.HI R36, RZ, 0x10, R51.reuse ;  /* 0x00000010ff247819 */ /* 0x100fe40000011633 */
[----:B------:R-:W-:Y:S01]  /*9b10*/  SHF.R.U32.HI R173, RZ, 0x8, R51 ;  /* 0x00000008ffad7819 */ /* 0x000fe20000011633 */
[----:B------:R-:W-:Y:S01]  /*9b20*/  IMAD.SHL.U32 R177, R38, 0x100, RZ ;  /* 0x0000010026b17824 */ /* 0x000fe200078e00ff */
[----:B------:R-:W-:Y:S02]  /*9b30*/  LOP3.LUT R175, R51, 0xff0000ff, RZ, 0xc0, !PT ;  /* 0xff0000ff33af7812 */ /* 0x000fe400078ec0ff */
[----:B------:R-:W-:Y:S01]  /*9b40*/  SHF.R.U32.HI R51, RZ, 0x8, R37 ;  /* 0x00000008ff337819 */ /* 0x000fe20000011625 */
[----:B------:R-:W-:Y:S01]  /*9b50*/  IMAD.SHL.U32 R173, R173, 0x100, RZ ;  /* 0x00000100adad7824 */ /* 0x000fe200078e00ff */
[----:B------:R-:W-:-:S02]  /*9b60*/  SHF.R.U32.HI R48, RZ, 0x10, R49 ;  /* 0x00000010ff307819 */ /* 0x000fc40000011631 */
[----:B------:R-:W-:Y:S02]  /*9b70*/  LOP3.LUT R50, R49, 0xff0000ff, RZ, 0xc0, !PT ;  /* 0xff0000ff31327812 */ /* 0x000fe400078ec0ff */
[----:B------:R-:W-:Y:S01]  /*9b80*/  SHF.R.U32.HI R174, RZ, 0x10, R37 ;  /* 0x00000010ffae7819 */ /* 0x000fe20000011625 */
[----:B------:R-:W-:Y:S01]  /*9b90*/  IMAD.U32 R48, R48, 0x10000, RZ ;  /* 0x0001000030307824 */ /* 0x000fe200078e00ff */
[----:B------:R-:W-:Y:S02]  /*9ba0*/  LOP3.LUT R176, R37, 0xff0000ff, RZ, 0xc0, !PT ;  /* 0xff0000ff25b07812 */ /* 0x000fe400078ec0ff */
[--C-:B------:R-:W-:Y:S01]  /*9bb0*/  SHF.R.U32.HI R37, RZ, 0x10, R39.reuse ;  /* 0x00000010ff257819 */ /* 0x100fe20000011627 */
[----:B------:R-:W-:Y:S01]  /*9bc0*/  IMAD.U32 R174, R174, 0x10000, RZ ;  /* 0x00010000aeae7824 */ /* 0x000fe200078e00ff */
[----:B------:R-:W-:Y:S02]  /*9bd0*/  SHF.R.U32.HI R38, RZ, 0x8, R39 ;  /* 0x00000008ff267819 */ /* 0x000fe40000011627 */
[----:B------:R-:W-:Y:S01]  /*9be0*/  LOP3.LUT R49, R39, 0xff0000ff, RZ, 0xc0, !PT ;  /* 0xff0000ff27317812 */ /* 0x000fe200078ec0ff */
[----:B------:R-:W-:Y:S01]  /*9bf0*/  IMAD.U32 R37, R37, 0x10000, RZ ;  /* 0x0001000025257824 */ /* 0x000fe200078e00ff */
[----:B------:R-:W-:Y:S01]  /*9c00*/  SHF.L.U32 R39, R51, 0x8, RZ ;  /* 0x0000000833277819 */ /* 0x000fe200000006ff */
[----:B------:R-:W-:Y:S01]  /*9c10*/  IMAD.SHL.U32 R38, R38, 0x100, RZ ;  /* 0x0000010026267824 */ /* 0x000fe200078e00ff */
[----:B------:R-:W-:-:S02]  /*9c20*/  LOP3.LUT R50, R50, 0xff00, R177, 0xf8, !PT ;  /* 0x0000ff0032327812 */ /* 0x000fc400078ef8b1 */
[----:B------:R-:W-:Y:S02]  /*9c30*/  LOP3.LUT R39, R176, 0xff00, R39, 0xf8, !PT ;  /* 0x0000ff00b0277812 */ /* 0x000fe400078ef827 */
[----:B------:R-:W-:Y:S02]  /*9c40*/  LOP3.LUT R51, R175, 0xff00, R173, 0xf8, !PT ;  /* 0x0000ff00af337812 */ /* 0x000fe400078ef8ad */
[----:B------:R-:W-:Y:S02]  /*9c50*/  LOP3.LUT R175, R50, 0xff0000, R48, 0xf8, !PT ;  /* 0x00ff000032af7812 */ /* 0x000fe400078ef830 */
[----:B------:R-:W-:Y:S02]  /*9c60*/  LOP3.LUT R50, R39, 0xff0000, R174, 0xf8, !PT ;  /* 0x00ff000027327812 */ /* 0x000fe400078ef8ae */
[----:B0-----:R-:W-:Y:S02]  /*9c70*/  F2FP.F16.E4M3.UNPACK_B R173, R85 ;  /* 0x00000055ffad723e */ /* 0x001fe400020006ff */
[----:B------:R-:W-:-:S02]  /*9c80*/  F2FP.F16.E4M3.UNPACK_B R176, R50 ;  /* 0x00000032ffb0723e */ /* 0x000fc400020006ff */
[----:B------:R-:W-:Y:S01]  /*9c90*/  F2FP.F16.E4M3.UNPACK_B R39, R13 ;  /* 0x0000000dff27723e */ /* 0x000fe200020006ff */
[----:B------:R-:W-:Y:S01]  /*9ca0*/  HADD2.F32 R48, -RZ, R173.H0_H0 ;  /* 0x200000adff307230 */ /* 0x000fe20000004100 */
[----:B------:R-:W-:Y:S01]  /*9cb0*/  F2FP.F16.E4M3.UNPACK_B R177, R175 ;  /* 0x000000afffb1723e */ /* 0x000fe200020006ff */
[--C-:B------:R-:W-:Y:S01]  /*9cc0*/  HADD2.F32 R179, -RZ, R176.reuse.H0_H0 ;  /* 0x200000b0ffb37230 */ /* 0x100fe20000004100 */
[----:B------:R-:W-:Y:S01]  /*9cd0*/  F2FP.F16.E4M3.UNPACK_B R85, R85.H1 ;  /* 0x00000055ff55723e */ /* 0x000fe200030006ff */
[----:B------:R-:W-:Y:S01]  /*9ce0*/  HADD2.F32 R174, -RZ, R39.H0_H0 ;  /* 0x20000027ffae7230 */ /* 0x000fe20000004100 */
[----:B------:R-:W-:Y:S01]  /*9cf0*/  F2FP.F16.E4M3.UNPACK_B R175, R175.H1 ;  /* 0x000000afffaf723e */ /* 0x000fe200030006ff */
[----:B------:R-:W-:Y:S02]  /*9d00*/  HADD2.F32 R178, -RZ, R177.H0_H0 ;  /* 0x200000b1ffb27230 */ /* 0x000fe40000004100 */
[----:B------:R-:W-:Y:S01]  /*9d10*/  FMUL.FTZ R180, R48, R179 ;  /* 0x000000b330b47220 */ /* 0x000fe20000410000 */
[----:B------:R-:W-:-:S02]  /*9d20*/  HADD2.F32 R176, -RZ, R176.H1_H1 ;  /* 0x300000b0ffb07230 */ /* 0x000fc40000004100 */
[C---:B------:R-:W-:Y:S01]  /*9d30*/  FMUL.FTZ R179, R174.reuse, R179 ;  /* 0x000000b3aeb37220 */ /* 0x040fe20000410000 */
[----:B------:R-:W-:Y:S02]  /*9d40*/  HADD2.F32 R39, -RZ, R39.H1_H1 ;  /* 0x30000027ff277230 */ /* 0x000fe40000004100 */
[-C--:B------:R-:W-:Y:S01]  /*9d50*/  FFMA.FTZ R174, R174, R178.reuse, -R180 ;  /* 0x000000b2aeae7223 */ /* 0x080fe200000108b4 */
[----:B------:R-:W-:Y:S02]  /*9d60*/  HADD2.F32 R177, -RZ, R177.H1_H1 ;  /* 0x300000b1ffb17230 */ /* 0x000fe40000004100 */
[----:B------:R-:W-:Y:S01]  /*9d70*/  FFMA.FTZ R48, R48, R178, R179 ;  /* 0x000000b230307223 */ /* 0x000fe200000100b3 */
[----:B------:R-:W-:Y:S01]  /*9d80*/  HADD2.F32 R178, -RZ, R173.H1_H1 ;  /* 0x300000adffb27230 */ /* 0x000fe20000004100 */
[----:B------:R-:W-:Y:S02]  /*9d90*/  SHF.L.U32 R36, R36, 0x10, RZ ;  /* 0x0000001024247819 */ /* 0x000fe400000006ff */
[----:B------:R-:W-:-:S02]  /*9da0*/  LOP3.LUT R49, R49, 0xff00, R38, 0xf8, !PT ;  /* 0x0000ff0031317812 */ /* 0x000fc400078ef826 */
[CC--:B------:R-:W-:Y:S01]  /*9db0*/  FMUL.FTZ R173, R178.reuse, R176.reuse ;  /* 0x000000b0b2ad7220 */ /* 0x0c0fe20000410000 */
[----:B------:R-:W-:Y:S01]  /*9dc0*/  FMUL.FTZ R176, R39, R176 ;  /* 0x000000b027b07220 */ /* 0x000fe20000410000 */
[----:B------:R-:W-:Y:S02]  /*9dd0*/  LOP3.LUT R51, R51, 0xff0000, R36, 0xf8, !PT ;  /* 0x00ff000033337812 */ /* 0x000fe400078ef824 */
[-C--:B------:R-:W-:Y:S01]  /*9de0*/  FFMA.FTZ R173, R39, R177.reuse, -R173 ;  /* 0x000000b127ad7223 */ /* 0x080fe200000108ad */
[----:B------:R-:W-:Y:S01]  /*9df0*/  FFMA.FTZ R39, R178, R177, R176 ;  /* 0x000000b1b2277223 */ /* 0x000fe200000100b0 */
[----:B------:R-:W-:Y:S01]  /*9e00*/  F2FP.F16.E4M3.UNPACK_B R176, R50.H1 ;  /* 0x00000032ffb0723e */ /* 0x000fe200030006ff */
[----:B------:R-:W-:Y:S01]  /*9e10*/  HADD2.F32 R178, -RZ, R175.H0_H0 ;  /* 0x200000afffb27230 */ /* 0x000fe20000004100 */
[----:B------:R-:W-:Y:S01]  /*9e20*/  F2FP.F16.E4M3.UNPACK_B R177, R13.H1 ;  /* 0x0000000dffb1723e */ /* 0x000fe200030006ff */
[----:B------:R-:W-:Y:S01]  /*9e30*/  HADD2.F32 R13, -RZ, R85.H0_H0 ;  /* 0x20000055ff0d7230 */ /* 0x000fe20000004100 */
[----:B------:R-:W-:Y:S01]  /*9e40*/  LOP3.LUT R36, R49, 0xff0000, R37, 0xf8, !PT ;  /* 0x00ff000031247812 */ /* 0x000fe200078ef825 */
[----:B------:R-:W-:-:S02]  /*9e50*/  HADD2.F32 R179, -RZ, R176.H0_H0 ;  /* 0x200000b0ffb37230 */ /* 0x000fc40000004100 */
[----:B------:R-:W-:Y:S02]  /*9e60*/  HADD2.F32 R50, -RZ, R177.H0_H0 ;  /* 0x200000b1ff327230 */ /* 0x000fe40000004100 */
[----:B------:R-:W-:Y:S02]  /*9e70*/  HADD2.F32 R85, -RZ, R85.H1_H1 ;  /* 0x30000055ff557230 */ /* 0x000fe40000004100 */
[-C--:B------:R-:W-:Y:S01]  /*9e80*/  FMUL.FTZ R180, R13, R179.reuse ;  /* 0x000000b30db47220 */ /* 0x080fe20000410000 */
[----:B------:R-:W-:Y:S02]  /*9e90*/  HADD2.F32 R176, -RZ, R176.H1_H1 ;  /* 0x300000b0ffb07230 */ /* 0x000fe40000004100 */
[C---:B------:R-:W-:Y:S01]  /*9ea0*/  FMUL.FTZ R179, R50.reuse, R179 ;  /* 0x000000b332b37220 */ /* 0x040fe20000410000 */
[----:B------:R-:W-:Y:S02]  /*9eb0*/  IMAD.MOV.U32 R37, RZ, RZ, R87 ;  /* 0x000000ffff257224 */ /* 0x000fe400078e0057 */
[----:B------:R-:W-:Y:S01]  /*9ec0*/  FFMA.FTZ R50, R50, R178, -R180 ;  /* 0x000000b232327223 */ /* 0x000fe200000108b4 */
[----:B------:R-:W-:-:S02]  /*9ed0*/  IMAD.MOV.U32 R87, RZ, RZ, R15 ;  /* 0x000000ffff577224 */ /* 0x000fc400078e000f */
[----:B------:R-:W-:Y:S01]  /*9ee0*/  FFMA.FTZ R13, R13, R178, R179 ;  /* 0x000000b20d0d7223 */ /* 0x000fe200000100b3 */
[----:B------:R-:W-:Y:S01]  /*9ef0*/  HADD2.F32 R178, -RZ, R177.H1_H1 ;  /* 0x300000b1ffb27230 */ /* 0x000fe20000004100 */
[----:B------:R-:W-:Y:S01]  /*9f00*/  F2FP.F16.E4M3.UNPACK_B R38, R37 ;  /* 0x00000025ff26723e */ /* 0x000fe200020006ff */
[----:B------:R-:W-:Y:S02]  /*9f10*/  HADD2.F32 R177, -RZ, R175.H1_H1 ;  /* 0x300000afffb17230 */ /* 0x000fe40000004100 */
[-C--:B------:R-:W-:Y:S01]  /*9f20*/  FMUL.FTZ R175, R85, R176.reuse ;  /* 0x000000b055af7220 */ /* 0x080fe20000410000 */
[----:B------:R-:W-:Y:S01]  /*9f30*/  F2FP.F16.E4M3.UNPACK_B R15, R87 ;  /* 0x00000057ff0f723e */ /* 0x000fe200020006ff */
[C---:B------:R-:W-:Y:S01]  /*9f40*/  FMUL.FTZ R176, R178.reuse, R176 ;  /* 0x000000b0b2b07220 */ /* 0x040fe20000410000 */
[----:B------:R-:W-:Y:S01]  /*9f50*/  F2FP.F16.E4M3.UNPACK_B R37, R37.H1 ;  /* 0x00000025ff25723e */ /* 0x000fe200030006ff */
[----:B------:R-:W-:Y:S01]  /*9f60*/  FFMA.FTZ R175, R178, R177, -R175 ;  /* 0x000000b1b2af7223 */ /* 0x000fe200000108af */
[----:B------:R-:W-:-:S02]  /*9f70*/  HADD2.F32 R178, -RZ, R38.H0_H0 ;  /* 0x20000026ffb27230 */ /* 0x000fc40000004100 */
[----:B------:R-:W-:Y:S01]  /*9f80*/  FFMA.FTZ R85, R85, R177, R176 ;  /* 0x000000b155557223 */ /* 0x000fe200000100b0 */
[-C--:B------:R-:W-:Y:S01]  /*9f90*/  F2FP.F16.E4M3.UNPACK_B R176, R36.reuse ;  /* 0x00000024ffb0723e */ /* 0x080fe200020006ff */
[--C-:B------:R-:W-:Y:S01]  /*9fa0*/  HADD2.F32 R180, -RZ, R15.reuse.H0_H0 ;  /* 0x2000000fffb47230 */ /* 0x100fe20000004100 */
[-C--:B------:R-:W-:Y:S01]  /*9fb0*/  F2FP.F16.E4M3.UNPACK_B R177, R51.reuse ;  /* 0x00000033ffb1723e */ /* 0x080fe200020006ff */
[----:B------:R-:W-:Y:S01]  /*9fc0*/  HADD2.F32 R15, -RZ, R15.H1_H1 ;  /* 0x3000000fff0f7230 */ /* 0x000fe20000004100 */
[----:B------:R-:W-:Y:S01]  /*9fd0*/  F2FP.F16.E4M3.UNPACK_B R36, R36.H1 ;  /* 0x00000024ff24723e */ /* 0x000fe200030006ff */
[--C-:B------:R-:W-:Y:S01]  /*9fe0*/  HADD2.F32 R49, -RZ, R176.reuse.H0_H0 ;  /* 0x200000b0ff317230 */ /* 0x100fe20000004100 */
[----:B------:R-:W-:Y:S01]  /*9ff0*/  F2FP.F16.E4M3.UNPACK_B R51, R51.H1 ;  /* 0x00000033ff33723e */ /* 0x000fe200030006ff */
[----:B------:R-:W-:Y:S01]  /*a000*/  HADD2.F32 R179, -RZ, R177.H0_H0 ;  /* 0x200000b1ffb37230 */ /* 0x000fe20000004100 */
[----:B------:R-:W-:Y:S01]  /*a010*/  F2FP.SATFINITE.E4M3.F32.PACK_AB_MERGE_C R50, R175, R50, RZ ;  /* 0x00000032af32723e */ /* 0x000fe200048070ff */
[----:B------:R-:W-:-:S02]  /*a020*/  HADD2.F32 R176, -RZ, R176.H1_H1 ;  /* 0x300000b0ffb07230 */ /* 0x000fc40000004100 */
[-C--:B------:R-:W-:Y:S01]  /*a030*/  FMUL.FTZ R181, R178, R49.reuse ;  /* 0x00000031b2b57220 */ /* 0x080fe20000410000 */
[C---:B------:R-:W-:Y:S01]  /*a040*/  FMUL.FTZ R49, R180.reuse, R49 ;  /* 0x00000031b4317220 */ /* 0x040fe20000410000 */
[----:B------:R-:W-:Y:S01]  /*a050*/  HADD2.F32 R177, -RZ, R177.H1_H1 ;  /* 0x300000b1ffb17230 */ /* 0x000fe20000004100 */
[----:B------:R-:W-:Y:S01]  /*a060*/  F2FP.SATFINITE.E4M3.F32.PACK_AB_MERGE_C R173, R173, R174, R50 ;  /* 0x000000aeadad723e */ /* 0x000fe20004807032 */
[-C--:B------:R-:W-:Y:S01]  /*a070*/  FFMA.FTZ R181, R180, R179.reuse, -R181 ;  /* 0x000000b3b4b57223 */ /* 0x080fe200000108b5 */
[----:B------:R-:W-:Y:S01]  /*a080*/  FFMA.FTZ R178, R178, R179, R49 ;  /* 0x000000b3b2b27223 */ /* 0x000fe20000010031 */
[----:B------:R-:W-:Y:S01]  /*a090*/  HADD2.F32 R49, -RZ, R38.H1_H1 ;  /* 0x30000026ff317230 */ /* 0x000fe20000004100 */
[----:B------:R-:W-:Y:S01]  /*a0a0*/  F2FP.F16.E4M3.UNPACK_B R50, R84.H1 ;  /* 0x00000054ff32723e */ /* 0x000fe200030006ff */
[--C-:B------:R-:W-:Y:S01]  /*a0b0*/  HADD2.F32 R179, -RZ, R36.reuse.H0_H0 ;  /* 0x20000024ffb37230 */ /* 0x100fe20000004100 */
[----:B------:R-:W-:Y:S01]  /*a0c0*/  F2FP.SATFINITE.E4M3.F32.PACK_AB_MERGE_C R13, R85, R13, RZ ;  /* 0x0000000d550d723e */ /* 0x000fe200048070ff */
[----:B------:R-:W-:-:S02]  /*a0d0*/  HADD2.F32 R36, -RZ, R36.H1_H1 ;  /* 0x30000024ff247230 */ /* 0x000fc40000004100 */
[----:B------:R-:W-:Y:S01]  /*a0e0*/  FMUL.FTZ R38, R49, R176 ;  /* 0x000000b031267220 */ /* 0x000fe20000410000 */
[----:B------:R-:W-:Y:S02]  /*a0f0*/  F2FP.F16.E4M3.UNPACK_B R85, R166.H1 ;  /* 0x000000a6ff55723e */ /* 0x000fe400030006ff */
[----:B------:R-:W-:Y:S01]  /*a100*/  F2FP.F16.E4M3.UNPACK_B R84, R84 ;  /* 0x00000054ff54723e */ /* 0x000fe200020006ff */
[CC--:B------:R-:W-:Y:S01]  /*a110*/  FFMA.FTZ R38, R15.reuse, R177.reuse, -R38 ;  /* 0x000000b10f267223 */ /* 0x0c0fe20000010826 */
[----:B------:R-:W-:Y:S01]  /*a120*/  FMUL.FTZ R15, R15, R176 ;  /* 0x000000b00f0f7220 */ /* 0x000fe20000410000 */
[--C-:B------:R-:W-:Y:S01]  /*a130*/  HADD2.F32 R176, -RZ, R51.reuse.H0_H0 ;  /* 0x20000033ffb07230 */ /* 0x100fe20000004100 */
[----:B------:R-:W-:Y:S01]  /*a140*/  F2FP.F16.E4M3.UNPACK_B R166, R166 ;  /* 0x000000a6ffa6723e */ /* 0x000fe200020006ff */
[----:B------:R-:W-:Y:S02]  /*a150*/  HADD2.F32 R51, -RZ, R51.H1_H1 ;  /* 0x30000033ff337230 */ /* 0x000fe40000004100 */
[----:B------:R-:W-:Y:S01]  /*a160*/  FFMA.FTZ R15, R49, R177, R15 ;  /* 0x000000b1310f7223 */ /* 0x000fe2000001000f */
[----:B------:R-:W-:Y:S01]  /*a170*/  F2FP.F16.E4M3.UNPACK_B R49, R87.H1 ;  /* 0x00000057ff31723e */ /* 0x000fe200030006ff */
[--C-:B------:R-:W-:Y:S01]  /*a180*/  HADD2.F32 R87, -RZ, R37.reuse.H0_H0 ;  /* 0x20000025ff577230 */ /* 0x100fe20000004100 */
[----:B------:R-:W-:Y:S01]  /*a190*/  F2FP.SATFINITE.E4M3.F32.PACK_AB_MERGE_C R39, R39, R48, R13 ;  /* 0x000000302727723e */ /* 0x000fe2000480700d */
[----:B------:R-:W-:-:S02]  /*a1a0*/  HADD2.F32 R37, -RZ, R37.H1_H1 ;  /* 0x30000025ff257230 */ /* 0x000fc40000004100 */
[--C-:B------:R-:W-:Y:S02]  /*a1b0*/  HADD2.F32 R177, -RZ, R49.reuse.H0_H0 ;  /* 0x20000031ffb17230 */ /* 0x100fe40000004100 */
[-C--:B------:R-:W-:Y:S01]  /*a1c0*/  FMUL.FTZ R180, R87, R179.reuse ;  /* 0x000000b357b47220 */ /* 0x080fe20000410000 */
[----:B------:R-:W-:Y:S02]  /*a1d0*/  HADD2.F32 R49, -RZ, R49.H1_H1 ;  /* 0x30000031ff317230 */ /* 0x000fe40000004100 */
[--C-:B------:R-:W-:Y:S02]  /*a1e0*/  HADD2.F32 R175, -RZ, R85.reuse.H0_H0 ;  /* 0x20000055ffaf7230 */ /* 0x100fe40000004100 */
[C---:B------:R-:W-:Y:S01]  /*a1f0*/  FFMA.FTZ R180, R177.reuse, R176, -R180 ;  /* 0x000000b0b1b47223 */ /* 0x040fe200000108b4 */
[----:B------:R-:W-:Y:S01]  /*a200*/  FMUL.FTZ R177, R177, R179 ;  /* 0x000000b3b1b17220 */ /* 0x000fe20000410000 */
[----:B------:R-:W-:Y:S02]  /*a210*/  HADD2.F32 R85, -RZ, R85.H1_H1 ;  /* 0x30000055ff557230 */ /* 0x000fe40000004100 */
[----:B------:R-:W-:-:S02]  /*a220*/  IMAD.MOV.U32 R13, RZ, RZ, R173 ;  /* 0x000000ffff0d7224 */ /* 0x000fc400078e00ad */
[----:B------:R-:W-:Y:S01]  /*a230*/  FFMA.FTZ R177, R87, R176, R177 ;  /* 0x000000b057b17223 */ /* 0x000fe200000100b1 */
[-C--:B------:R-:W-:Y:S01]  /*a240*/  FMUL.FTZ R87, R37, R36.reuse ;  /* 0x0000002425577220 */ /* 0x080fe20000410000 */
[----:B------:R-:W-:-:S03]  /*a250*/  FMUL.FTZ R36, R49, R36 ;  /* 0x0000002431247220 */ /* 0x000fc60000410000 */
[-C--:B------:R-:W-:Y:S01]  /*a260*/  FFMA.FTZ R87, R49, R51.reuse, -R87 ;  /* 0x0000003331577223 */ /* 0x080fe20000010857 */
[----:B------:R-:W-:Y:S01]  /*a270*/  FFMA.FTZ R37, R37, R51, R36 ;  /* 0x0000003325257223 */ /* 0x000fe20000010024 */
[-C--:B------:R-:W-:Y:S01]  /*a280*/  F2FP.F16.E4M3.UNPACK_B R36, R165.reuse.H1 ;  /* 0x000000a5ff24723e */ /* 0x080fe200030006ff */
[--C-:B------:R-:W-:Y:S01]  /*a290*/  HADD2.F32 R51, -RZ, R50.reuse.H0_H0 ;  /* 0x20000032ff337230 */ /* 0x100fe20000004100 */
[-C--:B------:R-:W-:Y:S01]  /*a2a0*/  F2FP.F16.E4M3.UNPACK_B R49, R12.reuse.H1 ;  /* 0x0000000cff31723e */ /* 0x080fe200030006ff */
[----:B------:R-:W-:Y:S01]  /*a2b0*/  HADD2.F32 R50, -RZ, R50.H1_H1 ;  /* 0x30000032ff327230 */ /* 0x000fe20000004100 */
[----:B------:R-:W-:Y:S01]  /*a2c0*/  F2FP.F16.E4M3.UNPACK_B R165, R165 ;  /* 0x000000a5ffa5723e */ /* 0x000fe200020006ff */
[--C-:B------:R-:W-:Y:S01]  /*a2d0*/  HADD2.F32 R179, -RZ, R36.reuse.H0_H0 ;  /* 0x20000024ffb37230 */ /* 0x100fe20000004100 */
[----:B------:R-:W-:Y:S01]  /*a2e0*/  F2FP.F16.E4M3.UNPACK_B R12, R12 ;  /* 0x0000000cff0c723e */ /* 0x000fe200020006ff */
[----:B------:R-:W-:Y:S01]  /*a2f0*/  HADD2.F32 R174, -RZ, R49.H0_H0 ;  /* 0x20000031ffae7230 */ /* 0x000fe20000004100 */
[----:B------:R-:W-:Y:S01]  /*a300*/  F2FP.SATFINITE.E4M3.F32.PACK_AB_MERGE_C R87, R87, R180, RZ ;  /* 0x000000b45757723e */ /* 0x000fe200048070ff */
[----:B------:R-:W-:-:S02]  /*a310*/  HADD2.F32 R36, -RZ, R36.H1_H1 ;  /* 0x30000024ff247230 */ /* 0x000fc40000004100 */
[-C--:B------:R-:W-:Y:S01]  /*a320*/  FMUL.FTZ R176, R51, R179.reuse ;  /* 0x000000b333b07220 */ /* 0x080fe20000410000 */
[----:B------:R-:W-:Y:S02]  /*a330*/  HADD2.F32 R49, -RZ, R49.H1_H1 ;  /* 0x30000031ff317230 */ /* 0x000fe40000004100 */
[C---:B------:R-:W-:Y:S01]  /*a340*/  FMUL.FTZ R179, R174.reuse, R179 ;  /* 0x000000b3aeb37220 */ /* 0x040fe20000410000 */
[----:B------:R-:W-:Y:S01]  /*a350*/  F2FP.SATFINITE.E4M3.F32.PACK_AB_MERGE_C R37, R37, R177, RZ ;  /* 0x000000b12525723e */ /* 0x000fe200048070ff */
[----:B------:R-:W-:Y:S01]  /*a360*/  FFMA.FTZ R176, R174, R175, -R176 ;  /* 0x000000afaeb07223 */ /* 0x000fe200000108b0 */
[----:B------:R-:W-:Y:S01]  /*a370*/  F2FP.SATFINITE.E4M3.F32.PACK_AB_MERGE_C R38, R38, R181, R87 ;  /* 0x000000b52626723e */ /* 0x000fe20004807057 */
[----:B------:R-:W-:Y:S01]  /*a380*/  FFMA.FTZ R179, R51, R175, R179 ;  /* 0x000000af33b37223 */ /* 0x000fe200000100b3 */
[CC--:B------:R-:W-:Y:S01]  /*a390*/  FMUL.FTZ R51, R50.reuse, R36.reuse ;  /* 0x0000002432337220 */ /* 0x0c0fe20000410000 */
[----:B------:R-:W-:Y:S01]  /*a3a0*/  FMUL.FTZ R36, R49, R36 ;  /* 0x0000002431247220 */ /* 0x000fe20000410000 */
[----:B------:R-:W-:Y:S01]  /*a3b0*/  HADD2.F32 R175, -RZ, R165.H0_H0 ;  /* 0x200000a5ffaf7230 */ /* 0x000fe20000004100 */
[----:B------:R-:W-:Y:S01]  /*a3c0*/  F2FP.SATFINITE.E4M3.F32.PACK_AB_MERGE_C R37, R15, R178, R37 ;  /* 0x000000b20f25723e */ /* 0x000fe20004807025 */
[-C--:B------:R-:W-:Y:S01]  /*a3d0*/  FFMA.FTZ R49, R49, R85.reuse, -R51 ;  /* 0x0000005531317223 */ /* 0x080fe20000010833 */
[----:B------:R-:W-:Y:S01]  /*a3e0*/  FFMA.FTZ R36, R50, R85, R36 ;  /* 0x0000005532247223 */ /* 0x000fe20000010024 */
[----:B------:R-:W-:Y:S01]  /*a3f0*/  HADD2.F32 R50, -RZ, R84.H0_H0 ;  /* 0x20000054ff327230 */ /* 0x000fe20000004100 */
[----:B------:R-:W-:Y:S01]  /*a400*/  MOV R87, R37 ;  /* 0x0000002500577202 */ /* 0x000fe20000000f00 */
[----:B------:R-:W-:Y:S01]  /*a410*/  HADD2.F32 R85, -RZ, R12.H0_H0 ;  /* 0x2000000cff557230 */ /* 0x000fe20000004100 */
[----:B------:R-:W-:Y:S01]  /*a420*/  F2FP.SATFINITE.E4M3.F32.PACK_AB_MERGE_C R49, R49, R176, RZ ;  /* 0x000000b03131723e */ /* 0x000fe200048070ff */
[----:B------:R-:W-:-:S02]  /*a430*/  HADD2.F32 R51, -RZ, R166.H0_H0 ;  /* 0x200000a6ff337230 */ /* 0x000fc40000004100 */
[CC--:B------:R-:W-:Y:S01]  /*a440*/  FMUL.FTZ R174, R50.reuse, R175.reuse ;  /* 0x000000af32ae7220 */ /* 0x0c0fe20000410000 */
[----:B------:R-:W-:Y:S02]  /*a450*/  HADD2.F32 R165, -RZ, R165.H1_H1 ;  /* 0x300000a5ffa57230 */ /* 0x000fe40000004100 */
[C---:B------:R-:W-:Y:S01]  /*a460*/  FMUL.FTZ R175, R85.reuse, R175 ;  /* 0x000000af55af7220 */ /* 0x040fe20000410000 */
[----:B------:R-:W-:Y:S02]  /*a470*/  HADD2.F32 R84, -RZ, R84.H1_H1 ;  /* 0x30000054ff547230 */ /* 0x000fe40000004100 */
[-C--:B------:R-:W-:Y:S01]  /*a480*/  FFMA.FTZ R174, R85, R51.reuse, -R174 ;  /* 0x0000003355ae7223 */ /* 0x080fe200000108ae */
[----:B------:R-:W-:Y:S02]  /*a490*/  HADD2.F32 R12, -RZ, R12.H1_H1 ;  /* 0x3000000cff0c7230 */ /* 0x000fe40000004100 */
[----:B------:R-:W-:Y:S01]  /*a4a0*/  FFMA.FTZ R175, R50, R51, R175 ;  /* 0x0000003332af7223 */ /* 0x000fe200000100af */
[----:B------:R-:W-:-:S02]  /*a4b0*/  HADD2.F32 R166, -RZ, R166.H1_H1 ;  /* 0x300000a6ffa67230 */ /* 0x000fc40000004100 */
[-C--:B------:R-:W-:Y:S01]  /*a4c0*/  FMUL.FTZ R50, R84, R165.reuse ;  /* 0x000000a554327220 */ /* 0x080fe20000410000 */
[----:B------:R-:W-:Y:S01]  /*a4d0*/  F2FP.F16.E4M3.UNPACK_B R51, R86.H1 ;  /* 0x00000056ff33723e */ /* 0x000fe200030006ff */
[C---:B------:R-:W-:Y:S01]  /*a4e0*/  FMUL.FTZ R165, R12.reuse, R165 ;  /* 0x000000a50ca57220 */ /* 0x040fe20000410000 */
[-C--:B------:R-:W-:Y:S01]  /*a4f0*/  F2FP.F16.E4M3.UNPACK_B R85, R167.reuse.H1 ;  /* 0x000000a7ff55723e */ /* 0x080fe200030006ff */
[----:B------:R-:W-:Y:S01]  /*a500*/  FFMA.FTZ R50, R12, R166, -R50 ;  /* 0x000000a60c327223 */ /* 0x000fe20000010832 */
[----:B------:R-:W-:Y:S01]  /*a510*/  F2FP.F16.E4M3.UNPACK_B R86, R86 ;  /* 0x00000056ff56723e */ /* 0x000fe200020006ff */
[----:B------:R-:W-:Y:S01]  /*a520*/  FFMA.FTZ R12, R84, R166, R165 ;  /* 0x000000a6540c7223 */ /* 0x000fe200000100a5 */
[----:B------:R-:W-:Y:S01]  /*a530*/  HADD2.F32 R84, -RZ, R51.H0_H0 ;  /* 0x20000033ff547230 */ /* 0x000fe20000004100 */
[----:B------:R-:W-:Y:S01]  /*a540*/  F2FP.F16.E4M3.UNPACK_B R167, R167 ;  /* 0x000000a7ffa7723e */ /* 0x000fe200020006ff */
[----:B------:R-:W-:Y:S01]  /*a550*/  HADD2.F32 R166, -RZ, R85.H0_H0 ;  /* 0x20000055ffa67230 */ /* 0x000fe20000004100 */
[----:B------:R-:W-:Y:S01]  /*a560*/  F2FP.SATFINITE.E4M3.F32.PACK_AB_MERGE_C R174, R50, R174, R49 ;  /* 0x000000ae32ae723e */ /* 0x000fe20004807031 */
[----:B------:R-:W-:Y:S01]  /*a570*/  HADD2.F32 R51, -RZ, R51.H1_H1 ;  /* 0x30000033ff337230 */ /* 0x000fe20000004100 */
[----:B------:R-:W-:Y:S01]  /*a580*/  MOV R49, R14 ;  /* 0x0000000e00317202 */ /* 0x000fe20000000f00 */
[----:B------:R-:W-:Y:S01]  /*a590*/  HADD2.F32 R85, -RZ, R85.H1_H1 ;  /* 0x30000055ff557230 */ /* 0x000fe20000004100 */
[----:B------:R-:W-:Y:S01]  /*a5a0*/  F2FP.F16.E4M3.UNPACK_B R14, R164.H1 ;  /* 0x000000a4ff0e723e */ /* 0x000fe200030006ff */
[----:B------:R-:W-:Y:S01]  /*a5b0*/  IMAD.MOV.U32 R15, RZ, RZ, R38 ;  /* 0x000000ffff0f7224 */ /* 0x000fe200078e0026 */
[----:B------:R-:W-:-:S02]  /*a5c0*/  F2FP.F16.E4M3.UNPACK_B R50, R49.H1 ;  /* 0x00000031ff32723e */ /* 0x000fc400030006ff */
[----:B------:R-:W-:Y:S01]  /*a5d0*/  F2FP.F16.E4M3.UNPACK_B R164, R164 ;  /* 0x000000a4ffa4723e */ /* 0x000fe200020006ff */
[----:B------:R-:W-:Y:S01]  /*a5e0*/  HADD2.F32 R180, -RZ, R14.H0_H0 ;  /* 0x2000000effb47230 */ /* 0x000fe20000004100 */
[----:B------:R-:W-:Y:S01]  /*a5f0*/  F2FP.F16.E4M3.UNPACK_B R49, R49 ;  /* 0x00000031ff31723e */ /* 0x000fe200020006ff */
[----:B------:R-:W-:Y:S01]  /*a600*/  HADD2.F32 R165, -RZ, R50.H0_H0 ;  /* 0x20000032ffa57230 */ /* 0x000fe20000004100 */
[----:B------:R-:W-:Y:S01]  /*a610*/  F2FP.SATFINITE.E4M3.F32.PACK_AB_MERGE_C R36, R36, R179, RZ ;  /* 0x000000b32424723e */ /* 0x000fe200048070ff */
[----:B------:R-:W-:Y:S02]  /*a620*/  HADD2.F32 R14, -RZ, R14.H1_H1 ;  /* 0x3000000eff0e7230 */ /* 0x000fe40000004100 */
[-C--:B------:R-:W-:Y:S01]  /*a630*/  FMUL.FTZ R176, R84, R180.reuse ;  /* 0x000000b454b07220 */ /* 0x080fe20000410000 */
[----:B------:R-:W-:Y:S02]  /*a640*/  HADD2.F32 R50, -RZ, R50.H1_H1 ;  /* 0x30000032ff327230 */ /* 0x000fe40000004100 */
[C---:B------:R-:W-:Y:S01]  /*a650*/  FMUL.FTZ R180, R165.reuse, R180 ;  /* 0x000000b4a5b47220 */ /* 0x040fe20000410000 */
[----:B------:R-:W-:Y:S01]  /*a660*/  F2FP.SATFINITE.E4M3.F32.PACK_AB_MERGE_C R36, R12, R175, R36 ;  /* 0x000000af0c24723e */ /* 0x000fe20004807024 */
[----:B------:R-:W-:Y:S01]  /*a670*/  FFMA.FTZ R176, R165, R166, -R176 ;  /* 0x000000a6a5b07223 */ /* 0x000fe200000108b0 */
[----:B------:R-:W-:-:S02]  /*a680*/  IMAD.MOV.U32 R12, RZ, RZ, R174 ;  /* 0x000000ffff0c7224 */ /* 0x000fc400078e00ae */
[----:B------:R-:W-:Y:S01]  /*a690*/  FFMA.FTZ R180, R84, R166, R180 ;  /* 0x000000a654b47223 */ /* 0x000fe200000100b4 */
[CC--:B------:R-:W-:Y:S01]  /*a6a0*/  FMUL.FTZ R84, R51.reuse, R14.reuse ;  /* 0x0000000e33547220 */ /* 0x0c0fe20000410000 */
[C---:B------:R-:W-:Y:S01]  /*a6b0*/  FMUL.FTZ R14, R50.reuse, R14 ;  /* 0x0000000e320e7220 */ /* 0x040fe20000410000 */
[----:B------:R-:W-:Y:S02]  /*a6c0*/  HADD2.F32 R166, -RZ, R164.H0_H0 ;  /* 0x200000a4ffa67230 */ /* 0x000fe40000004100 */
[-C--:B------:R-:W-:Y:S01]  /*a6d0*/  FFMA.FTZ R50, R50, R85.reuse, -R84 ;  /* 0x0000005532327223 */ /* 0x080fe20000010854 */
[----:B------:R-:W-:Y:S01]  /*a6e0*/  FFMA.FTZ R14, R51, R85, R14 ;  /* 0x00000055330e7223 */ /* 0x000fe2000001000e */
[----:B------:R-:W-:Y:S02]  /*a6f0*/  HADD2.F32 R51, -RZ, R86.H0_H0 ;  /* 0x20000056ff337230 */ /* 0x000fe40000004100 */
[----:B------:R-:W-:Y:S01]  /*a700*/  HADD2.F32 R85, -RZ, R49.H0_H0 ;  /* 0x20000031ff557230 */ /* 0x000fe20000004100 */
[----:B------:R-:W-:Y:S01]  /*a710*/  F2FP.SATFINITE.E4M3.F32.PACK_AB_MERGE_C R50, R50, R176, RZ ;  /* 0x000000b03232723e */ /* 0x000fe200048070ff */
[----:B------:R-:W-:-:S02]  /*a720*/  HADD2.F32 R84, -RZ, R167.H0_H0 ;  /* 0x200000a7ff547230 */ /* 0x000fc40000004100 */
[-C--:B------:R-:W-:Y:S01]  /*a730*/  FMUL.FTZ R165, R51, R166.reuse ;  /* 0x000000a633a57220 */ /* 0x080fe20000410000 */
[----:B------:R-:W-:Y:S02]  /*a740*/  HADD2.F32 R164, -RZ, R164.H1_H1 ;  /* 0x300000a4ffa47230 */ /* 0x000fe40000004100 */
[C---:B------:R-:W-:Y:S01]  /*a750*/  FMUL.FTZ R166, R85.reuse, R166 ;  /* 0x000000a655a67220 */ /* 0x040fe20000410000 */
[----:B------:R-:W-:Y:S02]  /*a760*/  HADD2.F32 R86, -RZ, R86.H1_H1 ;  /* 0x30000056ff567230 */ /* 0x000fe40000004100 */
[-C--:B------:R-:W-:Y:S01]  /*a770*/  FFMA.FTZ R165, R85, R84.reuse, -R165 ;  /* 0x0000005455a57223 */ /* 0x080fe200000108a5 */
[----:B------:R-:W-:Y:S02]  /*a780*/  HADD2.F32 R49, -RZ, R49.H1_H1 ;  /* 0x30000031ff317230 */ /* 0x000fe40000004100 */
[----:B------:R-:W-:Y:S01]  /*a790*/  FFMA.FTZ R166, R51, R84, R166 ;  /* 0x0000005433a67223 */ /* 0x000fe200000100a6 */
[----:B------:R-:W-:-:S02]  /*a7a0*/  HADD2.F32 R167, -RZ, R167.H1_H1 ;  /* 0x300000a7ffa77230 */ /* 0x000fc40000004100 */
[----:B------:R-:W-:Y:S01]  /*a7b0*/  FMUL.FTZ R51, R86, R164 ;  /* 0x000000a456337220 */ /* 0x000fe20000410000 */
[----:B------:R-:W-:Y:S01]  /*a7c0*/  F2FP.SATFINITE.E4M3.F32.PACK_AB_MERGE_C R14, R14, R180, RZ ;  /* 0x000000b40e0e723e */ /* 0x000fe200048070ff */
[C---:B------:R-:W-:Y:S01]  /*a7d0*/  FMUL.FTZ R164, R49.reuse, R164 ;  /* 0x000000a431a47220 */ /* 0x040fe20000410000 */
[----:B------:R-:W-:Y:S02]  /*a7e0*/  IMAD.MOV.U32 R84, RZ, RZ, R36 ;  /* 0x000000ffff547224 */ /* 0x000fe400078e0024 */
[----:B------:R-:W-:Y:S01]  /*a7f0*/  FFMA.FTZ R51, R49, R167, -R51 ;  /* 0x000000a731337223 */ /* 0x000fe20000010833 */
[----:B------:R-:W-:Y:S01]  /*a800*/  MOV R85, R39 ;  /* 0x0000002700557202 */ /* 0x000fe20000000f00 */
[----:B------:R-:W-:-:S03]  /*a810*/  FFMA.FTZ R164, R86, R167, R164 ;  /* 0x000000a756a47223 */ /* 0x000fc600000100a4 */
[----:B------:R-:W-:Y:S02]  /*a820*/  F2FP.SATFINITE.E4M3.F32.PACK_AB_MERGE_C R50, R51, R165, R50 ;  /* 0x000000a53332723e */ /* 0x000fe40004807032 */
[----:B------:R-:W-:-:S03]  /*a830*/  F2FP.SATFINITE.E4M3.F32.PACK_AB_MERGE_C R164, R164, R166, R14 ;  /* 0x000000a6a4a4723e */ /* 0x000fc6000480700e */
[----:B------:R-:W-:Y:S02]  /*a840*/  IMAD.MOV.U32 R14, RZ, RZ, R50 ;  /* 0x000000ffff0e7224 */ /* 0x000fe400078e0032 */
[----:B------:R-:W-:-:S07]  /*a850*/  IMAD.MOV.U32 R86, RZ, RZ, R164 ;  /* 0x000000ffff567224 */ /* 0x000fce00078e00a4 */
.L_x_506:
[----:B------:R-:W-:Y:S05]  /*a860*/  BSYNC B3 ;  /* 0x0000000000037941 */ /* 0x000fea0003800000 */
.L_x_505:
[----:B----4-:R-:W-:-:S05]  /*a870*/  IADD3 R36, P2, R25, R11, RZ ;  /* 0x0000000b19247210 */ /* 0x010fca0007f5e0ff */
[----:B---3--:R-:W-:Y:S01]  /*a880*/  IMAD.X R37, R153, 0x1, R112, P2 ;  /* 0x0000000199257824 */ /* 0x008fe200010e0670 */
[----:B------:R-:W-:-:S04]  /*a890*/  ISETP.GE.AND P2, PT, R172, R128, PT ;  /* 0x00000080ac00720c */ /* 0x000fc80003f46270 */
[----:B0-----:R0:W-:Y:S09]  /*a8a0*/  ST.E.128 desc[UR50][R36.64], R12 ;  /* 0x0000000c24007985 */ /* 0x0011f2000c101d32 */
[----:B------:R-:W-:-:S04]  /*a8b0*/  @!P2 IADD3 R38, P5, R11, R172, RZ ;  /* 0x000000ac0b26a210 */ /* 0x000fc80007fbe0ff */
[----:B------:R-:W-:-:S05]  /*a8c0*/  @!P2 LEA.HI.X.SX32 R39, R172, R153, 0x1, P5 ;  /* 0x00000099ac27a211 */ /* 0x000fca00028f0eff */
[----:B------:R0:W-:Y:S04]  /*a8d0*/  @!P2 ST.E.128 desc[UR50][R38.64], R84 ;  /* 0x000000542600a985 */ /* 0x0001e8000c101d32 */
.L_x_504:
[----:B------:R-:W-:Y:S05]  /*a8e0*/  BSYNC B2 ;  /* 0x0000000000027941 */ /* 0x000fea0003800000 */
.L_x_503:
        /* <DEDUP_REMOVED lines=9> */
[----:B------:R-:W-:Y:S01]  /*a980*/  SHF.R.S32.HI R13, RZ, 0x1f, R12 ;  /* 0x0000001fff0d7819 */ /* 0x000fe2000001140c */
[----:B------:R-:W-:-:S03]  /*a990*/  IMAD.SHL.U32 R48, R12, 0x10, RZ ;  /* 0x000000100c307824 */ /* 0x000fc600078e00ff */
[----:B------:R-:W-:-:S04]  /*a9a0*/  LEA.HI R13, R13, R12, RZ, 0x2 ;  /* 0x0000000c0d0d7211 */ /* 0x000fc800078f10ff */
[----:B------:R-:W-:Y:S02]  /*a9b0*/  SHF.R.S32.HI R12, RZ, 0x2, R13 ;  /* 0x00000002ff0c7819 */ /* 0x000fe4000001140d */
[----:B------:R-:W-:-:S03]  /*a9c0*/  LOP3.LUT R13, R205, 0x30, R48, 0xf8, !PT ;  /* 0x00000030cd0d7812 */ /* 0x000fc600078ef830 */
[----:B------:R-:W-:Y:S01]  /*a9d0*/  IMAD R12, R12, 0x2800, R207 ;  /* 0x000028000c0c7824 */ /* 0x000fe200078e02cf */
[----:B------:R-:W-:-:S05]  /*a9e0*/  LOP3.LUT R13, R13, R206, RZ, 0x3c, !PT ;  /* 0x000000ce0d0d7212 */ /* 0x000fca00078e3cff */
[----:B------:R-:W-:Y:S02]  /*a9f0*/  IMAD.IADD R12, R12, 0x1, R13 ;  /* 0x000000010c0c7824 */ /* 0x000fe400078e020d */
[C---:B------:R-:W-:Y:S02]  /*aa00*/  IMAD R13, R19.reuse, 0x7800, R135 ;  /* 0x00007800130d7824 */ /* 0x040fe400078e0287 */
[----:B------:R-:W-:-:S03]  /*aa10*/  IMAD R15, R19, 0x7800, R12 ;  /* 0x00007800130f7824 */ /* 0x000fc600078e020c */
[C---:B------:R-:W-:Y:S01]  /*aa20*/  IADD3 R13, R18.reuse, R13, RZ ;  /* 0x0000000d120d7210 */ /* 0x040fe20007ffe0ff */
[----:B------:R-:W-:-:S05]  /*aa30*/  IMAD.IADD R36, R18, 0x1, R15 ;  /* 0x0000000112247824 */ /* 0x000fca00078e020f */
[----:B------:R-:W0:Y:S04]  /*aa40*/  LDS.128 R12, [R13+0x1a400] ;  /* 0x01a400000d0c7984 */ /* 0x000e280000000c00 */
[----:B------:R-:W0:Y:S01]  /*aa50*/  LDS.128 R36, [R36+0x1a400] ;  /* 0x01a4000024247984 */ /* 0x000e220000000c00 */
[----:B------:R-:W-:Y:S05]  /*aa60*/  @P2 BRA `(.L_x_510) ;  /* 0x0000000c00442947 */ /* 0x000fea0003800000 */
[----:B------:R-:W-:Y:S02]  /*aa70*/  SHF.R.U32.HI R50, RZ, 0x8, R53 ;  /* 0x00000008ff327819 */ /* 0x000fe40000011635 */
[----:B------:R-:W-:Y:S02]  /*aa80*/  SHF.R.U32.HI R54, RZ, 0x8, R41 ;  /* 0x00000008ff367819 */ /* 0x000fe40000011629 */
[----:B------:R-:W-:Y:S02]  /*aa90*/  LOP3.LUT R42, R53, 0xff0000ff, RZ, 0xc0, !PT ;  /* 0xff0000ff352a7812 */ /* 0x000fe400078ec0ff */
[----:B------:R-:W-:Y:S02]  /*aaa0*/  SHF.R.U32.HI R49, RZ, 0x10, R53 ;  /* 0x00000010ff317819 */ /* 0x000fe40000011635 */
[--C-:B------:R-:W-:Y:S02]  /*aab0*/  SHF.R.U32.HI R51, RZ, 0x8, R55.reuse ;  /* 0x00000008ff337819 */ /* 0x100fe40000011637 */
[----:B------:R-:W-:Y:S01]  /*aac0*/  LOP3.LUT R84, R55, 0xff0000ff, RZ, 0xc0, !PT ;  /* 0xff0000ff37547812 */ /* 0x000fe200078ec0ff */
[----:B------:R-:W-:Y:S01]  /*aad0*/  IMAD.U32 R49, R49, 0x10000, RZ ;  /* 0x0001000031317824 */ /* 0x000fe200078e00ff */
[----:B------:R-:W-:Y:S01]  /*aae0*/  SHF.R.U32.HI R40, RZ, 0x10, R55 ;  /* 0x00000010ff287819 */ /* 0x000fe20000011637 */
[----:B------:R-:W-:Y:S01]  /*aaf0*/  IMAD.SHL.U32 R55, R50, 0x100, RZ ;  /* 0x0000010032377824 */ /* 0x000fe200078e00ff */
[----:B------:R-:W-:Y:S01]  /*ab00*/  LOP3.LUT R53, R41, 0xff0000ff, RZ, 0xc0, !PT ;  /* 0xff0000ff29357812 */ /* 0x000fe200078ec0ff */
[----:B------:R-:W-:Y:S01]  /*ab10*/  IMAD.SHL.U32 R51, R51, 0x100, RZ ;  /* 0x0000010033337824 */ /* 0x000fe200078e00ff */
[----:B------:R-:W-:-:S02]  /*ab20*/  SHF.R.U32.HI R41, RZ, 0x10, R41 ;  /* 0x00000010ff297819 */ /* 0x000fc40000011629 */
[----:B------:R-:W-:Y:S02]  /*ab30*/  SHF.L.U32 R54, R54, 0x8, RZ ;  /* 0x0000000836367819 */ /* 0x000fe400000006ff */
[----:B------:R-:W-:Y:S02]  /*ab40*/  LOP3.LUT R42, R42, 0xff00, R55, 0xf8, !PT ;  /* 0x0000ff002a2a7812 */ /* 0x000fe400078ef837 */
[----:B------:R-:W-:Y:S01]  /*ab50*/  LOP3.LUT R53, R53, 0xff00, R54, 0xf8, !PT ;  /* 0x0000ff0035357812 */ /* 0x000fe200078ef836 */
[----:B------:R-:W-:Y:S01]  /*ab60*/  IMAD.U32 R54, R41, 0x10000, RZ ;  /* 0x0001000029367824 */ /* 0x000fe200078e00ff */
[----:B------:R-:W-:Y:S02]  /*ab70*/  LOP3.LUT R84, R84, 0xff00, R51, 0xf8, !PT ;  /* 0x0000ff0054547812 */ /* 0x000fe400078ef833 */
[----:B------:R-:W-:Y:S02]  /*ab80*/  LOP3.LUT R51, R42, 0xff0000, R49, 0xf8, !PT ;  /* 0x00ff00002a337812 */ /* 0x000fe400078ef831 */
[----:B------:R-:W-:-:S02]  /*ab90*/  LOP3.LUT R49, R53, 0xff0000, R54, 0xf8, !PT ;  /* 0x00ff000035317812 */ /* 0x000fc400078ef836 */
[----:B0-----:R-:W-:Y:S02]  /*aba0*/  F2FP.F16.E4M3.UNPACK_B R53, R37 ;  /* 0x00000025ff35723e */ /* 0x001fe400020006ff */
[----:B------:R-:W-:Y:S02]  /*abb0*/  F2FP.F16.E4M3.UNPACK_B R55, R49 ;  /* 0x00000031ff37723e */ /* 0x000fe400020006ff */
[----:B------:R-:W-:Y:S01]  /*abc0*/  F2FP.F16.E4M3.UNPACK_B R41, R13 ;  /* 0x0000000dff29723e */ /* 0x000fe200020006ff */
[----:B------:R-:W-:Y:S01]  /*abd0*/  HADD2.F32 R42, -RZ, R53.H0_H0 ;  /* 0x20000035ff2a7230 */ /* 0x000fe20000004100 */
[----:B------:R-:W-:Y:S01]  /*abe0*/  F2FP.F16.E4M3.UNPACK_B R85, R51 ;  /* 0x00000033ff55723e */ /* 0x000fe200020006ff */
[----:B------:R-:W-:Y:S01]  /*abf0*/  HADD2.F32 R87, -RZ, R55.H0_H0 ;  /* 0x20000037ff577230 */ /* 0x000fe20000004100 */
[----:B------:R-:W-:Y:S01]  /*ac00*/  F2FP.F16.E4M3.UNPACK_B R37, R37.H1 ;  /* 0x00000025ff25723e */ /* 0x000fe200030006ff */
[----:B------:R-:W-:Y:S01]  /*ac10*/  HADD2.F32 R54, -RZ, R41.H0_H0 ;  /* 0x20000029ff367230 */ /* 0x000fe20000004100 */
[----:B------:R-:W-:Y:S01]  /*ac20*/  F2FP.F16.E4M3.UNPACK_B R51, R51.H1 ;  /* 0x00000033ff33723e */ /* 0x000fe200030006ff */
        /* <DEDUP_REMOVED lines=8> */
[----:B------:R-:W-:Y:S01]  /*acb0*/  HADD2.F32 R86, -RZ, R53.H1_H1 ;  /* 0x30000035ff567230 */ /* 0x000fe20000004100 */
[----:B------:R-:W-:-:S02]  /*acc0*/  SHF.R.U32.HI R50, RZ, 0x8, R43 ;  /* 0x00000008ff327819 */ /* 0x000fc4000001162b */
[----:B------:R-:W-:Y:S02]  /*acd0*/  LOP3.LUT R52, R43, 0xff0000ff, RZ, 0xc0, !PT ;  /* 0xff0000ff2b347812 */ /* 0x000fe400078ec0ff */
[CC--:B------:R-:W-:Y:S01]  /*ace0*/  FMUL.FTZ R53, R86.reuse, R55.reuse ;  /* 0x0000003756357220 */ /* 0x0c0fe20000410000 */
[C---:B------:R-:W-:Y:S01]  /*acf0*/  FMUL.FTZ R55, R41.reuse, R55 ;  /* 0x0000003729377220 */ /* 0x040fe20000410000 */
[----:B------:R-:W-:Y:S02]  /*ad00*/  SHF.R.U32.HI R43, RZ, 0x10, R43 ;  /* 0x00000010ff2b7819 */ /* 0x000fe4000001162b */
[-C--:B------:R-:W-:Y:S01]  /*ad10*/  FFMA.FTZ R53, R41, R85.reuse, -R53 ;  /* 0x0000005529357223 */ /* 0x080fe20000010835 */
[----:B------:R-:W-:Y:S01]  /*ad20*/  FFMA.FTZ R41, R86, R85, R55 ;  /* 0x0000005556297223 */ /* 0x000fe20000010037 */
[----:B------:R-:W-:Y:S01]  /*ad30*/  F2FP.F16.E4M3.UNPACK_B R55, R49.H1 ;  /* 0x00000031ff37723e */ /* 0x000fe200030006ff */
[----:B------:R-:W-:Y:S01]  /*ad40*/  HADD2.F32 R86, -RZ, R51.H0_H0 ;  /* 0x20000033ff567230 */ /* 0x000fe20000004100 */
[----:B------:R-:W-:Y:S01]  /*ad50*/  F2FP.F16.E4M3.UNPACK_B R85, R13.H1 ;  /* 0x0000000dff55723e */ /* 0x000fe200030006ff */
[----:B------:R-:W-:Y:S01]  /*ad60*/  HADD2.F32 R13, -RZ, R37.H0_H0 ;  /* 0x20000025ff0d7230 */ /* 0x000fe20000004100 */
[----:B------:R-:W-:Y:S01]  /*ad70*/  SHF.L.U32 R40, R40, 0x10, RZ ;  /* 0x0000001028287819 */ /* 0x000fe200000006ff */
[----:B------:R-:W-:-:S02]  /*ad80*/  HADD2.F32 R87, -RZ, R55.H0_H0 ;  /* 0x20000037ff577230 */ /* 0x000fc40000004100 */
[----:B------:R-:W-:Y:S02]  /*ad90*/  HADD2.F32 R49, -RZ, R85.H0_H0 ;  /* 0x20000055ff317230 */ /* 0x000fe40000004100 */
[----:B------:R-:W-:Y:S02]  /*ada0*/  HADD2.F32 R37, -RZ, R37.H1_H1 ;  /* 0x30000025ff257230 */ /* 0x000fe40000004100 */
[-C--:B------:R-:W-:Y:S01]  /*adb0*/  FMUL.FTZ R164, R13, R87.reuse ;  /* 0x000000570da47220 */ /* 0x080fe20000410000 */
[----:B------:R-:W-:Y:S02]  /*adc0*/  HADD2.F32 R55, -RZ, R55.H1_H1 ;  /* 0x30000037ff377230 */ /* 0x000fe40000004100 */
[C---:B------:R-:W-:Y:S01]  /*add0*/  FMUL.FTZ R87, R49.reuse, R87 ;  /* 0x0000005731577220 */ /* 0x040fe20000410000 */
[----:B------:R-:W-:Y:S02]  /*ade0*/  HADD2.F32 R85, -RZ, R85.H1_H1 ;  /* 0x30000055ff557230 */ /* 0x000fe40000004100 */
[----:B------:R-:W-:Y:S01]  /*adf0*/  FFMA.FTZ R49, R49, R86, -R164 ;  /* 0x0000005631317223 */ /* 0x000fe200000108a4 */
[----:B------:R-:W-:-:S02]  /*ae00*/  HADD2.F32 R51, -RZ, R51.H1_H1 ;  /* 0x30000033ff337230 */ /* 0x000fc40000004100 */
[----:B------:R-:W-:Y:S01]  /*ae10*/  FFMA.FTZ R13, R13, R86, R87 ;  /* 0x000000560d0d7223 */ /* 0x000fe20000010057 */
[-C--:B------:R-:W-:Y:S01]  /*ae20*/  FMUL.FTZ R86, R37, R55.reuse ;  /* 0x0000003725567220 */ /* 0x080fe20000410000 */
[----:B------:R-:W-:Y:S01]  /*ae30*/  FMUL.FTZ R87, R85, R55 ;  /* 0x0000003755577220 */ /* 0x000fe20000410000 */
[----:B------:R-:W-:Y:S02]  /*ae40*/  IMAD.U32 R43, R43, 0x10000, RZ ;  /* 0x000100002b2b7824 */ /* 0x000fe400078e00ff */
[-C--:B------:R-:W-:Y:S01]  /*ae50*/  FFMA.FTZ R55, R85, R51.reuse, -R86 ;  /* 0x0000003355377223 */ /* 0x080fe20000010856 */
[----:B------:R-:W-:Y:S01]  /*ae60*/  FFMA.FTZ R51, R37, R51, R87 ;  /* 0x0000003325337223 */ /* 0x000fe20000010057 */
[----:B------:R-:W-:Y:S01]  /*ae70*/  IMAD.SHL.U32 R37, R50, 0x100, RZ ;  /* 0x0000010032257824 */ /* 0x000fe200078e00ff */
[----:B------:R-:W-:Y:S02]  /*ae80*/  LOP3.LUT R50, R84, 0xff0000, R40, 0xf8, !PT ;  /* 0x00ff000054327812 */ /* 0x000fe400078ef828 */
[----:B------:R-:W-:-:S02]  /*ae90*/  F2FP.F16.E4M3.UNPACK_B R40, R39 ;  /* 0x00000027ff28723e */ /* 0x000fc400020006ff */
[----:B------:R-:W-:Y:S01]  /*aea0*/  LOP3.LUT R37, R52, 0xff00, R37, 0xf8, !PT ;  /* 0x0000ff0034257812 */ /* 0x000fe200078ef825 */
[----:B------:R-:W-:Y:S01]  /*aeb0*/  IMAD.MOV.U32 R52, RZ, RZ, R15 ;  /* 0x000000ffff347224 */ /* 0x000fe200078e000f */
[----:B------:R-:W-:Y:S01]  /*aec0*/  F2FP.F16.E4M3.UNPACK_B R85, R50 ;  /* 0x00000032ff55723e */ /* 0x000fe200020006ff */
[----:B------:R-:W-:Y:S01]  /*aed0*/  HADD2.F32 R86, -RZ, R40.H0_H0 ;  /* 0x20000028ff567230 */ /* 0x000fe20000004100 */
[----:B------:R-:W-:Y:S02]  /*aee0*/  LOP3.LUT R37, R37, 0xff0000, R43, 0xf8, !PT ;  /* 0x00ff000025257812 */ /* 0x000fe400078ef82b */
[----:B------:R-:W-:Y:S01]  /*aef0*/  F2FP.F16.E4M3.UNPACK_B R15, R52 ;  /* 0x00000034ff0f723e */ /* 0x000fe200020006ff */
[--C-:B------:R-:W-:Y:S01]  /*af00*/  HADD2.F32 R87, -RZ, R85.reuse.H0_H0 ;  /* 0x20000055ff577230 */ /* 0x100fe20000004100 */
[----:B------:R-:W-:Y:S01]  /*af10*/  F2FP.F16.E4M3.UNPACK_B R84, R37 ;  /* 0x00000025ff54723e */ /* 0x000fe200020006ff */
[----:B------:R-:W-:Y:S01]  /*af20*/  HADD2.F32 R85, -RZ, R85.H1_H1 ;  /* 0x30000055ff557230 */ /* 0x000fe20000004100 */
[----:B------:R-:W-:Y:S01]  /*af30*/  F2FP.F16.E4M3.UNPACK_B R39, R39.H1 ;  /* 0x00000027ff27723e */ /* 0x000fe200030006ff */
[--C-:B------:R-:W-:Y:S01]  /*af40*/  HADD2.F32 R164, -RZ, R15.reuse.H0_H0 ;  /* 0x2000000fffa47230 */ /* 0x100fe20000004100 */
[----:B------:R-:W-:Y:S01]  /*af50*/  F2FP.F16.E4M3.UNPACK_B R37, R37.H1 ;  /* 0x00000025ff25723e */ /* 0x000fe200030006ff */
[--C-:B------:R-:W-:Y:S01]  /*af60*/  HADD2.F32 R43, -RZ, R84.reuse.H0_H0 ;  /* 0x20000054ff2b7230 */ /* 0x100fe20000004100 */
[----:B------:R-:W-:Y:S01]  /*af70*/  F2FP.F16.E4M3.UNPACK_B R50, R50.H1 ;  /* 0x00000032ff32723e */ /* 0x000fe200030006ff */
[----:B------:R-:W-:Y:S01]  /*af80*/  HADD2.F32 R84, -RZ, R84.H1_H1 ;  /* 0x30000054ff547230 */ /* 0x000fe20000004100 */
[----:B------:R-:W-:Y:S01]  /*af90*/  F2FP.SATFINITE.E4M3.F32.PACK_AB_MERGE_C R49, R55, R49, RZ ;  /* 0x000000313731723e */ /* 0x000fe200048070ff */
[----:B------:R-:W-:-:S02]  /*afa0*/  HADD2.F32 R15, -RZ, R15.H1_H1 ;  /* 0x3000000fff0f7230 */ /* 0x000fc40000004100 */
[-C--:B------:R-:W-:Y:S01]  /*afb0*/  FMUL.FTZ R165, R86, R43.reuse ;  /* 0x0000002b56a57220 */ /* 0x080fe20000410000 */
[C---:B------:R-:W-:Y:S01]  /*afc0*/  FMUL.FTZ R43, R164.reuse, R43 ;  /* 0x0000002ba42b7220 */ /* 0x040fe20000410000 */
[----:B------:R-:W-:Y:S02]  /*afd0*/  F2FP.SATFINITE.E4M3.F32.PACK_AB_MERGE_C R53, R53, R54, R49 ;  /* 0x000000363535723e */ /* 0x000fe40004807031 */
        /* <DEDUP_REMOVED lines=17> */
[----:B------:R-:W-:-:S02]  /*b0f0*/  HADD2.F32 R52, -RZ, R39.H0_H0 ;  /* 0x20000027ff347230 */ /* 0x000fc40000004100 */
[----:B------:R-:W-:Y:S02]  /*b100*/  HADD2.F32 R39, -RZ, R39.H1_H1 ;  /* 0x30000027ff277230 */ /* 0x000fe40000004100 */
[--C-:B------:R-:W-:Y:S02]  /*b110*/  HADD2.F32 R85, -RZ, R43.reuse.H0_H0 ;  /* 0x2000002bff557230 */ /* 0x100fe40000004100 */
[-C--:B------:R-:W-:Y:S01]  /*b120*/  FMUL.FTZ R164, R52, R87.reuse ;  /* 0x0000005734a47220 */ /* 0x080fe20000410000 */
[----:B------:R-:W-:Y:S02]  /*b130*/  HADD2.F32 R43, -RZ, R43.H1_H1 ;  /* 0x3000002bff2b7230 */ /* 0x000fe40000004100 */
[--C-:B------:R-:W-:Y:S02]  /*b140*/  HADD2.F32 R55, -RZ, R51.reuse.H0_H0 ;  /* 0x20000033ff377230 */ /* 0x100fe40000004100 */
[C---:B------:R-:W-:Y:S01]  /*b150*/  FFMA.FTZ R164, R85.reuse, R84, -R164 ;  /* 0x0000005455a47223 */ /* 0x040fe200000108a4 */
[----:B------:R-:W-:Y:S01]  /*b160*/  FMUL.FTZ R85, R85, R87 ;  /* 0x0000005755557220 */ /* 0x000fe20000410000 */
[----:B------:R-:W-:-:S03]  /*b170*/  HADD2.F32 R51, -RZ, R51.H1_H1 ;  /* 0x30000033ff337230 */ /* 0x000fc60000004100 */
[----:B------:R-:W-:Y:S01]  /*b180*/  FFMA.FTZ R85, R52, R84, R85 ;  /* 0x0000005434557223 */ /* 0x000fe20000010055 */
[-C--:B------:R-:W-:Y:S01]  /*b190*/  FMUL.FTZ R52, R39, R37.reuse ;  /* 0x0000002527347220 */ /* 0x080fe20000410000 */
[----:B------:R-:W-:-:S03]  /*b1a0*/  FMUL.FTZ R37, R43, R37 ;  /* 0x000000252b257220 */ /* 0x000fc60000410000 */
[-C--:B------:R-:W-:Y:S01]  /*b1b0*/  FFMA.FTZ R52, R43, R50.reuse, -R52 ;  /* 0x000000322b347223 */ /* 0x080fe20000010834 */
[----:B------:R-:W-:Y:S01]  /*b1c0*/  FFMA.FTZ R39, R39, R50, R37 ;  /* 0x0000003227277223 */ /* 0x000fe20000010025 */
[----:B------:R-:W-:Y:S01]  /*b1d0*/  F2FP.F16.E4M3.UNPACK_B R37, R160.H1 ;  /* 0x000000a0ff25723e */ /* 0x000fe200030006ff */
[--C-:B------:R-:W-:Y:S01]  /*b1e0*/  HADD2.F32 R50, -RZ, R49.reuse.H0_H0 ;  /* 0x20000031ff327230 */ /* 0x100fe20000004100 */
[----:B------:R-:W-:Y:S01]  /*b1f0*/  F2FP.F16.E4M3.UNPACK_B R43, R12.H1 ;  /* 0x0000000cff2b723e */ /* 0x000fe200030006ff */
[----:B------:R-:W-:Y:S01]  /*b200*/  HADD2.F32 R49, -RZ, R49.H1_H1 ;  /* 0x30000031ff317230 */ /* 0x000fe20000004100 */
[----:B------:R-:W-:Y:S01]  /*b210*/  F2FP.F16.E4M3.UNPACK_B R160, R160 ;  /* 0x000000a0ffa0723e */ /* 0x000fe200020006ff */
[----:B------:R-:W-:Y:S01]  /*b220*/  HADD2.F32 R87, -RZ, R37.H0_H0 ;  /* 0x20000025ff577230 */ /* 0x000fe20000004100 */
        /* <DEDUP_REMOVED lines=11> */
[-C--:B------:R-:W-:Y:S01]  /*b2e0*/  FMUL.FTZ R50, R49, R37.reuse ;  /* 0x0000002531327220 */ /* 0x080fe20000410000 */
[----:B------:R-:W-:Y:S01]  /*b2f0*/  FMUL.FTZ R37, R43, R37 ;  /* 0x000000252b257220 */ /* 0x000fe20000410000 */
[----:B------:R-:W-:Y:S01]  /*b300*/  HADD2.F32 R55, -RZ, R160.H0_H0 ;  /* 0x200000a0ff377230 */ /* 0x000fe20000004100 */
[----:B------:R-:W-:Y:S01]  /*b310*/  F2FP.SATFINITE.E4M3.F32.PACK_AB_MERGE_C R39, R15, R86, R39 ;  /* 0x000000560f27723e */ /* 0x000fe20004807027 */
[-C--:B------:R-:W-:Y:S01]  /*b320*/  FFMA.FTZ R43, R43, R51.reuse, -R50 ;  /* 0x000000332b2b7223 */ /* 0x080fe20000010832 */
[----:B------:R-:W-:Y:S01]  /*b330*/  FFMA.FTZ R37, R49, R51, R37 ;  /* 0x0000003331257223 */ /* 0x000fe20000010025 */
[----:B------:R-:W-:-:S02]  /*b340*/  HADD2.F32 R49, -RZ, R36.H0_H0 ;  /* 0x20000024ff317230 */ /* 0x000fc40000004100 */
[----:B------:R-:W-:Y:S01]  /*b350*/  HADD2.F32 R51, -RZ, R12.H0_H0 ;  /* 0x2000000cff337230 */ /* 0x000fe20000004100 */
[----:B------:R-:W-:Y:S01]  /*b360*/  F2FP.SATFINITE.E4M3.F32.PACK_AB_MERGE_C R43, R43, R84, RZ ;  /* 0x000000542b2b723e */ /* 0x000fe200048070ff */
[----:B------:R-:W-:Y:S02]  /*b370*/  HADD2.F32 R50, -RZ, R162.H0_H0 ;  /* 0x200000a2ff327230 */ /* 0x000fe40000004100 */
[-C--:B------:R-:W-:Y:S01]  /*b380*/  FMUL.FTZ R54, R49, R55.reuse ;  /* 0x0000003731367220 */ /* 0x080fe20000410000 */
[----:B------:R-:W-:Y:S02]  /*b390*/  HADD2.F32 R160, -RZ, R160.H1_H1 ;  /* 0x300000a0ffa07230 */ /* 0x000fe40000004100 */
[C---:B------:R-:W-:Y:S01]  /*b3a0*/  FMUL.FTZ R55, R51.reuse, R55 ;  /* 0x0000003733377220 */ /* 0x040fe20000410000 */
[----:B------:R-:W-:Y:S02]  /*b3b0*/  HADD2.F32 R36, -RZ, R36.H1_H1 ;  /* 0x30000024ff247230 */ /* 0x000fe40000004100 */
[----:B------:R-:W-:Y:S01]  /*b3c0*/  FFMA.FTZ R54, R51, R50, -R54 ;  /* 0x0000003233367223 */ /* 0x000fe20000010836 */
[----:B------:R-:W-:-:S02]  /*b3d0*/  HADD2.F32 R12, -RZ, R12.H1_H1 ;  /* 0x3000000cff0c7230 */ /* 0x000fc40000004100 */
[----:B------:R-:W-:Y:S01]  /*b3e0*/  FFMA.FTZ R55, R49, R50, R55 ;  /* 0x0000003231377223 */ /* 0x000fe20000010037 */
[----:B------:R-:W-:Y:S02]  /*b3f0*/  HADD2.F32 R162, -RZ, R162.H1_H1 ;  /* 0x300000a2ffa27230 */ /* 0x000fe40000004100 */
[-C--:B------:R-:W-:Y:S01]  /*b400*/  FMUL.FTZ R49, R36, R160.reuse ;  /* 0x000000a024317220 */ /* 0x080fe20000410000 */
[-C--:B------:R-:W-:Y:S01]  /*b410*/  F2FP.F16.E4M3.UNPACK_B R51, R163.reuse.H1 ;  /* 0x000000a3ff33723e */ /* 0x080fe200030006ff */
[C---:B------:R-:W-:Y:S01]  /*b420*/  FMUL.FTZ R160, R12.reuse, R160 ;  /* 0x000000a00ca07220 */ /* 0x040fe20000410000 */
[----:B------:R-:W-:Y:S01]  /*b430*/  F2FP.F16.E4M3.UNPACK_B R163, R163 ;  /* 0x000000a3ffa3723e */ /* 0x000fe200020006ff */
[-C--:B------:R-:W-:Y:S01]  /*b440*/  FFMA.FTZ R49, R12, R162.reuse, -R49 ;  /* 0x000000a20c317223 */ /* 0x080fe20000010831 */
[----:B------:R-:W-:Y:S01]  /*b450*/  F2FP.SATFINITE.E4M3.F32.PACK_AB_MERGE_C R37, R37, R87, RZ ;  /* 0x000000572525723e */ /* 0x000fe200048070ff */
[----:B------:R-:W-:Y:S01]  /*b460*/  FFMA.FTZ R12, R36, R162, R160 ;  /* 0x000000a2240c7223 */ /* 0x000fe200000100a0 */
[----:B------:R-:W-:Y:S01]  /*b470*/  IMAD.MOV.U32 R36, RZ, RZ, R14 ;  /* 0x000000ffff247224 */ /* 0x000fe200078e000e */
[-C--:B------:R-:W-:Y:S01]  /*b480*/  F2FP.F16.E4M3.UNPACK_B R14, R161.reuse.H1 ;  /* 0x000000a1ff0e723e */ /* 0x080fe200030006ff */
[--C-:B------:R-:W-:Y:S01]  /*b490*/  HADD2.F32 R160, -RZ, R51.reuse.H0_H0 ;  /* 0x20000033ffa07230 */ /* 0x100fe20000004100 */
[----:B------:R-:W-:Y:S01]  /*b4a0*/  F2FP.SATFINITE.E4M3.F32.PACK_AB_MERGE_C R54, R49, R54, R43 ;  /* 0x000000363136723e */ /* 0x000fe2000480702b */
[----:B------:R-:W-:Y:S01]  /*b4b0*/  HADD2.F32 R51, -RZ, R51.H1_H1 ;  /* 0x30000033ff337230 */ /* 0x000fe20000004100 */
        /* <DEDUP_REMOVED lines=8> */
[----:B------:R-:W-:Y:S01]  /*b540*/  F2FP.F16.E4M3.UNPACK_B R36, R36 ;  /* 0x00000024ff24723e */ /* 0x000fe200020006ff */
[----:B------:R-:W-:-:S02]  /*b550*/  HADD2.F32 R49, -RZ, R49.H1_H1 ;  /* 0x30000031ff317230 */ /* 0x000fc40000004100 */
[-C--:B------:R-:W-:Y:S01]  /*b560*/  FMUL.FTZ R162, R50, R164.reuse ;  /* 0x000000a432a27220 */ /* 0x080fe20000410000 */
[----:B------:R-:W-:Y:S02]  /*b570*/  HADD2.F32 R43, -RZ, R43.H1_H1 ;  /* 0x3000002bff2b7230 */ /* 0x000fe40000004100 */
[C---:B------:R-:W-:Y:S01]  /*b580*/  FMUL.FTZ R164, R84.reuse, R164 ;  /* 0x000000a454a47220 */ /* 0x040fe20000410000 */
[----:B------:R-:W-:Y:S02]  /*b590*/  IMAD.MOV.U32 R15, RZ, RZ, R165 ;  /* 0x000000ffff0f7224 */ /* 0x000fe400078e00a5 */
[-C--:B------:R-:W-:Y:S01]  /*b5a0*/  FFMA.FTZ R162, R84, R160.reuse, -R162 ;  /* 0x000000a054a27223 */ /* 0x080fe200000108a2 */
[----:B------:R-:W-:Y:S01]  /*b5b0*/  FFMA.FTZ R164, R50, R160, R164 ;  /* 0x000000a032a47223 */ /* 0x000fe200000100a4 */
[-C--:B------:R-:W-:Y:S01]  /*b5c0*/  FMUL.FTZ R50, R49, R14.reuse ;  /* 0x0000000e31327220 */ /* 0x080fe20000410000 */
[----:B------:R-:W-:Y:S01]  /*b5d0*/  FMUL.FTZ R14, R43, R14 ;  /* 0x0000000e2b0e7220 */ /* 0x000fe20000410000 */
[----:B------:R-:W-:-:S02]  /*b5e0*/  HADD2.F32 R160, -RZ, R161.H0_H0 ;  /* 0x200000a1ffa07230 */ /* 0x000fc40000004100 */
[-C--:B------:R-:W-:Y:S01]  /*b5f0*/  FFMA.FTZ R43, R43, R51.reuse, -R50 ;  /* 0x000000332b2b7223 */ /* 0x080fe20000010832 */
[----:B------:R-:W-:Y:S01]  /*b600*/  FFMA.FTZ R14, R49, R51, R14 ;  /* 0x00000033310e7223 */ /* 0x000fe2000001000e */
[----:B------:R-:W-:Y:S02]  /*b610*/  HADD2.F32 R49, -RZ, R38.H0_H0 ;  /* 0x20000026ff317230 */ /* 0x000fe40000004100 */
[----:B------:R-:W-:Y:S01]  /*b620*/  HADD2.F32 R51, -RZ, R36.H0_H0 ;  /* 0x20000024ff337230 */ /* 0x000fe20000004100 */
[----:B------:R-:W-:Y:S01]  /*b630*/  F2FP.SATFINITE.E4M3.F32.PACK_AB_MERGE_C R43, R43, R162, RZ ;  /* 0x000000a22b2b723e */ /* 0x000fe200048070ff */
[----:B------:R-:W-:Y:S02]  /*b640*/  HADD2.F32 R50, -RZ, R163.H0_H0 ;  /* 0x200000a3ff327230 */ /* 0x000fe40000004100 */
[-C--:B------:R-:W-:Y:S01]  /*b650*/  FMUL.FTZ R84, R49, R160.reuse ;  /* 0x000000a031547220 */ /* 0x080fe20000410000 */
[----:B------:R-:W-:Y:S02]  /*b660*/  HADD2.F32 R161, -RZ, R161.H1_H1 ;  /* 0x300000a1ffa17230 */ /* 0x000fe40000004100 */
[----:B------:R-:W-:Y:S01]  /*b670*/  FMUL.FTZ R160, R51, R160 ;  /* 0x000000a033a07220 */ /* 0x000fe20000410000 */
[----:B------:R-:W-:-:S02]  /*b680*/  HADD2.F32 R38, -RZ, R38.H1_H1 ;  /* 0x30000026ff267230 */ /* 0x000fc40000004100 */
[-C--:B------:R-:W-:Y:S01]  /*b690*/  FFMA.FTZ R84, R51, R50.reuse, -R84 ;  /* 0x0000003233547223 */ /* 0x080fe20000010854 */
[----:B------:R-:W-:Y:S02]  /*b6a0*/  HADD2.F32 R36, -RZ, R36.H1_H1 ;  /* 0x30000024ff247230 */ /* 0x000fe40000004100 */
[----:B------:R-:W-:Y:S01]  /*b6b0*/  FFMA.FTZ R160, R49, R50, R160 ;  /* 0x0000003231a07223 */ /* 0x000fe200000100a0 */
[----:B------:R-:W-:Y:S02]  /*b6c0*/  HADD2.F32 R163, -RZ, R163.H1_H1 ;  /* 0x300000a3ffa37230 */ /* 0x000fe40000004100 */
[-C--:B------:R-:W-:Y:S01]  /*b6d0*/  FMUL.FTZ R49, R38, R161.reuse ;  /* 0x000000a126317220 */ /* 0x080fe20000410000 */
[----:B------:R-:W-:-:S03]  /*b6e0*/  FMUL.FTZ R161, R36, R161 ;  /* 0x000000a124a17220 */ /* 0x000fc60000410000 */
[----:B------:R-:W-:Y:S01]  /*b6f0*/  FFMA.FTZ R49, R36, R163, -R49 ;  /* 0x000000a324317223 */ /* 0x000fe20000010831 */
[----:B------:R-:W-:Y:S01]  /*b700*/  F2FP.SATFINITE.E4M3.F32.PACK_AB_MERGE_C R36, R12, R55, R37 ;  /* 0x000000370c24723e */ /* 0x000fe20004807025 */
[----:B------:R-:W-:Y:S01]  /*b710*/  FFMA.FTZ R161, R38, R163, R161 ;  /* 0x000000a326a17223 */ /* 0x000fe200000100a1 */
[----:B------:R-:W-:Y:S02]  /*b720*/  F2FP.SATFINITE.E4M3.F32.PACK_AB_MERGE_C R38, R14, R164, RZ ;  /* 0x000000a40e26723e */ /* 0x000fe400048070ff */
[----:B------:R-:W-:Y:S01]  /*b730*/  F2FP.SATFINITE.E4M3.F32.PACK_AB_MERGE_C R37, R41, R42, R13 ;  /* 0x0000002a2925723e */ /* 0x000fe2000480700d */
[----:B------:R-:W-:Y:S01]  /*b740*/  IMAD.MOV.U32 R13, RZ, RZ, R53 ;  /* 0x000000ffff0d7224 */ /* 0x000fe200078e0035 */
[----:B------:R-:W-:Y:S02]  /*b750*/  F2FP.SATFINITE.E4M3.F32.PACK_AB_MERGE_C R14, R49, R84, R43 ;  /* 0x00000054310e723e */ /* 0x000fe4000480702b */
[----:B------:R-:W-:Y:S02]  /*b760*/  F2FP.SATFINITE.E4M3.F32.PACK_AB_MERGE_C R38, R161, R160, R38 ;  /* 0x000000a0a126723e */ /* 0x000fe40004807026 */
[----:B------:R-:W-:-:S07]  /*b770*/  MOV R12, R54 ;  /* 0x00000036000c7202 */ /* 0x000fce0000000f00 */
.L_x_510:
[----:B------:R-:W-:Y:S05]  /*b780*/  BSYNC B3 ;  /* 0x0000000000037941 */ /* 0x000fea0003800000 */
.L_x_509:
[----:B----4-:R-:W-:-:S05]  /*b790*/  IADD3 R40, P2, R26, R11, RZ ;  /* 0x0000000b1a287210 */ /* 0x010fca0007f5e0ff */
[----:B---3--:R-:W-:Y:S01]  /*b7a0*/  IMAD.X R41, R153, 0x1, R111, P2 ;  /* 0x0000000199297824 */ /* 0x008fe200010e066f */
[----:B------:R-:W-:-:S04]  /*b7b0*/  ISETP.GE.AND P2, PT, R48, R128, PT ;  /* 0x000000803000720c */ /* 0x000fc80003f46270 */
[----:B0-----:R0:W-:Y:S09]  /*b7c0*/  ST.E.128 desc[UR50][R40.64], R12 ;  /* 0x0000000c28007985 */ /* 0x0011f2000c101d32 */
[----:B------:R-:W-:-:S04]  /*b7d0*/  @!P2 IADD3 R42, P5, R11, R48, RZ ;  /* 0x000000300b2aa210 */ /* 0x000fc80007fbe0ff */
[----:B------:R-:W-:-:S05]  /*b7e0*/  @!P2 LEA.HI.X.SX32 R43, R48, R153, 0x1, P5 ;  /* 0x00000099302ba211 */ /* 0x000fca00028f0eff */
[----:B------:R0:W-:Y:S04]  /*b7f0*/  @!P2 ST.E.128 desc[UR50][R42.64], R36 ;  /* 0x000000242a00a985 */ /* 0x0001e8000c101d32 */
.L_x_508:
[----:B------:R-:W-:Y:S05]  /*b800*/  BSYNC B2 ;  /* 0x0000000000027941 */ /* 0x000fea0003800000 */
.L_x_507:
[----:B------:R-:W-:-:S13]  /*b810*/  ISETP.NE.AND P2, PT, R30, RZ, PT ;  /* 0x000000ff1e00720c */ /* 0x000fda0003f45270 */
[----:B------:R-:W-:Y:S05]  /*b820*/  @!P2 BRA `(.L_x_502) ;  /* 0x0000000c00b4a947 */ /* 0x000fea0003800000 */
[----:B0-----:R-:W5:Y:S01]  /*b830*/  LDL R12, [R1] ;  /* 0x00000000010c7983 */ /* 0x001f620000100800 */
[----:B----4-:R-:W-:Y:S01]  /*b840*/  IADD3 R40, P2, R27, R11, RZ ;  /* 0x0000000b1b287210 */ /* 0x010fe20007f5e0ff */
[----:B------:R-:W-:Y:S03]  /*b850*/  BSSY B2, `(.L_x_511) ;  /* 0x00000e5000027945 */ /* 0x000fe60003800000 */
[----:B---3--:R-:W-:Y:S02]  /*b860*/  IADD3.X R41, R153, R110, RZ, P2, !PT ;  /* 0x0000006e99297210 */ /* 0x008fe400017fe4ff */
[----:B------:R-:W-:Y:S02]  /*b870*/  ISETP.GE.AND P2, PT, R4, R117, PT ;  /* 0x000000750400720c */ /* 0x000fe40003f46270 */
[----:B-----5:R-:W-:-:S04]  /*b880*/  LOP3.LUT P5, RZ, R12, 0x1, RZ, 0xc0, !PT ;  /* 0x000000010cff7812 */ /* 0x020fc800078ac0ff */
[----:B------:R-:W-:-:S04]  /*b890*/  SEL R12, R118, R142, !P5 ;  /* 0x0000008e760c7207 */ /* 0x000fc80006800000 */
[----:B------:R-:W-:-:S04]  /*b8a0*/  SHF.R.S32.HI R13, RZ, 0x1f, R12 ;  /* 0x0000001fff0d7819 */ /* 0x000fc8000001140c */
[----:B------:R-:W-:-:S04]  /*b8b0*/  LEA.HI R13, R13, R12, RZ, 0x5 ;  /* 0x0000000c0d0d7211 */ /* 0x000fc800078f28ff */
[----:B------:R-:W-:-:S04]  /*b8c0*/  LEA.HI.SX32 R13, R13, R114, 0x1b ;  /* 0x000000720d0d7211 */ /* 0x000fc800078fdaff */
[----:B------:R-:W-:Y:S01]  /*b8d0*/  SHF.R.S32.HI R12, RZ, 0x1f, R13 ;  /* 0x0000001fff0c7819 */ /* 0x000fe2000001140d */
[----:B------:R-:W-:-:S03]  /*b8e0*/  IMAD.SHL.U32 R43, R13, 0x10, RZ ;  /* 0x000000100d2b7824 */ /* 0x000fc600078e00ff */
[----:B------:R-:W-:Y:S02]  /*b8f0*/  LEA.HI R12, R12, R13, RZ, 0x2 ;  /* 0x0000000d0c0c7211 */ /* 0x000fe400078f10ff */
[----:B------:R-:W-:Y:S02]  /*b900*/  LOP3.LUT R13, R205, 0x30, R43, 0xf8, !PT ;  /* 0x00000030cd0d7812 */ /* 0x000fe400078ef82b */
[----:B------:R-:W-:Y:S02]  /*b910*/  SHF.R.S32.HI R12, RZ, 0x2, R12 ;  /* 0x00000002ff0c7819 */ /* 0x000fe4000001140c */
[----:B------:R-:W-:-:S03]  /*b920*/  LOP3.LUT R13, R13, R206, RZ, 0x3c, !PT ;  /* 0x000000ce0d0d7212 */ /* 0x000fc600078e3cff */
[----:B------:R-:W-:-:S04]  /*b930*/  IMAD R12, R12, 0x2800, R207 ;  /* 0x000028000c0c7824 */ /* 0x000fc800078e02cf */
[----:B------:R-:W-:Y:S02]  /*b940*/  IMAD.IADD R12, R12, 0x1, R13 ;  /* 0x000000010c0c7824 */ /* 0x000fe400078e020d */
[C---:B------:R-:W-:Y:S02]  /*b950*/  IMAD R13, R19.reuse, 0x7800, R133 ;  /* 0x00007800130d7824 */ /* 0x040fe400078e0285 */
[----:B------:R-:W-:Y:S02]  /*b960*/  IMAD R15, R19, 0x7800, R12 ;  /* 0x00007800130f7824 */ /* 0x000fe400078e020c */
[----:B------:R-:W-:-:S03]  /*b970*/  IMAD.IADD R13, R18, 0x1, R13 ;  /* 0x00000001120d7824 */ /* 0x000fc600078e020d */
[----:B------:R-:W-:-:S03]  /*b980*/  IADD3 R36, R18, R15, RZ ;  /* 0x0000000f12247210 */ /* 0x000fc60007ffe0ff */
[----:B------:R-:W0:Y:S04]  /*b990*/  LDS.128 R12, [R13+0x1a400] ;  /* 0x01a400000d0c7984 */ /* 0x000e280000000c00 */
[----:B------:R-:W3:Y:S01]  /*b9a0*/  LDS.128 R36, [R36+0x1a400] ;  /* 0x01a4000024247984 */ /* 0x000ee20000000c00 */
[----:B------:R-:W-:Y:S05]  /*b9b0*/  @P2 BRA `(.L_x_512) ;  /* 0x0000000c00382947 */ /* 0x000fea0003800000 */
[----:B------:R-:W-:Y:S02]  /*b9c0*/  SHF.R.U32.HI R42, RZ, 0x8, R77 ;  /* 0x00000008ff2a7819 */ /* 0x000fe4000001164d */
[----:B------:R-:W-:Y:S02]  /*b9d0*/  SHF.R.U32.HI R44, RZ, 0x8, R45 ;  /* 0x00000008ff2c7819 */ /* 0x000fe4000001162d */
[----:B------:R-:W-:Y:S01]  /*b9e0*/  SHF.R.U32.HI R46, RZ, 0x10, R77 ;  /* 0x00000010ff2e7819 */ /* 0x000fe2000001164d */
[----:B------:R-:W-:Y:S01]  /*b9f0*/  IMAD.SHL.U32 R42, R42, 0x100, RZ ;  /* 0x000001002a2a7824 */ /* 0x000fe200078e00ff */
[----:B------:R-:W-:Y:S01]  /*ba00*/  LOP3.LUT R49, R77, 0xff0000ff, RZ, 0xc0, !PT ;  /* 0xff0000ff4d317812 */ /* 0x000fe200078ec0ff */
[----:B------:R-:W-:Y:S01]  /*ba10*/  IMAD.SHL.U32 R44, R44, 0x100, RZ ;  /* 0x000001002c2c7824 */ /* 0x000fe200078e00ff */
[----:B------:R-:W-:Y:S01]  /*ba20*/  SHF.R.U32.HI R48, RZ, 0x10, R45 ;  /* 0x00000010ff307819 */ /* 0x000fe2000001162d */
[----:B------:R-:W-:Y:S01]  /*ba30*/  IMAD.U32 R46, R46, 0x10000, RZ ;  /* 0x000100002e2e7824 */ /* 0x000fe200078e00ff */
[----:B------:R-:W-:-:S02]  /*ba40*/  LOP3.LUT R45, R45, 0xff0000ff, RZ, 0xc0, !PT ;  /* 0xff0000ff2d2d7812 */ /* 0x000fc400078ec0ff */
[----:B------:R-:W-:Y:S02]  /*ba50*/  LOP3.LUT R49, R49, 0xff00, R42, 0xf8, !PT ;  /* 0x0000ff0031317812 */ /* 0x000fe400078ef82a */
[----:B------:R-:W-:Y:S02]  /*ba60*/  LOP3.LUT R45, R45, 0xff00, R44, 0xf8, !PT ;  /* 0x0000ff002d2d7812 */ /* 0x000fe400078ef82c */
[----:B------:R-:W-:Y:S02]  /*ba70*/  SHF.L.U32 R48, R48, 0x10, RZ ;  /* 0x0000001030307819 */ /* 0x000fe400000006ff */
[----:B------:R-:W-:Y:S01]  /*ba80*/  LOP3.LUT R46, R49, 0xff0000, R46, 0xf8, !PT ;  /* 0x00ff0000312e7812 */ /* 0x000fe200078ef82e */
[----:B---3--:R-:W-:Y:S01]  /*ba90*/  IMAD.MOV.U32 R49, RZ, RZ, R37 ;  /* 0x000000ffff317224 */ /* 0x008fe200078e0025 */
[----:B------:R-:W-:Y:S02]  /*baa0*/  LOP3.LUT R48, R45, 0xff0000, R48, 0xf8, !PT ;  /* 0x00ff00002d307812 */ /* 0x000fe400078ef830 */
[----:B0-----:R-:W-:-:S02]  /*bab0*/  F2FP.F16.E4M3.UNPACK_B R44, R13 ;  /* 0x0000000dff2c723e */ /* 0x001fc400020006ff */
[-C--:B------:R-:W-:Y:S02]  /*bac0*/  F2FP.F16.E4M3.UNPACK_B R50, R49.reuse ;  /* 0x00000031ff32723e */ /* 0x080fe400020006ff */
[----:B------:R-:W-:Y:S01]  /*bad0*/  F2FP.F16.E4M3.UNPACK_B R52, R48 ;  /* 0x00000030ff34723e */ /* 0x000fe200020006ff */
[----:B------:R-:W-:Y:S01]  /*bae0*/  HADD2.F32 R45, -RZ, R44.H0_H0 ;  /* 0x2000002cff2d7230 */ /* 0x000fe20000004100 */
[-C--:B------:R-:W-:Y:S01]  /*baf0*/  F2FP.F16.E4M3.UNPACK_B R37, R46.reuse ;  /* 0x0000002eff25723e */ /* 0x080fe200020006ff */
[----:B------:R-:W-:Y:S01]  /*bb00*/  HADD2.F32 R42, -RZ, R50.H0_H0 ;  /* 0x20000032ff2a7230 */ /* 0x000fe20000004100 */
[----:B------:R-:W-:Y:S01]  /*bb10*/  F2FP.F16.E4M3.UNPACK_B R49, R49.H1 ;  /* 0x00000031ff31723e */ /* 0x000fe200030006ff */
[----:B------:R-:W-:Y:S01]  /*bb20*/  HADD2.F32 R53, -RZ, R52.H0_H0 ;  /* 0x20000034ff357230 */ /* 0x000fe20000004100 */
[----:B------:R-:W-:Y:S01]  /*bb30*/  F2FP.F16.E4M3.UNPACK_B R46, R46.H1 ;  /* 0x0000002eff2e723e */ /* 0x000fe200030006ff */
[----:B------:R-:W-:Y:S01]  /*bb40*/  HADD2.F32 R51, -RZ, R37.H0_H0 ;  /* 0x20000025ff337230 */ /* 0x000fe20000004100 */
[----:B------:R-:W-:Y:S01]  /*bb50*/  SHF.R.U32.HI R55, RZ, 0x8, R79 ;  /* 0x00000008ff377819 */ /* 0x000fe2000001164f */
[----:B------:R-:W-:-:S02]  /*bb60*/  HADD2.F32 R50, -RZ, R50.H1_H1 ;  /* 0x30000032ff327230 */ /* 0x000fc40000004100 */
[CC--:B------:R-:W-:Y:S01]  /*bb70*/  FMUL.FTZ R54, R42.reuse, R53.reuse ;  /* 0x000000352a367220 */ /* 0x0c0fe20000410000 */
[C---:B------:R-:W-:Y:S01]  /*bb80*/  FMUL.FTZ R53, R45.reuse, R53 ;  /* 0x000000352d357220 */ /* 0x040fe20000410000 */
[----:B------:R-:W-:Y:S02]  /*bb90*/  HADD2.F32 R44, -RZ, R44.H1_H1 ;  /* 0x3000002cff2c7230 */ /* 0x000fe40000004100 */
[-C--:B------:R-:W-:Y:S01]  /*bba0*/  FFMA.FTZ R45, R45, R51.reuse, -R54 ;  /* 0x000000332d2d7223 */ /* 0x080fe20000010836 */
[----:B------:R-:W-:Y:S01]  /*bbb0*/  FFMA.FTZ R42, R42, R51, R53 ;  /* 0x000000332a2a7223 */ /* 0x000fe20000010035 */
[----:B------:R-:W-:Y:S02]  /*bbc0*/  HADD2.F32 R51, -RZ, R52.H1_H1 ;  /* 0x30000034ff337230 */ /* 0x000fe40000004100 */
[----:B------:R-:W-:Y:S02]  /*bbd0*/  HADD2.F32 R37, -RZ, R37.H1_H1 ;  /* 0x30000025ff257230 */ /* 0x000fe40000004100 */
[----:B------:R-:W-:-:S02]  /*bbe0*/  HADD2.F32 R52, -RZ, R46.H0_H0 ;  /* 0x2000002eff347230 */ /* 0x000fc40000004100 */
[-C--:B------:R-:W-:Y:S01]  /*bbf0*/  FMUL.FTZ R53, R50, R51.reuse ;  /* 0x0000003332357220 */ /* 0x080fe20000410000 */
[C---:B------:R-:W-:Y:S01]  /*bc00*/  FMUL.FTZ R51, R44.reuse, R51 ;  /* 0x000000332c337220 */ /* 0x040fe20000410000 */
[----:B------:R-:W-:Y:S02]  /*bc10*/  HADD2.F32 R46, -RZ, R46.H1_H1 ;  /* 0x3000002eff2e7230 */ /* 0x000fe40000004100 */
[-C--:B------:R-:W-:Y:S01]  /*bc20*/  FFMA.FTZ R44, R44, R37.reuse, -R53 ;  /* 0x000000252c2c7223 */ /* 0x080fe20000010835 */
[----:B------:R-:W-:Y:S01]  /*bc30*/  FFMA.FTZ R37, R50, R37, R51 ;  /* 0x0000002532257223 */ /* 0x000fe20000010033 */
[----:B------:R-:W-:Y:S02]  /*bc40*/  F2FP.F16.E4M3.UNPACK_B R50, R48.H1 ;  /* 0x00000030ff32723e */ /* 0x000fe400030006ff */
[----:B------:R-:W-:Y:S01]  /*bc50*/  F2FP.F16.E4M3.UNPACK_B R48, R13.H1 ;  /* 0x0000000dff30723e */ /* 0x000fe200030006ff */
[----:B------:R-:W-:Y:S02]  /*bc60*/  HADD2.F32 R13, -RZ, R49.H0_H0 ;  /* 0x20000031ff0d7230 */ /* 0x000fe40000004100 */
        /* <DEDUP_REMOVED lines=8> */
[----:B------:R-:W-:Y:S01]  /*bcf0*/  FMUL.FTZ R51, R49, R50 ;  /* 0x0000003231337220 */ /* 0x000fe20000410000 */
[----:B------:R-:W-:Y:S01]  /*bd00*/  FFMA.FTZ R13, R13, R52, R54 ;  /* 0x000000340d0d7223 */ /* 0x000fe20000010036 */
[C---:B------:R-:W-:Y:S01]  /*bd10*/  FMUL.FTZ R50, R48.reuse, R50 ;  /* 0x0000003230327220 */ /* 0x040fe20000410000 */
[----:B------:R-:W-:Y:S01]  /*bd20*/  LOP3.LUT R52, R47, 0xff0000ff, RZ, 0xc0, !PT ;  /* 0xff0000ff2f347812 */ /* 0x000fe200078ec0ff */
[-C--:B------:R-:W-:Y:S01]  /*bd30*/  FFMA.FTZ R54, R48, R46.reuse, -R51 ;  /* 0x0000002e30367223 */ /* 0x080fe20000010833 */
[--C-:B------:R-:W-:Y:S01]  /*bd40*/  SHF.R.U32.HI R51, RZ, 0x10, R47.reuse ;  /* 0x00000010ff337819 */ /* 0x100fe2000001162f */
[----:B------:R-:W-:Y:S01]  /*bd50*/  FFMA.FTZ R46, R49, R46, R50 ;  /* 0x0000002e312e7223 */ /* 0x000fe20000010032 */
[----:B------:R-:W-:Y:S01]  /*bd60*/  SHF.R.U32.HI R49, RZ, 0x8, R47 ;  /* 0x00000008ff317819 */ /* 0x000fe2000001162f */
[----:B------:R-:W-:Y:S01]  /*bd70*/  IMAD.SHL.U32 R47, R55, 0x100, RZ ;  /* 0x00000100372f7824 */ /* 0x000fe200078e00ff */
[----:B------:R-:W-:-:S02]  /*bd80*/  SHF.R.U32.HI R48, RZ, 0x10, R79 ;  /* 0x00000010ff307819 */ /* 0x000fc4000001164f */
[----:B------:R-:W-:Y:S01]  /*bd90*/  LOP3.LUT R50, R79, 0xff0000ff, RZ, 0xc0, !PT ;  /* 0xff0000ff4f327812 */ /* 0x000fe200078ec0ff */
[----:B------:R-:W-:Y:S01]  /*bda0*/  IMAD.SHL.U32 R49, R49, 0x100, RZ ;  /* 0x0000010031317824 */ /* 0x000fe200078e00ff */
[----:B------:R-:W-:Y:S02]  /*bdb0*/  SHF.L.U32 R48, R48, 0x10, RZ ;  /* 0x0000001030307819 */ /* 0x000fe400000006ff */
[----:B------:R-:W-:Y:S02]  /*bdc0*/  LOP3.LUT R47, R50, 0xff00, R47, 0xf8, !PT ;  /* 0x0000ff00322f7812 */ /* 0x000fe400078ef82f */
[----:B------:R-:W-:Y:S01]  /*bdd0*/  LOP3.LUT R49, R52, 0xff00, R49, 0xf8, !PT ;  /* 0x0000ff0034317812 */ /* 0x000fe200078ef831 */
[----:B------:R-:W-:Y:S01]  /*bde0*/  IMAD.U32 R52, R51, 0x10000, RZ ;  /* 0x0001000033347824 */ /* 0x000fe200078e00ff */
[----:B------:R-:W-:Y:S02]  /*bdf0*/  LOP3.LUT R51, R47, 0xff0000, R48, 0xf8, !PT ;  /* 0x00ff00002f337812 */ /* 0x000fe400078ef830 */
[----:B------:R-:W-:-:S02]  /*be00*/  F2FP.F16.E4M3.UNPACK_B R47, R39 ;  /* 0x00000027ff2f723e */ /* 0x000fc400020006ff */
[----:B------:R-:W-:Y:S02]  /*be10*/  LOP3.LUT R52, R49, 0xff0000, R52, 0xf8, !PT ;  /* 0x00ff000031347812 */ /* 0x000fe400078ef834 */
[----:B------:R-:W-:Y:S01]  /*be20*/  F2FP.F16.E4M3.UNPACK_B R49, R15 ;  /* 0x0000000fff31723e */ /* 0x000fe200020006ff */
[--C-:B------:R-:W-:Y:S01]  /*be30*/  HADD2.F32 R48, -RZ, R47.reuse.H0_H0 ;  /* 0x2000002fff307230 */ /* 0x100fe20000004100 */
[-C--:B------:R-:W-:Y:S01]  /*be40*/  F2FP.F16.E4M3.UNPACK_B R55, R52.reuse ;  /* 0x00000034ff37723e */ /* 0x080fe200020006ff */
[----:B------:R-:W-:Y:S01]  /*be50*/  HADD2.F32 R47, -RZ, R47.H1_H1 ;  /* 0x3000002fff2f7230 */ /* 0x000fe20000004100 */
[-C--:B------:R-:W-:Y:S01]  /*be60*/  F2FP.F16.E4M3.UNPACK_B R76, R51.reuse ;  /* 0x00000033ff4c723e */ /* 0x080fe200020006ff */
[----:B------:R-:W-:Y:S01]  /*be70*/  HADD2.F32 R50, -RZ, R49.H0_H0 ;  /* 0x20000031ff327230 */ /* 0x000fe20000004100 */
[----:B------:R-:W-:Y:S01]  /*be80*/  F2FP.F16.E4M3.UNPACK_B R52, R52.H1 ;  /* 0x00000034ff34723e */ /* 0x000fe200030006ff */
[----:B------:R-:W-:Y:S01]  /*be90*/  HADD2.F32 R78, -RZ, R55.H1_H1 ;  /* 0x30000037ff4e7230 */ /* 0x000fe20000004100 */
[----:B------:R-:W-:Y:S01]  /*bea0*/  F2FP.F16.E4M3.UNPACK_B R51, R51.H1 ;  /* 0x00000033ff33723e */ /* 0x000fe200030006ff */
[----:B------:R-:W-:Y:S01]  /*beb0*/  HADD2.F32 R49, -RZ, R49.H1_H1 ;  /* 0x30000031ff317230 */ /* 0x000fe20000004100 */
[----:B------:R-:W-:Y:S01]  /*bec0*/  F2FP.SATFINITE.E4M3.F32.PACK_AB_MERGE_C R53, R54, R53, RZ ;  /* 0x000000353635723e */ /* 0x000fe200048070ff */
[----:B------:R-:W-:-:S02]  /*bed0*/  HADD2.F32 R77, -RZ, R76.H0_H0 ;  /* 0x2000004cff4d7230 */ /* 0x000fc40000004100 */
[-C--:B------:R-:W-:Y:S01]  /*bee0*/  FMUL.FTZ R84, R47, R78.reuse ;  /* 0x0000004e2f547220 */ /* 0x080fe20000410000 */
[----:B------:R-:W-:Y:S02]  /*bef0*/  HADD2.F32 R76, -RZ, R76.H1_H1 ;  /* 0x3000004cff4c7230 */ /* 0x000fe40000004100 */
[C---:B------:R-:W-:Y:S01]  /*bf00*/  FMUL.FTZ R78, R49.reuse, R78 ;  /* 0x0000004e314e7220 */ /* 0x040fe20000410000 */
[----:B------:R-:W-:Y:S01]  /*bf10*/  HADD2.F32 R79, -RZ, R55.H0_H0 ;  /* 0x20000037ff4f7230 */ /* 0x000fe20000004100 */
[----:B------:R-:W-:Y:S01]  /*bf20*/  F2FP.F16.E4M3.UNPACK_B R55, R39.H1 ;  /* 0x00000027ff37723e */ /* 0x000fe200030006ff */
[-C--:B------:R-:W-:Y:S01]  /*bf30*/  FFMA.FTZ R49, R49, R76.reuse, -R84 ;  /* 0x0000004c31317223 */ /* 0x080fe20000010854 */
[----:B------:R-:W-:Y:S01]  /*bf40*/  FFMA.FTZ R47, R47, R76, R78 ;  /* 0x0000004c2f2f7223 */ /* 0x000fe2000001004e */
[----:B------:R-:W-:Y:S02]  /*bf50*/  F2FP.F16.E4M3.UNPACK_B R76, R15.H1 ;  /* 0x0000000fff4c723e */ /* 0x000fe400030006ff */
[----:B------:R-:W-:-:S02]  /*bf60*/  HADD2.F32 R15, -RZ, R55.H0_H0 ;  /* 0x20000037ff0f7230 */ /* 0x000fc40000004100 */
[-C--:B------:R-:W-:Y:S01]  /*bf70*/  FMUL.FTZ R85, R48, R79.reuse ;  /* 0x0000004f30557220 */ /* 0x080fe20000410000 */
[----:B------:R-:W-:Y:S02]  /*bf80*/  HADD2.F32 R84, -RZ, R52.H0_H0 ;  /* 0x20000034ff547230 */ /* 0x000fe40000004100 */
[C---:B------:R-:W-:Y:S01]  /*bf90*/  FMUL.FTZ R79, R50.reuse, R79 ;  /* 0x0000004f324f7220 */ /* 0x040fe20000410000 */
[----:B------:R-:W-:Y:S02]  /*bfa0*/  HADD2.F32 R39, -RZ, R76.H0_H0 ;  /* 0x2000004cff277230 */ /* 0x000fe40000004100 */
[----:B------:R-:W-:Y:S01]  /*bfb0*/  FFMA.FTZ R50, R50, R77, -R85 ;  /* 0x0000004d32327223 */ /* 0x000fe20000010855 */
[----:B------:R-:W-:Y:S02]  /*bfc0*/  HADD2.F32 R78, -RZ, R51.H0_H0 ;  /* 0x20000033ff4e7230 */ /* 0x000fe40000004100 */
[----:B------:R-:W-:Y:S01]  /*bfd0*/  FMUL.FTZ R86, R15, R84 ;  /* 0x000000540f567220 */ /* 0x000fe20000410000 */
[----:B------:R-:W-:-:S02]  /*bfe0*/  HADD2.F32 R55, -RZ, R55.H1_H1 ;  /* 0x30000037ff377230 */ /* 0x000fc40000004100 */
[C---:B------:R-:W-:Y:S01]  /*bff0*/  FMUL.FTZ R84, R39.reuse, R84 ;  /* 0x0000005427547220 */ /* 0x040fe20000410000 */
[----:B------:R-:W-:Y:S02]  /*c000*/  HADD2.F32 R52, -RZ, R52.H1_H1 ;  /* 0x30000034ff347230 */ /* 0x000fe40000004100 */
[----:B------:R-:W-:Y:S01]  /*c010*/  FFMA.FTZ R48, R48, R77, R79 ;  /* 0x0000004d30307223 */ /* 0x000fe2000001004f */
[----:B------:R-:W-:Y:S02]  /*c020*/  HADD2.F32 R76, -RZ, R76.H1_H1 ;  /* 0x3000004cff4c7230 */ /* 0x000fe40000004100 */
[-C--:B------:R-:W-:Y:S01]  /*c030*/  FFMA.FTZ R39, R39, R78.reuse, -R86 ;  /* 0x0000004e27277223 */ /* 0x080fe20000010856 */
[----:B------:R-:W-:Y:S02]  /*c040*/  HADD2.F32 R51, -RZ, R51.H1_H1 ;  /* 0x30000033ff337230 */ /* 0x000fe40000004100 */
[----:B------:R-:W-:Y:S01]  /*c050*/  FFMA.FTZ R15, R15, R78, R84 ;  /* 0x0000004e0f0f7223 */ /* 0x000fe20000010054 */
[-C--:B------:R-:W-:Y:S01]  /*c060*/  FMUL.FTZ R77, R55, R52.reuse ;  /* 0x00000034374d7220 */ /* 0x080fe20000410000 */
[----:B------:R-:W-:Y:S01]  /*c070*/  FMUL.FTZ R78, R76, R52 ;  /* 0x000000344c4e7220 */ /* 0x000fe20000410000 */
[----:B------:R-:W-:-:S02]  /*c080*/  F2FP.F16.E4M3.UNPACK_B R54, R154.H1 ;  /* 0x0000009aff36723e */ /* 0x000fc400030006ff */
[-C--:B------:R-:W-:Y:S01]  /*c090*/  FFMA.FTZ R52, R76, R51.reuse, -R77 ;  /* 0x000000334c347223 */ /* 0x080fe2000001084d */
[----:B------:R-:W-:Y:S01]  /*c0a0*/  FFMA.FTZ R51, R55, R51, R78 ;  /* 0x0000003337337223 */ /* 0x000fe2000001004e */
[----:B------:R-:W-:Y:S01]  /*c0b0*/  F2FP.F16.E4M3.UNPACK_B R76, R36.H1 ;  /* 0x00000024ff4c723e */ /* 0x000fe200030006ff */
[--C-:B------:R-:W-:Y:S01]  /*c0c0*/  HADD2.F32 R86, -RZ, R54.reuse.H0_H0 ;  /* 0x20000036ff567230 */ /* 0x100fe20000004100 */
[----:B------:R-:W-:Y:S01]  /*c0d0*/  F2FP.F16.E4M3.UNPACK_B R55, R12.H1 ;  /* 0x0000000cff37723e */ /* 0x000fe200030006ff */
[----:B------:R-:W-:Y:S01]  /*c0e0*/  HADD2.F32 R54, -RZ, R54.H1_H1 ;  /* 0x30000036ff367230 */ /* 0x000fe20000004100 */
[----:B------:R-:W-:Y:S01]  /*c0f0*/  F2FP.F16.E4M3.UNPACK_B R78, R156.H1 ;  /* 0x0000009cff4e723e */ /* 0x000fe200030006ff */
        /* <DEDUP_REMOVED lines=8> */
[----:B------:R-:W-:Y:S01]  /*c180*/  HADD2.F32 R78, -RZ, R78.H1_H1 ;  /* 0x3000004eff4e7230 */ /* 0x000fe20000004100 */
[----:B------:R-:W-:Y:S01]  /*c190*/  F2FP.F16.E4M3.UNPACK_B R12, R12 ;  /* 0x0000000cff0c723e */ /* 0x000fe200020006ff */
[-C--:B------:R-:W-:Y:S01]  /*c1a0*/  FFMA.FTZ R85, R79, R84.reuse, -R85 ;  /* 0x000000544f557223 */ /* 0x080fe20000010855 */
[----:B------:R-:W-:Y:S01]  /*c1b0*/  FFMA.FTZ R86, R77, R84, R86 ;  /* 0x000000544d567223 */ /* 0x000fe20000010056 */
[----:B------:R-:W-:Y:S01]  /*c1c0*/  HADD2.F32 R77, -RZ, R76.H1_H1 ;  /* 0x3000004cff4d7230 */ /* 0x000fe20000004100 */
[----:B------:R-:W-:Y:S01]  /*c1d0*/  F2FP.F16.E4M3.UNPACK_B R156, R156 ;  /* 0x0000009cff9c723e */ /* 0x000fe200020006ff */
[--C-:B------:R-:W-:Y:S01]  /*c1e0*/  HADD2.F32 R84, -RZ, R154.reuse.H0_H0 ;  /* 0x2000009aff547230 */ /* 0x100fe20000004100 */
[----:B------:R-:W-:Y:S01]  /*c1f0*/  F2FP.SATFINITE.E4M3.F32.PACK_AB_MERGE_C R39, R52, R39, RZ ;  /* 0x000000273427723e */ /* 0x000fe200048070ff */
[----:B------:R-:W-:-:S02]  /*c200*/  HADD2.F32 R154, -RZ, R154.H1_H1 ;  /* 0x3000009aff9a7230 */ /* 0x000fc40000004100 */
[-C--:B------:R-:W-:Y:S01]  /*c210*/  FMUL.FTZ R76, R77, R54.reuse ;  /* 0x000000364d4c7220 */ /* 0x080fe20000410000 */
[C---:B------:R-:W-:Y:S01]  /*c220*/  FMUL.FTZ R54, R55.reuse, R54 ;  /* 0x0000003637367220 */ /* 0x040fe20000410000 */
[----:B------:R-:W-:Y:S01]  /*c230*/  HADD2.F32 R87, -RZ, R12.H1_H1 ;  /* 0x3000000cff577230 */ /* 0x000fe20000004100 */
[----:B------:R-:W-:Y:S01]  /*c240*/  F2FP.SATFINITE.E4M3.F32.PACK_AB_MERGE_C R46, R46, R13, RZ ;  /* 0x0000000d2e2e723e */ /* 0x000fe200048070ff */
[-C--:B------:R-:W-:Y:S01]  /*c250*/  FFMA.FTZ R55, R55, R78.reuse, -R76 ;  /* 0x0000004e37377223 */ /* 0x080fe2000001084c */
[----:B------:R-:W-:Y:S01]  /*c260*/  FFMA.FTZ R54, R77, R78, R54 ;  /* 0x0000004e4d367223 */ /* 0x000fe20000010036 */
[----:B------:R-:W-:Y:S01]  /*c270*/  HADD2.F32 R76, -RZ, R36.H0_H0 ;  /* 0x20000024ff4c7230 */ /* 0x000fe20000004100 */
[----:B------:R-:W-:Y:S01]  /*c280*/  F2FP.SATFINITE.E4M3.F32.PACK_AB_MERGE_C R51, R51, R15, RZ ;  /* 0x0000000f3333723e */ /* 0x000fe200048070ff */
[----:B------:R-:W-:Y:S01]  /*c290*/  HADD2.F32 R78, -RZ, R12.H0_H0 ;  /* 0x2000000cff4e7230 */ /* 0x000fe20000004100 */
[----:B------:R-:W-:Y:S01]  /*c2a0*/  F2FP.SATFINITE.E4M3.F32.PACK_AB_MERGE_C R85, R55, R85, RZ ;  /* 0x000000553755723e */ /* 0x000fe200048070ff */
[----:B------:R-:W-:-:S02]  /*c2b0*/  HADD2.F32 R77, -RZ, R156.H0_H0 ;  /* 0x2000009cff4d7230 */ /* 0x000fc40000004100 */
[-C--:B------:R-:W-:Y:S01]  /*c2c0*/  FMUL.FTZ R79, R76, R84.reuse ;  /* 0x000000544c4f7220 */ /* 0x080fe20000410000 */
[----:B------:R-:W-:Y:S02]  /*c2d0*/  HADD2.F32 R156, -RZ, R156.H1_H1 ;  /* 0x3000009cff9c7230 */ /* 0x000fe40000004100 */
[----:B------:R-:W-:Y:S01]  /*c2e0*/  FMUL.FTZ R84, R78, R84 ;  /* 0x000000544e547220 */ /* 0x000fe20000410000 */
[----:B------:R-:W-:Y:S01]  /*c2f0*/  F2FP.SATFINITE.E4M3.F32.PACK_AB_MERGE_C R54, R54, R86, RZ ;  /* 0x000000563636723e */ /* 0x000fe200048070ff */
[-C--:B------:R-:W-:Y:S01]  /*c300*/  FFMA.FTZ R79, R78, R77.reuse, -R79 ;  /* 0x0000004d4e4f7223 */ /* 0x080fe2000001084f */
[-C--:B------:R-:W-:Y:S01]  /*c310*/  F2FP.F16.E4M3.UNPACK_B R78, R38.reuse.H1 ;  /* 0x00000026ff4e723e */ /* 0x080fe200030006ff */
[----:B------:R-:W-:Y:S01]  /*c320*/  FFMA.FTZ R84, R76, R77, R84 ;  /* 0x0000004d4c547223 */ /* 0x000fe20000010054 */
[----:B------:R-:W-:Y:S01]  /*c330*/  HADD2.F32 R77, -RZ, R36.H1_H1 ;  /* 0x30000024ff4d7230 */ /* 0x000fe20000004100 */
[----:B------:R-:W-:Y:S01]  /*c340*/  F2FP.F16.E4M3.UNPACK_B R38, R38 ;  /* 0x00000026ff26723e */ /* 0x000fe200020006ff */
[----:B------:R-:W-:Y:S01]  /*c350*/  IMAD.MOV.U32 R76, RZ, RZ, R14 ;  /* 0x000000ffff4c7224 */ /* 0x000fe200078e000e */
[----:B------:R-:W-:Y:S01]  /*c360*/  F2FP.SATFINITE.E4M3.F32.PACK_AB_MERGE_C R15, R49, R50, R39 ;  /* 0x00000032310f723e */ /* 0x000fe20004807027 */
[----:B------:R-:W-:-:S02]  /*c370*/  HADD2.F32 R36, -RZ, R78.H0_H0 ;  /* 0x2000004eff247230 */ /* 0x000fc40000004100 */
[-C--:B------:R-:W-:Y:S01]  /*c380*/  FMUL.FTZ R12, R77, R154.reuse ;  /* 0x0000009a4d0c7220 */ /* 0x080fe20000410000 */
[C---:B------:R-:W-:Y:S01]  /*c390*/  FMUL.FTZ R154, R87.reuse, R154 ;  /* 0x0000009a579a7220 */ /* 0x040fe20000410000 */
[----:B------:R-:W-:Y:S01]  /*c3a0*/  HADD2.F32 R78, -RZ, R78.H1_H1 ;  /* 0x3000004eff4e7230 */ /* 0x000fe20000004100 */
[----:B------:R-:W-:Y:S01]  /*c3b0*/  F2FP.SATFINITE.E4M3.F32.PACK_AB_MERGE_C R13, R44, R45, R53 ;  /* 0x0000002d2c0d723e */ /* 0x000fe20004807035 */
[-C--:B------:R-:W-:Y:S01]  /*c3c0*/  FFMA.FTZ R12, R87, R156.reuse, -R12 ;  /* 0x0000009c570c7223 */ /* 0x080fe2000001080c */
[----:B------:R-:W-:Y:S01]  /*c3d0*/  FFMA.FTZ R55, R77, R156, R154 ;  /* 0x0000009c4d377223 */ /* 0x000fe2000001009a */
[-C--:B------:R-:W-:Y:S02]  /*c3e0*/  F2FP.F16.E4M3.UNPACK_B R77, R155.reuse.H1 ;  /* 0x0000009bff4d723e */ /* 0x080fe400030006ff */
[----:B------:R-:W-:Y:S02]  /*c3f0*/  F2FP.F16.E4M3.UNPACK_B R155, R155 ;  /* 0x0000009bff9b723e */ /* 0x000fe400020006ff */
[----:B------:R-:W-:Y:S01]  /*c400*/  F2FP.SATFINITE.E4M3.F32.PACK_AB_MERGE_C R12, R12, R79, R85 ;  /* 0x0000004f0c0c723e */ /* 0x000fe20004807055 */
[--C-:B------:R-:W-:Y:S01]  /*c410*/  HADD2.F32 R161, -RZ, R77.reuse.H0_H0 ;  /* 0x2000004dffa17230 */ /* 0x100fe20000004100 */
[----:B------:R-:W-:Y:S01]  /*c420*/  F2FP.F16.E4M3.UNPACK_B R79, R76.H1 ;  /* 0x0000004cff4f723e */ /* 0x000fe200030006ff */
[----:B------:R-:W-:Y:S01]  /*c430*/  HADD2.F32 R77, -RZ, R77.H1_H1 ;  /* 0x3000004dff4d7230 */ /* 0x000fe20000004100 */
[----:B------:R-:W-:-:S02]  /*c440*/  F2FP.F16.E4M3.UNPACK_B R85, R157.H1 ;  /* 0x0000009dff55723e */ /* 0x000fc400030006ff */
[----:B------:R-:W-:Y:S01]  /*c450*/  FMUL.FTZ R163, R36, R161 ;  /* 0x000000a124a37220 */ /* 0x000fe20000410000 */
[--C-:B------:R-:W-:Y:S01]  /*c460*/  HADD2.F32 R14, -RZ, R79.reuse.H0_H0 ;  /* 0x2000004fff0e7230 */ /* 0x100fe20000004100 */
[----:B------:R-:W-:Y:S01]  /*c470*/  F2FP.F16.E4M3.UNPACK_B R76, R76 ;  /* 0x0000004cff4c723e */ /* 0x000fe200020006ff */
[----:B------:R-:W-:Y:S02]  /*c480*/  HADD2.F32 R154, -RZ, R79.H1_H1 ;  /* 0x3000004fff9a7230 */ /* 0x000fe40000004100 */
[----:B------:R-:W-:Y:S01]  /*c490*/  FMUL.FTZ R79, R78, R77 ;  /* 0x0000004d4e4f7220 */ /* 0x000fe20000410000 */
[--C-:B------:R-:W-:Y:S02]  /*c4a0*/  HADD2.F32 R87, -RZ, R85.reuse.H0_H0 ;  /* 0x20000055ff577230 */ /* 0x100fe40000004100 */
[----:B------:R-:W-:Y:S01]  /*c4b0*/  FMUL.FTZ R161, R14, R161 ;  /* 0x000000a10ea17220 */ /* 0x000fe20000410000 */
[----:B------:R-:W-:Y:S02]  /*c4c0*/  HADD2.F32 R85, -RZ, R85.H1_H1 ;  /* 0x30000055ff557230 */ /* 0x000fe40000004100 */
[----:B------:R-:W-:Y:S01]  /*c4d0*/  FMUL.FTZ R77, R154, R77 ;  /* 0x0000004d9a4d7220 */ /* 0x000fe20000410000 */
[----:B------:R-:W-:Y:S01]  /*c4e0*/  F2FP.F16.E4M3.UNPACK_B R157, R157 ;  /* 0x0000009dff9d723e */ /* 0x000fe200020006ff */
[-C--:B------:R-:W-:Y:S01]  /*c4f0*/  FFMA.FTZ R14, R14, R87.reuse, -R163 ;  /* 0x000000570e0e7223 */ /* 0x080fe200000108a3 */
[----:B------:R-:W-:Y:S01]  /*c500*/  FFMA.FTZ R36, R36, R87, R161 ;  /* 0x0000005724247223 */ /* 0x000fe200000100a1 */
[-C--:B------:R-:W-:Y:S01]  /*c510*/  FFMA.FTZ R77, R78, R85.reuse, R77 ;  /* 0x000000554e4d7223 */ /* 0x080fe2000001004d */
[----:B------:R-:W-:Y:S01]  /*c520*/  FFMA.FTZ R79, R154, R85, -R79 ;  /* 0x000000559a4f7223 */ /* 0x000fe2000001084f */
[----:B------:R-:W-:Y:S01]  /*c530*/  HADD2.F32 R87, -RZ, R155.H0_H0 ;  /* 0x2000009bff577230 */ /* 0x000fe20000004100 */
[----:B------:R-:W-:Y:S01]  /*c540*/  F2FP.SATFINITE.E4M3.F32.PACK_AB_MERGE_C R37, R37, R42, R46 ;  /* 0x0000002a2525723e */ /* 0x000fe2000480702e */
[----:B------:R-:W-:Y:S01]  /*c550*/  HADD2.F32 R78, -RZ, R38.H0_H0 ;  /* 0x20000026ff4e7230 */ /* 0x000fe20000004100 */
[----:B------:R-:W-:Y:S01]  /*c560*/  F2FP.SATFINITE.E4M3.F32.PACK_AB_MERGE_C R77, R77, R36, RZ ;  /* 0x000000244d4d723e */ /* 0x000fe200048070ff */
        /* <DEDUP_REMOVED lines=12> */
[----:B------:R-:W-:Y:S01]  /*c630*/  F2FP.SATFINITE.E4M3.F32.PACK_AB_MERGE_C R36, R55, R84, R54 ;  /* 0x000000543724723e */ /* 0x000fe20004807036 */
[C---:B------:R-:W-:Y:S01]  /*c640*/  FMUL.FTZ R155, R76.reuse, R155 ;  /* 0x0000009b4c9b7220 */ /* 0x040fe20000410000 */
[----:B------:R-:W-:Y:S01]  /*c650*/  F2FP.SATFINITE.E4M3.F32.PACK_AB_MERGE_C R39, R47, R48, R51 ;  /* 0x000000302f27723e */ /* 0x000fe20004807033 */
[-C--:B------:R-:W-:Y:S02]  /*c660*/  FFMA.FTZ R85, R76, R157.reuse, -R85 ;  /* 0x0000009d4c557223 */ /* 0x080fe40000010855 */
[----:B------:R-:W-:-:S03]  /*c670*/  FFMA.FTZ R38, R38, R157, R155 ;  /* 0x0000009d26267223 */ /* 0x000fc6000001009b */
[----:B------:R-:W-:Y:S02]  /*c680*/  F2FP.SATFINITE.E4M3.F32.PACK_AB_MERGE_C R14, R85, R154, R14 ;  /* 0x0000009a550e723e */ /* 0x000fe4000480700e */
[----:B------:R-:W-:-:S07]  /*c690*/  F2FP.SATFINITE.E4M3.F32.PACK_AB_MERGE_C R38, R38, R87, R77 ;  /* 0x000000572626723e */ /* 0x000fce000480704d */
.L_x_512:
[----:B------:R-:W-:Y:S05]  /*c6a0*/  BSYNC B2 ;  /* 0x0000000000027941 */ /* 0x000fea0003800000 */
.L_x_511:
[----:B------:R-:W-:Y:S01]  /*c6b0*/  ISETP.GE.AND P2, PT, R43, R128, PT ;  /* 0x000000802b00720c */ /* 0x000fe20003f46270 */
[----:B0-----:R0:W-:-:S12]  /*c6c0*/  ST.E.128 desc[UR50][R40.64], R12 ;  /* 0x0000000c28007985 */ /* 0x0011d8000c101d32 */
[----:B------:R-:W-:-:S04]  /*c6d0*/  @!P2 IADD3 R42, P5, R11, R43, RZ ;  /* 0x0000002b0b2aa210 */ /* 0x000fc80007fbe0ff */
[----:B------:R-:W-:-:S05]  /*c6e0*/  @!P2 LEA.HI.X.SX32 R43, R43, R153, 0x1, P5 ;  /* 0x000000992b2ba211 */ /* 0x000fca00028f0eff */
[----:B---3--:R0:W-:Y:S04]  /*c6f0*/  @!P2 ST.E.128 desc[UR50][R42.64], R36 ;  /* 0x000000242a00a985 */ /* 0x0081e8000c101d32 */
.L_x_502:
[----:B------:R-:W-:Y:S05]  /*c700*/  BSYNC B1 ;  /* 0x0000000000017941 */ /* 0x000fea0003800000 */
.L_x_501:
[----:B------:R-:W-:-:S03]  /*c710*/  UMOV UR4, 0xffffffff ;  /* 0xffffffff00047882 */ /* 0x000fc60000000000 */
[----:B------:R-:W-:Y:S05]  /*c720*/  BRA.DIV UR4, `(.L_x_513) ;  /* 0x0000020604b07947 */ /* 0x000fea000b800000 */
[----:B-1----:R-:W1:Y:S04]  /*c730*/  SHFL.IDX PT, R120, R120, 0x1, 0x1e1f ;  /* 0x003e1f0078787f89 */ /* 0x002e6800000e0000 */
[----:B------:R0:W0:Y:S02]  /*c740*/  SHFL.IDX PT, R44, R121, 0x1, 0x1e1f ;  /* 0x003e1f00792c7f89 */ /* 0x00002400000e0000 */
.L_x_793:
[----:B------:R-:W-:Y:S05]  /*c750*/  @P4 BRA `(.L_x_470) ;  /* 0x0000003400404947 */ /* 0x000fea0003800000 */
[----:B------:R-:W-:Y:S01]  /*c760*/  ISETP.NE.AND P2, PT, R28, RZ, PT ;  /* 0x000000ff1c00720c */ /* 0x000fe20003f45270 */
[----:B------:R-:W-:-:S12]  /*c770*/  BSSY B1, `(.L_x_514) ;  /* 0x00000f4000017945 */ /* 0x000fd80003800000 */
[----:B------:R-:W-:Y:S05]  /*c780*/  @!P2 BRA `(.L_x_515) ;  /* 0x0000000c00c8a947 */ /* 0x000fea0003800000 */
[----:B----4-:R-:W-:Y:S01]  /*c790*/  SEL R11, R118, R142, !P0 ;  /* 0x0000008e760b7207 */ /* 0x010fe20004000000 */
[----:B------:R-:W-:Y:S01]  /*c7a0*/  BSSY B2, `(.L_x_516) ;  /* 0x00000eb000027945 */ /* 0x000fe20003800000 */
[----:B0-----:R-:W-:Y:S02]  /*c7b0*/  IADD3 R40, P2, R25, R44, RZ ;  /* 0x0000002c19287210 */ /* 0x001fe40007f5e0ff */
[----:B------:R-:W-:-:S03]  /*c7c0*/  SHF.R.S32.HI R12, RZ, 0x1f, R11 ;  /* 0x0000001fff0c7819 */ /* 0x000fc6000001140b */
[----:B-1----:R-:W-:Y:S01]  /*c7d0*/  IMAD.X R41, R120, 0x1, R112, P2 ;  /* 0x0000000178297824 */ /* 0x002fe200010e0670 */
[----:B------:R-:W-:Y:S02]  /*c7e0*/  LEA.HI R11, R12, R11, RZ, 0x5 ;  /* 0x0000000b0c0b7211 */ /* 0x000fe400078f28ff */
[----:B------:R-:W-:Y:S02]  /*c7f0*/  ISETP.GE.AND P2, PT, R16, R117, PT ;  /* 0x000000751000720c */ /* 0x000fe40003f46270 */
[----:B------:R-:W-:-:S04]  /*c800*/  LEA.HI.SX32 R11, R11, R116, 0x1b ;  /* 0x000000740b0b7211 */ /* 0x000fc800078fdaff */
[----:B------:R-:W-:-:S04]  /*c810*/  SHF.R.S32.HI R12, RZ, 0x1f, R11 ;  /* 0x0000001fff0c7819 */ /* 0x000fc8000001140b */
[----:B------:R-:W-:Y:S02]  /*c820*/  LEA.HI R12, R12, R11, RZ, 0x2 ;  /* 0x0000000b0c0c7211 */ /* 0x000fe400078f10ff */
[----:B------:R-:W-:Y:S02]  /*c830*/  SHF.L.U32 R11, R11, 0x4, RZ ;  /* 0x000000040b0b7819 */ /* 0x000fe400000006ff */
[----:B------:R-:W-:Y:S02]  /*c840*/  SHF.R.S32.HI R13, RZ, 0x2, R12 ;  /* 0x00000002ff0d7819 */ /* 0x000fe4000001140c */
[----:B------:R-:W-:-:S03]  /*c850*/  LOP3.LUT R12, R209, 0x30, R11, 0xf8, !PT ;  /* 0x00000030d10c7812 */ /* 0x000fc600078ef80b */
[----:B------:R-:W-:Y:S01]  /*c860*/  IMAD R13, R13, 0x2800, R210 ;  /* 0x000028000d0d7824 */ /* 0x000fe200078e02d2 */
[----:B------:R-:W-:-:S05]  /*c870*/  LOP3.LUT R12, R12, R5, RZ, 0x3c, !PT ;  /* 0x000000050c0c7212 */ /* 0x000fca00078e3cff */
[----:B------:R-:W-:Y:S02]  /*c880*/  IMAD.IADD R12, R13, 0x1, R12 ;  /* 0x000000010d0c7824 */ /* 0x000fe400078e020c */
[C---:B------:R-:W-:Y:S02]  /*c890*/  IMAD R13, R19.reuse, 0x7800, R134 ;  /* 0x00007800130d7824 */ /* 0x040fe400078e0286 */
[----:B------:R-:W-:Y:S02]  /*c8a0*/  IMAD R15, R19, 0x7800, R12 ;  /* 0x00007800130f7824 */ /* 0x000fe400078e020c */
[C---:B------:R-:W-:Y:S02]  /*c8b0*/  IMAD.IADD R13, R18.reuse, 0x1, R13 ;  /* 0x00000001120d7824 */ /* 0x040fe400078e020d */
[----:B------:R-:W-:-:S04]  /*c8c0*/  IMAD.IADD R36, R18, 0x1, R15 ;  /* 0x0000000112247824 */ /* 0x000fc800078e020f */
[----:B------:R-:W0:Y:S04]  /*c8d0*/  LDS.128 R12, [R13+0x1a400] ;  /* 0x01a400000d0c7984 */ /* 0x000e280000000c00 */
[----:B------:R-:W1:Y:S01]  /*c8e0*/  LDS.128 R36, [R36+0x1a400] ;  /* 0x01a4000024247984 */ /* 0x000e620000000c00 */
[----:B------:R-:W-:Y:S05]  /*c8f0*/  @P2 BRA `(.L_x_517) ;  /* 0x0000000c00542947 */ /* 0x000fea0003800000 */
[----:B------:R-:W-:Y:S01]  /*c900*/  SHF.R.U32.HI R45, RZ, 0x8, R69 ;  /* 0x00000008ff2d7819 */ /* 0x000fe20000011645 */
[----:B-1----:R-:W-:Y:S01]  /*c910*/  IMAD.MOV.U32 R48, RZ, RZ, R36 ;  /* 0x000000ffff307224 */ /* 0x002fe200078e0024 */
[----:B------:R-:W-:Y:S02]  /*c920*/  SHF.R.U32.HI R53, RZ, 0x8, R57 ;  /* 0x00000008ff357819 */ /* 0x000fe40000011639 */
[----:B------:R-:W-:Y:S02]  /*c930*/  SHF.R.U32.HI R51, RZ, 0x8, R71 ;  /* 0x00000008ff337819 */ /* 0x000fe40000011647 */
[----:B------:R-:W-:Y:S01]  /*c940*/  SHF.R.U32.HI R55, RZ, 0x8, R59 ;  /* 0x00000008ff377819 */ /* 0x000fe2000001163b */
[----:B------:R-:W-:Y:S01]  /*c950*/  IMAD.SHL.U32 R53, R53, 0x100, RZ ;  /* 0x0000010035357824 */ /* 0x000fe200078e00ff */
[----:B0-----:R-:W-:Y:S01]  /*c960*/  MOV R47, R12 ;  /* 0x0000000c002f7202 */ /* 0x001fe20000000f00 */
[----:B------:R-:W-:Y:S01]  /*c970*/  IMAD.SHL.U32 R12, R45, 0x100, RZ ;  /* 0x000001002d0c7824 */ /* 0x000fe200078e00ff */
[----:B------:R-:W-:Y:S01]  /*c980*/  LOP3.LUT R49, R69, 0xff0000ff, RZ, 0xc0, !PT ;  /* 0xff0000ff45317812 */ /* 0x000fe200078ec0ff */
[----:B------:R-:W-:Y:S01]  /*c990*/  IMAD.SHL.U32 R51, R51, 0x100, RZ ;  /* 0x0000010033337824 */ /* 0x000fe200078e00ff */
[----:B------:R-:W-:Y:S01]  /*c9a0*/  SHF.R.U32.HI R58, RZ, 0x10, R69 ;  /* 0x00000010ff3a7819 */ /* 0x000fe20000011645 */
[----:B------:R-:W-:Y:S01]  /*c9b0*/  IMAD.SHL.U32 R55, R55, 0x100, RZ ;  /* 0x0000010037377824 */ /* 0x000fe200078e00ff */
[----:B------:R-:W-:Y:S01]  /*c9c0*/  SHF.R.U32.HI R56, RZ, 0x10, R71 ;  /* 0x00000010ff387819 */ /* 0x000fe20000011647 */
[----:B------:R-:W-:Y:S01]  /*c9d0*/  IMAD.MOV.U32 R45, RZ, RZ, R14 ;  /* 0x000000ffff2d7224 */ /* 0x000fe200078e000e */
[----:B------:R-:W-:-:S02]  /*c9e0*/  LOP3.LUT R52, R57, 0xff0000ff, RZ, 0xc0, !PT ;  /* 0xff0000ff39347812 */ /* 0x000fc400078ec0ff */
[----:B------:R-:W-:Y:S02]  /*c9f0*/  LOP3.LUT R50, R71, 0xff0000ff, RZ, 0xc0, !PT ;  /* 0xff0000ff47327812 */ /* 0x000fe400078ec0ff */
[----:B------:R-:W-:Y:S02]  /*ca00*/  LOP3.LUT R54, R59, 0xff0000ff, RZ, 0xc0, !PT ;  /* 0xff0000ff3b367812 */ /* 0x000fe400078ec0ff */
[----:B------:R-:W-:Y:S02]  /*ca10*/  LOP3.LUT R12, R49, 0xff00, R12, 0xf8, !PT ;  /* 0x0000ff00310c7812 */ /* 0x000fe400078ef80c */
[----:B------:R-:W-:Y:S02]  /*ca20*/  MOV R46, R38 ;  /* 0x00000026002e7202 */ /* 0x000fe40000000f00 */
[----:B------:R-:W-:Y:S02]  /*ca30*/  SHF.L.U32 R49, R58, 0x10, RZ ;  /* 0x000000103a317819 */ /* 0x000fe400000006ff */
[----:B------:R-:W-:Y:S01]  /*ca40*/  LOP3.LUT R38, R52, 0xff00, R53, 0xf8, !PT ;  /* 0x0000ff0034267812 */ /* 0x000fe200078ef835 */
[----:B------:R-:W-:Y:S01]  /*ca50*/  IMAD.U32 R53, R56, 0x10000, RZ ;  /* 0x0001000038357824 */ /* 0x000fe200078e00ff */
[----:B------:R-:W-:-:S02]  /*ca60*/  LOP3.LUT R50, R50, 0xff00, R51, 0xf8, !PT ;  /* 0x0000ff0032327812 */ /* 0x000fc400078ef833 */
[----:B------:R-:W-:Y:S02]  /*ca70*/  LOP3.LUT R14, R54, 0xff00, R55, 0xf8, !PT ;  /* 0x0000ff00360e7812 */ /* 0x000fe400078ef837 */
[----:B------:R-:W-:Y:S02]  /*ca80*/  LOP3.LUT R36, R12, 0xff0000, R49, 0xf8, !PT ;  /* 0x00ff00000c247812 */ /* 0x000fe400078ef831 */
[----:B------:R-:W-:Y:S02]  /*ca90*/  F2FP.F16.E4M3.UNPACK_B R54, R148.H1 ;  /* 0x00000094ff36723e */ /* 0x000fe400030006ff */
[----:B------:R-:W-:Y:S02]  /*caa0*/  F2FP.F16.E4M3.UNPACK_B R51, R48.H1 ;  /* 0x00000030ff33723e */ /* 0x000fe400030006ff */
[----:B------:R-:W-:Y:S01]  /*cab0*/  F2FP.F16.E4M3.UNPACK_B R49, R47.H1 ;  /* 0x0000002fff31723e */ /* 0x000fe200030006ff */
[----:B------:R-:W-:Y:S01]  /*cac0*/  HADD2.F32 R55, -RZ, R54.H0_H0 ;  /* 0x20000036ff377230 */ /* 0x000fe20000004100 */
[----:B------:R-:W-:Y:S01]  /*cad0*/  SHF.R.U32.HI R43, RZ, 0x10, R59 ;  /* 0x00000010ff2b7819 */ /* 0x000fe2000001163b */
[----:B------:R-:W-:Y:S01]  /*cae0*/  HADD2.F32 R52, -RZ, R51.H0_H0 ;  /* 0x20000033ff347230 */ /* 0x000fe20000004100 */
[----:B------:R-:W-:Y:S01]  /*caf0*/  LOP3.LUT R12, R50, 0xff0000, R53, 0xf8, !PT ;  /* 0x00ff0000320c7812 */ /* 0x000fe200078ef835 */
[----:B------:R-:W-:Y:S01]  /*cb00*/  HADD2.F32 R50, -RZ, R49.H0_H0 ;  /* 0x20000031ff327230 */ /* 0x000fe20000004100 */
[----:B------:R-:W-:Y:S01]  /*cb10*/  F2FP.F16.E4M3.UNPACK_B R53, R150.H1 ;  /* 0x00000096ff35723e */ /* 0x000fe200030006ff */
[----:B------:R-:W-:Y:S01]  /*cb20*/  IMAD.U32 R59, R43, 0x10000, RZ ;  /* 0x000100002b3b7824 */ /* 0x000fe200078e00ff */
[----:B------:R-:W-:Y:S01]  /*cb30*/  SHF.R.U32.HI R42, RZ, 0x10, R57 ;  /* 0x00000010ff2a7819 */ /* 0x000fe20000011639 */
[-C--:B------:R-:W-:Y:S01]  /*cb40*/  FMUL.FTZ R69, R52, R55.reuse ;  /* 0x0000003734457220 */ /* 0x080fe20000410000 */
[----:B------:R-:W-:Y:S01]  /*cb50*/  FMUL.FTZ R55, R50, R55 ;  /* 0x0000003732377220 */ /* 0x000fe20000410000 */
[----:B------:R-:W-:Y:S01]  /*cb60*/  HADD2.F32 R43, -RZ, R53.H0_H0 ;  /* 0x20000035ff2b7230 */ /* 0x000fe20000004100 */
[----:B------:R-:W-:Y:S01]  /*cb70*/  F2FP.F16.E4M3.UNPACK_B R148, R148 ;  /* 0x00000094ff94723e */ /* 0x000fe200020006ff */
[----:B------:R-:W-:Y:S01]  /*cb80*/  IMAD.U32 R57, R42, 0x10000, RZ ;  /* 0x000100002a397824 */ /* 0x000fe200078e00ff */
[----:B------:R-:W-:-:S02]  /*cb90*/  F2FP.F16.E4M3.UNPACK_B R150, R150 ;  /* 0x00000096ff96723e */ /* 0x000fc400020006ff */
[-C--:B------:R-:W-:Y:S01]  /*cba0*/  FFMA.FTZ R42, R50, R43.reuse, -R69 ;  /* 0x0000002b322a7223 */ /* 0x080fe20000010845 */
[----:B------:R-:W-:Y:S01]  /*cbb0*/  FFMA.FTZ R43, R52, R43, R55 ;  /* 0x0000002b342b7223 */ /* 0x000fe20000010037 */
[----:B------:R-:W-:Y:S01]  /*cbc0*/  HADD2.F32 R55, -RZ, R53.H1_H1 ;  /* 0x30000035ff377230 */ /* 0x000fe20000004100 */
[----:B------:R-:W-:Y:S01]  /*cbd0*/  F2FP.F16.E4M3.UNPACK_B R52, R48 ;  /* 0x00000030ff34723e */ /* 0x000fe200020006ff */
[----:B------:R-:W-:Y:S01]  /*cbe0*/  HADD2.F32 R53, -RZ, R54.H1_H1 ;  /* 0x30000036ff357230 */ /* 0x000fe20000004100 */
[----:B------:R-:W-:Y:S01]  /*cbf0*/  LOP3.LUT R38, R38, 0xff0000, R57, 0xf8, !PT ;  /* 0x00ff000026267812 */ /* 0x000fe200078ef839 */
[----:B------:R-:W-:Y:S01]  /*cc00*/  HADD2.F32 R50, -RZ, R49.H1_H1 ;  /* 0x30000031ff327230 */ /* 0x000fe20000004100 */
[----:B------:R-:W-:Y:S01]  /*cc10*/  LOP3.LUT R14, R14, 0xff0000, R59, 0xf8, !PT ;  /* 0x00ff00000e0e7812 */ /* 0x000fe200078ef83b */
[----:B------:R-:W-:Y:S01]  /*cc20*/  HADD2.F32 R54, -RZ, R51.H1_H1 ;  /* 0x30000033ff367230 */ /* 0x000fe20000004100 */
[----:B------:R-:W-:Y:S01]  /*cc30*/  F2FP.F16.E4M3.UNPACK_B R51, R47 ;  /* 0x0000002fff33723e */ /* 0x000fe200020006ff */
[----:B------:R-:W-:-:S02]  /*cc40*/  HADD2.F32 R56, -RZ, R148.H0_H0 ;  /* 0x20000094ff387230 */ /* 0x000fc40000004100 */
[-C--:B------:R-:W-:Y:S01]  /*cc50*/  FMUL.FTZ R57, R50, R53.reuse ;  /* 0x0000003532397220 */ /* 0x080fe20000410000 */
[----:B------:R-:W-:Y:S02]  /*cc60*/  HADD2.F32 R148, -RZ, R148.H1_H1 ;  /* 0x30000094ff947230 */ /* 0x000fe40000004100 */
[C---:B------:R-:W-:Y:S01]  /*cc70*/  FMUL.FTZ R47, R54.reuse, R53 ;  /* 0x00000035362f7220 */ /* 0x040fe20000410000 */
[----:B------:R-:W-:Y:S02]  /*cc80*/  HADD2.F32 R53, -RZ, R52.H0_H0 ;  /* 0x20000034ff357230 */ /* 0x000fe40000004100 */
[-C--:B------:R-:W-:Y:S01]  /*cc90*/  FFMA.FTZ R48, R54, R55.reuse, R57 ;  /* 0x0000003736307223 */ /* 0x080fe20000010039 */
[----:B------:R-:W-:Y:S02]  /*cca0*/  HADD2.F32 R49, -RZ, R51.H0_H0 ;  /* 0x20000033ff317230 */ /* 0x000fe40000004100 */
[----:B------:R-:W-:Y:S01]  /*ccb0*/  FFMA.FTZ R47, R50, R55, -R47 ;  /* 0x00000037322f7223 */ /* 0x000fe2000001082f */
[----:B------:R-:W-:-:S02]  /*ccc0*/  HADD2.F32 R50, -RZ, R150.H0_H0 ;  /* 0x20000096ff327230 */ /* 0x000fc40000004100 */
[-C--:B------:R-:W-:Y:S01]  /*ccd0*/  FMUL.FTZ R58, R53, R56.reuse ;  /* 0x00000038353a7220 */ /* 0x080fe20000410000 */
[----:B------:R-:W-:Y:S02]  /*cce0*/  HADD2.F32 R54, -RZ, R52.H1_H1 ;  /* 0x30000034ff367230 */ /* 0x000fe40000004100 */
[C---:B------:R-:W-:Y:S01]  /*ccf0*/  FMUL.FTZ R56, R49.reuse, R56 ;  /* 0x0000003831387220 */ /* 0x040fe20000410000 */
[----:B------:R-:W-:Y:S02]  /*cd00*/  HADD2.F32 R51, -RZ, R51.H1_H1 ;  /* 0x30000033ff337230 */ /* 0x000fe40000004100 */
[----:B------:R-:W-:Y:S01]  /*cd10*/  FFMA.FTZ R49, R49, R50, -R58 ;  /* 0x0000003231317223 */ /* 0x000fe2000001083a */
[----:B------:R-:W-:Y:S01]  /*cd20*/  F2FP.F16.E4M3.UNPACK_B R55, R46.H1 ;  /* 0x0000002eff37723e */ /* 0x000fe200030006ff */
[----:B------:R-:W-:Y:S01]  /*cd30*/  FFMA.FTZ R50, R53, R50, R56 ;  /* 0x0000003235327223 */ /* 0x000fe20000010038 */
[----:B------:R-:W-:Y:S01]  /*cd40*/  F2FP.F16.E4M3.UNPACK_B R56, R149.H1 ;  /* 0x00000095ff38723e */ /* 0x000fe200030006ff */
[----:B------:R-:W-:-:S02]  /*cd50*/  HADD2.F32 R150, -RZ, R150.H1_H1 ;  /* 0x30000096ff967230 */ /* 0x000fc40000004100 */
[CC--:B------:R-:W-:Y:S01]  /*cd60*/  FMUL.FTZ R52, R54.reuse, R148.reuse ;  /* 0x0000009436347220 */ /* 0x0c0fe20000410000 */
[C---:B------:R-:W-:Y:S01]  /*cd70*/  FMUL.FTZ R59, R51.reuse, R148 ;  /* 0x00000094333b7220 */ /* 0x040fe20000410000 */
[----:B------:R-:W-:Y:S01]  /*cd80*/  F2FP.F16.E4M3.UNPACK_B R58, R151.H1 ;  /* 0x00000097ff3a723e */ /* 0x000fe200030006ff */
[----:B------:R-:W-:Y:S01]  /*cd90*/  HADD2.F32 R68, -RZ, R56.H0_H0 ;  /* 0x20000038ff447230 */ /* 0x000fe20000004100 */
[----:B------:R-:W-:Y:S01]  /*cda0*/  F2FP.F16.E4M3.UNPACK_B R53, R45.H1 ;  /* 0x0000002dff35723e */ /* 0x000fe200030006ff */
[----:B------:R-:W-:Y:S02]  /*cdb0*/  HADD2.F32 R57, -RZ, R55.H0_H0 ;  /* 0x20000037ff397230 */ /* 0x000fe40000004100 */
[-C--:B------:R-:W-:Y:S01]  /*cdc0*/  FFMA.FTZ R52, R51, R150.reuse, -R52 ;  /* 0x0000009633347223 */ /* 0x080fe20000010834 */
[----:B------:R-:W-:Y:S01]  /*cdd0*/  FFMA.FTZ R51, R54, R150, R59 ;  /* 0x0000009636337223 */ /* 0x000fe2000001003b */
[----:B------:R-:W-:Y:S01]  /*cde0*/  HADD2.F32 R59, -RZ, R58.H0_H0 ;  /* 0x2000003aff3b7230 */ /* 0x000fe20000004100 */
[----:B------:R-:W-:Y:S01]  /*cdf0*/  F2FP.F16.E4M3.UNPACK_B R149, R149 ;  /* 0x00000095ff95723e */ /* 0x000fe200020006ff */
[----:B------:R-:W-:-:S02]  /*ce00*/  HADD2.F32 R54, -RZ, R53.H0_H0 ;  /* 0x20000035ff367230 */ /* 0x000fc40000004100 */
[-C--:B------:R-:W-:Y:S01]  /*ce10*/  FMUL.FTZ R71, R57, R68.reuse ;  /* 0x0000004439477220 */ /* 0x080fe20000410000 */
[----:B------:R-:W-:Y:S01]  /*ce20*/  HADD2.F32 R69, -RZ, R56.H1_H1 ;  /* 0x30000038ff457230 */ /* 0x000fe20000004100 */
[----:B------:R-:W-:Y:S01]  /*ce30*/  F2FP.F16.E4M3.UNPACK_B R45, R45 ;  /* 0x0000002dff2d723e */ /* 0x000fe200020006ff */
[----:B------:R-:W-:Y:S02]  /*ce40*/  HADD2.F32 R55, -RZ, R55.H1_H1 ;  /* 0x30000037ff377230 */ /* 0x000fe40000004100 */
[C---:B------:R-:W-:Y:S01]  /*ce50*/  FMUL.FTZ R68, R54.reuse, R68 ;  /* 0x0000004436447220 */ /* 0x040fe20000410000 */
[----:B------:R-:W-:Y:S02]  /*ce60*/  HADD2.F32 R56, -RZ, R53.H1_H1 ;  /* 0x30000035ff387230 */ /* 0x000fe40000004100 */
[----:B------:R-:W-:Y:S01]  /*ce70*/  FFMA.FTZ R53, R54, R59, -R71 ;  /* 0x0000003b36357223 */ /* 0x000fe20000010847 */
[----:B------:R-:W-:Y:S02]  /*ce80*/  HADD2.F32 R58, -RZ, R58.H1_H1 ;  /* 0x3000003aff3a7230 */ /* 0x000fe40000004100 */
[----:B------:R-:W-:Y:S01]  /*ce90*/  FMUL.FTZ R71, R55, R69 ;  /* 0x0000004537477220 */ /* 0x000fe20000410000 */
[----:B------:R-:W-:Y:S01]  /*cea0*/  FFMA.FTZ R54, R57, R59, R68 ;  /* 0x0000003b39367223 */ /* 0x000fe20000010044 */
[C---:B------:R-:W-:Y:S01]  /*ceb0*/  FMUL.FTZ R70, R56.reuse, R69 ;  /* 0x0000004538467220 */ /* 0x040fe20000410000 */
[----:B------:R-:W-:Y:S01]  /*cec0*/  F2FP.F16.E4M3.UNPACK_B R151, R151 ;  /* 0x00000097ff97723e */ /* 0x000fe200020006ff */
[----:B------:R-:W-:Y:S01]  /*ced0*/  FFMA.FTZ R56, R56, R58, -R71 ;  /* 0x0000003a38387223 */ /* 0x000fe20000010847 */
[----:B------:R-:W-:-:S02]  /*cee0*/  HADD2.F32 R59, -RZ, R149.H0_H0 ;  /* 0x20000095ff3b7230 */ /* 0x000fc40000004100 */
[----:B------:R-:W-:Y:S01]  /*cef0*/  FFMA.FTZ R71, R55, R58, R70 ;  /* 0x0000003a37477223 */ /* 0x000fe20000010046 */
[----:B------:R-:W-:Y:S01]  /*cf00*/  F2FP.F16.E4M3.UNPACK_B R55, R46 ;  /* 0x0000002eff37723e */ /* 0x000fe200020006ff */
[----:B------:R-:W-:Y:S01]  /*cf10*/  HADD2.F32 R70, -RZ, R149.H1_H1 ;  /* 0x30000095ff467230 */ /* 0x000fe20000004100 */
[----:B------:R-:W-:Y:S01]  /*cf20*/  F2FP.SATFINITE.E4M3.F32.PACK_AB_MERGE_C R42, R47, R42, RZ ;  /* 0x0000002a2f2a723e */ /* 0x000fe200048070ff */
[----:B------:R-:W-:Y:S01]  /*cf30*/  HADD2.F32 R46, -RZ, R45.H0_H0 ;  /* 0x2000002dff2e7230 */ /* 0x000fe20000004100 */
[----:B------:R-:W-:Y:S01]  /*cf40*/  F2FP.SATFINITE.E4M3.F32.PACK_AB_MERGE_C R71, R71, R54, RZ ;  /* 0x000000364747723e */ /* 0x000fe200048070ff */
[--C-:B------:R-:W-:Y:S01]  /*cf50*/  HADD2.F32 R57, -RZ, R55.reuse.H0_H0 ;  /* 0x20000037ff397230 */ /* 0x100fe20000004100 */
[----:B------:R-:W-:Y:S01]  /*cf60*/  F2FP.F16.E4M3.UNPACK_B R54, R38 ;  /* 0x00000026ff36723e */ /* 0x000fe200020006ff */
[----:B------:R-:W-:Y:S02]  /*cf70*/  HADD2.F32 R55, -RZ, R55.H1_H1 ;  /* 0x30000037ff377230 */ /* 0x000fe40000004100 */
[----:B------:R-:W-:Y:S01]  /*cf80*/  FMUL.FTZ R76, R46, R59 ;  /* 0x0000003b2e4c7220 */ /* 0x000fe20000410000 */
[----:B------:R-:W-:-:S02]  /*cf90*/  HADD2.F32 R45, -RZ, R45.H1_H1 ;  /* 0x3000002dff2d7230 */ /* 0x000fc40000004100 */
[----:B------:R-:W-:Y:S01]  /*cfa0*/  FMUL.FTZ R69, R57, R59 ;  /* 0x0000003b39457220 */ /* 0x000fe20000410000 */
[--C-:B------:R-:W-:Y:S02]  /*cfb0*/  HADD2.F32 R68, -RZ, R151.reuse.H1_H1 ;  /* 0x30000097ff447230 */ /* 0x100fe40000004100 */
[-C--:B------:R-:W-:Y:S01]  /*cfc0*/  FMUL.FTZ R78, R55, R70.reuse ;  /* 0x00000046374e7220 */ /* 0x080fe20000410000 */
[----:B------:R-:W-:Y:S02]  /*cfd0*/  HADD2.F32 R58, -RZ, R151.H0_H0 ;  /* 0x20000097ff3a7230 */ /* 0x000fe40000004100 */
[C---:B------:R-:W-:Y:S01]  /*cfe0*/  FMUL.FTZ R70, R45.reuse, R70 ;  /* 0x000000462d467220 */ /* 0x040fe20000410000 */
[----:B------:R-:W-:Y:S01]  /*cff0*/  FFMA.FTZ R78, R45, R68, -R78 ;  /* 0x000000442d4e7223 */ /* 0x000fe2000001084e */
[----:B------:R-:W-:Y:S01]  /*d000*/  F2FP.SATFINITE.E4M3.F32.PACK_AB_MERGE_C R45, R48, R43, RZ ;  /* 0x0000002b302d723e */ /* 0x000fe200048070ff */
[-C--:B------:R-:W-:Y:S01]  /*d010*/  FFMA.FTZ R69, R46, R58.reuse, -R69 ;  /* 0x0000003a2e457223 */ /* 0x080fe20000010845 */
[----:B------:R-:W-:Y:S01]  /*d020*/  F2FP.SATFINITE.E4M3.F32.PACK_AB_MERGE_C R43, R56, R53, RZ ;  /* 0x00000035382b723e */ /* 0x000fe200048070ff */
[----:B------:R-:W-:Y:S01]  /*d030*/  FFMA.FTZ R76, R57, R58, R76 ;  /* 0x0000003a394c7223 */ /* 0x000fe2000001004c */
[----:B------:R-:W-:Y:S01]  /*d040*/  F2FP.F16.E4M3.UNPACK_B R53, R37 ;  /* 0x00000025ff35723e */ /* 0x000fe200020006ff */
[----:B------:R-:W-:Y:S01]  /*d050*/  FFMA.FTZ R55, R55, R68, R70 ;  /* 0x0000004437377223 */ /* 0x000fe20000010046 */
[----:B------:R-:W-:-:S02]  /*d060*/  F2FP.F16.E4M3.UNPACK_B R48, R13 ;  /* 0x0000000dff30723e */ /* 0x000fc400020006ff */
[----:B------:R-:W-:Y:S01]  /*d070*/  F2FP.SATFINITE.E4M3.F32.PACK_AB_MERGE_C R46, R52, R49, R42 ;  /* 0x00000031342e723e */ /* 0x000fe2000480702a */
[--C-:B------:R-:W-:Y:S01]  /*d080*/  HADD2.F32 R49, -RZ, R53.reuse.H0_H0 ;  /* 0x20000035ff317230 */ /* 0x100fe20000004100 */
[----:B------:R-:W-:Y:S01]  /*d090*/  F2FP.SATFINITE.E4M3.F32.PACK_AB_MERGE_C R45, R51, R50, R45 ;  /* 0x00000032332d723e */ /* 0x000fe2000480702d */
[----:B------:R-:W-:Y:S01]  /*d0a0*/  HADD2.F32 R50, -RZ, R54.H0_H0 ;  /* 0x20000036ff327230 */ /* 0x000fe20000004100 */
[----:B------:R-:W-:Y:S01]  /*d0b0*/  F2FP.F16.E4M3.UNPACK_B R51, R36 ;  /* 0x00000024ff33723e */ /* 0x000fe200020006ff */
[----:B------:R-:W-:Y:S01]  /*d0c0*/  HADD2.F32 R47, -RZ, R48.H0_H0 ;  /* 0x20000030ff2f7230 */ /* 0x000fe20000004100 */
[----:B------:R-:W-:Y:S01]  /*d0d0*/  F2FP.SATFINITE.E4M3.F32.PACK_AB_MERGE_C R42, R55, R76, R71 ;  /* 0x0000004c372a723e */ /* 0x000fe20004807047 */
[----:B------:R-:W-:Y:S02]  /*d0e0*/  HADD2.F32 R53, -RZ, R53.H1_H1 ;  /* 0x30000035ff357230 */ /* 0x000fe40000004100 */
[----:B------:R-:W-:Y:S01]  /*d0f0*/  FMUL.FTZ R56, R49, R50 ;  /* 0x0000003231387220 */ /* 0x000fe20000410000 */
[----:B------:R-:W-:-:S02]  /*d100*/  HADD2.F32 R52, -RZ, R51.H0_H0 ;  /* 0x20000033ff347230 */ /* 0x000fc40000004100 */
[C---:B------:R-:W-:Y:S01]  /*d110*/  FMUL.FTZ R58, R47.reuse, R50 ;  /* 0x000000322f3a7220 */ /* 0x040fe20000410000 */
[----:B------:R-:W-:Y:S01]  /*d120*/  HADD2.F32 R54, -RZ, R54.H1_H1 ;  /* 0x30000036ff367230 */ /* 0x000fe20000004100 */
[----:B------:R-:W-:Y:S01]  /*d130*/  F2FP.F16.E4M3.UNPACK_B R36, R36.H1 ;  /* 0x00000024ff24723e */ /* 0x000fe200030006ff */
[----:B------:R-:W-:Y:S02]  /*d140*/  HADD2.F32 R50, -RZ, R48.H1_H1 ;  /* 0x30000030ff327230 */ /* 0x000fe40000004100 */
[-C--:B------:R-:W-:Y:S01]  /*d150*/  FFMA.FTZ R47, R47, R52.reuse, -R56 ;  /* 0x000000342f2f7223 */ /* 0x080fe20000010838 */
[----:B------:R-:W-:Y:S01]  /*d160*/  FFMA.FTZ R48, R49, R52, R58 ;  /* 0x0000003431307223 */ /* 0x000fe2000001003a */
[----:B------:R-:W-:Y:S02]  /*d170*/  HADD2.F32 R52, -RZ, R51.H1_H1 ;  /* 0x30000033ff347230 */ /* 0x000fe40000004100 */
[-C--:B------:R-:W-:Y:S01]  /*d180*/  FMUL.FTZ R55, R53, R54.reuse ;  /* 0x0000003635377220 */ /* 0x080fe20000410000 */
[----:B------:R-:W-:Y:S01]  /*d190*/  FMUL.FTZ R56, R50, R54 ;  /* 0x0000003632387220 */ /* 0x000fe20000410000 */
[----:B------:R-:W-:-:S02]  /*d1a0*/  F2FP.F16.E4M3.UNPACK_B R51, R37.H1 ;  /* 0x00000025ff33723e */ /* 0x000fc400030006ff */
[----:B------:R-:W-:Y:S01]  /*d1b0*/  F2FP.F16.E4M3.UNPACK_B R54, R38.H1 ;  /* 0x00000026ff36723e */ /* 0x000fe200030006ff */
[-C--:B------:R-:W-:Y:S01]  /*d1c0*/  FFMA.FTZ R50, R50, R52.reuse, -R55 ;  /* 0x0000003432327223 */ /* 0x080fe20000010837 */
[----:B------:R-:W-:Y:S01]  /*d1d0*/  F2FP.F16.E4M3.UNPACK_B R49, R13.H1 ;  /* 0x0000000dff31723e */ /* 0x000fe200030006ff */
[----:B------:R-:W-:Y:S01]  /*d1e0*/  FFMA.FTZ R13, R53, R52, R56 ;  /* 0x00000034350d7223 */ /* 0x000fe20000010038 */
[----:B------:R-:W-:Y:S01]  /*d1f0*/  HADD2.F32 R38, -RZ, R51.H0_H0 ;  /* 0x20000033ff267230 */ /* 0x000fe20000004100 */
[-C--:B------:R-:W-:Y:S01]  /*d200*/  F2FP.F16.E4M3.UNPACK_B R68, R14.reuse ;  /* 0x0000000eff44723e */ /* 0x080fe200020006ff */
[----:B------:R-:W-:Y:S01]  /*d210*/  HADD2.F32 R53, -RZ, R54.H0_H0 ;  /* 0x20000036ff357230 */ /* 0x000fe20000004100 */
[----:B------:R-:W-:Y:S01]  /*d220*/  F2FP.SATFINITE.E4M3.F32.PACK_AB_MERGE_C R43, R78, R69, R43 ;  /* 0x000000454e2b723e */ /* 0x000fe2000480702b */
[----:B------:R-:W-:Y:S01]  /*d230*/  HADD2.F32 R37, -RZ, R49.H0_H0 ;  /* 0x20000031ff257230 */ /* 0x000fe20000004100 */
[----:B------:R-:W-:Y:S01]  /*d240*/  F2FP.F16.E4M3.UNPACK_B R69, R14.H1 ;  /* 0x0000000eff45723e */ /* 0x000fe200030006ff */
[----:B------:R-:W-:-:S02]  /*d250*/  HADD2.F32 R52, -RZ, R51.H1_H1 ;  /* 0x30000033ff347230 */ /* 0x000fc40000004100 */
[-C--:B------:R-:W-:Y:S01]  /*d260*/  FMUL.FTZ R56, R38, R53.reuse ;  /* 0x0000003526387220 */ /* 0x080fe20000410000 */
[----:B------:R-:W-:Y:S02]  /*d270*/  HADD2.F32 R55, -RZ, R54.H1_H1 ;  /* 0x30000036ff377230 */ /* 0x000fe40000004100 */
[----:B------:R-:W-:Y:S01]  /*d280*/  FMUL.FTZ R53, R37, R53 ;  /* 0x0000003525357220 */ /* 0x000fe20000410000 */
[----:B------:R-:W-:Y:S01]  /*d290*/  HADD2.F32 R49, -RZ, R49.H1_H1 ;  /* 0x30000031ff317230 */ /* 0x000fe20000004100 */
[----:B------:R-:W-:Y:S01]  /*d2a0*/  F2FP.F16.E4M3.UNPACK_B R57, R12 ;  /* 0x0000000cff39723e */ /* 0x000fe200020006ff */
[--C-:B------:R-:W-:Y:S02]  /*d2b0*/  HADD2.F32 R51, -RZ, R36.reuse.H0_H0 ;  /* 0x20000024ff337230 */ /* 0x100fe40000004100 */
[-C--:B------:R-:W-:Y:S01]  /*d2c0*/  FMUL.FTZ R58, R52, R55.reuse ;  /* 0x00000037343a7220 */ /* 0x080fe20000410000 */
[----:B------:R-:W-:Y:S02]  /*d2d0*/  HADD2.F32 R54, -RZ, R36.H1_H1 ;  /* 0x30000024ff367230 */ /* 0x000fe40000004100 */
[----:B------:R-:W-:Y:S01]  /*d2e0*/  FMUL.FTZ R55, R49, R55 ;  /* 0x0000003731377220 */ /* 0x000fe20000410000 */
[----:B------:R-:W-:-:S02]  /*d2f0*/  HADD2.F32 R71, -RZ, R69.H0_H0 ;  /* 0x20000045ff477230 */ /* 0x000fc40000004100 */
[-C--:B------:R-:W-:Y:S01]  /*d300*/  FFMA.FTZ R36, R37, R51.reuse, -R56 ;  /* 0x0000003325247223 */ /* 0x080fe20000010838 */
[----:B------:R-:W-:Y:S01]  /*d310*/  FFMA.FTZ R37, R38, R51, R53 ;  /* 0x0000003326257223 */ /* 0x000fe20000010035 */
[----:B------:R-:W-:Y:S01]  /*d320*/  F2FP.F16.E4M3.UNPACK_B R53, R39 ;  /* 0x00000027ff35723e */ /* 0x000fe200020006ff */
[-C--:B------:R-:W-:Y:S01]  /*d330*/  FFMA.FTZ R49, R49, R54.reuse, -R58 ;  /* 0x0000003631317223 */ /* 0x080fe2000001083a */
[----:B------:R-:W-:Y:S01]  /*d340*/  FFMA.FTZ R38, R52, R54, R55 ;  /* 0x0000003634267223 */ /* 0x000fe20000010037 */
[----:B------:R-:W-:Y:S01]  /*d350*/  F2FP.F16.E4M3.UNPACK_B R51, R15 ;  /* 0x0000000fff33723e */ /* 0x000fe200020006ff */
[----:B------:R-:W-:Y:S01]  /*d360*/  HADD2.F32 R14, -RZ, R57.H0_H0 ;  /* 0x20000039ff0e7230 */ /* 0x000fe20000004100 */
[----:B------:R-:W-:Y:S01]  /*d370*/  F2FP.F16.E4M3.UNPACK_B R54, R39.H1 ;  /* 0x00000027ff36723e */ /* 0x000fe200030006ff */
[----:B------:R-:W-:Y:S01]  /*d380*/  HADD2.F32 R55, -RZ, R53.H0_H0 ;  /* 0x20000035ff377230 */ /* 0x000fe20000004100 */
[----:B------:R-:W-:Y:S01]  /*d390*/  F2FP.F16.E4M3.UNPACK_B R15, R15.H1 ;  /* 0x0000000fff0f723e */ /* 0x000fe200030006ff */
[----:B------:R-:W-:Y:S01]  /*d3a0*/  HADD2.F32 R39, -RZ, R51.H0_H0 ;  /* 0x20000033ff277230 */ /* 0x000fe20000004100 */
[----:B------:R-:W-:Y:S01]  /*d3b0*/  F2FP.F16.E4M3.UNPACK_B R58, R12.H1 ;  /* 0x0000000cff3a723e */ /* 0x000fe200030006ff */
        /* <DEDUP_REMOVED lines=8> */
[----:B------:R-:W-:Y:S02]  /*d440*/  HADD2.F32 R69, -RZ, R69.H1_H1 ;  /* 0x30000045ff457230 */ /* 0x000fe40000004100 */
[-C--:B------:R-:W-:Y:S01]  /*d450*/  FMUL.FTZ R77, R56, R71.reuse ;  /* 0x00000047384d7220 */ /* 0x080fe20000410000 */
[----:B------:R-:W-:Y:S02]  /*d460*/  HADD2.F32 R15, -RZ, R15.H1_H1 ;  /* 0x3000000fff0f7230 */ /* 0x000fe40000004100 */
[----:B------:R-:W-:Y:S01]  /*d470*/  FMUL.FTZ R71, R52, R71 ;  /* 0x0000004734477220 */ /* 0x000fe20000410000 */
[----:B------:R-:W-:-:S02]  /*d480*/  HADD2.F32 R59, -RZ, R58.H0_H0 ;  /* 0x2000003aff3b7230 */ /* 0x000fc40000004100 */
[----:B------:R-:W-:Y:S01]  /*d490*/  FFMA.FTZ R12, R39, R14, -R70 ;  /* 0x0000000e270c7223 */ /* 0x000fe20000010846 */
[----:B------:R-:W-:Y:S02]  /*d4a0*/  HADD2.F32 R53, -RZ, R53.H1_H1 ;  /* 0x30000035ff357230 */ /* 0x000fe40000004100 */
[-C--:B------:R-:W-:Y:S01]  /*d4b0*/  FMUL.FTZ R70, R54, R69.reuse ;  /* 0x0000004536467220 */ /* 0x080fe20000410000 */
[----:B------:R-:W-:Y:S02]  /*d4c0*/  HADD2.F32 R68, -RZ, R68.H1_H1 ;  /* 0x30000044ff447230 */ /* 0x000fe40000004100 */
[----:B------:R-:W-:Y:S01]  /*d4d0*/  FMUL.FTZ R69, R15, R69 ;  /* 0x000000450f457220 */ /* 0x000fe20000410000 */
[----:B------:R-:W-:Y:S02]  /*d4e0*/  HADD2.F32 R51, -RZ, R51.H1_H1 ;  /* 0x30000033ff337230 */ /* 0x000fe40000004100 */
[----:B------:R-:W-:Y:S01]  /*d4f0*/  FFMA.FTZ R77, R52, R59, -R77 ;  /* 0x0000003b344d7223 */ /* 0x000fe2000001084d */
[----:B------:R-:W-:-:S02]  /*d500*/  HADD2.F32 R58, -RZ, R58.H1_H1 ;  /* 0x3000003aff3a7230 */ /* 0x000fc40000004100 */
[----:B------:R-:W-:Y:S01]  /*d510*/  FFMA.FTZ R71, R56, R59, R71 ;  /* 0x0000003b38477223 */ /* 0x000fe20000010047 */
[----:B------:R-:W-:Y:S02]  /*d520*/  HADD2.F32 R52, -RZ, R57.H1_H1 ;  /* 0x30000039ff347230 */ /* 0x000fe40000004100 */
[-C--:B------:R-:W-:Y:S01]  /*d530*/  FMUL.FTZ R56, R53, R68.reuse ;  /* 0x0000004435387220 */ /* 0x080fe20000410000 */
[----:B------:R-:W-:Y:S01]  /*d540*/  FMUL.FTZ R68, R51, R68 ;  /* 0x0000004433447220 */ /* 0x000fe20000410000 */
[-C--:B------:R-:W-:Y:S01]  /*d550*/  FFMA.FTZ R70, R15, R58.reuse, -R70 ;  /* 0x0000003a0f467223 */ /* 0x080fe20000010846 */
[----:B------:R-:W-:Y:S01]  /*d560*/  FFMA.FTZ R54, R54, R58, R69 ;  /* 0x0000003a36367223 */ /* 0x000fe20000010045 */
[----:B------:R-:W-:Y:S01]  /*d570*/  FFMA.FTZ R14, R55, R14, R76 ;  /* 0x0000000e370e7223 */ /* 0x000fe2000001004c */
[-C--:B------:R-:W-:Y:S01]  /*d580*/  FFMA.FTZ R51, R51, R52.reuse, -R56 ;  /* 0x0000003433337223 */ /* 0x080fe20000010838 */
[----:B------:R-:W-:Y:S01]  /*d590*/  FFMA.FTZ R53, R53, R52, R68 ;  /* 0x0000003435357223 */ /* 0x000fe20000010044 */
[----:B------:R-:W-:-:S02]  /*d5a0*/  F2FP.SATFINITE.E4M3.F32.PACK_AB_MERGE_C R70, R70, R77, RZ ;  /* 0x0000004d4646723e */ /* 0x000fc400048070ff */
[----:B------:R-:W-:Y:S02]  /*d5b0*/  F2FP.SATFINITE.E4M3.F32.PACK_AB_MERGE_C R54, R54, R71, RZ ;  /* 0x000000473636723e */ /* 0x000fe400048070ff */
[----:B------:R-:W-:Y:S01]  /*d5c0*/  F2FP.SATFINITE.E4M3.F32.PACK_AB_MERGE_C R47, R50, R47, R36 ;  /* 0x0000002f322f723e */ /* 0x000fe20004807024 */
[----:B------:R-:W-:Y:S01]  /*d5d0*/  IMAD.MOV.U32 R36, RZ, RZ, R45 ;  /* 0x000000ffff247224 */ /* 0x000fe200078e002d */
[----:B------:R-:W-:Y:S02]  /*d5e0*/  F2FP.SATFINITE.E4M3.F32.PACK_AB_MERGE_C R15, R51, R12, R70 ;  /* 0x0000000c330f723e */ /* 0x000fe40004807046 */
[----:B------:R-:W-:Y:S01]  /*d5f0*/  F2FP.SATFINITE.E4M3.F32.PACK_AB_MERGE_C R37, R13, R48, R37 ;  /* 0x000000300d25723e */ /* 0x000fe20004807025 */
[----:B------:R-:W-:Y:S01]  /*d600*/  IMAD.MOV.U32 R13, RZ, RZ, R47 ;  /* 0x000000ffff0d7224 */ /* 0x000fe200078e002f */
[----:B------:R-:W-:Y:S01]  /*d610*/  F2FP.SATFINITE.E4M3.F32.PACK_AB_MERGE_C R39, R53, R14, R54 ;  /* 0x0000000e3527723e */ /* 0x000fe20004807036 */
[----:B------:R-:W-:Y:S01]  /*d620*/  IMAD.MOV.U32 R14, RZ, RZ, R43 ;  /* 0x000000ffff0e7224 */ /* 0x000fe200078e002b */
[----:B------:R-:W-:-:S02]  /*d630*/  MOV R12, R46 ;  /* 0x0000002e000c7202 */ /* 0x000fc40000000f00 */
[----:B------:R-:W-:-:S07]  /*d640*/  MOV R38, R42 ;  /* 0x0000002a00267202 */ /* 0x000fce0000000f00 */
.L_x_517:
[----:B------:R-:W-:Y:S05]  /*d650*/  BSYNC B2 ;  /* 0x0000000000027941 */ /* 0x000fea0003800000 */
.L_x_516:
[----:B------:R-:W-:Y:S01]  /*d660*/  ISETP.GE.AND P2, PT, R11, R128, PT ;  /* 0x000000800b00720c */ /* 0x000fe20003f46270 */
[----:B0-----:R0:W-:-:S12]  /*d670*/  ST.E.128 desc[UR50][R40.64], R12 ;  /* 0x0000000c28007985 */ /* 0x0011d8000c101d32 */
[----:B------:R-:W-:-:S04]  /*d680*/  @!P2 IADD3 R42, P4, R11, R44, RZ ;  /* 0x0000002c0b2aa210 */ /* 0x000fc80007f9e0ff */
[----:B------:R-:W-:-:S05]  /*d690*/  @!P2 LEA.HI.X.SX32 R43, R11, R120, 0x1, P4 ;  /* 0x000000780b2ba211 */ /* 0x000fca00020f0eff */
[----:B-1----:R0:W-:Y:S04]  /*d6a0*/  @!P2 ST.E.128 desc[UR50][R42.64], R36 ;  /* 0x000000242a00a985 */ /* 0x0021e8000c101d32 */
.L_x_515:
[----:B------:R-:W-:Y:S05]  /*d6b0*/  BSYNC B1 ;  /* 0x0000000000017941 */ /* 0x000fea0003800000 */
.L_x_514:
        /* <DEDUP_REMOVED lines=24> */
[----:B------:R-:W1:Y:S01]  /*d840*/  LDS.128 R36, [R36+0x1a400] ;  /* 0x01a4000024247984 */ /* 0x000e620000000c00 */
[----:B------:R-:W-:Y:S05]  /*d850*/  @P2 BRA `(.L_x_521) ;  /* 0x0000000c004c2947 */ /* 0x000fea0003800000 */
[----:B------:R-:W-:Y:S01]  /*d860*/  SHF.R.U32.HI R43, RZ, 0x8, R73 ;  /* 0x00000008ff2b7819 */ /* 0x000fe20000011649 */
[----:B0-----:R-:W-:Y:S01]  /*d870*/  IMAD.MOV.U32 R47, RZ, RZ, R12 ;  /* 0x000000ffff2f7224 */ /* 0x001fe200078e000c */
[----:B------:R-:W-:Y:S01]  /*d880*/  LOP3.LUT R45, R73, 0xff0000ff, RZ, 0xc0, !PT ;  /* 0xff0000ff492d7812 */ /* 0x000fe200078ec0ff */
[----:B------:R-:W-:Y:S01]  /*d890*/  IMAD.MOV.U32 R42, RZ, RZ, R13 ;  /* 0x000000ffff2a7224 */ /* 0x000fe200078e000d */
[----:B------:R-:W-:Y:S01]  /*d8a0*/  SHF.R.U32.HI R55, RZ, 0x8, R75 ;  /* 0x00000008ff377819 */ /* 0x000fe2000001164b */
[----:B------:R-:W-:Y:S01]  /*d8b0*/  IMAD.SHL.U32 R12, R43, 0x100, RZ ;  /* 0x000001002b0c7824 */ /* 0x000fe200078e00ff */
[----:B------:R-:W-:Y:S01]  /*d8c0*/  SHF.R.U32.HI R46, RZ, 0x8, R63 ;  /* 0x00000008ff2e7819 */ /* 0x000fe2000001163f */
[----:B------:R-:W-:Y:S01]  /*d8d0*/  IMAD.MOV.U32 R43, RZ, RZ, R14 ;  /* 0x000000ffff2b7224 */ /* 0x000fe200078e000e */
[----:B------:R-:W-:Y:S02]  /*d8e0*/  SHF.R.U32.HI R50, RZ, 0x8, R61 ;  /* 0x00000008ff327819 */ /* 0x000fe4000001163d */
[----:B------:R-:W-:Y:S01]  /*d8f0*/  LOP3.LUT R45, R45, 0xff00, R12, 0xf8, !PT ;  /* 0x0000ff002d2d7812 */ /* 0x000fe200078ef80c */
[----:B------:R-:W-:Y:S01]  /*d900*/  IMAD.SHL.U32 R12, R55, 0x100, RZ ;  /* 0x00000100370c7824 */ /* 0x000fe200078e00ff */
[----:B------:R-:W-:Y:S01]  /*d910*/  SHF.R.U32.HI R57, RZ, 0x10, R73 ;  /* 0x00000010ff397819 */ /* 0x000fe20000011649 */
[----:B------:R-:W-:Y:S01]  /*d920*/  IMAD.SHL.U32 R46, R46, 0x100, RZ ;  /* 0x000001002e2e7824 */ /* 0x000fe200078e00ff */
[----:B------:R-:W-:-:S02]  /*d930*/  SHF.R.U32.HI R56, RZ, 0x10, R75 ;  /* 0x00000010ff387819 */ /* 0x000fc4000001164b */
[----:B------:R-:W-:Y:S01]  /*d940*/  LOP3.LUT R49, R75, 0xff0000ff, RZ, 0xc0, !PT ;  /* 0xff0000ff4b317812 */ /* 0x000fe200078ec0ff */
[----:B------:R-:W-:Y:S01]  /*d950*/  IMAD.U32 R14, R57, 0x10000, RZ ;  /* 0x00010000390e7824 */ /* 0x000fe200078e00ff */
[----:B-1----:R-:W-:Y:S02]  /*d960*/  MOV R48, R36 ;  /* 0x0000002400307202 */ /* 0x002fe40000000f00 */
[----:B------:R-:W-:Y:S02]  /*d970*/  LOP3.LUT R51, R61, 0xff0000ff, RZ, 0xc0, !PT ;  /* 0xff0000ff3d337812 */ /* 0x000fe400078ec0ff */
[----:B------:R-:W-:Y:S02]  /*d980*/  LOP3.LUT R53, R63, 0xff0000ff, RZ, 0xc0, !PT ;  /* 0xff0000ff3f357812 */ /* 0x000fe400078ec0ff */
[----:B------:R-:W-:Y:S02]  /*d990*/  SHF.L.U32 R36, R50, 0x8, RZ ;  /* 0x0000000832247819 */ /* 0x000fe400000006ff */
[----:B------:R-:W-:Y:S01]  /*d9a0*/  LOP3.LUT R13, R49, 0xff00, R12, 0xf8, !PT ;  /* 0x0000ff00310d7812 */ /* 0x000fe200078ef80c */
[----:B------:R-:W-:Y:S01]  /*d9b0*/  IMAD.U32 R12, R56, 0x10000, RZ ;  /* 0x00010000380c7824 */ /* 0x000fe200078e00ff */
[----:B------:R-:W-:-:S02]  /*d9c0*/  LOP3.LUT R55, R51, 0xff00, R36, 0xf8, !PT ;  /* 0x0000ff0033377812 */ /* 0x000fc400078ef824 */
[----:B------:R-:W-:Y:S02]  /*d9d0*/  LOP3.LUT R57, R53, 0xff00, R46, 0xf8, !PT ;  /* 0x0000ff0035397812 */ /* 0x000fe400078ef82e */
[----:B------:R-:W-:Y:S02]  /*d9e0*/  F2FP.F16.E4M3.UNPACK_B R53, R143.H1 ;  /* 0x0000008fff35723e */ /* 0x000fe400030006ff */
[----:B------:R-:W-:Y:S02]  /*d9f0*/  F2FP.F16.E4M3.UNPACK_B R51, R48.H1 ;  /* 0x00000030ff33723e */ /* 0x000fe400030006ff */
[----:B------:R-:W-:Y:S02]  /*da00*/  F2FP.F16.E4M3.UNPACK_B R49, R47.H1 ;  /* 0x0000002fff31723e */ /* 0x000fe400030006ff */
[----:B------:R-:W-:Y:S01]  /*da10*/  SHF.R.U32.HI R54, RZ, 0x10, R63 ;  /* 0x00000010ff367819 */ /* 0x000fe2000001163f */
[----:B------:R-:W-:Y:S01]  /*da20*/  HADD2.F32 R46, -RZ, R51.H0_H0 ;  /* 0x20000033ff2e7230 */ /* 0x000fe20000004100 */
[----:B------:R-:W-:-:S02]  /*da30*/  SHF.R.U32.HI R52, RZ, 0x10, R61 ;  /* 0x00000010ff347819 */ /* 0x000fc4000001163d */
[----:B------:R-:W-:Y:S01]  /*da40*/  LOP3.LUT R14, R45, 0xff0000, R14, 0xf8, !PT ;  /* 0x00ff00002d0e7812 */ /* 0x000fe200078ef80e */
[----:B------:R-:W-:Y:S01]  /*da50*/  HADD2.F32 R45, -RZ, R49.H0_H0 ;  /* 0x20000031ff2d7230 */ /* 0x000fe20000004100 */
[----:B------:R-:W-:Y:S01]  /*da60*/  LOP3.LUT R12, R13, 0xff0000, R12, 0xf8, !PT ;  /* 0x00ff00000d0c7812 */ /* 0x000fe200078ef80c */
[--C-:B------:R-:W-:Y:S01]  /*da70*/  HADD2.F32 R13, -RZ, R53.reuse.H0_H0 ;  /* 0x20000035ff0d7230 */ /* 0x100fe20000004100 */
[----:B------:R-:W-:Y:S01]  /*da80*/  F2FP.F16.E4M3.UNPACK_B R50, R145.H1 ;  /* 0x00000091ff32723e */ /* 0x000fe200030006ff */
[----:B------:R-:W-:Y:S01]  /*da90*/  IMAD.U32 R54, R54, 0x10000, RZ ;  /* 0x0001000036367824 */ /* 0x000fe200078e00ff */
[----:B------:R-:W-:Y:S01]  /*daa0*/  SHF.L.U32 R36, R52, 0x10, RZ ;  /* 0x0000001034247819 */ /* 0x000fe200000006ff */
[----:B------:R-:W-:Y:S02]  /*dab0*/  HADD2.F32 R53, -RZ, R53.H1_H1 ;  /* 0x30000035ff357230 */ /* 0x000fe40000004100 */
[----:B------:R-:W-:Y:S01]  /*dac0*/  FMUL.FTZ R56, R46, R13 ;  /* 0x0000000d2e387220 */ /* 0x000fe20000410000 */
[----:B------:R-:W-:-:S02]  /*dad0*/  HADD2.F32 R52, -RZ, R50.H0_H0 ;  /* 0x20000032ff347230 */ /* 0x000fc40000004100 */
[----:B------:R-:W-:Y:S01]  /*dae0*/  FMUL.FTZ R59, R45, R13 ;  /* 0x0000000d2d3b7220 */ /* 0x000fe20000410000 */
[----:B------:R-:W-:Y:S01]  /*daf0*/  LOP3.LUT R36, R55, 0xff0000, R36, 0xf8, !PT ;  /* 0x00ff000037247812 */ /* 0x000fe200078ef824 */
[----:B------:R-:W-:Y:S01]  /*db00*/  HADD2.F32 R55, -RZ, R50.H1_H1 ;  /* 0x30000032ff377230 */ /* 0x000fe20000004100 */
[----:B------:R-:W-:Y:S01]  /*db10*/  LOP3.LUT R13, R57, 0xff0000, R54, 0xf8, !PT ;  /* 0x00ff0000390d7812 */ /* 0x000fe200078ef836 */
[-C--:B------:R-:W-:Y:S01]  /*db20*/  FFMA.FTZ R45, R45, R52.reuse, -R56 ;  /* 0x000000342d2d7223 */ /* 0x080fe20000010838 */
[----:B------:R-:W-:Y:S01]  /*db30*/  FFMA.FTZ R46, R46, R52, R59 ;  /* 0x000000342e2e7223 */ /* 0x000fe2000001003b */
[----:B------:R-:W-:Y:S01]  /*db40*/  HADD2.F32 R50, -RZ, R49.H1_H1 ;  /* 0x30000031ff327230 */ /* 0x000fe20000004100 */
[----:B------:R-:W-:Y:S01]  /*db50*/  F2FP.F16.E4M3.UNPACK_B R143, R143 ;  /* 0x0000008fff8f723e */ /* 0x000fe200020006ff */
[----:B------:R-:W-:Y:S01]  /*db60*/  HADD2.F32 R54, -RZ, R51.H1_H1 ;  /* 0x30000033ff367230 */ /* 0x000fe20000004100 */
[----:B------:R-:W-:Y:S02]  /*db70*/  F2FP.F16.E4M3.UNPACK_B R52, R48 ;  /* 0x00000030ff34723e */ /* 0x000fe400020006ff */
[----:B------:R-:W-:Y:S01]  /*db80*/  F2FP.F16.E4M3.UNPACK_B R51, R47 ;  /* 0x0000002fff33723e */ /* 0x000fe200020006ff */
[----:B------:R-:W-:Y:S01]  /*db90*/  FMUL.FTZ R57, R50, R53 ;  /* 0x0000003532397220 */ /* 0x000fe20000410000 */
[----:B------:R-:W-:Y:S01]  /*dba0*/  F2FP.F16.E4M3.UNPACK_B R145, R145 ;  /* 0x00000091ff91723e */ /* 0x000fe200020006ff */
[----:B------:R-:W-:Y:S01]  /*dbb0*/  FMUL.FTZ R47, R54, R53 ;  /* 0x00000035362f7220 */ /* 0x000fe20000410000 */
[----:B------:R-:W-:-:S02]  /*dbc0*/  HADD2.F32 R56, -RZ, R143.H0_H0 ;  /* 0x2000008fff387230 */ /* 0x000fc40000004100 */
[--C-:B------:R-:W-:Y:S02]  /*dbd0*/  HADD2.F32 R53, -RZ, R52.reuse.H0_H0 ;  /* 0x20000034ff357230 */ /* 0x100fe40000004100 */
[-C--:B------:R-:W-:Y:S01]  /*dbe0*/  FFMA.FTZ R48, R50, R55.reuse, -R47 ;  /* 0x0000003732307223 */ /* 0x080fe2000001082f */
[----:B------:R-:W-:Y:S02]  /*dbf0*/  HADD2.F32 R49, -RZ, R51.H0_H0 ;  /* 0x20000033ff317230 */ /* 0x000fe40000004100 */
[----:B------:R-:W-:Y:S01]  /*dc00*/  FFMA.FTZ R47, R54, R55, R57 ;  /* 0x00000037362f7223 */ /* 0x000fe20000010039 */
[----:B------:R-:W-:Y:S02]  /*dc10*/  HADD2.F32 R50, -RZ, R145.H0_H0 ;  /* 0x20000091ff327230 */ /* 0x000fe40000004100 */
[-C--:B------:R-:W-:Y:S01]  /*dc20*/  FMUL.FTZ R58, R53, R56.reuse ;  /* 0x00000038353a7220 */ /* 0x080fe20000410000 */
[----:B------:R-:W-:Y:S02]  /*dc30*/  HADD2.F32 R143, -RZ, R143.H1_H1 ;  /* 0x3000008fff8f7230 */ /* 0x000fe40000004100 */
[----:B------:R-:W-:Y:S01]  /*dc40*/  FMUL.FTZ R56, R49, R56 ;  /* 0x0000003831387220 */ /* 0x000fe20000410000 */
[----:B------:R-:W-:-:S02]  /*dc50*/  HADD2.F32 R54, -RZ, R52.H1_H1 ;  /* 0x30000034ff367230 */ /* 0x000fc40000004100 */
[----:B------:R-:W-:Y:S01]  /*dc60*/  FFMA.FTZ R49, R49, R50, -R58 ;  /* 0x0000003231317223 */ /* 0x000fe2000001083a */
[----:B------:R-:W-:Y:S01]  /*dc70*/  HADD2.F32 R51, -RZ, R51.H1_H1 ;  /* 0x30000033ff337230 */ /* 0x000fe20000004100 */
[----:B------:R-:W-:Y:S01]  /*dc80*/  F2FP.F16.E4M3.UNPACK_B R58, R144.H1 ;  /* 0x00000090ff3a723e */ /* 0x000fe200030006ff */
[----:B------:R-:W-:Y:S01]  /*dc90*/  HADD2.F32 R145, -RZ, R145.H1_H1 ;  /* 0x30000091ff917230 */ /* 0x000fe20000004100 */
[----:B------:R-:W-:Y:S01]  /*dca0*/  F2FP.F16.E4M3.UNPACK_B R55, R38.H1 ;  /* 0x00000026ff37723e */ /* 0x000fe200030006ff */
[----:B------:R-:W-:Y:S01]  /*dcb0*/  FFMA.FTZ R50, R53, R50, R56 ;  /* 0x0000003235327223 */ /* 0x000fe20000010038 */
[-C--:B------:R-:W-:Y:S01]  /*dcc0*/  FMUL.FTZ R52, R54, R143.reuse ;  /* 0x0000008f36347220 */ /* 0x080fe20000410000 */
[----:B------:R-:W-:Y:S01]  /*dcd0*/  FMUL.FTZ R143, R51, R143 ;  /* 0x0000008f338f7220 */ /* 0x000fe20000410000 */
[----:B------:R-:W-:Y:S01]  /*dce0*/  F2FP.F16.E4M3.UNPACK_B R57, R146.H1 ;  /* 0x00000092ff39723e */ /* 0x000fe200030006ff */
[----:B------:R-:W-:Y:S01]  /*dcf0*/  HADD2.F32 R61, -RZ, R58.H0_H0 ;  /* 0x2000003aff3d7230 */ /* 0x000fe20000004100 */
[----:B------:R-:W-:Y:S01]  /*dd00*/  F2FP.F16.E4M3.UNPACK_B R53, R43.H1 ;  /* 0x0000002bff35723e */ /* 0x000fe200030006ff */
[----:B------:R-:W-:-:S02]  /*dd10*/  HADD2.F32 R56, -RZ, R55.H0_H0 ;  /* 0x20000037ff387230 */ /* 0x000fc40000004100 */
[-C--:B------:R-:W-:Y:S01]  /*dd20*/  FFMA.FTZ R52, R51, R145.reuse, -R52 ;  /* 0x0000009133347223 */ /* 0x080fe20000010834 */
[----:B------:R-:W-:Y:S01]  /*dd30*/  FFMA.FTZ R51, R54, R145, R143 ;  /* 0x0000009136337223 */ /* 0x000fe2000001008f */
[----:B------:R-:W-:Y:S01]  /*dd40*/  HADD2.F32 R59, -RZ, R57.H0_H0 ;  /* 0x20000039ff3b7230 */ /* 0x000fe20000004100 */
[----:B------:R-:W-:Y:S01]  /*dd50*/  F2FP.F16.E4M3.UNPACK_B R144, R144 ;  /* 0x00000090ff90723e */ /* 0x000fe200020006ff */
[----:B------:R-:W-:Y:S02]  /*dd60*/  HADD2.F32 R54, -RZ, R53.H0_H0 ;  /* 0x20000035ff367230 */ /* 0x000fe40000004100 */
[----:B------:R-:W-:Y:S01]  /*dd70*/  FMUL.FTZ R63, R56, R61 ;  /* 0x0000003d383f7220 */ /* 0x000fe20000410000 */
[----:B------:R-:W-:Y:S01]  /*dd80*/  HADD2.F32 R58, -RZ, R58.H1_H1 ;  /* 0x3000003aff3a7230 */ /* 0x000fe20000004100 */
[----:B------:R-:W-:Y:S01]  /*dd90*/  F2FP.F16.E4M3.UNPACK_B R43, R43 ;  /* 0x0000002bff2b723e */ /* 0x000fe200020006ff */
[----:B------:R-:W-:Y:S02]  /*dda0*/  HADD2.F32 R55, -RZ, R55.H1_H1 ;  /* 0x30000037ff377230 */ /* 0x000fe40000004100 */
[C---:B------:R-:W-:Y:S01]  /*ddb0*/  FMUL.FTZ R61, R54.reuse, R61 ;  /* 0x0000003d363d7220 */ /* 0x040fe20000410000 */
[----:B------:R-:W-:Y:S01]  /*ddc0*/  FFMA.FTZ R63, R54, R59, -R63 ;  /* 0x0000003b363f7223 */ /* 0x000fe2000001083f */
[----:B------:R-:W-:Y:S01]  /*ddd0*/  HADD2.F32 R53, -RZ, R53.H1_H1 ;  /* 0x30000035ff357230 */ /* 0x000fe20000004100 */
[----:B------:R-:W-:Y:S01]  /*dde0*/  F2FP.F16.E4M3.UNPACK_B R146, R146 ;  /* 0x00000092ff92723e */ /* 0x000fe200020006ff */
[----:B------:R-:W-:-:S02]  /*ddf0*/  HADD2.F32 R54, -RZ, R57.H1_H1 ;  /* 0x30000039ff367230 */ /* 0x000fc40000004100 */
[-C--:B------:R-:W-:Y:S01]  /*de00*/  FMUL.FTZ R60, R55, R58.reuse ;  /* 0x0000003a373c7220 */ /* 0x080fe20000410000 */
[--C-:B------:R-:W-:Y:S02]  /*de10*/  HADD2.F32 R57, -RZ, R144.reuse.H0_H0 ;  /* 0x20000090ff397230 */ /* 0x100fe40000004100 */
[C---:B------:R-:W-:Y:S01]  /*de20*/  FMUL.FTZ R58, R53.reuse, R58 ;  /* 0x0000003a353a7220 */ /* 0x040fe20000410000 */
[----:B------:R-:W-:Y:S02]  /*de30*/  HADD2.F32 R144, -RZ, R144.H1_H1 ;  /* 0x30000090ff907230 */ /* 0x000fe40000004100 */
[----:B------:R-:W-:Y:S01]  /*de40*/  FFMA.FTZ R60, R53, R54, -R60 ;  /* 0x00000036353c7223 */ /* 0x000fe2000001083c */
[----:B------:R-:W-:Y:S01]  /*de50*/  F2FP.F16.E4M3.UNPACK_B R53, R38 ;  /* 0x00000026ff35723e */ /* 0x000fe200020006ff */
[----:B------:R-:W-:Y:S01]  /*de60*/  FFMA.FTZ R58, R55, R54, R58 ;  /* 0x00000036373a7223 */ /* 0x000fe2000001003a */
[--C-:B------:R-:W-:Y:S02]  /*de70*/  HADD2.F32 R38, -RZ, R43.reuse.H0_H0 ;  /* 0x2000002bff267230 */ /* 0x100fe40000004100 */
[----:B------:R-:W-:Y:S01]  /*de80*/  FFMA.FTZ R61, R56, R59, R61 ;  /* 0x0000003b383d7223 */ /* 0x000fe2000001003d */
[----:B------:R-:W-:Y:S01]  /*de90*/  HADD2.F32 R43, -RZ, R43.H1_H1 ;  /* 0x3000002bff2b7230 */ /* 0x000fe20000004100 */
[----:B------:R-:W-:Y:S01]  /*dea0*/  F2FP.SATFINITE.E4M3.F32.PACK_AB_MERGE_C R45, R48, R45, RZ ;  /* 0x0000002d302d723e */ /* 0x000fe200048070ff */
[--C-:B------:R-:W-:Y:S01]  /*deb0*/  HADD2.F32 R54, -RZ, R53.reuse.H0_H0 ;  /* 0x20000035ff367230 */ /* 0x100fe20000004100 */
[----:B------:R-:W-:Y:S01]  /*dec0*/  F2FP.SATFINITE.E4M3.F32.PACK_AB_MERGE_C R47, R47, R46, RZ ;  /* 0x0000002e2f2f723e */ /* 0x000fe200048070ff */
[----:B------:R-:W-:Y:S01]  /*ded0*/  HADD2.F32 R53, -RZ, R53.H1_H1 ;  /* 0x30000035ff357230 */ /* 0x000fe20000004100 */
[----:B------:R-:W-:Y:S01]  /*dee0*/  F2FP.F16.E4M3.UNPACK_B R48, R42 ;  /* 0x0000002aff30723e */ /* 0x000fe200020006ff */
[----:B------:R-:W-:-:S02]  /*def0*/  HADD2.F32 R55, -RZ, R146.H0_H0 ;  /* 0x20000092ff377230 */ /* 0x000fc40000004100 */
[-C--:B------:R-:W-:Y:S01]  /*df00*/  FMUL.FTZ R59, R54, R57.reuse ;  /* 0x00000039363b7220 */ /* 0x080fe20000410000 */
[----:B------:R-:W-:Y:S02]  /*df10*/  HADD2.F32 R146, -RZ, R146.H1_H1 ;  /* 0x30000092ff927230 */ /* 0x000fe40000004100 */
[C---:B------:R-:W-:Y:S01]  /*df20*/  FMUL.FTZ R57, R38.reuse, R57 ;  /* 0x0000003926397220 */ /* 0x040fe20000410000 */
[-C--:B------:R-:W-:Y:S01]  /*df30*/  FMUL.FTZ R56, R53, R144.reuse ;  /* 0x0000009035387220 */ /* 0x080fe20000410000 */
[----:B------:R-:W-:Y:S01]  /*df40*/  FMUL.FTZ R144, R43, R144 ;  /* 0x000000902b907220 */ /* 0x000fe20000410000 */
[-C--:B------:R-:W-:Y:S01]  /*df50*/  FFMA.FTZ R59, R38, R55.reuse, -R59 ;  /* 0x00000037263b7223 */ /* 0x080fe2000001083b */
[----:B------:R-:W-:Y:S01]  /*df60*/  FFMA.FTZ R38, R54, R55, R57 ;  /* 0x0000003736267223 */ /* 0x000fe20000010039 */
[----:B------:R-:W-:Y:S01]  /*df70*/  F2FP.F16.E4M3.UNPACK_B R54, R36 ;  /* 0x00000024ff36723e */ /* 0x000fe200020006ff */
[-C--:B------:R-:W-:Y:S01]  /*df80*/  FFMA.FTZ R55, R53, R146.reuse, R144 ;  /* 0x0000009235377223 */ /* 0x080fe20000010090 */
[----:B------:R-:W-:Y:S01]  /*df90*/  F2FP.F16.E4M3.UNPACK_B R53, R37 ;  /* 0x00000025ff35723e */ /* 0x000fe200020006ff */
[----:B------:R-:W-:Y:S01]  /*dfa0*/  FFMA.FTZ R56, R43, R146, -R56 ;  /* 0x000000922b387223 */ /* 0x000fe20000010838 */
[----:B------:R-:W-:-:S02]  /*dfb0*/  F2FP.SATFINITE.E4M3.F32.PACK_AB_MERGE_C R46, R52, R49, R45 ;  /* 0x00000031342e723e */ /* 0x000fc4000480702d */
[----:B------:R-:W-:Y:S01]  /*dfc0*/  F2FP.SATFINITE.E4M3.F32.PACK_AB_MERGE_C R45, R51, R50, R47 ;  /* 0x00000032332d723e */ /* 0x000fe2000480702f */
[--C-:B------:R-:W-:Y:S01]  /*dfd0*/  HADD2.F32 R49, -RZ, R53.reuse.H0_H0 ;  /* 0x20000035ff317230 */ /* 0x100fe20000004100 */
[----:B------:R-:W-:Y:S01]  /*dfe0*/  F2FP.SATFINITE.E4M3.F32.PACK_AB_MERGE_C R43, R60, R63, RZ ;  /* 0x0000003f3c2b723e */ /* 0x000fe200048070ff */
[----:B------:R-:W-:Y:S01]  /*dff0*/  HADD2.F32 R50, -RZ, R54.H0_H0 ;  /* 0x20000036ff327230 */ /* 0x000fe20000004100 */
[----:B------:R-:W-:Y:S01]  /*e000*/  F2FP.SATFINITE.E4M3.F32.PACK_AB_MERGE_C R58, R58, R61, RZ ;  /* 0x0000003d3a3a723e */ /* 0x000fe200048070ff */
[----:B------:R-:W-:Y:S01]  /*e010*/  HADD2.F32 R47, -RZ, R48.H0_H0 ;  /* 0x20000030ff2f7230 */ /* 0x000fe20000004100 */
[----:B------:R-:W-:Y:S01]  /*e020*/  F2FP.F16.E4M3.UNPACK_B R51, R14 ;  /* 0x0000000eff33723e */ /* 0x000fe200020006ff */
[----:B------:R-:W-:Y:S01]  /*e030*/  HADD2.F32 R53, -RZ, R53.H1_H1 ;  /* 0x30000035ff357230 */ /* 0x000fe20000004100 */
[----:B------:R-:W-:Y:S01]  /*e040*/  F2FP.SATFINITE.E4M3.F32.PACK_AB_MERGE_C R43, R56, R59, R43 ;  /* 0x0000003b382b723e */ /* 0x000fe2000480702b */
[----:B------:R-:W-:Y:S01]  /*e050*/  FMUL.FTZ R56, R49, R50 ;  /* 0x0000003231387220 */ /* 0x000fe20000410000 */
[----:B------:R-:W-:Y:S01]  /*e060*/  F2FP.SATFINITE.E4M3.F32.PACK_AB_MERGE_C R38, R55, R38, R58 ;  /* 0x000000263726723e */ /* 0x000fe2000480703a */
        /* <DEDUP_REMOVED lines=12> */
[----:B------:R-:W-:Y:S01]  /*e130*/  FFMA.FTZ R37, R53, R52, R56 ;  /* 0x0000003435257223 */ /* 0x000fe20000010038 */
[----:B------:R-:W-:Y:S01]  /*e140*/  F2FP.F16.E4M3.UNPACK_B R49, R42.H1 ;  /* 0x0000002aff31723e */ /* 0x000fe200030006ff */
[----:B------:R-:W-:Y:S01]  /*e150*/  FFMA.FTZ R42, R50, R52, -R55 ;  /* 0x00000034322a7223 */ /* 0x000fe20000010837 */
[----:B------:R-:W-:Y:S01]  /*e160*/  HADD2.F32 R50, -RZ, R51.H0_H0 ;  /* 0x20000033ff327230 */ /* 0x000fe20000004100 */
[----:B------:R-:W-:Y:S01]  /*e170*/  F2FP.F16.E4M3.UNPACK_B R58, R13.H1 ;  /* 0x0000000dff3a723e */ /* 0x000fe200030006ff */
[----:B------:R-:W-:Y:S02]  /*e180*/  HADD2.F32 R55, -RZ, R54.H0_H0 ;  /* 0x20000036ff377230 */ /* 0x000fe40000004100 */
[----:B------:R-:W-:Y:S02]  /*e190*/  HADD2.F32 R36, -RZ, R49.H0_H0 ;  /* 0x20000031ff247230 */ /* 0x000fe40000004100 */
[----:B------:R-:W-:-:S02]  /*e1a0*/  HADD2.F32 R53, -RZ, R14.H0_H0 ;  /* 0x2000000eff357230 */ /* 0x000fc40000004100 */
[-C--:B------:R-:W-:Y:S01]  /*e1b0*/  FMUL.FTZ R57, R50, R55.reuse ;  /* 0x0000003732397220 */ /* 0x080fe20000410000 */
[----:B------:R-:W-:Y:S02]  /*e1c0*/  HADD2.F32 R49, -RZ, R49.H1_H1 ;  /* 0x30000031ff317230 */ /* 0x000fe40000004100 */
[C---:B------:R-:W-:Y:S01]  /*e1d0*/  FMUL.FTZ R55, R36.reuse, R55 ;  /* 0x0000003724377220 */ /* 0x040fe20000410000 */
[----:B------:R-:W-:Y:S02]  /*e1e0*/  HADD2.F32 R52, -RZ, R54.H1_H1 ;  /* 0x30000036ff347230 */ /* 0x000fe40000004100 */
[----:B------:R-:W-:Y:S02]  /*e1f0*/  HADD2.F32 R54, -RZ, R14.H1_H1 ;  /* 0x3000000eff367230 */ /* 0x000fe40000004100 */
[-C--:B------:R-:W-:Y:S01]  /*e200*/  FFMA.FTZ R14, R36, R53.reuse, -R57 ;  /* 0x00000035240e7223 */ /* 0x080fe20000010839 */
[----:B------:R-:W-:Y:S02]  /*e210*/  HADD2.F32 R51, -RZ, R51.H1_H1 ;  /* 0x30000033ff337230 */ /* 0x000fe40000004100 */
[----:B------:R-:W-:Y:S01]  /*e220*/  FFMA.FTZ R36, R50, R53, R55 ;  /* 0x0000003532247223 */ /* 0x000fe20000010037 */
[----:B------:R-:W-:Y:S01]  /*e230*/  FMUL.FTZ R50, R49, R52 ;  /* 0x0000003431327220 */ /* 0x000fe20000410000 */
[----:B------:R-:W-:Y:S01]  /*e240*/  F2FP.F16.E4M3.UNPACK_B R57, R13 ;  /* 0x0000000dff39723e */ /* 0x000fe200020006ff */
[----:B------:R-:W-:-:S02]  /*e250*/  HADD2.F32 R59, -RZ, R58.H0_H0 ;  /* 0x2000003aff3b7230 */ /* 0x000fc40000004100 */
[C---:B------:R-:W-:Y:S01]  /*e260*/  FMUL.FTZ R56, R51.reuse, R52 ;  /* 0x0000003433387220 */ /* 0x040fe20000410000 */
[-C--:B------:R-:W-:Y:S01]  /*e270*/  FFMA.FTZ R63, R51, R54.reuse, R50 ;  /* 0x00000036333f7223 */ /* 0x080fe20000010032 */
[----:B------:R-:W-:Y:S01]  /*e280*/  F2FP.F16.E4M3.UNPACK_B R51, R39.H1 ;  /* 0x00000027ff33723e */ /* 0x000fe200030006ff */
[----:B------:R-:W-:Y:S02]  /*e290*/  HADD2.F32 R58, -RZ, R58.H1_H1 ;  /* 0x3000003aff3a7230 */ /* 0x000fe40000004100 */
[----:B------:R-:W-:Y:S01]  /*e2a0*/  FFMA.FTZ R61, R49, R54, -R56 ;  /* 0x00000036313d7223 */ /* 0x000fe20000010838 */
[-C--:B------:R-:W-:Y:S01]  /*e2b0*/  F2FP.F16.E4M3.UNPACK_B R49, R15.reuse ;  /* 0x0000000fff31723e */ /* 0x080fe200020006ff */
[--C-:B------:R-:W-:Y:S01]  /*e2c0*/  HADD2.F32 R60, -RZ, R57.reuse.H0_H0 ;  /* 0x20000039ff3c7230 */ /* 0x100fe20000004100 */
[----:B------:R-:W-:Y:S01]  /*e2d0*/  F2FP.F16.E4M3.UNPACK_B R15, R15.H1 ;  /* 0x0000000fff0f723e */ /* 0x000fe200030006ff */
[----:B------:R-:W-:Y:S01]  /*e2e0*/  HADD2.F32 R57, -RZ, R57.H1_H1 ;  /* 0x30000039ff397230 */ /* 0x000fe20000004100 */
[----:B------:R-:W-:-:S02]  /*e2f0*/  F2FP.F16.E4M3.UNPACK_B R13, R12 ;  /* 0x0000000cff0d723e */ /* 0x000fc400020006ff */
[----:B------:R-:W-:Y:S01]  /*e300*/  F2FP.F16.E4M3.UNPACK_B R54, R12.H1 ;  /* 0x0000000cff36723e */ /* 0x000fe200030006ff */
[----:B------:R-:W-:Y:S01]  /*e310*/  HADD2.F32 R12, -RZ, R51.H0_H0 ;  /* 0x20000033ff0c7230 */ /* 0x000fe20000004100 */
[----:B------:R-:W-:Y:S01]  /*e320*/  F2FP.F16.E4M3.UNPACK_B R52, R39 ;  /* 0x00000027ff34723e */ /* 0x000fe200020006ff */
        /* <DEDUP_REMOVED lines=8> */
[--C-:B------:R-:W-:Y:S02]  /*e3b0*/  HADD2.F32 R53, -RZ, R52.reuse.H0_H0 ;  /* 0x20000034ff357230 */ /* 0x100fe40000004100 */
[-C--:B------:R-:W-:Y:S01]  /*e3c0*/  FMUL.FTZ R50, R51, R58.reuse ;  /* 0x0000003a33327220 */ /* 0x080fe20000410000 */
[--C-:B------:R-:W-:Y:S02]  /*e3d0*/  HADD2.F32 R39, -RZ, R49.reuse.H0_H0 ;  /* 0x20000031ff277230 */ /* 0x100fe40000004100 */
[----:B------:R-:W-:Y:S01]  /*e3e0*/  FMUL.FTZ R58, R15, R58 ;  /* 0x0000003a0f3a7220 */ /* 0x000fe20000410000 */
[----:B------:R-:W-:Y:S02]  /*e3f0*/  HADD2.F32 R52, -RZ, R52.H1_H1 ;  /* 0x30000034ff347230 */ /* 0x000fe40000004100 */
[----:B------:R-:W-:Y:S01]  /*e400*/  FFMA.FTZ R59, R12, R55, R59 ;  /* 0x000000370c3b7223 */ /* 0x000fe2000001003b */
[----:B------:R-:W-:-:S02]  /*e410*/  HADD2.F32 R49, -RZ, R49.H1_H1 ;  /* 0x30000031ff317230 */ /* 0x000fc40000004100 */
[-C--:B------:R-:W-:Y:S01]  /*e420*/  FMUL.FTZ R62, R53, R60.reuse ;  /* 0x0000003c353e7220 */ /* 0x080fe20000410000 */
[----:B------:R-:W-:Y:S02]  /*e430*/  HADD2.F32 R54, -RZ, R54.H1_H1 ;  /* 0x30000036ff367230 */ /* 0x000fe40000004100 */
[CC--:B------:R-:W-:Y:S01]  /*e440*/  FMUL.FTZ R12, R52.reuse, R57.reuse ;  /* 0x00000039340c7220 */ /* 0x0c0fe20000410000 */
[--C-:B------:R-:W-:Y:S02]  /*e450*/  HADD2.F32 R56, -RZ, R13.reuse.H0_H0 ;  /* 0x2000000dff387230 */ /* 0x100fe40000004100 */
[----:B------:R-:W-:Y:S01]  /*e460*/  FMUL.FTZ R60, R39, R60 ;  /* 0x0000003c273c7220 */ /* 0x000fe20000410000 */
[----:B------:R-:W-:Y:S02]  /*e470*/  HADD2.F32 R13, -RZ, R13.H1_H1 ;  /* 0x3000000dff0d7230 */ /* 0x000fe40000004100 */
[----:B------:R-:W-:Y:S01]  /*e480*/  FMUL.FTZ R57, R49, R57 ;  /* 0x0000003931397220 */ /* 0x000fe20000410000 */
[-C--:B------:R-:W-:Y:S01]  /*e490*/  FFMA.FTZ R50, R15, R54.reuse, -R50 ;  /* 0x000000360f327223 */ /* 0x080fe20000010832 */
[----:B------:R-:W-:Y:S01]  /*e4a0*/  FFMA.FTZ R58, R51, R54, R58 ;  /* 0x00000036333a7223 */ /* 0x000fe2000001003a */
[-C--:B------:R-:W-:Y:S01]  /*e4b0*/  FFMA.FTZ R62, R39, R56.reuse, -R62 ;  /* 0x00000038273e7223 */ /* 0x080fe2000001083e */
[----:B------:R-:W-:Y:S01]  /*e4c0*/  FFMA.FTZ R60, R53, R56, R60 ;  /* 0x00000038353c7223 */ /* 0x000fe2000001003c */
[-C--:B------:R-:W-:Y:S01]  /*e4d0*/  FFMA.FTZ R49, R49, R13.reuse, -R12 ;  /* 0x0000000d31317223 */ /* 0x080fe2000001080c */
[----:B------:R-:W-:Y:S01]  /*e4e0*/  FFMA.FTZ R57, R52, R13, R57 ;  /* 0x0000000d34397223 */ /* 0x000fe20000010039 */
[----:B------:R-:W-:Y:S01]  /*e4f0*/  F2FP.SATFINITE.E4M3.F32.PACK_AB_MERGE_C R36, R63, R36, RZ ;  /* 0x000000243f24723e */ /* 0x000fe200048070ff */
[----:B------:R-:W-:Y:S01]  /*e500*/  IMAD.MOV.U32 R12, RZ, RZ, R46 ;  /* 0x000000ffff0c7224 */ /* 0x000fe200078e002e */
[----:B------:R-:W-:-:S02]  /*e510*/  F2FP.SATFINITE.E4M3.F32.PACK_AB_MERGE_C R50, R50, R69, RZ ;  /* 0x000000453232723e */ /* 0x000fc400048070ff */
[----:B------:R-:W-:Y:S02]  /*e520*/  F2FP.SATFINITE.E4M3.F32.PACK_AB_MERGE_C R58, R58, R59, RZ ;  /* 0x0000003b3a3a723e */ /* 0x000fe400048070ff */
[----:B------:R-:W-:Y:S02]  /*e530*/  F2FP.SATFINITE.E4M3.F32.PACK_AB_MERGE_C R13, R42, R47, R14 ;  /* 0x0000002f2a0d723e */ /* 0x000fe4000480700e */
[----:B------:R-:W-:Y:S01]  /*e540*/  F2FP.SATFINITE.E4M3.F32.PACK_AB_MERGE_C R37, R37, R48, R36 ;  /* 0x000000302525723e */ /* 0x000fe20004807024 */
[----:B------:R-:W-:Y:S01]  /*e550*/  IMAD.MOV.U32 R36, RZ, RZ, R45 ;  /* 0x000000ffff247224 */ /* 0x000fe200078e002d */
[----:B------:R-:W-:Y:S02]  /*e560*/  F2FP.SATFINITE.E4M3.F32.PACK_AB_MERGE_C R15, R49, R62, R50 ;  /* 0x0000003e310f723e */ /* 0x000fe40004807032 */
[----:B------:R-:W-:Y:S02]  /*e570*/  F2FP.SATFINITE.E4M3.F32.PACK_AB_MERGE_C R39, R57, R60, R58 ;  /* 0x0000003c3927723e */ /* 0x000fe4000480703a */
[----:B------:R-:W-:-:S07]  /*e580*/  MOV R14, R43 ;  /* 0x0000002b000e7202 */ /* 0x000fce0000000f00 */
.L_x_521:
[----:B------:R-:W-:Y:S05]  /*e590*/  BSYNC B2 ;  /* 0x0000000000027941 */ /* 0x000fea0003800000 */
.L_x_520:
[----:B------:R-:W-:Y:S01]  /*e5a0*/  ISETP.GE.AND P2, PT, R11, R128, PT ;  /* 0x000000800b00720c */ /* 0x000fe20003f46270 */
[----:B0-----:R0:W-:-:S12]  /*e5b0*/  ST.E.128 desc[UR50][R40.64], R12 ;  /* 0x0000000c28007985 */ /* 0x0011d8000c101d32 */
[----:B------:R-:W-:-:S04]  /*e5c0*/  @!P2 IADD3 R42, P4, R11, R44, RZ ;  /* 0x0000002c0b2aa210 */ /* 0x000fc80007f9e0ff */
[----:B------:R-:W-:-:S05]  /*e5d0*/  @!P2 LEA.HI.X.SX32 R43, R11, R120, 0x1, P4 ;  /* 0x000000780b2ba211 */ /* 0x000fca00020f0eff */
[----:B-1----:R0:W-:Y:S04]  /*e5e0*/  @!P2 ST.E.128 desc[UR50][R42.64], R36 ;  /* 0x000000242a00a985 */ /* 0x0021e8000c101d32 */
.L_x_519:
[----:B------:R-:W-:Y:S05]  /*e5f0*/  BSYNC B1 ;  /* 0x0000000000017941 */ /* 0x000fea0003800000 */
.L_x_518:
[----:B------:R-:W-:-:S13]  /*e600*/  ISETP.NE.AND P2, PT, R30, RZ, PT ;  /* 0x000000ff1e00720c */ /* 0x000fda0003f45270 */
[----:B------:R-:W-:Y:S05]  /*e610*/  @!P2 BRA `(.L_x_470) ;  /* 0x000000140090a947 */ /* 0x000fea0003800000 */
[----:B----4-:R-:W4:Y:S01]  /*e620*/  LDL R11, [R1] ;  /* 0x00000000010b7983 */ /* 0x010f220000100800 */
[----:B0-----:R-:W-:Y:S01]  /*e630*/  IADD3 R40, P2, R27, R44, RZ ;  /* 0x0000002c1b287210 */ /* 0x001fe20007f5e0ff */
[----:B------:R-:W-:Y:S04]  /*e640*/  BSSY B1, `(.L_x_522) ;  /* 0x00000eb000017945 */ /* 0x000fe80003800000 */
[----:B-1----:R-:W-:Y:S01]  /*e650*/  IMAD.X R41, R120, 0x1, R110, P2 ;  /* 0x0000000178297824 */ /* 0x002fe200010e066e */
[----:B------:R-:W-:Y:S02]  /*e660*/  ISETP.GE.AND P2, PT, R4, R117, PT ;  /* 0x000000750400720c */ /* 0x000fe40003f46270 */
[----:B----4-:R-:W-:-:S04]  /*e670*/  LOP3.LUT P4, RZ, R11, 0x1, RZ, 0xc0, !PT ;  /* 0x000000010bff7812 */ /* 0x010fc8000788c0ff */
[----:B------:R-:W-:-:S04]  /*e680*/  SEL R142, R118, R142, !P4 ;  /* 0x0000008e768e7207 */ /* 0x000fc80006000000 */
        /* <DEDUP_REMOVED lines=18> */
[--C-:B------:R-:W-:Y:S01]  /*e7b0*/  SHF.R.U32.HI R43, RZ, 0x8, R81.reuse ;  /* 0x00000008ff2b7819 */ /* 0x100fe20000011651 */
[----:B0-----:R-:W-:Y:S01]  /*e7c0*/  IMAD.MOV.U32 R47, RZ, RZ, R12 ;  /* 0x000000ffff2f7224 */ /* 0x001fe200078e000c */
[----:B------:R-:W-:Y:S01]  /*e7d0*/  SHF.R.U32.HI R56, RZ, 0x10, R81 ;  /* 0x00000010ff387819 */ /* 0x000fe20000011651 */
[----:B------:R-:W-:Y:S01]  /*e7e0*/  IMAD.MOV.U32 R42, RZ, RZ, R13 ;  /* 0x000000ffff2a7224 */ /* 0x000fe200078e000d */
[----:B------:R-:W-:Y:S01]  /*e7f0*/  SHF.R.U32.HI R53, RZ, 0x8, R67 ;  /* 0x00000008ff357819 */ /* 0x000fe20000011643 */
[----:B------:R-:W-:Y:S01]  /*e800*/  IMAD.SHL.U32 R12, R43, 0x100, RZ ;  /* 0x000001002b0c7824 */ /* 0x000fe200078e00ff */
[----:B------:R-:W-:Y:S01]  /*e810*/  LOP3.LUT R45, R81, 0xff0000ff, RZ, 0xc0, !PT ;  /* 0xff0000ff512d7812 */ /* 0x000fe200078ec0ff */
[----:B------:R-:W-:Y:S01]  /*e820*/  IMAD.U32 R13, R56, 0x10000, RZ ;  /* 0x00010000380d7824 */ /* 0x000fe200078e00ff */
[----:B------:R-:W-:Y:S01]  /*e830*/  SHF.R.U32.HI R54, RZ, 0x8, R83 ;  /* 0x00000008ff367819 */ /* 0x000fe20000011653 */
[----:B------:R-:W-:Y:S01]  /*e840*/  IMAD.SHL.U32 R53, R53, 0x100, RZ ;  /* 0x0000010035357824 */ /* 0x000fe200078e00ff */
[----:B------:R-:W-:Y:S01]  /*e850*/  SHF.R.U32.HI R51, RZ, 0x8, R65 ;  /* 0x00000008ff337819 */ /* 0x000fe20000011641 */
[----:B------:R-:W-:Y:S01]  /*e860*/  IMAD.MOV.U32 R43, RZ, RZ, R14 ;  /* 0x000000ffff2b7224 */ /* 0x000fe200078e000e */
[----:B------:R-:W-:-:S02]  /*e870*/  SHF.R.U32.HI R52, RZ, 0x10, R83 ;  /* 0x00000010ff347819 */ /* 0x000fc40000011653 */
[----:B------:R-:W-:Y:S01]  /*e880*/  LOP3.LUT R12, R45, 0xff00, R12, 0xf8, !PT ;  /* 0x0000ff002d0c7812 */ /* 0x000fe200078ef80c */
[----:B------:R-:W-:Y:S01]  /*e890*/  IMAD.SHL.U32 R45, R54, 0x100, RZ ;  /* 0x00000100362d7824 */ /* 0x000fe200078e00ff */
[----:B------:R-:W-:Y:S02]  /*e8a0*/  LOP3.LUT R48, R65, 0xff0000ff, RZ, 0xc0, !PT ;  /* 0xff0000ff41307812 */ /* 0x000fe400078ec0ff */
[----:B------:R-:W-:Y:S02]  /*e8b0*/  LOP3.LUT R50, R67, 0xff0000ff, RZ, 0xc0, !PT ;  /* 0xff0000ff43327812 */ /* 0x000fe400078ec0ff */
[----:B------:R-:W-:Y:S02]  /*e8c0*/  SHF.L.U32 R51, R51, 0x8, RZ ;  /* 0x0000000833337819 */ /* 0x000fe400000006ff */
[----:B------:R-:W-:Y:S02]  /*e8d0*/  LOP3.LUT R46, R83, 0xff0000ff, RZ, 0xc0, !PT ;  /* 0xff0000ff532e7812 */ /* 0x000fe400078ec0ff */
[----:B-1----:R-:W-:-:S02]  /*e8e0*/  MOV R49, R36 ;  /* 0x0000002400317202 */ /* 0x002fc40000000f00 */
[----:B------:R-:W-:Y:S01]  /*e8f0*/  LOP3.LUT R14, R12, 0xff0000, R13, 0xf8, !PT ;  /* 0x00ff00000c0e7812 */ /* 0x000fe200078ef80d */
[----:B------:R-:W-:Y:S01]  /*e900*/  IMAD.U32 R12, R52, 0x10000, RZ ;  /* 0x00010000340c7824 */ /* 0x000fe200078e00ff */
[----:B------:R-:W-:Y:S02]  /*e910*/  LOP3.LUT R36, R48, 0xff00, R51, 0xf8, !PT ;  /* 0x0000ff0030247812 */ /* 0x000fe400078ef833 */
[----:B------:R-:W-:Y:S02]  /*e920*/  LOP3.LUT R54, R50, 0xff00, R53, 0xf8, !PT ;  /* 0x0000ff0032367812 */ /* 0x000fe400078ef835 */
[----:B------:R-:W-:Y:S02]  /*e930*/  LOP3.LUT R45, R46, 0xff00, R45, 0xf8, !PT ;  /* 0x0000ff002e2d7812 */ /* 0x000fe400078ef82d */
[----:B------:R-:W-:Y:S02]  /*e940*/  F2FP.F16.E4M3.UNPACK_B R53, R141.H1 ;  /* 0x0000008dff35723e */ /* 0x000fe400030006ff */
[----:B------:R-:W-:-:S02]  /*e950*/  F2FP.F16.E4M3.UNPACK_B R50, R49.H1 ;  /* 0x00000031ff32723e */ /* 0x000fc400030006ff */
[----:B------:R-:W-:Y:S01]  /*e960*/  F2FP.F16.E4M3.UNPACK_B R48, R47.H1 ;  /* 0x0000002fff30723e */ /* 0x000fe200030006ff */
[----:B------:R-:W-:Y:S01]  /*e970*/  HADD2.F32 R13, -RZ, R53.H0_H0 ;  /* 0x20000035ff0d7230 */ /* 0x000fe20000004100 */
[----:B------:R-:W-:Y:S01]  /*e980*/  LOP3.LUT R12, R45, 0xff0000, R12, 0xf8, !PT ;  /* 0x00ff00002d0c7812 */ /* 0x000fe200078ef80c */
[----:B------:R-:W-:Y:S01]  /*e990*/  HADD2.F32 R46, -RZ, R50.H0_H0 ;  /* 0x20000032ff2e7230 */ /* 0x000fe20000004100 */
[----:B------:R-:W-:Y:S01]  /*e9a0*/  F2FP.F16.E4M3.UNPACK_B R51, R139.H1 ;  /* 0x0000008bff33723e */ /* 0x000fe200030006ff */
[--C-:B------:R-:W-:Y:S01]  /*e9b0*/  HADD2.F32 R45, -RZ, R48.reuse.H0_H0 ;  /* 0x20000030ff2d7230 */ /* 0x100fe20000004100 */
[----:B------:R-:W-:Y:S01]  /*e9c0*/  SHF.R.U32.HI R57, RZ, 0x10, R67 ;  /* 0x00000010ff397819 */ /* 0x000fe20000011643 */
[----:B------:R-:W-:Y:S02]  /*e9d0*/  HADD2.F32 R48, -RZ, R48.H1_H1 ;  /* 0x30000030ff307230 */ /* 0x000fe40000004100 */
[----:B------:R-:W-:Y:S01]  /*e9e0*/  FMUL.FTZ R56, R46, R13 ;  /* 0x0000000d2e387220 */ /* 0x000fe20000410000 */
[----:B------:R-:W-:-:S02]  /*e9f0*/  HADD2.F32 R52, -RZ, R51.H0_H0 ;  /* 0x20000033ff347230 */ /* 0x000fc40000004100 */
[----:B------:R-:W-:Y:S01]  /*ea00*/  FMUL.FTZ R59, R45, R13 ;  /* 0x0000000d2d3b7220 */ /* 0x000fe20000410000 */
[----:B------:R-:W-:Y:S01]  /*ea10*/  IMAD.U32 R57, R57, 0x10000, RZ ;  /* 0x0001000039397824 */ /* 0x000fe200078e00ff */
[----:B------:R-:W-:Y:S01]  /*ea20*/  SHF.R.U32.HI R55, RZ, 0x10, R65 ;  /* 0x00000010ff377819 */ /* 0x000fe20000011641 */
[-C--:B------:R-:W-:Y:S01]  /*ea30*/  FFMA.FTZ R45, R45, R52.reuse, -R56 ;  /* 0x000000342d2d7223 */ /* 0x080fe20000010838 */
[----:B------:R-:W-:Y:S01]  /*ea40*/  FFMA.FTZ R46, R46, R52, R59 ;  /* 0x000000342e2e7223 */ /* 0x000fe2000001003b */
[----:B------:R-:W-:Y:S01]  /*ea50*/  HADD2.F32 R52, -RZ, R53.H1_H1 ;  /* 0x30000035ff347230 */ /* 0x000fe20000004100 */
[----:B------:R-:W-:Y:S01]  /*ea60*/  LOP3.LUT R13, R54, 0xff0000, R57, 0xf8, !PT ;  /* 0x00ff0000360d7812 */ /* 0x000fe200078ef839 */
[----:B------:R-:W-:Y:S01]  /*ea70*/  HADD2.F32 R53, -RZ, R50.H1_H1 ;  /* 0x30000032ff357230 */ /* 0x000fe20000004100 */
[----:B------:R-:W-:Y:S01]  /*ea80*/  SHF.L.U32 R55, R55, 0x10, RZ ;  /* 0x0000001037377819 */ /* 0x000fe200000006ff */
[----:B------:R-:W-:Y:S01]  /*ea90*/  HADD2.F32 R54, -RZ, R51.H1_H1 ;  /* 0x30000033ff367230 */ /* 0x000fe20000004100 */
[----:B------:R-:W-:Y:S01]  /*eaa0*/  F2FP.F16.E4M3.UNPACK_B R141, R141 ;  /* 0x0000008dff8d723e */ /* 0x000fe200020006ff */
[----:B------:R-:W-:Y:S01]  /*eab0*/  FMUL.FTZ R56, R48, R52 ;  /* 0x0000003430387220 */ /* 0x000fe20000410000 */
[----:B------:R-:W-:-:S02]  /*eac0*/  F2FP.F16.E4M3.UNPACK_B R50, R49 ;  /* 0x00000031ff32723e */ /* 0x000fc400020006ff */
[----:B------:R-:W-:Y:S01]  /*ead0*/  F2FP.F16.E4M3.UNPACK_B R51, R47 ;  /* 0x0000002fff33723e */ /* 0x000fe200020006ff */
[C---:B------:R-:W-:Y:S01]  /*eae0*/  FMUL.FTZ R47, R53.reuse, R52 ;  /* 0x00000034352f7220 */ /* 0x040fe20000410000 */
[----:B------:R-:W-:Y:S01]  /*eaf0*/  LOP3.LUT R36, R36, 0xff0000, R55, 0xf8, !PT ;  /* 0x00ff000024247812 */ /* 0x000fe200078ef837 */
[----:B------:R-:W-:Y:S01]  /*eb00*/  HADD2.F32 R55, -RZ, R141.H0_H0 ;  /* 0x2000008dff377230 */ /* 0x000fe20000004100 */
[----:B------:R-:W-:Y:S01]  /*eb10*/  F2FP.F16.E4M3.UNPACK_B R139, R139 ;  /* 0x0000008bff8b723e */ /* 0x000fe200020006ff */
[----:B------:R-:W-:Y:S02]  /*eb20*/  HADD2.F32 R52, -RZ, R50.H0_H0 ;  /* 0x20000032ff347230 */ /* 0x000fe40000004100 */
[-C--:B------:R-:W-:Y:S01]  /*eb30*/  FFMA.FTZ R48, R48, R54.reuse, -R47 ;  /* 0x0000003630307223 */ /* 0x080fe2000001082f */
[----:B------:R-:W-:Y:S02]  /*eb40*/  HADD2.F32 R49, -RZ, R51.H0_H0 ;  /* 0x20000033ff317230 */ /* 0x000fe40000004100 */
[----:B------:R-:W-:Y:S01]  /*eb50*/  FFMA.FTZ R47, R53, R54, R56 ;  /* 0x00000036352f7223 */ /* 0x000fe20000010038 */
        /* <DEDUP_REMOVED lines=10> */
[----:B------:R-:W-:Y:S01]  /*ec00*/  F2FP.F16.E4M3.UNPACK_B R57, R140.H1 ;  /* 0x0000008cff39723e */ /* 0x000fe200030006ff */
[C---:B------:R-:W-:Y:S01]  /*ec10*/  FMUL.FTZ R62, R51.reuse, R56 ;  /* 0x00000038333e7220 */ /* 0x040fe20000410000 */
[----:B------:R-:W-:Y:S01]  /*ec20*/  F2FP.F16.E4M3.UNPACK_B R54, R38.H1 ;  /* 0x00000026ff36723e */ /* 0x000fe200030006ff */
[-C--:B------:R-:W-:Y:S01]  /*ec30*/  FFMA.FTZ R60, R51, R52.reuse, -R58 ;  /* 0x00000034333c7223 */ /* 0x080fe2000001083a */
[----:B------:R-:W-:Y:S01]  /*ec40*/  F2FP.F16.E4M3.UNPACK_B R51, R43.H1 ;  /* 0x0000002bff33723e */ /* 0x000fe200030006ff */
[----:B------:R-:W-:Y:S01]  /*ec50*/  HADD2.F32 R58, -RZ, R57.H0_H0 ;  /* 0x20000039ff3a7230 */ /* 0x000fe20000004100 */
[----:B------:R-:W-:Y:S01]  /*ec60*/  F2FP.F16.E4M3.UNPACK_B R56, R129.H1 ;  /* 0x00000081ff38723e */ /* 0x000fe200030006ff */
[----:B------:R-:W-:Y:S02]  /*ec70*/  HADD2.F32 R55, -RZ, R54.H0_H0 ;  /* 0x20000036ff377230 */ /* 0x000fe40000004100 */
[----:B------:R-:W-:Y:S01]  /*ec80*/  FFMA.FTZ R59, R53, R52, R62 ;  /* 0x00000034353b7223 */ /* 0x000fe2000001003e */
[----:B------:R-:W-:Y:S01]  /*ec90*/  HADD2.F32 R52, -RZ, R51.H0_H0 ;  /* 0x20000033ff347230 */ /* 0x000fe20000004100 */
[----:B------:R-:W-:Y:S01]  /*eca0*/  F2FP.F16.E4M3.UNPACK_B R140, R140 ;  /* 0x0000008cff8c723e */ /* 0x000fe200020006ff */
[----:B------:R-:W-:-:S02]  /*ecb0*/  HADD2.F32 R53, -RZ, R56.H0_H0 ;  /* 0x20000038ff357230 */ /* 0x000fc40000004100 */
[CC--:B------:R-:W-:Y:S01]  /*ecc0*/  FMUL.FTZ R61, R55.reuse, R58.reuse ;  /* 0x0000003a373d7220 */ /* 0x0c0fe20000410000 */
[----:B------:R-:W-:Y:S02]  /*ecd0*/  HADD2.F32 R57, -RZ, R57.H1_H1 ;  /* 0x30000039ff397230 */ /* 0x000fe40000004100 */
[C---:B------:R-:W-:Y:S01]  /*ece0*/  FMUL.FTZ R62, R52.reuse, R58 ;  /* 0x0000003a343e7220 */ /* 0x040fe20000410000 */
[----:B------:R-:W-:Y:S02]  /*ecf0*/  HADD2.F32 R54, -RZ, R54.H1_H1 ;  /* 0x30000036ff367230 */ /* 0x000fe40000004100 */
[----:B------:R-:W-:Y:S01]  /*ed00*/  FFMA.FTZ R58, R52, R53, -R61 ;  /* 0x00000035343a7223 */ /* 0x000fe2000001083d */
[----:B------:R-:W-:Y:S01]  /*ed10*/  HADD2.F32 R51, -RZ, R51.H1_H1 ;  /* 0x30000033ff337230 */ /* 0x000fe20000004100 */
[----:B------:R-:W-:Y:S01]  /*ed20*/  F2FP.F16.E4M3.UNPACK_B R43, R43 ;  /* 0x0000002bff2b723e */ /* 0x000fe200020006ff */
[----:B------:R-:W-:Y:S02]  /*ed30*/  HADD2.F32 R56, -RZ, R56.H1_H1 ;  /* 0x30000038ff387230 */ /* 0x000fe40000004100 */
[----:B------:R-:W-:Y:S01]  /*ed40*/  FMUL.FTZ R52, R54, R57 ;  /* 0x0000003936347220 */ /* 0x000fe20000410000 */
[----:B------:R-:W-:Y:S01]  /*ed50*/  FFMA.FTZ R62, R55, R53, R62 ;  /* 0x00000035373e7223 */ /* 0x000fe2000001003e */
[----:B------:R-:W-:Y:S01]  /*ed60*/  FMUL.FTZ R57, R51, R57 ;  /* 0x0000003933397220 */ /* 0x000fe20000410000 */
[----:B------:R-:W-:-:S02]  /*ed70*/  HADD2.F32 R55, -RZ, R140.H0_H0 ;  /* 0x2000008cff377230 */ /* 0x000fc40000004100 */
[----:B------:R-:W-:Y:S01]  /*ed80*/  FFMA.FTZ R63, R51, R56, -R52 ;  /* 0x00000038333f7223 */ /* 0x000fe20000010834 */
[----:B------:R-:W-:Y:S01]  /*ed90*/  F2FP.F16.E4M3.UNPACK_B R51, R38 ;  /* 0x00000026ff33723e */ /* 0x000fe200020006ff */
[----:B------:R-:W-:Y:S01]  /*eda0*/  HADD2.F32 R140, -RZ, R140.H1_H1 ;  /* 0x3000008cff8c7230 */ /* 0x000fe20000004100 */
[----:B------:R-:W-:Y:S01]  /*edb0*/  F2FP.F16.E4M3.UNPACK_B R129, R129 ;  /* 0x00000081ff81723e */ /* 0x000fe200020006ff */
[----:B------:R-:W-:Y:S02]  /*edc0*/  HADD2.F32 R38, -RZ, R43.H0_H0 ;  /* 0x2000002bff267230 */ /* 0x000fe40000004100 */
[----:B------:R-:W-:Y:S01]  /*edd0*/  FFMA.FTZ R65, R54, R56, R57 ;  /* 0x0000003836417223 */ /* 0x000fe20000010039 */
[--C-:B------:R-:W-:Y:S01]  /*ede0*/  HADD2.F32 R52, -RZ, R51.reuse.H0_H0 ;  /* 0x20000033ff347230 */ /* 0x100fe20000004100 */
[----:B------:R-:W-:Y:S01]  /*edf0*/  F2FP.SATFINITE.E4M3.F32.PACK_AB_MERGE_C R45, R48, R45, RZ ;  /* 0x0000002d302d723e */ /* 0x000fe200048070ff */
[----:B------:R-:W-:Y:S01]  /*ee00*/  HADD2.F32 R51, -RZ, R51.H1_H1 ;  /* 0x30000033ff337230 */ /* 0x000fe20000004100 */
[----:B------:R-:W-:Y:S01]  /*ee10*/  F2FP.SATFINITE.E4M3.F32.PACK_AB_MERGE_C R47, R47, R46, RZ ;  /* 0x0000002e2f2f723e */ /* 0x000fe200048070ff */
[----:B------:R-:W-:-:S02]  /*ee20*/  HADD2.F32 R43, -RZ, R43.H1_H1 ;  /* 0x3000002bff2b7230 */ /* 0x000fc40000004100 */
[-C--:B------:R-:W-:Y:S01]  /*ee30*/  FMUL.FTZ R57, R52, R55.reuse ;  /* 0x0000003734397220 */ /* 0x080fe20000410000 */
[--C-:B------:R-:W-:Y:S02]  /*ee40*/  HADD2.F32 R53, -RZ, R129.reuse.H0_H0 ;  /* 0x20000081ff357230 */ /* 0x100fe40000004100 */
[-C--:B------:R-:W-:Y:S01]  /*ee50*/  FMUL.FTZ R56, R51, R140.reuse ;  /* 0x0000008c33387220 */ /* 0x080fe20000410000 */
[----:B------:R-:W-:Y:S02]  /*ee60*/  HADD2.F32 R54, -RZ, R129.H1_H1 ;  /* 0x30000081ff367230 */ /* 0x000fe40000004100 */
[C---:B------:R-:W-:Y:S01]  /*ee70*/  FMUL.FTZ R55, R38.reuse, R55 ;  /* 0x0000003726377220 */ /* 0x040fe20000410000 */
[----:B------:R-:W-:Y:S01]  /*ee80*/  FMUL.FTZ R140, R43, R140 ;  /* 0x0000008c2b8c7220 */ /* 0x000fe20000410000 */
[-C--:B------:R-:W-:Y:S01]  /*ee90*/  FFMA.FTZ R57, R38, R53.reuse, -R57 ;  /* 0x0000003526397223 */ /* 0x080fe20000010839 */
[----:B------:R-:W-:Y:S01]  /*eea0*/  F2FP.F16.E4M3.UNPACK_B R48, R42 ;  /* 0x0000002aff30723e */ /* 0x000fe200020006ff */
[----:B------:R-:W-:Y:S01]  /*eeb0*/  FFMA.FTZ R38, R52, R53, R55 ;  /* 0x0000003534267223 */ /* 0x000fe20000010037 */
[-C--:B------:R-:W-:Y:S01]  /*eec0*/  FFMA.FTZ R61, R51, R54.reuse, R140 ;  /* 0x00000036333d7223 */ /* 0x080fe2000001008c */
[----:B------:R-:W-:Y:S01]  /*eed0*/  F2FP.F16.E4M3.UNPACK_B R51, R37 ;  /* 0x00000025ff33723e */ /* 0x000fe200020006ff */
[----:B------:R-:W-:Y:S01]  /*eee0*/  FFMA.FTZ R56, R43, R54, -R56 ;  /* 0x000000362b387223 */ /* 0x000fe20000010838 */
[----:B------:R-:W-:-:S02]  /*eef0*/  F2FP.F16.E4M3.UNPACK_B R55, R36 ;  /* 0x00000024ff37723e */ /* 0x000fc400020006ff */
[----:B------:R-:W-:Y:S01]  /*ef00*/  F2FP.SATFINITE.E4M3.F32.PACK_AB_MERGE_C R46, R60, R49, R45 ;  /* 0x000000313c2e723e */ /* 0x000fe2000480702d */
[----:B------:R-:W-:Y:S01]  /*ef10*/  HADD2.F32 R49, -RZ, R51.H0_H0 ;  /* 0x20000033ff317230 */ /* 0x000fe20000004100 */
[----:B------:R-:W-:Y:S01]  /*ef20*/  F2FP.SATFINITE.E4M3.F32.PACK_AB_MERGE_C R45, R59, R50, R47 ;  /* 0x000000323b2d723e */ /* 0x000fe2000480702f */
[----:B------:R-:W-:Y:S01]  /*ef30*/  HADD2.F32 R50, -RZ, R55.H0_H0 ;  /* 0x20000037ff327230 */ /* 0x000fe20000004100 */
[----:B------:R-:W-:Y:S01]  /*ef40*/  F2FP.SATFINITE.E4M3.F32.PACK_AB_MERGE_C R43, R63, R58, RZ ;  /* 0x0000003a3f2b723e */ /* 0x000fe200048070ff */
[--C-:B------:R-:W-:Y:S01]  /*ef50*/  HADD2.F32 R47, -RZ, R48.reuse.H0_H0 ;  /* 0x20000030ff2f7230 */ /* 0x100fe20000004100 */
[----:B------:R-:W-:Y:S01]  /*ef60*/  F2FP.F16.E4M3.UNPACK_B R53, R14 ;  /* 0x0000000eff35723e */ /* 0x000fe200020006ff */
[----:B------:R-:W-:Y:S01]  /*ef70*/  HADD2.F32 R52, -RZ, R51.H1_H1 ;  /* 0x30000033ff347230 */ /* 0x000fe20000004100 */
[----:B------:R-:W-:Y:S01]  /*ef80*/  F2FP.SATFINITE.E4M3.F32.PACK_AB_MERGE_C R43, R56, R57, R43 ;  /* 0x00000039382b723e */ /* 0x000fe2000480702b */
[-C--:B------:R-:W-:Y:S01]  /*ef90*/  FMUL.FTZ R56, R49, R50.reuse ;  /* 0x0000003231387220 */ /* 0x080fe20000410000 */
[----:B------:R-:W-:Y:S01]  /*efa0*/  FMUL.FTZ R58, R47, R50 ;  /* 0x000000322f3a7220 */ /* 0x000fe20000410000 */
[----:B------:R-:W-:Y:S01]  /*efb0*/  HADD2.F32 R54, -RZ, R53.H0_H0 ;  /* 0x20000035ff367230 */ /* 0x000fe20000004100 */
[----:B------:R-:W-:Y:S01]  /*efc0*/  F2FP.F16.E4M3.UNPACK_B R51, R37.H1 ;  /* 0x00000025ff33723e */ /* 0x000fe200030006ff */
[----:B------:R-:W-:Y:S01]  /*efd0*/  HADD2.F32 R55, -RZ, R55.H1_H1 ;  /* 0x30000037ff377230 */ /* 0x000fe20000004100 */
[----:B------:R-:W-:Y:S01]  /*efe0*/  F2FP.F16.E4M3.UNPACK_B R14, R14.H1 ;  /* 0x0000000eff0e723e */ /* 0x000fe200030006ff */
[----:B------:R-:W-:-:S02]  /*eff0*/  HADD2.F32 R50, -RZ, R48.H1_H1 ;  /* 0x30000030ff327230 */ /* 0x000fc40000004100 */
[-C--:B------:R-:W-:Y:S01]  /*f000*/  FFMA.FTZ R47, R47, R54.reuse, -R56 ;  /* 0x000000362f2f7223 */ /* 0x080fe20000010838 */
[----:B------:R-:W-:Y:S01]  /*f010*/  FFMA.FTZ R48, R49, R54, R58 ;  /* 0x0000003631307223 */ /* 0x000fe2000001003a */
[----:B------:R-:W-:Y:S02]  /*f020*/  HADD2.F32 R53, -RZ, R53.H1_H1 ;  /* 0x30000035ff357230 */ /* 0x000fe40000004100 */
[-C--:B------:R-:W-:Y:S01]  /*f030*/  FMUL.FTZ R57, R52, R55.reuse ;  /* 0x0000003734397220 */ /* 0x080fe20000410000 */
[C---:B------:R-:W-:Y:S01]  /*f040*/  FMUL.FTZ R55, R50.reuse, R55 ;  /* 0x0000003732377220 */ /* 0x040fe20000410000 */
[----:B------:R-:W-:Y:S02]  /*f050*/  F2FP.F16.E4M3.UNPACK_B R54, R36.H1 ;  /* 0x00000024ff36723e */ /* 0x000fe400030006ff */
[----:B------:R-:W-:Y:S01]  /*f060*/  F2FP.F16.E4M3.UNPACK_B R49, R42.H1 ;  /* 0x0000002aff31723e */ /* 0x000fe200030006ff */
[-C--:B------:R-:W-:Y:S01]  /*f070*/  FFMA.FTZ R42, R50, R53.reuse, -R57 ;  /* 0x00000035322a7223 */ /* 0x080fe20000010839 */
[----:B------:R-:W-:Y:S01]  /*f080*/  FFMA.FTZ R37, R52, R53, R55 ;  /* 0x0000003534257223 */ /* 0x000fe20000010037 */
[----:B------:R-:W-:Y:S01]  /*f090*/  HADD2.F32 R50, -RZ, R51.H0_H0 ;  /* 0x20000033ff327230 */ /* 0x000fe20000004100 */
[----:B------:R-:W-:Y:S01]  /*f0a0*/  F2FP.SATFINITE.E4M3.F32.PACK_AB_MERGE_C R62, R65, R62, RZ ;  /* 0x0000003e413e723e */ /* 0x000fe200048070ff */
[----:B------:R-:W-:Y:S01]  /*f0b0*/  HADD2.F32 R55, -RZ, R54.H0_H0 ;  /* 0x20000036ff377230 */ /* 0x000fe20000004100 */
[----:B------:R-:W-:Y:S01]  /*f0c0*/  F2FP.F16.E4M3.UNPACK_B R56, R13.H1 ;  /* 0x0000000dff38723e */ /* 0x000fe200030006ff */
[----:B------:R-:W-:Y:S01]  /*f0d0*/  HADD2.F32 R36, -RZ, R49.H0_H0 ;  /* 0x20000031ff247230 */ /* 0x000fe20000004100 */
[----:B------:R-:W-:Y:S01]  /*f0e0*/  F2FP.SATFINITE.E4M3.F32.PACK_AB_MERGE_C R38, R61, R38, R62 ;  /* 0x000000263d26723e */ /* 0x000fe2000480703e */
[----:B------:R-:W-:-:S02]  /*f0f0*/  HADD2.F32 R51, -RZ, R51.H1_H1 ;  /* 0x30000033ff337230 */ /* 0x000fc40000004100 */
[-C--:B------:R-:W-:Y:S01]  /*f100*/  FMUL.FTZ R57, R50, R55.reuse ;  /* 0x0000003732397220 */ /* 0x080fe20000410000 */
[----:B------:R-:W-:Y:S02]  /*f110*/  HADD2.F32 R54, -RZ, R54.H1_H1 ;  /* 0x30000036ff367230 */ /* 0x000fe40000004100 */
[----:B------:R-:W-:Y:S01]  /*f120*/  FMUL.FTZ R55, R36, R55 ;  /* 0x0000003724377220 */ /* 0x000fe20000410000 */
[----:B------:R-:W-:Y:S02]  /*f130*/  HADD2.F32 R49, -RZ, R49.H1_H1 ;  /* 0x30000031ff317230 */ /* 0x000fe40000004100 */
[--C-:B------:R-:W-:Y:S02]  /*f140*/  HADD2.F32 R53, -RZ, R14.reuse.H0_H0 ;  /* 0x2000000eff357230 */ /* 0x100fe40000004100 */
[----:B------:R-:W-:Y:S02]  /*f150*/  HADD2.F32 R52, -RZ, R14.H1_H1 ;  /* 0x3000000eff347230 */ /* 0x000fe40000004100 */
[-C--:B------:R-:W-:Y:S01]  /*f160*/  FMUL.FTZ R14, R51, R54.reuse ;  /* 0x00000036330e7220 */ /* 0x080fe20000410000 */
[C---:B------:R-:W-:Y:S01]  /*f170*/  FMUL.FTZ R54, R49.reuse, R54 ;  /* 0x0000003631367220 */ /* 0x040fe20000410000 */
[----:B------:R-:W-:Y:S01]  /*f180*/  FFMA.FTZ R60, R50, R53, R55 ;  /* 0x00000035323c7223 */ /* 0x000fe20000010037 */
[----:B------:R-:W-:Y:S01]  /*f190*/  F2FP.F16.E4M3.UNPACK_B R55, R13 ;  /* 0x0000000dff37723e */ /* 0x000fe200020006ff */
[-C--:B------:R-:W-:Y:S01]  /*f1a0*/  FFMA.FTZ R62, R49, R52.reuse, -R14 ;  /* 0x00000034313e7223 */ /* 0x080fe2000001080e */
[----:B------:R-:W-:Y:S01]  /*f1b0*/  F2FP.F16.E4M3.UNPACK_B R14, R15 ;  /* 0x0000000fff0e723e */ /* 0x000fe200020006ff */
[----:B------:R-:W-:Y:S01]  /*f1c0*/  FFMA.FTZ R59, R36, R53, -R57 ;  /* 0x00000035243b7223 */ /* 0x000fe20000010839 */
[-C--:B------:R-:W-:Y:S01]  /*f1d0*/  F2FP.F16.E4M3.UNPACK_B R49, R39.reuse ;  /* 0x00000027ff31723e */ /* 0x080fe200020006ff */
[----:B------:R-:W-:Y:S01]  /*f1e0*/  FFMA.FTZ R61, R51, R52, R54 ;  /* 0x00000034333d7223 */ /* 0x000fe20000010036 */
[----:B------:R-:W-:Y:S01]  /*f1f0*/  F2FP.F16.E4M3.UNPACK_B R50, R39.H1 ;  /* 0x00000027ff32723e */ /* 0x000fe200030006ff */
[----:B------:R-:W-:Y:S01]  /*f200*/  HADD2.F32 R36, -RZ, R14.H0_H0 ;  /* 0x2000000eff247230 */ /* 0x000fe20000004100 */
[----:B------:R-:W-:Y:S01]  /*f210*/  F2FP.F16.E4M3.UNPACK_B R15, R15.H1 ;  /* 0x0000000fff0f723e */ /* 0x000fe200030006ff */
[----:B------:R-:W-:Y:S01]  /*f220*/  HADD2.F32 R51, -RZ, R49.H0_H0 ;  /* 0x20000031ff337230 */ /* 0x000fe20000004100 */
[-C--:B------:R-:W-:Y:S01]  /*f230*/  F2FP.F16.E4M3.UNPACK_B R13, R12.reuse ;  /* 0x0000000cff0d723e */ /* 0x080fe200020006ff */
[----:B------:R-:W-:Y:S01]  /*f240*/  HADD2.F32 R57, -RZ, R55.H0_H0 ;  /* 0x20000037ff397230 */ /* 0x000fe20000004100 */
[----:B------:R-:W-:Y:S01]  /*f250*/  F2FP.F16.E4M3.UNPACK_B R52, R12.H1 ;  /* 0x0000000cff34723e */ /* 0x000fe200030006ff */
[----:B------:R-:W-:Y:S01]  /*f260*/  HADD2.F32 R12, -RZ, R50.H0_H0 ;  /* 0x20000032ff0c7230 */ /* 0x000fe20000004100 */
[----:B------:R-:W-:Y:S01]  /*f270*/  F2FP.SATFINITE.E4M3.F32.PACK_AB_MERGE_C R59, R62, R59, RZ ;  /* 0x0000003b3e3b723e */ /* 0x000fe200048070ff */
[----:B------:R-:W-:-:S02]  /*f280*/  HADD2.F32 R58, -RZ, R56.H0_H0 ;  /* 0x20000038ff3a7230 */ /* 0x000fc40000004100 */
[-C--:B------:R-:W-:Y:S01]  /*f290*/  FMUL.FTZ R63, R51, R57.reuse ;  /* 0x00000039333f7220 */ /* 0x080fe20000410000 */
[----:B------:R-:W-:Y:S02]  /*f2a0*/  HADD2.F32 R39, -RZ, R15.H0_H0 ;  /* 0x2000000fff277230 */ /* 0x000fe40000004100 */
[----:B------:R-:W-:Y:S01]  /*f2b0*/  FMUL.FTZ R64, R36, R57 ;  /* 0x0000003924407220 */ /* 0x000fe20000410000 */
        /* <DEDUP_REMOVED lines=18> */
[----:B------:R-:W-:Y:S02]  /*f3e0*/  HADD2.F32 R13, -RZ, R13.H1_H1 ;  /* 0x3000000dff0d7230 */ /* 0x000fe40000004100 */
[----:B------:R-:W-:Y:S01]  /*f3f0*/  FMUL.FTZ R12, R14, R55 ;  /* 0x000000370e0c7220 */ /* 0x000fe20000410000 */
[----:B------:R-:W-:Y:S01]  /*f400*/  F2FP.SATFINITE.E4M3.F32.PACK_AB_MERGE_C R47, R42, R47, R59 ;  /* 0x0000002f2a2f723e */ /* 0x000fe2000480703b */
        /* <DEDUP_REMOVED lines=8> */
[----:B------:R-:W-:Y:S01]  /*f490*/  F2FP.SATFINITE.E4M3.F32.PACK_AB_MERGE_C R15, R14, R63, R15 ;  /* 0x0000003f0e0f723e */ /* 0x000fe2000480700f */
[----:B------:R-:W-:Y:S01]  /*f4a0*/  IMAD.MOV.U32 R14, RZ, RZ, R43 ;  /* 0x000000ffff0e7224 */ /* 0x000fe200078e002b */
[----:B------:R-:W-:Y:S01]  /*f4b0*/  F2FP.SATFINITE.E4M3.F32.PACK_AB_MERGE_C R39, R13, R64, R50 ;  /* 0x000000400d27723e */ /* 0x000fe20004807032 */
[----:B------:R-:W-:Y:S01]  /*f4c0*/  IMAD.MOV.U32 R13, RZ, RZ, R47 ;  /* 0x000000ffff0d7224 */ /* 0x000fe200078e002f */
[----:B------:R-:W-:Y:S02]  /*f4d0*/  F2FP.SATFINITE.E4M3.F32.PACK_AB_MERGE_C R37, R37, R48, R60 ;  /* 0x000000302525723e */ /* 0x000fe4000480703c */
[----:B------:R-:W-:-:S07]  /*f4e0*/  MOV R36, R45 ;  /* 0x0000002d00247202 */ /* 0x000fce0000000f00 */
.L_x_523:
[----:B------:R-:W-:Y:S05]  /*f4f0*/  BSYNC B1 ;  /* 0x0000000000017941 */ /* 0x000fea0003800000 */
.L_x_522:
[----:B0-----:R0:W-:Y:S01]  /*f500*/  ST.E.128 desc[UR50][R40.64], R12 ;  /* 0x0000000c28007985 */ /* 0x0011e2000c101d32 */
[----:B------:R-:W-:-:S13]  /*f510*/  ISETP.GE.AND P2, PT, R11, R128, PT ;  /* 0x000000800b00720c */ /* 0x000fda0003f46270 */
[----:B------:R-:W-:Y:S05]  /*f520*/  @P2 BRA `(.L_x_470) ;  /* 0x0000000400cc2947 */ /* 0x000fea0003800000 */
[----:B0-----:R-:W-:-:S04]  /*f530*/  IADD3 R12, P2, R11, R44, RZ ;  /* 0x0000002c0b0c7210 */ /* 0x001fc80007f5e0ff */
[----:B------:R-:W-:-:S05]  /*f540*/  LEA.HI.X.SX32 R13, R11, R120, 0x1, P2 ;  /* 0x000000780b0d7211 */ /* 0x000fca00010f0eff */
[----:B-1----:R0:W-:Y:S01]  /*f550*/  ST.E.128 desc[UR50][R12.64], R36 ;  /* 0x000000240c007985 */ /* 0x0021e2000c101d32 */
[----:B------:R-:W-:Y:S05]  /*f560*/  BRA `(.L_x_470) ;  /* 0x0000000400bc7947 */ /* 0x000fea0003800000 */
.L_x_435:
[----:B------:R-:W-:-:S06]  /*f570*/  UISETP.NE.AND UP0, UPT, UR48, 0x3, UPT ;  /* 0x000000033000788c */ /* 0x000fcc000bf05270 */
[----:B------:R-:W-:-:S13]  /*f580*/  PLOP3.LUT P1, PT, PT, PT, UP0, 0x80, 0x0 ;  /* 0x000000000000781c */ /* 0x000fda0003f2f008 */
[----:B------:R-:W-:Y:S05]  /*f590*/  @!P1 BRA `(.L_x_524) ;  /* 0x0000000000049947 */ /* 0x000fea0003800000 */
[----:B------:R-:W-:Y:S01]  /*f5a0*/  BPT.TRAP 0x1 ;  /* 0x000000040000795c */ /* 0x000fe20000300000 */
.L_x_524:
[----:B------:R-:W-:Y:S01]  /*f5b0*/  IMAD R91, R19, 0x8, R18 ;  /* 0x00000008135b7824 */ /* 0x000fe200078e0212 */
[----:B------:R-:W-:Y:S01]  /*f5c0*/  SHF.L.U32 R92, R196, 0x1f, RZ ;  /* 0x0000001fc45c7819 */ /* 0x000fe200000006ff */
[----:B------:R-:W-:Y:S01]  /*f5d0*/  BSSY B1, `(.L_x_525) ;  /* 0x0000004000017945 */ /* 0x000fe20003800000 */
[----:B------:R-:W-:Y:S02]  /*f5e0*/  SHF.R.S32.HI R88, RZ, 0x1f, R35 ;  /* 0x0000001fff587819 */ /* 0x000fe40000011423 */
[----:B------:R-:W1:Y:S02]  /*f5f0*/  SYNCS.PHASECHK.TRANS64.TRYWAIT P2, [R91+URZ+0x29890], R92 ;  /* 0x0298905c5b0075a7 */ /* 0x000e64000804017f */
[----:B-1----:R-:W-:Y:S05]  /*f600*/  @!P2 BRA `(.L_x_526) ;  /* 0x000001d80044a947 */ /* 0x002fea0003800000 */
.L_x_794:
[----:B------:R-:W-:Y:S05]  /*f610*/  BSYNC B1 ;  /* 0x0000000000017941 */ /* 0x000fea0003800000 */
.L_x_525:
[----:B------:R-:W-:Y:S01]  /*f620*/  ULDC.64 UR4, c[0x0][0x300] ;  /* 0x0000c00000047ab9 */ /* 0x000fe20000000a00 */
[----:B-----5:R-:W-:Y:S01]  /*f630*/  SHF.R.S32.HI R89, RZ, 0x1f, R34 ;  /* 0x0000001fff597819 */ /* 0x020fe20000011422 */
[----:B------:R-:W-:Y:S01]  /*f640*/  IMAD R14, R88, UR4, RZ ;  /* 0x00000004580e7c24 */ /* 0x000fe2000f8e02ff */
[----:B------:R-:W-:Y:S01]  /*f650*/  ULDC.64 UR6, c[0x0][0x2e8] ;  /* 0x0000ba0000067ab9 */ /* 0x000fe20000000a00 */
[----:B0-----:R-:W-:-:S04]  /*f660*/  IMAD.WIDE.U32 R12, R35, UR4, RZ ;  /* 0x00000004230c7c25 */ /* 0x001fc8000f8e00ff */
[----:B------:R-:W-:Y:S01]  /*f670*/  IMAD R11, R35, UR5, R14 ;  /* 0x00000005230b7c24 */ /* 0x000fe2000f8e020e */
[----:B------:R-:W-:Y:S01]  /*f680*/  ULDC.64 UR4, c[0x0][0x310] ;  /* 0x0000c40000047ab9 */ /* 0x000fe20000000a00 */
[----:B------:R-:W-:Y:S02]  /*f690*/  IMAD R90, R24, -0xa0, R2 ;  /* 0xffffff60185a7824 */ /* 0x000fe400078e0202 */
[----:B------:R-:W-:Y:S02]  /*f6a0*/  IMAD R15, R89, UR4, RZ ;  /* 0x00000004590f7c24 */ /* 0x000fe4000f8e02ff */
[----:B------:R-:W-:Y:S01]  /*f6b0*/  IMAD.IADD R13, R13, 0x1, R11 ;  /* 0x000000010d0d7824 */ /* 0x000fe200078e020b */
[----:B------:R-:W-:Y:S01]  /*f6c0*/  VIMNMX R90, R90, 0xa0, PT ;  /* 0x000000a05a5a7848 */ /* 0x000fe20003fe0100 */
[C---:B------:R-:W-:Y:S02]  /*f6d0*/  IMAD R15, R34.reuse, UR5, R15 ;  /* 0x00000005220f7c24 */ /* 0x040fe4000f8e020f */
[----:B------:R-:W-:Y:S01]  /*f6e0*/  IMAD.WIDE.U32 R12, R34, UR4, R12 ;  /* 0x00000004220c7c25 */ /* 0x000fe2000f8e000c */
[----:B------:R-:W-:-:S03]  /*f6f0*/  ULDC.64 UR4, c[0x0][0x308] ;  /* 0x0000c20000047ab9 */ /* 0x000fc60000000a00 */
[----:B------:R-:W-:Y:S01]  /*f700*/  IMAD.IADD R49, R90, 0x1, -R195 ;  /* 0x000000015a317824 */ /* 0x000fe200078e0ac3 */
[----:B------:R-:W-:-:S03]  /*f710*/  IADD3 R13, R13, R15, RZ ;  /* 0x0000000f0d0d7210 */ /* 0x000fc60007ffe0ff */
[----:B------:R-:W-:Y:S01]  /*f720*/  IMAD.WIDE.U32 R12, R169, UR4, R12 ;  /* 0x00000004a90c7c25 */ /* 0x000fe2000f8e000c */
[----:B------:R-:W-:-:S03]  /*f730*/  UMOV UR4, 0xffffffff ;  /* 0xffffffff00047882 */ /* 0x000fc60000000000 */
[----:B------:R-:W-:Y:S01]  /*f740*/  IMAD R46, R169, UR5, R13 ;  /* 0x00000005a92e7c24 */ /* 0x000fe2000f8e020d */
[----:B------:R-:W-:-:S04]  /*f750*/  IADD3 R44, P2, R12, UR6, RZ ;  /* 0x000000060c2c7c10 */ /* 0x000fc8000ff5e0ff */
[----:B------:R-:W-:Y:S02]  /*f760*/  IADD3.X R46, R46, UR7, RZ, P2, !PT ;  /* 0x000000072e2e7c10 */ /* 0x000fe400097fe4ff */
[----:B------:R-:W-:Y:S01]  /*f770*/  ISETP.GE.AND P2, PT, R49, 0x1, PT ;  /* 0x000000013100780c */ /* 0x000fe20003f46270 */
[----:B------:R-:W-:-:S12]  /*f780*/  BRA.DIV UR4, `(.L_x_527) ;  /* 0x000001d604f87947 */ /* 0x000fd8000b800000 */
[----:B------:R0:W2:Y:S04]  /*f790*/  SHFL.IDX PT, R45, R46, RZ, 0x1e1f ;  /* 0x001e1fff2e2d7589 */ /* 0x0000a800000e0000 */
[----:B------:R0:W3:Y:S02]  /*f7a0*/  SHFL.IDX PT, R47, R44, RZ, 0x1e1f ;  /* 0x001e1fff2c2f7589 */ /* 0x0000e400000e0000 */
.L_x_798:
[----:B------:R-:W-:Y:S04]  /*f7b0*/  BSSY B1, `(.L_x_528) ;  /* 0x0000023000017945 */ /* 0x000fe80003800000 */
[----:B------:R-:W-:Y:S05]  /*f7c0*/  @!P2 BRA `(.L_x_529) ;  /* 0x000000000084a947 */ /* 0x000fea0003800000 */
[----:B------:R-:W-:Y:S02]  /*f7d0*/  ULDC UR4, c[0x0][0x2f4] ;  /* 0x0000bd0000047ab9 */ /* 0x000fe40000000800 */
[----:B------:R-:W-:-:S13]  /*f7e0*/  ISETP.GE.AND P5, PT, R16, UR4, PT ;  /* 0x0000000410007c0c */ /* 0x000fda000bfa6270 */
[----:B------:R-:W4:Y:S01]  /*f7f0*/  @!P5 LDS.128 R12, [R37+0x1a400] ;  /* 0x01a40000250cd984 */ /* 0x000f220000000c00 */
[----:B---3--:R-:W-:-:S05]  /*f800*/  @!P5 IADD3 R42, P2, R16, R47, RZ ;  /* 0x0000002f102ad210 */ /* 0x008fca0007f5e0ff */
[----:B--2---:R-:W-:Y:S01]  /*f810*/  @!P5 IMAD.X R43, R45, 0x1, R17, P2 ;  /* 0x000000012d2bd824 */ /* 0x004fe200010e0611 */
[----:B------:R-:W-:-:S13]  /*f820*/  ISETP.GE.AND P2, PT, R168, UR4, PT ;  /* 0x00000004a8007c0c */ /* 0x000fda000bf46270 */
[----:B------:R-:W-:-:S05]  /*f830*/  @!P2 IADD3 R40, P4, R168, R47, RZ ;  /* 0x0000002fa828a210 */ /* 0x000fca0007f9e0ff */
[----:B------:R-:W-:Y:S01]  /*f840*/  @!P2 IMAD.X R41, R45, 0x1, R194, P4 ;  /* 0x000000012d29a824 */ /* 0x000fe200020e06c2 */
[----:B------:R-:W-:-:S13]  /*f850*/  ISETP.GE.AND P4, PT, R192, UR4, PT ;  /* 0x00000004c0007c0c */ /* 0x000fda000bf86270 */
[----:B------:R-:W-:Y:S01]  /*f860*/  @!P4 IADD3 R38, P6, R192, R47, RZ ;  /* 0x0000002fc026c210 */ /* 0x000fe20007fde0ff */
[----:B----4-:R2:W-:Y:S01]  /*f870*/  @!P5 ST.E.128 desc[UR50][R42.64], R12 ;  /* 0x0000000c2a00d985 */ /* 0x0105e2000c101d32 */
[----:B------:R-:W-:Y:S02]  /*f880*/  ISETP.GE.AND P5, PT, R3, UR4, PT ;  /* 0x0000000403007c0c */ /* 0x000fe4000bfa6270 */
[----:B------:R-:W-:-:S11]  /*f890*/  @!P4 IADD3.X R39, R45, R204, RZ, P6, !PT ;  /* 0x000000cc2d27c210 */ /* 0x000fd600037fe4ff */
[----:B------:R-:W3:Y:S01]  /*f8a0*/  @!P5 LDS.128 R12, [R36+0x1a400] ;  /* 0x01a40000240cd984 */ /* 0x000ee20000000c00 */
[----:B------:R-:W-:-:S05]  /*f8b0*/  @!P5 IMAD.SHL.U32 R48, R170, 0x10, RZ ;  /* 0x00000010aa30d824 */ /* 0x000fca00078e00ff */
[----:B--2---:R-:W-:-:S04]  /*f8c0*/  @!P5 IADD3 R42, P6, R48, R47, RZ ;  /* 0x0000002f302ad210 */ /* 0x004fc80007fde0ff */
[----:B------:R-:W-:-:S05]  /*f8d0*/  @!P5 LEA.HI.X.SX32 R43, R48, R45, 0x1, P6 ;  /* 0x0000002d302bd211 */ /* 0x000fca00030f0eff */
[----:B---3--:R2:W-:Y:S01]  /*f8e0*/  @!P5 ST.E.128 desc[UR50][R42.64], R12 ;  /* 0x0000000c2a00d985 */ /* 0x0085e2000c101d32 */
[----:B------:R-:W-:-:S13]  /*f8f0*/  ISETP.GE.AND P5, PT, R4, UR4, PT ;  /* 0x0000000404007c0c */ /* 0x000fda000bfa6270 */
[----:B------:R-:W3:Y:S01]  /*f900*/  @!P5 LDS.128 R12, [R37+0x1cc00] ;  /* 0x01cc0000250cd984 */ /* 0x000ee20000000c00 */
[----:B------:R-:W-:-:S05]  /*f910*/  @!P5 IMAD.SHL.U32 R48, R171, 0x10, RZ ;  /* 0x00000010ab30d824 */ /* 0x000fca00078e00ff */
[----:B--2---:R-:W-:-:S04]  /*f920*/  @!P5 IADD3 R42, P6, R48, R47, RZ ;  /* 0x0000002f302ad210 */ /* 0x004fc80007fde0ff */
[----:B------:R-:W-:-:S05]  /*f930*/  @!P5 LEA.HI.X.SX32 R43, R48, R45, 0x1, P6 ;  /* 0x0000002d302bd211 */ /* 0x000fca00030f0eff */
[----:B---3--:R2:W-:Y:S01]  /*f940*/  @!P5 ST.E.128 desc[UR50][R42.64], R12 ;  /* 0x0000000c2a00d985 */ /* 0x0085e2000c101d32 */
[----:B------:R-:W-:-:S03]  /*f950*/  ISETP.GE.AND P5, PT, R193, UR4, PT ;  /* 0x00000004c1007c0c */ /* 0x000fc6000bfa6270 */
[----:B------:R-:W3:Y:S10]  /*f960*/  @!P2 LDS.128 R12, [R36+0x1cc00] ;  /* 0x01cc0000240ca984 */ /* 0x000ef40000000c00 */
[----:B--2---:R-:W-:-:S05]  /*f970*/  @!P5 IADD3 R42, P6, R193, R47, RZ ;  /* 0x0000002fc12ad210 */ /* 0x004fca0007fde0ff */
[----:B------:R-:W-:Y:S01]  /*f980*/  @!P5 IMAD.X R43, R45, 0x1, R203, P6 ;  /* 0x000000012d2bd824 */ /* 0x000fe200030e06cb */
[----:B---3--:R-:W-:Y:S04]  /*f990*/  @!P2 ST.E.128 desc[UR50][R40.64], R12 ;  /* 0x0000000c2800a985 */ /* 0x008fe8000c101d32 */
[----:B------:R-:W2:Y:S04]  /*f9a0*/  @!P4 LDS.128 R12, [R37+0x1f400] ;  /* 0x01f40000250cc984 */ /* 0x000ea80000000c00 */
[----:B--2---:R-:W-:Y:S04]  /*f9b0*/  @!P4 ST.E.128 desc[UR50][R38.64], R12 ;  /* 0x0000000c2600c985 */ /* 0x004fe8000c101d32 */
[----:B------:R-:W2:Y:S04]  /*f9c0*/  @!P5 LDS.128 R12, [R36+0x1f400] ;  /* 0x01f40000240cd984 */ /* 0x000ea80000000c00 */
[----:B--2---:R4:W-:Y:S02]  /*f9d0*/  @!P5 ST.E.128 desc[UR50][R42.64], R12 ;  /* 0x0000000c2a00d985 */ /* 0x0049e4000c101d32 */
.L_x_529:
[----:B------:R-:W-:Y:S05]  /*f9e0*/  BSYNC B1 ;  /* 0x0000000000017941 */ /* 0x000fea0003800000 */
.L_x_528:
[----:B------:R-:W-:-:S03]  /*f9f0*/  UMOV UR4, 0xffffffff ;  /* 0xffffffff00047882 */ /* 0x000fc60000000000 */
[----:B------:R-:W-:Y:S05]  /*fa00*/  BRA.DIV UR4, `(.L_x_530) ;  /* 0x000001d604a47947 */ /* 0x000fea000b800000 */
[----:B--2---:R2:W0:Y:S04]  /*fa10*/  SHFL.IDX PT, R45, R46, 0x1, 0x1e1f ;  /* 0x003e1f002e2d7f89 */ /* 0x00442800000e0000 */
[----:B---3--:R2:W3:Y:S02]  /*fa20*/  SHFL.IDX PT, R47, R44, 0x1, 0x1e1f ;  /* 0x003e1f002c2f7f89 */ /* 0x0084e400000e0000 */
.L_x_802:
[----:B------:R-:W-:-:S13]  /*fa30*/  ISETP.GE.AND P2, PT, R49, 0x81, PT ;  /* 0x000000813100780c */ /* 0x000fda0003f46270 */
[----:B------:R-:W-:Y:S05]  /*fa40*/  @!P2 BRA `(.L_x_470) ;  /* 0x000000000084a947 */ /* 0x000fea0003800000 */
[----:B------:R-:W-:Y:S02]  /*fa50*/  ULDC UR4, c[0x0][0x2f4] ;  /* 0x0000bd0000047ab9 */ /* 0x000fe40000000800 */
[----:B------:R-:W-:-:S13]  /*fa60*/  ISETP.GE.AND P5, PT, R16, UR4, PT ;  /* 0x0000000410007c0c */ /* 0x000fda000bfa6270 */
[----:B----4-:R-:W4:Y:S01]  /*fa70*/  @!P5 LDS.128 R12, [R37+0x1c400] ;  /* 0x01c40000250cd984 */ /* 0x010f220000000c00 */
[----:B---3--:R-:W-:-:S04]  /*fa80*/  @!P5 IADD3 R42, P2, R16, R47, RZ ;  /* 0x0000002f102ad210 */ /* 0x008fc80007f5e0ff */
[----:B0-----:R-:W-:Y:S02]  /*fa90*/  @!P5 IADD3.X R43, R45, R17, RZ, P2, !PT ;  /* 0x000000112d2bd210 */ /* 0x001fe400017fe4ff */
[----:B------:R-:W-:-:S13]  /*faa0*/  ISETP.GE.AND P2, PT, R168, UR4, PT ;  /* 0x00000004a8007c0c */ /* 0x000fda000bf46270 */
[----:B------:R-:W-:-:S05]  /*fab0*/  @!P2 IADD3 R40, P4, R168, R47, RZ ;  /* 0x0000002fa828a210 */ /* 0x000fca0007f9e0ff */
[----:B------:R-:W-:Y:S01]  /*fac0*/  @!P2 IMAD.X R41, R45, 0x1, R194, P4 ;  /* 0x000000012d29a824 */ /* 0x000fe200020e06c2 */
[----:B------:R-:W-:-:S13]  /*fad0*/  ISETP.GE.AND P4, PT, R192, UR4, PT ;  /* 0x00000004c0007c0c */ /* 0x000fda000bf86270 */
[----:B------:R-:W-:Y:S01]  /*fae0*/  @!P4 IADD3 R38, P6, R192, R47, RZ ;  /* 0x0000002fc026c210 */ /* 0x000fe20007fde0ff */
[----:B----4-:R0:W-:Y:S01]  /*faf0*/  @!P5 ST.E.128 desc[UR50][R42.64], R12 ;  /* 0x0000000c2a00d985 */ /* 0x0101e2000c101d32 */
[----:B------:R-:W-:-:S03]  /*fb00*/  ISETP.GE.AND P5, PT, R3, UR4, PT ;  /* 0x0000000403007c0c */ /* 0x000fc6000bfa6270 */
[----:B------:R-:W-:-:S10]  /*fb10*/  @!P4 IMAD.X R39, R45, 0x1, R204, P6 ;  /* 0x000000012d27c824 */ /* 0x000fd400030e06cc */
[----:B------:R-:W3:Y:S01]  /*fb20*/  @!P5 LDS.128 R12, [R36+0x1c400] ;  /* 0x01c40000240cd984 */ /* 0x000ee20000000c00 */
[----:B--2---:R-:W-:-:S05]  /*fb30*/  @!P5 IMAD.SHL.U32 R44, R170, 0x10, RZ ;  /* 0x00000010aa2cd824 */ /* 0x004fca00078e00ff */
[----:B0-----:R-:W-:-:S04]  /*fb40*/  @!P5 IADD3 R42, P6, R44, R47, RZ ;  /* 0x0000002f2c2ad210 */ /* 0x001fc80007fde0ff */
[----:B------:R-:W-:-:S05]  /*fb50*/  @!P5 LEA.HI.X.SX32 R43, R44, R45, 0x1, P6 ;  /* 0x0000002d2c2bd211 */ /* 0x000fca00030f0eff */
[----:B---3--:R0:W-:Y:S01]  /*fb60*/  @!P5 ST.E.128 desc[UR50][R42.64], R12 ;  /* 0x0000000c2a00d985 */ /* 0x0081e2000c101d32 */
[----:B------:R-:W-:-:S13]  /*fb70*/  ISETP.GE.AND P5, PT, R4, UR4, PT ;  /* 0x0000000404007c0c */ /* 0x000fda000bfa6270 */
[----:B------:R-:W2:Y:S01]  /*fb80*/  @!P5 LDS.128 R12, [R37+0x1ec00] ;  /* 0x01ec0000250cd984 */ /* 0x000ea20000000c00 */
[----:B------:R-:W-:-:S04]  /*fb90*/  @!P5 SHF.L.U32 R44, R171, 0x4, RZ ;  /* 0x00000004ab2cd819 */ /* 0x000fc800000006ff */
[----:B0-----:R-:W-:-:S04]  /*fba0*/  @!P5 IADD3 R42, P6, R44, R47, RZ ;  /* 0x0000002f2c2ad210 */ /* 0x001fc80007fde0ff */
[----:B------:R-:W-:-:S05]  /*fbb0*/  @!P5 LEA.HI.X.SX32 R43, R44, R45, 0x1, P6 ;  /* 0x0000002d2c2bd211 */ /* 0x000fca00030f0eff */
[----:B--2---:R0:W-:Y:S01]  /*fbc0*/  @!P5 ST.E.128 desc[UR50][R42.64], R12 ;  /* 0x0000000c2a00d985 */ /* 0x0041e2000c101d32 */
[----:B------:R-:W-:-:S03]  /*fbd0*/  ISETP.GE.AND P5, PT, R193, UR4, PT ;  /* 0x00000004c1007c0c */ /* 0x000fc6000bfa6270 */
[----:B------:R-:W2:Y:S10]  /*fbe0*/  @!P2 LDS.128 R12, [R36+0x1ec00] ;  /* 0x01ec0000240ca984 */ /* 0x000eb40000000c00 */
[----:B0-----:R-:W-:-:S05]  /*fbf0*/  @!P5 IADD3 R42, P6, R193, R47, RZ ;  /* 0x0000002fc12ad210 */ /* 0x001fca0007fde0ff */
[----:B------:R-:W-:Y:S01]  /*fc00*/  @!P5 IMAD.X R43, R45, 0x1, R203, P6 ;  /* 0x000000012d2bd824 */ /* 0x000fe200030e06cb */
[----:B--2---:R-:W-:Y:S04]  /*fc10*/  @!P2 ST.E.128 desc[UR50][R40.64], R12 ;  /* 0x0000000c2800a985 */ /* 0x004fe8000c101d32 */
[----:B------:R-:W0:Y:S04]  /*fc20*/  @!P4 LDS.128 R12, [R37+0x21400] ;  /* 0x02140000250cc984 */ /* 0x000e280000000c00 */
[----:B0-----:R-:W-:Y:S04]  /*fc30*/  @!P4 ST.E.128 desc[UR50][R38.64], R12 ;  /* 0x0000000c2600c985 */ /* 0x001fe8000c101d32 */
[----:B------:R-:W0:Y:S04]  /*fc40*/  @!P5 LDS.128 R12, [R36+0x21400] ;  /* 0x02140000240cd984 */ /* 0x000e280000000c00 */
[----:B0-----:R0:W-:Y:S02]  /*fc50*/  @!P5 ST.E.128 desc[UR50][R42.64], R12 ;  /* 0x0000000c2a00d985 */ /* 0x0011e4000c101d32 */
.L_x_470:
[----:B------:R-:W-:Y:S05]  /*fc60*/  BSYNC B0 ;  /* 0x0000000000007941 */ /* 0x000fea0003800000 */
.L_x_434:
[----:B----4-:R-:W4:Y:S01]  /*fc70*/  S2R R11, SR_TID.X ;  /* 0x00000000000b7919 */ /* 0x010f220000002100 */
[----:B------:R-:W-:Y:S01]  /*fc80*/  @!PT LDS RZ, [RZ] ;  /* 0x00000000fffff984 */ /* 0x000fe20000000800 */
[----:B------:R-:W-:Y:S01]  /*fc90*/  @!PT LDS RZ, [RZ] ;  /* 0x00000000fffff984 */ /* 0x000fe20000000800 */
[----:B------:R-:W-:Y:S01]  /*fca0*/  @!PT LDS RZ, [RZ] ;  /* 0x00000000fffff984 */ /* 0x000fe20000000800 */
[----:B------:R-:W-:Y:S01]  /*fcb0*/  @!PT LDS RZ, [RZ] ;  /* 0x00000000fffff984 */ /* 0x000fe20000000800 */
[----:B------:R5:W-:Y:S06]  /*fcc0*/  MEMBAR.ALL.CTA ;  /* 0x0000000000007992 */ /* 0x000bec0000008000 */
[----:B-----5:R-:W5:Y:S01]  /*fcd0*/  FENCE.VIEW.ASYNC.S ;  /* 0x00000000000073c6 */ /* 0x020f620000000000 */
[----:B------:R-:W-:Y:S05]  /*fce0*/  WARPSYNC.ALL ;  /* 0x0000000000007948 */ /* 0x000fea0003800000 */
[----:B------:R-:W-:Y:S01]  /*fcf0*/  BSSY B0, `(.L_x_531) ;  /* 0x0000008000007945 */ /* 0x000fe20003800000 */
[----:B-----5:R0:W-:Y:S01]  /*fd00*/  BAR.SYNC.DEFER_BLOCKING R158, 0x80 ;  /* 0x0002009e0000751d */ /* 0x0201e20000010000 */
[----:B----4-:R-:W-:-:S13]  /*fd10*/  LOP3.LUT P2, RZ, R11, 0x7f, RZ, 0xc0, !PT ;  /* 0x0000007f0bff7812 */ /* 0x010fda000784c0ff */
[----:B------:R-:W-:-:S05]  /*fd20*/  @!P2 VIADD R11, R91, 0x298a0 ;  /* 0x000298a05b0ba836 */ /* 0x000fca0000000000 */
[----:B------:R-:W-:-:S04]  /*fd30*/  @!P2 PRMT R11, RZ, 0x654, R11 ;  /* 0x00000654ff0ba816 */ /* 0x000fc8000000000b */
[----:B------:R4:W-:Y:S01]  /*fd40*/  @!P2 SYNCS.ARRIVE.TRANS64.RED.A1T0 RZ, [R11+URZ], RZ ;  /* 0x000000ff0bffa9a7 */ /* 0x0009e2000810043f */
[----:B0-----:R-:W-:Y:S05]  /*fd50*/  @!P1 BRA `(.L_x_532) ;  /* 0x0000000000049947 */ /* 0x001fea0003800000 */
[----:B------:R-:W-:Y:S01]  /*fd60*/  BPT.TRAP 0x1 ;  /* 0x000000040000795c */ /* 0x000fe20000300000 */
.L_x_532:
[----:B------:R-:W-:Y:S05]  /*fd70*/  BSYNC B0 ;  /* 0x0000000000007941 */ /* 0x000fea0003800000 */
.L_x_531:
[----:B------:R-:W0:Y:S01]  /*fd80*/  SYNCS.PHASECHK.TRANS64.TRYWAIT P1, [R91+URZ+0x298b0], R92 ;  /* 0x0298b05c5b0075a7 */ /* 0x000e22000802017f */
[----:B------:R-:W-:Y:S04]  /*fd90*/  BSSY B0, `(.L_x_533) ;  /* 0x0000002000007945 */ /* 0x000fe80003800000 */
[----:B0-----:R-:W-:Y:S05]  /*fda0*/  @!P1 BRA `(.L_x_534) ;  /* 0x000001d400089947 */ /* 0x001fea0003800000 */
.L_x_803:
[----:B------:R-:W-:Y:S05]  /*fdb0*/  BSYNC B0 ;  /* 0x0000000000007941 */ /* 0x000fea0003800000 */
.L_x_533:
[----:B------:R-:W-:Y:S01]  /*fdc0*/  ULDC.64 UR4, c[0x0][0x328] ;  /* 0x0000ca0000047ab9 */ /* 0x000fe20000000a00 */
[----:B------:R-:W-:Y:S01]  /*fdd0*/  ULDC.64 UR6, c[0x0][0x318] ;  /* 0x0000c60000067ab9 */ /* 0x000fe20000000a00 */
[----:B------:R-:W-:Y:S01]  /*fde0*/  IMAD R88, R88, UR4, RZ ;  /* 0x0000000458587c24 */ /* 0x000fe2000f8e02ff */
[----:B------:R-:W-:Y:S01]  /*fdf0*/  BSSY B0, `(.L_x_535) ;  /* 0x000002e000007945 */ /* 0x000fe20003800000 */
[----:B------:R-:W-:-:S04]  /*fe00*/  IMAD.WIDE.U32 R12, R35, UR4, RZ ;  /* 0x00000004230c7c25 */ /* 0x000fc8000f8e00ff */
[----:B------:R-:W-:Y:S01]  /*fe10*/  IMAD R35, R35, UR5, R88 ;  /* 0x0000000523237c24 */ /* 0x000fe2000f8e0258 */
[----:B------:R-:W-:Y:S01]  /*fe20*/  ULDC.64 UR4, c[0x0][0x338] ;  /* 0x0000ce0000047ab9 */ /* 0x000fe20000000a00 */
[----:B------:R-:W-:Y:S02]  /*fe30*/  IMAD.IADD R90, R90, 0x1, -R195 ;  /* 0x000000015a5a7824 */ /* 0x000fe400078e0ac3 */
[----:B------:R-:W-:Y:S02]  /*fe40*/  IMAD R89, R89, UR4, RZ ;  /* 0x0000000459597c24 */ /* 0x000fe4000f8e02ff */
[----:B------:R-:W-:Y:S02]  /*fe50*/  IMAD.IADD R13, R13, 0x1, R35 ;  /* 0x000000010d0d7824 */ /* 0x000fe400078e0223 */
[C---:B------:R-:W-:Y:S02]  /*fe60*/  IMAD R89, R34.reuse, UR5, R89 ;  /* 0x0000000522597c24 */ /* 0x040fe4000f8e0259 */
[----:B------:R-:W-:Y:S01]  /*fe70*/  IMAD.WIDE.U32 R12, R34, UR4, R12 ;  /* 0x00000004220c7c25 */ /* 0x000fe2000f8e000c */
[----:B------:R-:W-:-:S04]  /*fe80*/  ULDC.64 UR4, c[0x0][0x330] ;  /* 0x0000cc0000047ab9 */ /* 0x000fc80000000a00 */
[----:B------:R-:W-:-:S03]  /*fe90*/  IADD3 R13, R13, R89, RZ ;  /* 0x000000590d0d7210 */ /* 0x000fc60007ffe0ff */
[----:B------:R-:W-:-:S04]  /*fea0*/  IMAD.WIDE.U32 R12, R169, UR4, R12 ;  /* 0x00000004a90c7c25 */ /* 0x000fc8000f8e000c */
[----:B----4-:R-:W-:Y:S01]  /*feb0*/  IMAD R11, R169, UR5, R13 ;  /* 0x00000005a90b7c24 */ /* 0x010fe2000f8e020d */
[----:B------:R-:W-:-:S04]  /*fec0*/  IADD3 R40, P1, R12, UR6, RZ ;  /* 0x000000060c287c10 */ /* 0x000fc8000ff3e0ff */
[----:B------:R-:W-:Y:S01]  /*fed0*/  IADD3.X R41, R11, UR7, RZ, P1, !PT ;  /* 0x000000070b297c10 */ /* 0x000fe20008ffe4ff */
[----:B------:R-:W-:Y:S01]  /*fee0*/  IMAD R11, R19, 0x5000, R216 ;  /* 0x00005000130b7824 */ /* 0x000fe200078e02d8 */
[----:B------:R-:W-:Y:S01]  /*fef0*/  ISETP.GE.AND P1, PT, R90, 0x1, PT ;  /* 0x000000015a00780c */ /* 0x000fe20003f26270 */
[----:B------:R0:W4:Y:S02]  /*ff00*/  SHFL.IDX PT, R43, R40, RZ, 0x1e1f ;  /* 0x001e1fff282b7589 */ /* 0x00012400000e0000 */
[C---:B------:R-:W-:Y:S01]  /*ff10*/  IMAD.IADD R42, R18.reuse, 0x1, R11 ;  /* 0x00000001122a7824 */ /* 0x040fe200078e020b */
[CC--:B--2---:R-:W-:Y:S02]  /*ff20*/  IADD3 R44, R18.reuse, R11.reuse, R123 ;  /* 0x0000000b122c7210 */ /* 0x0c4fe40007ffe07b */
[CC--:B------:R-:W-:Y:S02]  /*ff30*/  IADD3 R45, R18.reuse, R11.reuse, R122 ;  /* 0x0000000b122d7210 */ /* 0x0c0fe40007ffe07a */
[----:B------:R-:W-:-:S02]  /*ff40*/  IADD3 R46, R18, R11, R130 ;  /* 0x0000000b122e7210 */ /* 0x000fc40007ffe082 */
[----:B------:R0:W2:Y:S03]  /*ff50*/  SHFL.IDX PT, R11, R41, RZ, 0x1e1f ;  /* 0x001e1fff290b7589 */ /* 0x0000a600000e0000 */
[----:B------:R-:W-:Y:S05]  /*ff60*/  @!P1 BRA `(.L_x_536) ;  /* 0x0000000000589947 */ /* 0x000fea0003800000 */
[----:B------:R-:W-:Y:S02]  /*ff70*/  ISETP.NE.AND P5, PT, R6, RZ, PT ;  /* 0x000000ff0600720c */ /* 0x000fe40003fa5270 */
[----:B------:R-:W-:-:S11]  /*ff80*/  ISETP.NE.AND P4, PT, R7, RZ, PT ;  /* 0x000000ff0700720c */ /* 0x000fd60003f85270 */
[----:B-1--4-:R-:W-:Y:S02]  /*ff90*/  @P5 IADD3 R36, P1, R16, R43, RZ ;  /* 0x0000002b10245210 */ /* 0x012fe40007f3e0ff */
[----:B------:R-:W-:-:S03]  /*ffa0*/  @P4 SHF.L.U32 R12, R170, 0x4, RZ ;  /* 0x00000004aa0c4819 */ /* 0x000fc600000006ff */
[----:B--2---:R-:W-:Y:S01]  /*ffb0*/  @P5 IMAD.X R37, R11, 0x1, R17, P1 ;  /* 0x000000010b255824 */ /* 0x004fe200008e0611 */
[----:B------:R-:W-:-:S04]  /*ffc0*/  @P4 IADD3 R38, P1, R12, R43, RZ ;  /* 0x0000002b0c264210 */ /* 0x000fc80007f3e0ff */
[----:B------:R-:W-:Y:S02]  /*ffd0*/  @P4 LEA.HI.X.SX32 R39, R12, R11, 0x1, P1 ;  /* 0x0000000b0c274211 */ /* 0x000fe400008f0eff */
[----:B------:R-:W-:-:S13]  /*ffe0*/  ISETP.NE.AND P1, PT, R8, RZ, PT ;  /* 0x000000ff0800720c */ /* 0x000fda0003f25270 */
[----:B------:R-:W-:-:S05]  /*fff0*/  @P1 IMAD.SHL.U32 R12, R171, 0x10, RZ ;  /* 0x00000010ab0c1824 */ /* 0x000fca00078e00ff */
[----:B------:R-:W-:-:S04]  /*10000*/  @P1 IADD3 R34, P6, R12, R43, RZ ;  /* 0x0000002b0c221210 */ /* 0x000fc80007fde0ff */
[----:B------:R-:W-:Y:S02]  /*10010*/  @P1 LEA.HI.X.SX32 R35, R12, R11, 0x1, P6 ;  /* 0x0000000b0c231211 */ /* 0x000fe400030f0eff */
[----:B------:R-:W1:Y:S04]  /*10020*/  @P5 LDS.128 R12, [R42+0xa400] ;  /* 0x00a400002a0c5984 */ /* 0x000e680000000c00 */
[----:B-1----:R1:W-:Y:S01]  /*10030*/  @P5 ST.E.128 desc[UR50][R36.64], R12 ;  /* 0x0000000c24005985 */ /* 0x0023e2000c101d32 */
[----:B------:R-:W-:-:S03]  /*10040*/  ISETP.NE.AND P5, PT, R9, RZ, PT ;  /* 0x000000ff0900720c */ /* 0x000fc60003fa5270 */
[----:B------:R-:W2:Y:S10]  /*10050*/  @P4 LDS.128 R12, [R44+0xa400] ;  /* 0x00a400002c0c4984 */ /* 0x000eb40000000c00 */
[----:B-1----:R-:W-:-:S05]  /*10060*/  @P5 IADD3 R36, P6, R168, R43, RZ ;  /* 0x0000002ba8245210 */ /* 0x002fca0007fde0ff */
[----:B------:R-:W-:Y:S01]  /*10070*/  @P5 IMAD.X R37, R11, 0x1, R194, P6 ;  /* 0x000000010b255824 */ /* 0x000fe200030e06c2 */
[----:B--2---:R-:W-:Y:S04]  /*10080*/  @P4 ST.E.128 desc[UR50][R38.64], R12 ;  /* 0x0000000c26004985 */ /* 0x004fe8000c101d32 */
[----:B------:R-:W1:Y:S04]  /*10090*/  @P1 LDS.128 R12, [R45+0xa400] ;  /* 0x00a400002d0c1984 */ /* 0x000e680000000c00 */
[----:B-1----:R-:W-:Y:S04]  /*100a0*/  @P1 ST.E.128 desc[UR50][R34.64], R12 ;  /* 0x0000000c22001985 */ /* 0x002fe8000c101d32 */
[----:B------:R-:W1:Y:S04]  /*100b0*/  @P5 LDS.128 R12, [R46+0xa400] ;  /* 0x00a400002e0c5984 */ /* 0x000e680000000c00 */
[----:B-1----:R1:W-:Y:S02]  /*100c0*/  @P5 ST.E.128 desc[UR50][R36.64], R12 ;  /* 0x0000000c24005985 */ /* 0x0023e4000c101d32 */
.L_x_536:
[----:B------:R-:W-:Y:S05]  /*100d0*/  BSYNC B0 ;  /* 0x0000000000007941 */ /* 0x000fea0003800000 */
.L_x_535:
[----:B------:R-:W-:Y:S01]  /*100e0*/  ISETP.GE.AND P1, PT, R90, 0x81, PT ;  /* 0x000000815a00780c */ /* 0x000fe20003f26270 */
[----:B0-----:R-:W0:Y:S01]  /*100f0*/  SHFL.IDX PT, R41, R41, 0x1, 0x1e1f ;  /* 0x003e1f0029297f89 */ /* 0x001e2200000e0000 */
[----:B------:R-:W-:Y:S03]  /*10100*/  BSSY B0, `(.L_x_537) ;  /* 0x0000019000007945 */ /* 0x000fe60003800000 */
[----:B--2---:R2:W0:Y:S08]  /*10110*/  SHFL.IDX PT, R11, R40, 0x1, 0x1e1f ;  /* 0x003e1f00280b7f89 */ /* 0x00443000000e0000 */
[----:B--2---:R-:W-:Y:S05]  /*10120*/  @!P1 BRA `(.L_x_538) ;  /* 0x0000000000589947 */ /* 0x004fea0003800000 */
[----:B------:R-:W-:Y:S02]  /*10130*/  ISETP.NE.AND P5, PT, R6, RZ, PT ;  /* 0x000000ff0600720c */ /* 0x000fe40003fa5270 */
[----:B------:R-:W-:-:S11]  /*10140*/  ISETP.NE.AND P4, PT, R7, RZ, PT ;  /* 0x000000ff0700720c */ /* 0x000fd60003f85270 */
[----:B01----:R-:W-:Y:S02]  /*10150*/  @P5 IADD3 R36, P1, R16, R11, RZ ;  /* 0x0000000b10245210 */ /* 0x003fe40007f3e0ff */
[----:B------:R-:W-:-:S03]  /*10160*/  @P4 SHF.L.U32 R12, R170, 0x4, RZ ;  /* 0x00000004aa0c4819 */ /* 0x000fc600000006ff */
[----:B------:R-:W-:Y:S01]  /*10170*/  @P5 IMAD.X R37, R41, 0x1, R17, P1 ;  /* 0x0000000129255824 */ /* 0x000fe200008e0611 */
[----:B------:R-:W-:-:S04]  /*10180*/  @P4 IADD3 R38, P1, R12, R11, RZ ;  /* 0x0000000b0c264210 */ /* 0x000fc80007f3e0ff */
[----:B------:R-:W-:Y:S02]  /*10190*/  @P4 LEA.HI.X.SX32 R39, R12, R41, 0x1, P1 ;  /* 0x000000290c274211 */ /* 0x000fe400008f0eff */
[----:B------:R-:W-:-:S13]  /*101a0*/  ISETP.NE.AND P1, PT, R8, RZ, PT ;  /* 0x000000ff0800720c */ /* 0x000fda0003f25270 */
[----:B------:R-:W-:-:S05]  /*101b0*/  @P1 IMAD.SHL.U32 R12, R171, 0x10, RZ ;  /* 0x00000010ab0c1824 */ /* 0x000fca00078e00ff */
[----:B------:R-:W-:-:S04]  /*101c0*/  @P1 IADD3 R34, P6, R12, R11, RZ ;  /* 0x0000000b0c221210 */ /* 0x000fc80007fde0ff */
[----:B------:R-:W-:Y:S02]  /*101d0*/  @P1 LEA.HI.X.SX32 R35, R12, R41, 0x1, P6 ;  /* 0x000000290c231211 */ /* 0x000fe400030f0eff */
[----:B------:R-:W0:Y:S04]  /*101e0*/  @P5 LDS.128 R12, [R42+0xe400] ;  /* 0x00e400002a0c5984 */ /* 0x000e280000000c00 */
[----:B0-----:R0:W-:Y:S01]  /*101f0*/  @P5 ST.E.128 desc[UR50][R36.64], R12 ;  /* 0x0000000c24005985 */ /* 0x0011e2000c101d32 */
[----:B------:R-:W-:-:S03]  /*10200*/  ISETP.NE.AND P5, PT, R9, RZ, PT ;  /* 0x000000ff0900720c */ /* 0x000fc60003fa5270 */
[----:B------:R-:W1:Y:S10]  /*10210*/  @P4 LDS.128 R12, [R44+0xe400] ;  /* 0x00e400002c0c4984 */ /* 0x000e740000000c00 */
[----:B0-----:R-:W-:-:S05]  /*10220*/  @P5 IADD3 R36, P6, R168, R11, RZ ;  /* 0x0000000ba8245210 */ /* 0x001fca0007fde0ff */
[----:B------:R-:W-:Y:S01]  /*10230*/  @P5 IMAD.X R37, R41, 0x1, R194, P6 ;  /* 0x0000000129255824 */ /* 0x000fe200030e06c2 */
[----:B-1----:R-:W-:Y:S04]  /*10240*/  @P4 ST.E.128 desc[UR50][R38.64], R12 ;  /* 0x0000000c26004985 */ /* 0x002fe8000c101d32 */
[----:B------:R-:W0:Y:S04]  /*10250*/  @P1 LDS.128 R12, [R45+0xe400] ;  /* 0x00e400002d0c1984 */ /* 0x000e280000000c00 */
[----:B0-----:R-:W-:Y:S04]  /*10260*/  @P1 ST.E.128 desc[UR50][R34.64], R12 ;  /* 0x0000000c22001985 */ /* 0x001fe8000c101d32 */
[----:B------:R-:W0:Y:S04]  /*10270*/  @P5 LDS.128 R12, [R46+0xe400] ;  /* 0x00e400002e0c5984 */ /* 0x000e280000000c00 */
[----:B0-----:R2:W-:Y:S02]  /*10280*/  @P5 ST.E.128 desc[UR50][R36.64], R12 ;  /* 0x0000000c24005985 */ /* 0x0015e4000c101d32 */
.L_x_538:
[----:B------:R-:W-:Y:S05]  /*10290*/  BSYNC B0 ;  /* 0x0000000000007941 */ /* 0x000fea0003800000 */
.L_x_537:
[----:B0-----:R-:W5:Y:S01]  /*102a0*/  LDL R11, [R1] ;  /* 0x00000000010b7983 */ /* 0x001f620000100800 */
[----:B-1----:R-:W-:Y:S01]  /*102b0*/  @!P2 VIADD R91, R91, 0x298c0 ;  /* 0x000298c05b5ba836 */ /* 0x002fe20000000000 */
[----:B------:R-:W-:Y:S01]  /*102c0*/  IADD3 R19, R19, 0x1, RZ ;  /* 0x0000000113137810 */ /* 0x000fe20007ffe0ff */
[----:B------:R-:W-:Y:S01]  /*102d0*/  @!PT LDS RZ, [RZ] ;  /* 0x00000000fffff984 */ /* 0x000fe20000000800 */
[----:B------:R-:W-:Y:S01]  /*102e0*/  @!PT LDS RZ, [RZ] ;  /* 0x00000000fffff984 */ /* 0x000fe20000000800 */
[----:B------:R-:W-:Y:S01]  /*102f0*/  @!PT LDS RZ, [RZ] ;  /* 0x00000000fffff984 */ /* 0x000fe20000000800 */
[----:B------:R-:W-:Y:S01]  /*10300*/  @!PT LDS RZ, [RZ] ;  /* 0x00000000fffff984 */ /* 0x000fe20000000800 */
[----:B------:R0:W-:Y:S06]  /*10310*/  MEMBAR.ALL.CTA ;  /* 0x0000000000007992 */ /* 0x0001ec0000008000 */
[----:B0-----:R-:W0:Y:S02]  /*10320*/  FENCE.VIEW.ASYNC.S ;  /* 0x00000000000073c6 */ /* 0x001e240000000000 */
[----:B0-----:R0:W-:Y:S01]  /*10330*/  BAR.SYNC.DEFER_BLOCKING R158, 0x80 ;  /* 0x0002009e0000751d */ /* 0x0011e20000010000 */
[----:B------:R-:W-:-:S02]  /*10340*/  ISETP.NE.AND P1, PT, R19, 0x2, PT ;  /* 0x000000021300780c */ /* 0x000fc40003f25270 */
[----:B------:R-:W-:Y:S02]  /*10350*/  @!P2 PRMT R91, RZ, 0x654, R91 ;  /* 0x00000654ff5ba816 */ /* 0x000fe4000000005b */
[----:B------:R-:W-:Y:S02]  /*10360*/  SEL R19, R19, RZ, P1 ;  /* 0x000000ff13137207 */ /* 0x000fe40000800000 */
[----:B------:R0:W-:Y:S01]  /*10370*/  @!P2 SYNCS.ARRIVE.TRANS64.RED.A1T0 RZ, [R91+URZ], RZ ;  /* 0x000000ff5bffa9a7 */ /* 0x0001e2000810043f */
[----:B-----5:R-:W-:Y:S02]  /*10380*/  LOP3.LUT P4, RZ, R11, 0x2, RZ, 0xc0, !PT ;  /* 0x000000020bff7812 */ /* 0x020fe4000788c0ff */
[----:B------:R-:W-:-:S04]  /*10390*/  SEL R11, RZ, 0x1, P1 ;  /* 0x00000001ff0b7807 */ /* 0x000fc80000800000 */
[----:B------:R-:W-:-:S07]  /*103a0*/  LOP3.LUT R196, R196, R11, RZ, 0x3c, !PT ;  /* 0x0000000bc4c47212 */ /* 0x000fce00078e3cff */
[----:B0-----:R-:W-:Y:S05]  /*103b0*/  @P4 BRA `(.L_x_539) ;  /* 0xffffff2400fc4947 */ /* 0x001fea000383ffff */
[----:B--2---:R-:W0:Y:S01]  /*103c0*/  S2R R12, SR_TID.X ;  /* 0x00000000000c7919 */ /* 0x004e220000002100 */
[----:B------:R-:W-:Y:S02]  /*103d0*/  PLOP3.LUT P0, PT, PT, PT, PT, 0x8, 0x0 ;  /* 0x000000000000781c */ /* 0x000fe40003f0e170 */
[----:B0-----:R-:W-:-:S04]  /*103e0*/  SHF.R.U32.HI R12, RZ, 0x7, R12 ;  /* 0x00000007ff0c7819 */ /* 0x001fc8000001160c */
[----:B------:R-:W-:-:S13]  /*103f0*/  ISETP.NE.AND P4, PT, R12, 0x1, PT ;  /* 0x000000010c00780c */ /* 0x000fda0003f85270 */
[----:B------:R-:W-:Y:S06]  /*10400*/  @!P4 BAR.ARV 0x9, 0x100 ;  /* 0x024400000000cb1d */ /* 0x000fec0000002000 */
.L_x_429:
[----:B------:R-:W-:Y:S01]  /*10410*/  IMAD.MOV.U32 R0, RZ, RZ, RZ ;  /* 0x000000ffff007224 */ /* 0x000fe200078e00ff */
[----:B------:R-:W-:Y:S06]  /*10420*/  @P0 BRA `(.L_x_540) ;  /* 0x00000000000c0947 */ /* 0x000fec0003800000 */
[----:B------:R-:W1:Y:S01]  /*10430*/  FENCE.VIEW.ASYNC.G ;  /* 0x00000000000073c6 */ /* 0x000e620000000100 */
[----:B------:R-:W-:Y:S05]  /*10440*/  WARPSYNC.ALL ;  /* 0x0000000000007948 */ /* 0x000fea0003800000 */
[----:B-1----:R-:W-:Y:S06]  /*10450*/  BAR.ARV 0xc, 0x180 ;  /* 0x0306000000007b1d */ /* 0x002fec0000002000 */
.L_x_540:
[----:B------:R-:W2:Y:S01]  /*10460*/  LDL R2, [R1] ;  /* 0x0000000001027983 */ /* 0x000ea20000100800 */
[----:B------:R-:W-:Y:S01]  /*10470*/  BSSY B0, `(.L_x_541) ;  /* 0x0000021000007945 */ /* 0x000fe20003800000 */
[----:B--2---:R-:W-:-:S13]  /*10480*/  LOP3.LUT P0, RZ, R2, 0x8, RZ, 0xc0, !PT ;  /* 0x0000000802ff7812 */ /* 0x004fda000780c0ff */
[----:B------:R-:W-:Y:S05]  /*10490*/  @!P0 BRA `(.L_x_542) ;  /* 0x0000000000788947 */ /* 0x000fea0003800000 */
[----:B------:R-:W-:Y:S01]  /*104a0*/  ISETP.NE.AND P0, PT, R219, RZ, PT ;  /* 0x000000ffdb00720c */ /* 0x000fe20003f05270 */
[----:B------:R-:W-:-:S03]  /*104b0*/  ULDC UR4, c[0x0][0x9f0] ;  /* 0x00027c0000047ab9 */ /* 0x000fc60000000800 */
[----:B0-----:R-:W-:-:S04]  /*104c0*/  SEL R6, R219, UR4, P0 ;  /* 0x00000004db067c07 */ /* 0x001fc80008000000 */
[-C--:B------:R-:W-:Y:S02]  /*104d0*/  IABS R5, R6.reuse ;  /* 0x0000000600057213 */ /* 0x080fe40000000000 */
[----:B------:R-:W-:Y:S02]  /*104e0*/  IADD3 R0, R147, -0x1, R6 ;  /* 0xffffffff93007810 */ /* 0x000fe40007ffe006 */
[----:B------:R-:W0:Y:S01]  /*104f0*/  I2F.RP R4, R5 ;  /* 0x0000000500047306 */ /* 0x000e220000209400 */
[----:B------:R-:W-:-:S04]  /*10500*/  IABS R9, R6 ;  /* 0x0000000600097213 */ /* 0x000fc80000000000 */
[----:B------:R-:W-:-:S03]  /*10510*/  IADD3 R9, RZ, -R9, RZ ;  /* 0x80000009ff097210 */ /* 0x000fc60007ffe0ff */
[----:B0-----:R-:W0:Y:S02]  /*10520*/  MUFU.RCP R4, R4 ;  /* 0x0000000400047308 */ /* 0x001e240000001000 */
[----:B0-----:R-:W-:Y:S01]  /*10530*/  VIADD R2, R4, 0xffffffe ;  /* 0x0ffffffe04027836 */ /* 0x001fe20000000000 */
[----:B------:R-:W-:Y:S02]  /*10540*/  IABS R4, R0 ;  /* 0x0000000000047213 */ /* 0x000fe40000000000 */
[----:B------:R-:W-:-:S03]  /*10550*/  LOP3.LUT R0, R0, R6, RZ, 0x3c, !PT ;  /* 0x0000000600007212 */ /* 0x000fc600078e3cff */
[----:B------:R0:W1:Y:S01]  /*10560*/  F2I.FTZ.U32.TRUNC.NTZ R3, R2 ;  /* 0x0000000200037305 */ /* 0x000062000021f000 */
[----:B------:R-:W-:Y:S01]  /*10570*/  ISETP.GE.AND P2, PT, R0, RZ, PT ;  /* 0x000000ff0000720c */ /* 0x000fe20003f46270 */
[----:B0-----:R-:W-:Y:S02]  /*10580*/  IMAD.MOV.U32 R2, RZ, RZ, RZ ;  /* 0x000000ffff027224 */ /* 0x001fe400078e00ff */
[----:B-1----:R-:W-:-:S04]  /*10590*/  IMAD.MOV R8, RZ, RZ, -R3 ;  /* 0x000000ffff087224 */ /* 0x002fc800078e0a03 */
[----:B------:R-:W-:-:S04]  /*105a0*/  IMAD R7, R8, R5, RZ ;  /* 0x0000000508077224 */ /* 0x000fc800078e02ff */
[----:B------:R-:W-:-:S04]  /*105b0*/  IMAD.HI.U32 R3, R3, R7, R2 ;  /* 0x0000000703037227 */ /* 0x000fc800078e0002 */
[----:B------:R-:W-:Y:S02]  /*105c0*/  IMAD.MOV.U32 R2, RZ, RZ, R9 ;  /* 0x000000ffff027224 */ /* 0x000fe400078e0009 */
        /* <DEDUP_REMOVED lines=11> */
.L_x_542:
[----:B------:R-:W-:Y:S05]  /*10680*/  BSYNC B0 ;  /* 0x0000000000007941 */ /* 0x000fea0003800000 */
.L_x_541:
[-C--:B------:R-:W-:Y:S01]  /*10690*/  IMAD R211, R226, R0.reuse, RZ ;  /* 0x00000000e2d37224 */ /* 0x080fe200078e02ff */
[----:B------:R-:W-:Y:S02]  /*106a0*/  PLOP3.LUT P0, PT, PT, PT, PT, 0x80, 0x0 ;  /* 0x000000000000781c */ /* 0x000fe40003f0f070 */
[----:B------:R-:W-:Y:S02]  /*106b0*/  CS2R R88, SRZ ;  /* 0x0000000000587805 */ /* 0x000fe4000001ff00 */
[----:B------:R-:W-:Y:S02]  /*106c0*/  MOV R14, RZ ;  /* 0x000000ff000e7202 */ /* 0x000fe40000000f00 */
[----:B------:R-:W-:Y:S02]  /*106d0*/  CS2R R10, SRZ ;  /* 0x00000000000a7805 */ /* 0x000fe4000001ff00 */
[----:B------:R-:W-:Y:S02]  /*106e0*/  VIADDMNMX R147, R211, R0, R147, PT ;  /* 0x00000000d3937246 */ /* 0x000fe40003800193 */
[----:B------:R-:W-:-:S02]  /*106f0*/  CS2R R110, SRZ ;  /* 0x00000000006e7805 */ /* 0x000fc4000001ff00 */
[----:B------:R-:W-:Y:S02]  /*10700*/  CS2R R52, SRZ ;  /* 0x0000000000347805 */ /* 0x000fe4000001ff00 */
[----:B------:R-:W-:Y:S02]  /*10710*/  CS2R R98, SRZ ;  /* 0x0000000000627805 */ /* 0x000fe4000001ff00 */
[----:B------:R-:W-:Y:S01]  /*10720*/  ISETP.GT.AND P1, PT, R147, R211, PT ;  /* 0x000000d39300720c */ /* 0x000fe20003f24270 */
[----:B------:R-:W-:Y:S01]  /*10730*/  IMAD.MOV.U32 R69, RZ, RZ, RZ ;  /* 0x000000ffff457224 */ /* 0x000fe200078e00ff */
[----:B------:R-:W-:Y:S01]  /*10740*/  CS2R R36, SRZ ;  /* 0x0000000000247805 */ /* 0x000fe2000001ff00 */
[----:B------:R-:W-:Y:S01]  /*10750*/  IMAD.MOV.U32 R63, RZ, RZ, RZ ;  /* 0x000000ffff3f7224 */ /* 0x000fe200078e00ff */
[----:B------:R-:W-:Y:S02]  /*10760*/  CS2R R114, SRZ ;  /* 0x0000000000727805 */ /* 0x000fe4000001ff00 */
[----:B------:R-:W-:Y:S01]  /*10770*/  CS2R R56, SRZ ;  /* 0x0000000000387805 */ /* 0x000fe2000001ff00 */
[----:B------:R-:W-:Y:S01]  /*10780*/  IMAD.MOV.U32 R119, RZ, RZ, RZ ;  /* 0x000000ffff777224 */ /* 0x000fe200078e00ff */
[----:B------:R-:W-:-:S02]  /*10790*/  CS2R R112, SRZ ;  /* 0x0000000000707805 */ /* 0x000fc4000001ff00 */
[----:B------:R-:W-:Y:S02]  /*107a0*/  CS2R R60, SRZ ;  /* 0x00000000003c7805 */ /* 0x000fe4000001ff00 */
[----:B------:R-:W-:Y:S02]  /*107b0*/  CS2R R84, SRZ ;  /* 0x0000000000547805 */ /* 0x000fe4000001ff00 */
[----:B------:R-:W-:Y:S02]  /*107c0*/  MOV R117, RZ ;  /* 0x000000ff00757202 */ /* 0x000fe40000000f00 */
[----:B------:R-:W-:Y:S02]  /*107d0*/  CS2R R44, SRZ ;  /* 0x00000000002c7805 */ /* 0x000fe4000001ff00 */
[----:B------:R-:W-:Y:S01]  /*107e0*/  CS2R R40, SRZ ;  /* 0x0000000000287805 */ /* 0x000fe2000001ff00 */
[----:B------:R-:W-:Y:S01]  /*107f0*/  IMAD.MOV.U32 R0, RZ, RZ, RZ ;  /* 0x000000ffff007224 */ /* 0x000fe200078e00ff */
[----:B------:R-:W-:-:S02]  /*10800*/  CS2R R48, SRZ ;  /* 0x0000000000307805 */ /* 0x000fc4000001ff00 */
[----:B------:R-:W-:Y:S01]  /*10810*/  CS2R R108, SRZ ;  /* 0x00000000006c7805 */ /* 0x000fe2000001ff00 */
[----:B------:R-:W-:Y:S01]  /*10820*/  IMAD.MOV.U32 R82, RZ, RZ, RZ ;  /* 0x000000ffff527224 */ /* 0x000fe200078e00ff */
[----:B------:R-:W-:Y:S01]  /*10830*/  CS2R R92, SRZ ;  /* 0x00000000005c7805 */ /* 0x000fe2000001ff00 */
[----:B------:R-:W-:Y:S01]  /*10840*/  IMAD.MOV.U32 R121, RZ, RZ, RZ ;  /* 0x000000ffff797224 */ /* 0x000fe200078e00ff */
[----:B------:R-:W-:Y:S01]  /*10850*/  MOV R39, RZ ;  /* 0x000000ff00277202 */ /* 0x000fe20000000f00 */
[----:B------:R-:W-:Y:S01]  /*10860*/  IMAD.MOV.U32 R94, RZ, RZ, RZ ;  /* 0x000000ffff5e7224 */ /* 0x000fe200078e00ff */
[----:B------:R-:W-:Y:S02]  /*10870*/  CS2R R80, SRZ ;  /* 0x0000000000507805 */ /* 0x000fe4000001ff00 */
[----:B------:R-:W-:Y:S02]  /*10880*/  CS2R R24, SRZ ;  /* 0x0000000000187805 */ /* 0x000fe4000001ff00 */
[----:B------:R-:W-:Y:S01]  /*10890*/  CS2R R90, SRZ ;  /* 0x00000000005a7805 */ /* 0x000fe2000001ff00 */
[----:B----4-:R-:W-:Y:S01]  /*108a0*/  IMAD.MOV.U32 R43, RZ, RZ, RZ ;  /* 0x000000ffff2b7224 */ /* 0x010fe200078e00ff */
[----:B------:R-:W-:Y:S01]  /*108b0*/  CS2R R76, SRZ ;  /* 0x00000000004c7805 */ /* 0x000fe2000001ff00 */
[----:B------:R-:W-:Y:S01]  /*108c0*/  IMAD.MOV.U32 R4, RZ, RZ, RZ ;  /* 0x000000ffff047224 */ /* 0x000fe200078e00ff */
[----:B------:R-:W-:Y:S01]  /*108d0*/  MOV R97, RZ ;  /* 0x000000ff00617202 */ /* 0x000fe20000000f00 */
[----:B------:R-:W-:Y:S01]  /*108e0*/  IMAD.MOV.U32 R64, RZ, RZ, RZ ;  /* 0x000000ffff407224 */ /* 0x000fe200078e00ff */
[----:B------:R-:W-:Y:S01]  /*108f0*/  MOV R78, RZ ;  /* 0x000000ff004e7202 */ /* 0x000fe20000000f00 */
[----:B------:R-:W-:Y:S01]  /*10900*/  IMAD.MOV.U32 R35, RZ, RZ, RZ ;  /* 0x000000ffff237224 */ /* 0x000fe200078e00ff */
[----:B------:R-:W-:Y:S01]  /*10910*/  CS2R R72, SRZ ;  /* 0x0000000000487805 */ /* 0x000fe2000001ff00 */
[----:B------:R-:W-:Y:S01]  /*10920*/  IMAD.MOV.U32 R12, RZ, RZ, RZ ;  /* 0x000000ffff0c7224 */ /* 0x000fe200078e00ff */
[----:B------:R-:W-:Y:S01]  /*10930*/  CS2R R8, SRZ ;  /* 0x0000000000087805 */ /* 0x000fe2000001ff00 */
[----:B------:R-:W-:Y:S01]  /*10940*/  IMAD.MOV.U32 R55, RZ, RZ, RZ ;  /* 0x000000ffff377224 */ /* 0x000fe200078e00ff */
[----:B0-----:R-:W-:Y:S01]  /*10950*/  CS2R R6, SRZ ;  /* 0x0000000000067805 */ /* 0x001fe2000001ff00 */
[----:B------:R-:W-:-:S02]  /*10960*/  IMAD.MOV.U32 R86, RZ, RZ, RZ ;  /* 0x000000ffff567224 */ /* 0x000fc400078e00ff */
[----:B------:R-:W-:Y:S01]  /*10970*/  IMAD.MOV.U32 R74, RZ, RZ, RZ ;  /* 0x000000ffff4a7224 */ /* 0x000fe200078e00ff */
[----:B------:R-:W-:Y:S06]  /*10980*/  @!P1 BRA `(.L_x_543) ;  /* 0x000000f800ac9947 */ /* 0x000fec0003800000 */
[----:B------:R-:W-:-:S03]  /*10990*/  UMOV UR4, 0xffffffff ;  /* 0xffffffff00047882 */ /* 0x000fc60000000000 */
[----:B------:R-:W-:Y:S05]  /*109a0*/  BRA.DIV UR4, `(.L_x_544) ;  /* 0x000001ca041c7947 */ /* 0x000fea000b800000 */
[----:B------:R-:W0:Y:S02]  /*109b0*/  S2R R0, SR_TID.X ;  /* 0x0000000000007919 */ /* 0x000e240000002100 */
[----:B0-----:R-:W-:-:S04]  /*109c0*/  IADD3 R2, R0, -0x80, RZ ;  /* 0xffffff8000027810 */ /* 0x001fc80007ffe0ff */
[----:B------:R-:W-:-:S04]  /*109d0*/  SHF.R.S32.HI R0, RZ, 0x1f, R2 ;  /* 0x0000001fff007819 */ /* 0x000fc80000011402 */
[----:B------:R-:W-:-:S04]  /*109e0*/  LEA.HI R0, R0, R2, RZ, 0x7 ;  /* 0x0000000200007211 */ /* 0x000fc800078f38ff */
[----:B------:R-:W-:-:S05]  /*109f0*/  SHF.R.S32.HI R0, RZ, 0x7, R0 ;  /* 0x00000007ff007819 */ /* 0x000fca0000011400 */
[----:B------:R0:W1:Y:S02]  /*10a00*/  SHFL.IDX PT, R212, R0, RZ, 0x1f ;  /* 0x00001fff00d47589 */ /* 0x00006400000e0000 */
.L_x_806:
[----:B01----:R-:W-:Y:S01]  /*10a10*/  LEA.HI R0, R212, R212, RZ, 0x1 ;  /* 0x000000d4d4007211 */ /* 0x003fe200078f08ff */
[----:B------:R-:W-:-:S03]  /*10a20*/  ULOP3.LUT UP0, URZ, UR39, 0x9f, URZ, 0xc0, !UPT ;  /* 0x0000009f273f7892 */ /* 0x000fc6000f80c03f */
[----:B------:R-:W-:-:S03]  /*10a30*/  LOP3.LUT R3, R0, 0x3e, RZ, 0xc0, !PT ;  /* 0x0000003e00037812 */ /* 0x000fc600078ec0ff */
[----:B------:R-:W-:Y:S02]  /*10a40*/  PLOP3.LUT P0, PT, PT, PT, UP0, 0x80, 0x0 ;  /* 0x000000000000781c */ /* 0x000fe40003f0f008 */
[----:B------:R-:W-:-:S05]  /*10a50*/  IMAD.IADD R3, R212, 0x1, -R3 ;  /* 0x00000001d4037824 */ /* 0x000fca00078e0a03 */
[----:B------:R-:W-:-:S04]  /*10a60*/  LEA R3, R3, UR39, 0xc ;  /* 0x0000002703037c11 */ /* 0x000fc8000f8e60ff */
[----:B------:R-:W-:-:S04]  /*10a70*/  SHF.R.U32.HI R3, RZ, 0x4, R3 ;  /* 0x00000004ff037819 */ /* 0x000fc80000011603 */
[----:B------:R-:W-:Y:S01]  /*10a80*/  LOP3.LUT R44, R3, 0x3fff, RZ, 0xc0, !PT ;  /* 0x00003fff032c7812 */ /* 0x000fe200078ec0ff */
[----:B------:R-:W-:Y:S06]  /*10a90*/  @!P0 BRA `(.L_x_545) ;  /* 0x0000000000408947 */ /* 0x000fec0003800000 */
[----:B------:R-:W-:Y:S01]  /*10aa0*/  MOV R0, 0x0 ;  /* 0x0000000000007802 */ /* 0x000fe20000000f00 */
[----:B------:R-:W-:Y:S01]  /*10ab0*/  ULDC.64 UR4, c[0x4][0xc8] ;  /* 0x0100320000047ab9 */ /* 0x000fe20000000a00 */
[----:B------:R-:W-:Y:S01]  /*10ac0*/  ULDC.64 UR6, c[0x4][0xd0] ;  /* 0x0100340000067ab9 */ /* 0x000fe20000000a00 */
[----:B------:R-:W-:Y:S01]  /*10ad0*/  IMAD.U32 R4, RZ, RZ, UR4 ;  /* 0x00000004ff047e24 */ /* 0x000fe2000f8e00ff */
[----:B------:R0:W1:Y:S01]  /*10ae0*/  LDC.64 R2, c[0x4][R0] ;  /* 0x0100000000027b82 */ /* 0x0000620000000a00 */
[----:B------:R-:W-:Y:S01]  /*10af0*/  IMAD.U32 R5, RZ, RZ, UR5 ;  /* 0x00000005ff057e24 */ /* 0x000fe2000f8e00ff */
[----:B------:R-:W-:Y:S01]  /*10b00*/  ULDC.64 UR4, c[0x4][0x38] ;  /* 0x01000e0000047ab9 */ /* 0x000fe20000000a00 */
[----:B------:R-:W-:Y:S01]  /*10b10*/  MOV R6, UR6 ;  /* 0x0000000600067c02 */ /* 0x000fe20008000f00 */
[----:B------:R-:W-:Y:S01]  /*10b20*/  IMAD.U32 R7, RZ, RZ, UR7 ;  /* 0x00000007ff077e24 */ /* 0x000fe2000f8e00ff */
[----:B------:R-:W-:Y:S01]  /*10b30*/  MOV R8, 0x70 ;  /* 0x0000007000087802 */ /* 0x000fe20000000f00 */
[----:B------:R-:W-:-:S02]  /*10b40*/  IMAD.U32 R10, RZ, RZ, UR4 ;  /* 0x00000004ff0a7e24 */ /* 0x000fc4000f8e00ff */
[----:B------:R-:W-:Y:S02]  /*10b50*/  IMAD.U32 R11, RZ, RZ, UR5 ;  /* 0x00000005ff0b7e24 */ /* 0x000fe4000f8e00ff */
[----:B------:R-:W-:Y:S02]  /*10b60*/  IMAD.MOV.U32 R12, RZ, RZ, 0x1 ;  /* 0x00000001ff0c7424 */ /* 0x000fe400078e00ff */
[----:B0-----:R-:W-:-:S07]  /*10b70*/  IMAD.MOV.U32 R13, RZ, RZ, RZ ;  /* 0x000000ffff0d7224 */ /* 0x001fce00078e00ff */
[----:B------:R-:W-:-:S07]  /*10b80*/  LEPC R20, `(.L_x_545) ;  /* 0x000000001014794e */ /* 0x000fce0000000000 */
[----:B-1-3-5:R-:W-:Y:S05]  /*10b90*/  CALL.ABS.NOINC R2 ;  /* 0x0000000002007343 */ /* 0x02afea0003c00000 */
.L_x_545:
        /* <DEDUP_REMOVED lines=9> */
[----:B------:R-:W4:Y:S01]  /*10c30*/  @P1 LDC.64 R12, c[0x0][0x9c0] ;  /* 0x00027000ff0c1b82 */ /* 0x000f220000000a00 */
[----:B0-----:R-:W-:-:S02]  /*10c40*/  @P1 IMAD R2, R222, R8, RZ ;  /* 0x00000008de021224 */ /* 0x001fc400078e02ff */
[----:B------:R-:W-:-:S04]  /*10c50*/  @P1 IMAD.WIDE.U32 R4, R214, R8, RZ ;  /* 0x00000008d6041225 */ /* 0x000fc800078e00ff */
[----:B------:R-:W-:Y:S02]  /*10c60*/  @P1 IMAD R9, R214, R9, R2 ;  /* 0x00000009d6091224 */ /* 0x000fe400078e0202 */
[-C--:B-1----:R-:W-:Y:S02]  /*10c70*/  @P0 IMAD R0, R222, R6.reuse, RZ ;  /* 0x00000006de000224 */ /* 0x082fe400078e02ff */
[----:B------:R-:W-:Y:S01]  /*10c80*/  @P0 IMAD.WIDE.U32 R2, R214, R6, RZ ;  /* 0x00000006d6020225 */ /* 0x000fe200078e00ff */
[----:B------:R-:W-:-:S03]  /*10c90*/  @P1 IADD3 R5, R5, R9, RZ ;  /* 0x0000000905051210 */ /* 0x000fc60007ffe0ff */
[----:B------:R-:W-:Y:S02]  /*10ca0*/  @P0 IMAD R7, R214, R7, R0 ;  /* 0x00000007d6070224 */ /* 0x000fe400078e0200 */
[----:B------:R-:W-:Y:S02]  /*10cb0*/  IMAD.MOV.U32 R0, RZ, RZ, 0x3f800000 ;  /* 0x3f800000ff007424 */ /* 0x000fe400078e00ff */
[----:B------:R-:W-:Y:S02]  /*10cc0*/  @P0 IMAD.IADD R3, R3, 0x1, R7 ;  /* 0x0000000103030824 */ /* 0x000fe400078e0207 */
[----:B--2---:R-:W-:-:S04]  /*10cd0*/  @P0 IMAD.WIDE.U32 R2, R169, R10, R2 ;  /* 0x0000000aa9020225 */ /* 0x004fc800078e0002 */
[C---:B----4-:R-:W-:Y:S01]  /*10ce0*/  @P1 IMAD.WIDE.U32 R6, R169.reuse, R12, R4 ;  /* 0x0000000ca9061225 */ /* 0x050fe200078e0004 */
[----:B------:R-:W-:Y:S01]  /*10cf0*/  @P0 LEA R4, P2, R2, UR4, 0x2 ;  /* 0x0000000402040c11 */ /* 0x000fe2000f8410ff */
[----:B------:R-:W-:Y:S02]  /*10d00*/  ULDC UR4, c[0x0][0x3f4] ;  /* 0x0000fd0000047ab9 */ /* 0x000fe40000000800 */
[C---:B------:R-:W-:Y:S01]  /*10d10*/  @P0 IMAD R5, R169.reuse, R11, R3 ;  /* 0x0000000ba9050224 */ /* 0x040fe200078e0203 */
[----:B------:R-:W-:Y:S01]  /*10d20*/  @P1 LEA R8, P3, R6, UR6, 0x2 ;  /* 0x0000000606081c11 */ /* 0x000fe2000f8610ff */
[----:B------:R-:W-:-:S03]  /*10d30*/  @P1 IMAD R3, R169, R13, R7 ;  /* 0x0000000da9031224 */ /* 0x000fc600078e0207 */
[----:B------:R-:W-:Y:S02]  /*10d40*/  @P0 LEA.HI.X R5, R2, UR5, R5, 0x2, P2 ;  /* 0x0000000502050c11 */ /* 0x000fe400090f1405 */
[----:B------:R-:W-:Y:S01]  /*10d50*/  @P1 LEA.HI.X R9, R6, UR7, R3, 0x2, P3 ;  /* 0x0000000706091c11 */ /* 0x000fe200098f1403 */
[----:B------:R-:W-:-:S04]  /*10d60*/  IMAD.MOV.U32 R3, RZ, RZ, 0x3f800000 ;  /* 0x3f800000ff037424 */ /* 0x000fc800078e00ff */
[----:B------:R-:W2:Y:S04]  /*10d70*/  @P1 LDG.E R0, desc[UR50][R8.64] ;  /* 0x0000003208001981 */ /* 0x000ea8000c1e1900 */
[----:B------:R-:W2:Y:S01]  /*10d80*/  @P0 LDG.E R3, desc[UR50][R4.64] ;  /* 0x0000003204030981 */ /* 0x000ea2000c1e1900 */
[----:B------:R-:W-:Y:S01]  /*10d90*/  ISETP.LT.AND P0, PT, RZ, UR4, PT ;  /* 0x00000004ff007c0c */ /* 0x000fe2000bf01270 */
[----:B------:R-:W-:Y:S01]  /*10da0*/  ULDC UR4, c[0x0][0x9d8] ;  /* 0x0002760000047ab9 */ /* 0x000fe20000000800 */
[----:B--2---:R-:W-:-:S04]  /*10db0*/  FMUL.FTZ R0, R3, R0 ;  /* 0x0000000003007220 */ /* 0x004fc80000410000 */
[----:B------:R-:W-:-:S07]  /*10dc0*/  FMUL.FTZ R2, R0, UR4 ;  /* 0x0000000400027c20 */ /* 0x000fce0008410000 */
[----:B------:R-:W-:Y:S05]  /*10dd0*/  @P0 BRA `(.L_x_546) ;  /* 0x0000000000400947 */ /* 0x000fea0003800000 */
[----:B------:R-:W-:-:S04]  /*10de0*/  ULEA.HI UR4, UR37, UR37, URZ, 0x1 ;  /* 0x0000002525047291 */ /* 0x000fc8000f8f083f */
[----:B------:R-:W-:-:S04]  /*10df0*/  ULOP3.LUT UR4, UR4, 0xfffffffe, URZ, 0xc0, !UPT ;  /* 0xfffffffe04047892 */ /* 0x000fc8000f8ec03f */
[----:B------:R-:W-:-:S06]  /*10e00*/  UIADD3 UR4, UR37, -UR4, URZ ;  /* 0x8000000425047290 */ /* 0x000fcc000fffe03f */
[----:B------:R-:W-:-:S05]  /*10e10*/  IMAD.U32 R3, RZ, RZ, UR4 ;  /* 0x00000004ff037e24 */ /* 0x000fca000f8e00ff */
[----:B------:R-:W-:-:S04]  /*10e20*/  SHF.L.U32 R3, R3, 0x1f, RZ ;  /* 0x0000001f03037819 */ /* 0x000fc800000006ff */
[----:B------:R0:W1:Y:S03]  /*10e30*/  SYNCS.PHASECHK.TRANS64.TRYWAIT P0, [R18+URZ+0x29800], R3 ;  /* 0x02980003120075a7 */ /* 0x000066000800017f */
[----:B-1----:R-:W-:Y:S05]  /*10e40*/  @!P0 NANOSLEEP.SYNCS 0x989680 ;  /* 0x009896800000895d */ /* 0x002fea0003900000 */
[----:B------:R-:W1:Y:S01]  /*10e50*/  @!P0 SYNCS.PHASECHK.TRANS64 P0, [R18+URZ+0x29800], R3 ;  /* 0x02980003120085a7 */ /* 0x000e62000800007f */
[----:B------:R-:W-:Y:S04]  /*10e60*/  BSSY B0, `(.L_x_547) ;  /* 0x0000006000007945 */ /* 0x000fe80003800000 */
[----:B-1----:R-:W-:Y:S05]  /*10e70*/  @P0 BRA `(.L_x_548) ;  /* 0x0000000000100947 */ /* 0x002fea0003800000 */
.L_x_549:
[----:B-1----:R1:W2:Y:S02]  /*10e80*/  SYNCS.PHASECHK.TRANS64.TRYWAIT P0, [R18+URZ+0x29800], R3 ;  /* 0x02980003120075a7 */ /* 0x0022a4000800017f */
[----:B--2---:R-:W-:Y:S05]  /*10e90*/  @!P0 NANOSLEEP.SYNCS 0x989680 ;  /* 0x009896800000895d */ /* 0x004fea0003900000 */
[----:B------:R-:W2:Y:S02]  /*10ea0*/  @!P0 SYNCS.PHASECHK.TRANS64 P0, [R18+URZ+0x29800], R3 ;  /* 0x02980003120085a7 */ /* 0x000ea4000800007f */
[----:B--2---:R-:W-:Y:S05]  /*10eb0*/  @!P0 BRA `(.L_x_549) ;  /* 0xfffffffc00f08947 */ /* 0x004fea000383ffff */
.L_x_548:
[----:B------:R-:W-:Y:S05]  /*10ec0*/  BSYNC B0 ;  /* 0x0000000000007941 */ /* 0x000fea0003800000 */
.L_x_547:
[----:B------:R-:W-:Y:S05]  /*10ed0*/  BRA `(.L_x_550) ;  /* 0x0000006c00207947 */ /* 0x000fea0003800000 */
.L_x_546:
[----:B------:R-:W0:Y:S01]  /*10ee0*/  LDC.64 R24, c[0x0][0x3e8] ;  /* 0x0000fa00ff187b82 */ /* 0x000e220000000a00 */
[----:B------:R-:W-:Y:S01]  /*10ef0*/  ULOP3.LUT UP0, URZ, UR39, 0x1bf, URZ, 0xc0, !UPT ;  /* 0x000001bf273f7892 */ /* 0x000fe2000f80c03f */
[----:B-----5:R-:W-:Y:S01]  /*10f00*/  SHF.R.S32.HI R0, RZ, 0x1f, R138 ;  /* 0x0000001fff007819 */ /* 0x020fe2000001148a */
[----:B------:R-:W-:Y:S01]  /*10f10*/  ULDC.64 UR4, c[0x0][0x3f8] ;  /* 0x0000fe0000047ab9 */ /* 0x000fe20000000a00 */
[----:B------:R-:W-:-:S03]  /*10f20*/  ULDC.64 UR6, c[0x0][0x408] ;  /* 0x0001020000067ab9 */ /* 0x000fc60000000a00 */
[----:B------:R-:W-:Y:S01]  /*10f30*/  PLOP3.LUT P0, PT, PT, PT, UP0, 0x80, 0x0 ;  /* 0x000000000000781c */ /* 0x000fe20003f0f008 */
[----:B------:R-:W1:Y:S01]  /*10f40*/  LDC.64 R4, c[0x0][0x400] ;  /* 0x00010000ff047b82 */ /* 0x000e620000000a00 */
[C---:B------:R-:W-:Y:S02]  /*10f50*/  IMAD R3, R0.reuse, UR4, RZ ;  /* 0x0000000400037c24 */ /* 0x040fe4000f8e02ff */
[----:B------:R-:W-:Y:S02]  /*10f60*/  IMAD R7, R0, UR6, RZ ;  /* 0x0000000600077c24 */ /* 0x000fe4000f8e02ff */
[C---:B------:R-:W-:Y:S02]  /*10f70*/  IMAD R3, R138.reuse, UR5, R3 ;  /* 0x000000058a037c24 */ /* 0x040fe4000f8e0203 */
[C---:B------:R-:W-:Y:S02]  /*10f80*/  IMAD R7, R138.reuse, UR7, R7 ;  /* 0x000000078a077c24 */ /* 0x040fe4000f8e0207 */
[----:B0-----:R-:W-:-:S05]  /*10f90*/  IMAD.WIDE.U32 R24, R138, UR4, R24 ;  /* 0x000000048a187c25 */ /* 0x001fca000f8e0018 */
[----:B------:R-:W-:Y:S01]  /*10fa0*/  IADD3 R26, R3, R25, RZ ;  /* 0x00000019031a7210 */ /* 0x000fe20007ffe0ff */
[----:B-1----:R-:W-:-:S04]  /*10fb0*/  IMAD.WIDE.U32 R138, R138, UR6, R4 ;  /* 0x000000068a8a7c25 */ /* 0x002fc8000f8e0004 */
[----:B------:R-:W-:Y:S01]  /*10fc0*/  IMAD.IADD R37, R7, 0x1, R139 ;  /* 0x0000000107257824 */ /* 0x000fe200078e028b */
        /* <DEDUP_REMOVED lines=16> */
[----:B-1-3--:R-:W-:Y:S05]  /*110d0*/  CALL.ABS.NOINC R14 ;  /* 0x000000000e007343 */ /* 0x00afea0003c00000 */
.L_x_551:
[----:B------:R-:W-:Y:S01]  /*110e0*/  ULDC.U8 UR4, c[0x0][0x410] ;  /* 0x0001040000047ab9 */ /* 0x000fe20000000000 */
[----:B------:R-:W-:Y:S01]  /*110f0*/  BSSY B0, `(.L_x_552) ;  /* 0x000069e000007945 */ /* 0x000fe20003800000 */
[----:B------:R-:W-:Y:S01]  /*11100*/  ISETP.NE.AND P0, PT, RZ, UR4, PT ;  /* 0x00000004ff007c0c */ /* 0x000fe2000bf05270 */
[----:B------:R-:W-:-:S12]  /*11110*/  IMAD R5, R137, 0x80, R195 ;  /* 0x0000008089057824 */ /* 0x000fd800078e02c3 */
[----:B------:R-:W-:Y:S05]  /*11120*/  @!P0 BRA `(.L_x_553) ;  /* 0x0000003400388947 */ /* 0x000fea0003800000 */
[----:B------:R-:W-:-:S03]  /*11130*/  UMOV UR4, 0xffffffff ;  /* 0xffffffff00047882 */ /* 0x000fc60000000000 */
[----:B------:R-:W-:Y:S05]  /*11140*/  BRA.DIV UR4, `(.L_x_554) ;  /* 0x000001c204747947 */ /* 0x000fea000b800000 */
[----:B------:R0:W1:Y:S04]  /*11150*/  SHFL.IDX PT, R3, R24, RZ, 0x1e1f ;  /* 0x001e1fff18037589 */ /* 0x00006800000e0000 */
[----:B------:R0:W2:Y:S04]  /*11160*/  SHFL.IDX PT, R14, R138, RZ, 0x1e1f ;  /* 0x001e1fff8a0e7589 */ /* 0x0000a800000e0000 */
[----:B------:R0:W4:Y:S04]  /*11170*/  SHFL.IDX PT, R0, R26, RZ, 0x1e1f ;  /* 0x001e1fff1a007589 */ /* 0x00012800000e0000 */
[----:B------:R0:W0:Y:S02]  /*11180*/  SHFL.IDX PT, R4, R37, RZ, 0x1e1f ;  /* 0x001e1fff25047589 */ /* 0x00002400000e0000 */
.L_x_812:
[----:B------:R-:W-:Y:S01]  /*11190*/  ULDC UR4, c[0x0][0x448] ;  /* 0x0001120000047ab9 */ /* 0x000fe20000000800 */
[----:B------:R-:W-:Y:S01]  /*111a0*/  BSSY B1, `(.L_x_555) ;  /* 0x000004d000017945 */ /* 0x000fe20003800000 */
[----:B------:R-:W-:Y:S01]  /*111b0*/  IMAD R152, R152, UR4, RZ ;  /* 0x0000000498987c24 */ /* 0x000fe2000f8e02ff */
[----:B------:R-:W-:Y:S02]  /*111c0*/  CS2R R8, SRZ ;  /* 0x0000000000087805 */ /* 0x000fe4000001ff00 */
[----:B------:R-:W-:Y:S02]  /*111d0*/  CS2R R20, SRZ ;  /* 0x0000000000147805 */ /* 0x000fe4000001ff00 */
[----:B0-----:R-:W-:Y:S02]  /*111e0*/  CS2R R24, SRZ ;  /* 0x0000000000187805 */ /* 0x001fe4000001ff00 */
[----:B------:R-:W-:Y:S02]  /*111f0*/  CS2R R30, SRZ ;  /* 0x00000000001e7805 */ /* 0x000fe4000001ff00 */
[----:B------:R-:W-:-:S02]  /*11200*/  ISETP.GE.AND P0, PT, R5, R152, PT ;  /* 0x000000980500720c */ /* 0x000fc40003f06270 */
        /* <DEDUP_REMOVED lines=8> */
[----:B------:R-:W-:Y:S06]  /*11290*/  @P0 BRA `(.L_x_556) ;  /* 0x0000000000f40947 */ /* 0x000fec0003800000 */
[----:B------:R-:W-:Y:S01]  /*112a0*/  ULDC UR4, c[0x0][0x3f4] ;  /* 0x0000fd0000047ab9 */ /* 0x000fe20000000800 */
[----:B------:R-:W-:Y:S02]  /*112b0*/  SHF.R.S32.HI R5, RZ, 0x1f, R197 ;  /* 0x0000001fff057819 */ /* 0x000fe400000114c5 */
[----:B------:R-:W-:Y:S02]  /*112c0*/  CS2R R32, SRZ ;  /* 0x0000000000207805 */ /* 0x000fe4000001ff00 */
[----:B------:R-:W-:Y:S02]  /*112d0*/  ISETP.GE.AND P4, PT, R197, UR4, PT ;  /* 0x00000004c5007c0c */ /* 0x000fe4000bf86270 */
[----:B------:R-:W-:Y:S02]  /*112e0*/  CS2R R34, SRZ ;  /* 0x0000000000227805 */ /* 0x000fe4000001ff00 */
[----:B------:R-:W-:Y:S02]  /*112f0*/  ISETP.GE.AND P3, PT, R199, UR4, PT ;  /* 0x00000004c7007c0c */ /* 0x000fe4000bf66270 */
[----:B------:R-:W-:-:S07]  /*11300*/  ISETP.GE.AND P2, PT, R200, UR4, PT ;  /* 0x00000004c8007c0c */ /* 0x000fce000bf46270 */
[C---:B--2---:R-:W-:Y:S02]  /*11310*/  @!P4 IADD3 R8, P1, R197.reuse, R14, RZ ;  /* 0x0000000ec508c210 */ /* 0x044fe40007f3e0ff */
[----:B-1----:R-:W-:-:S03]  /*11320*/  @!P4 IADD3 R6, P0, R197, R3, RZ ;  /* 0x00000003c506c210 */ /* 0x002fc60007f1e0ff */
[----:B------:R-:W-:Y:S01]  /*11330*/  @!P4 IMAD.X R9, R4, 0x1, R5, P1 ;  /* 0x000000010409c824 */ /* 0x000fe200008e0605 */
[----:B----4-:R-:W-:Y:S02]  /*11340*/  @!P4 IADD3.X R7, R0, R5, RZ, P0, !PT ;  /* 0x000000050007c210 */ /* 0x010fe400007fe4ff */
[----:B------:R-:W-:Y:S02]  /*11350*/  ISETP.GE.AND P1, PT, R198, UR4, PT ;  /* 0x00000004c6007c0c */ /* 0x000fe4000bf26270 */
[----:B------:R-:W5:Y:S01]  /*11360*/  @!P4 LD.E.64 R34, desc[UR50][R8.64] ;  /* 0x000000320822c980 */ /* 0x000f62000c101b00 */
[----:B------:R-:W-:-:S03]  /*11370*/  SHF.R.S32.HI R5, RZ, 0x1f, R199 ;  /* 0x0000001fff057819 */ /* 0x000fc600000114c7 */
[----:B------:R0:W5:Y:S01]  /*11380*/  @!P4 LD.E.64 R32, desc[UR50][R6.64] ;  /* 0x000000320620c980 */ /* 0x000162000c101b00 */
[CC--:B------:R-:W-:Y:S02]  /*11390*/  @!P3 IADD3 R10, P4, R199.reuse, R3.reuse, RZ ;  /* 0x00000003c70ab210 */ /* 0x0c0fe40007f9e0ff */
[-C--:B------:R-:W-:Y:S02]  /*113a0*/  @!P3 IADD3 R42, P5, R199, R14.reuse, RZ ;  /* 0x0000000ec72ab210 */ /* 0x080fe40007fbe0ff */
[----:B------:R-:W-:Y:S01]  /*113b0*/  SHF.R.S32.HI R13, RZ, 0x1f, R200 ;  /* 0x0000001fff0d7819 */ /* 0x000fe200000114c8 */
[--C-:B------:R-:W-:Y:S01]  /*113c0*/  @!P3 IMAD.X R11, R0, 0x1, R5.reuse, P4 ;  /* 0x00000001000bb824 */ /* 0x100fe200020e0605 */
[----:B------:R-:W-:Y:S01]  /*113d0*/  ISETP.GE.AND P0, PT, R22, UR4, PT ;  /* 0x0000000416007c0c */ /* 0x000fe2000bf06270 */
[----:B------:R-:W-:Y:S01]  /*113e0*/  @!P3 IMAD.X R43, R4, 0x1, R5, P5 ;  /* 0x00000001042bb824 */ /* 0x000fe200028e0605 */
[C---:B------:R-:W-:Y:S02]  /*113f0*/  @!P2 IADD3 R46, P4, R200.reuse, R3, RZ ;  /* 0x00000003c82ea210 */ /* 0x040fe40007f9e0ff */
[----:B------:R-:W-:-:S02]  /*11400*/  @!P2 IADD3 R48, P5, R200, R14, RZ ;  /* 0x0000000ec830a210 */ /* 0x000fc40007fbe0ff */
[----:B---3--:R-:W-:Y:S02]  /*11410*/  @!P2 IADD3.X R47, R0, R13, RZ, P4, !PT ;  /* 0x0000000d002fa210 */ /* 0x008fe400027fe4ff */
[----:B------:R-:W-:Y:S01]  /*11420*/  SHF.R.S32.HI R15, RZ, 0x1f, R198 ;  /* 0x0000001fff0f7819 */ /* 0x000fe200000114c6 */
[----:B------:R-:W-:Y:S01]  /*11430*/  @!P2 IMAD.X R49, R4, 0x1, R13, P5 ;  /* 0x000000010431a824 */ /* 0x000fe200028e060d */
[C---:B------:R-:W-:Y:S02]  /*11440*/  @!P1 IADD3 R50, P4, R198.reuse, R3, RZ ;  /* 0x00000003c6329210 */ /* 0x040fe40007f9e0ff */
[----:B------:R-:W-:-:S03]  /*11450*/  @!P1 IADD3 R52, P5, R198, R14, RZ ;  /* 0x0000000ec6349210 */ /* 0x000fc60007fbe0ff */
[--C-:B------:R-:W-:Y:S01]  /*11460*/  @!P1 IMAD.X R51, R0, 0x1, R15.reuse, P4 ;  /* 0x0000000100339824 */ /* 0x100fe200020e060f */
[----:B------:R-:W-:Y:S01]  /*11470*/  ISETP.GE.AND P4, PT, R201, UR4, PT ;  /* 0x00000004c9007c0c */ /* 0x000fe2000bf86270 */
[----:B------:R-:W-:Y:S01]  /*11480*/  @!P1 IMAD.X R53, R4, 0x1, R15, P5 ;  /* 0x0000000104359824 */ /* 0x000fe200028e060f */
[----:B------:R-:W-:Y:S02]  /*11490*/  @!P0 SHF.R.S32.HI R5, RZ, 0x1f, R22 ;  /* 0x0000001fff058819 */ /* 0x000fe40000011416 */
[----:B0-----:R-:W-:-:S04]  /*114a0*/  @!P0 IADD3 R6, P5, R22, R3, RZ ;  /* 0x0000000316068210 */ /* 0x001fc80007fbe0ff */
[----:B------:R-:W-:Y:S02]  /*114b0*/  @!P0 IADD3.X R7, R0, R5, RZ, P5, !PT ;  /* 0x0000000500078210 */ /* 0x000fe40002ffe4ff */
[----:B------:R-:W-:Y:S02]  /*114c0*/  @!P0 IADD3 R40, P5, R22, R14, RZ ;  /* 0x0000000e16288210 */ /* 0x000fe40007fbe0ff */
[----:B------:R-:W-:-:S03]  /*114d0*/  SHF.R.S32.HI R9, RZ, 0x1f, R201 ;  /* 0x0000001fff097819 */ /* 0x000fc600000114c9 */
[----:B------:R-:W-:Y:S01]  /*114e0*/  @!P0 IMAD.X R41, R4, 0x1, R5, P5 ;  /* 0x0000000104298824 */ /* 0x000fe200028e0605 */
[----:B------:R-:W-:Y:S02]  /*114f0*/  @!P4 IADD3 R54, P5, R201, R3, RZ ;  /* 0x00000003c936c210 */ /* 0x000fe40007fbe0ff */
[----:B------:R-:W-:-:S03]  /*11500*/  CS2R R30, SRZ ;  /* 0x00000000001e7805 */ /* 0x000fc6000001ff00 */
[--C-:B------:R-:W-:Y:S01]  /*11510*/  @!P4 IMAD.X R55, R0, 0x1, R9.reuse, P5 ;  /* 0x000000010037c824 */ /* 0x100fe200028e0609 */
[----:B------:R-:W-:Y:S02]  /*11520*/  @!P4 IADD3 R14, P5, R201, R14, RZ ;  /* 0x0000000ec90ec210 */ /* 0x000fe40007fbe0ff */
[----:B------:R0:W5:Y:S01]  /*11530*/  @!P3 LD.E.64 R30, desc[UR50][R10.64] ;  /* 0x000000320a1eb980 */ /* 0x000162000c101b00 */
[----:B------:R-:W-:Y:S02]  /*11540*/  CS2R R28, SRZ ;  /* 0x00000000001c7805 */ /* 0x000fe4000001ff00 */
[----:B------:R-:W-:Y:S02]  /*11550*/  CS2R R24, SRZ ;  /* 0x0000000000187805 */ /* 0x000fe4000001ff00 */
[----:B------:R-:W-:Y:S01]  /*11560*/  CS2R R26, SRZ ;  /* 0x00000000001a7805 */ /* 0x000fe2000001ff00 */
[----:B------:R-:W-:Y:S01]  /*11570*/  @!P4 IMAD.X R15, R4, 0x1, R9, P5 ;  /* 0x00000001040fc824 */ /* 0x000fe200028e0609 */
[----:B------:R-:W-:-:S02]  /*11580*/  CS2R R20, SRZ ;  /* 0x0000000000147805 */ /* 0x000fc4000001ff00 */
[----:B------:R-:W-:Y:S02]  /*11590*/  CS2R R12, SRZ ;  /* 0x00000000000c7805 */ /* 0x000fe4000001ff00 */
[----:B------:R-:W-:Y:S02]  /*115a0*/  CS2R R36, SRZ ;  /* 0x0000000000247805 */ /* 0x000fe4000001ff00 */
[----:B------:R-:W-:Y:S02]  /*115b0*/  CS2R R38, SRZ ;  /* 0x0000000000267805 */ /* 0x000fe4000001ff00 */
[----:B------:R-:W-:Y:S02]  /*115c0*/  CS2R R8, SRZ ;  /* 0x0000000000087805 */ /* 0x000fe4000001ff00 */
[----:B0-----:R-:W-:Y:S01]  /*115d0*/  CS2R R10, SRZ ;  /* 0x00000000000a7805 */ /* 0x001fe2000001ff00 */
[----:B------:R0:W5:Y:S04]  /*115e0*/  @!P3 LD.E.64 R28, desc[UR50][R42.64] ;  /* 0x000000322a1cb980 */ /* 0x000168000c101b00 */
[----:B------:R0:W5:Y:S04]  /*115f0*/  @!P2 LD.E.64 R24, desc[UR50][R46.64] ;  /* 0x000000322e18a980 */ /* 0x000168000c101b00 */
[----:B------:R0:W5:Y:S04]  /*11600*/  @!P2 LD.E.64 R26, desc[UR50][R48.64] ;  /* 0x00000032301aa980 */ /* 0x000168000c101b00 */
[----:B------:R0:W5:Y:S04]  /*11610*/  @!P1 LD.E.64 R20, desc[UR50][R50.64] ;  /* 0x0000003232149980 */ /* 0x000168000c101b00 */
[----:B------:R0:W5:Y:S04]  /*11620*/  @!P1 LD.E.64 R12, desc[UR50][R52.64] ;  /* 0x00000032340c9980 */ /* 0x000168000c101b00 */
[----:B------:R0:W5:Y:S04]  /*11630*/  @!P0 LD.E.64 R36, desc[UR50][R6.64] ;  /* 0x0000003206248980 */ /* 0x000168000c101b00 */
[----:B------:R0:W5:Y:S04]  /*11640*/  @!P0 LD.E.64 R38, desc[UR50][R40.64] ;  /* 0x0000003228268980 */ /* 0x000168000c101b00 */
[----:B------:R0:W5:Y:S04]  /*11650*/  @!P4 LD.E.64 R8, desc[UR50][R54.64] ;  /* 0x000000323608c980 */ /* 0x000168000c101b00 */
[----:B------:R0:W5:Y:S02]  /*11660*/  @!P4 LD.E.64 R10, desc[UR50][R14.64] ;  /* 0x000000320e0ac980 */ /* 0x000164000c101b00 */
.L_x_556:
[----:B------:R-:W-:Y:S05]  /*11670*/  BSYNC B1 ;  /* 0x0000000000017941 */ /* 0x000fea0003800000 */
.L_x_555:
[----:B------:R-:W-:Y:S01]  /*11680*/  ULEA.HI UR4, UR37, UR37, URZ, 0x1 ;  /* 0x0000002525047291 */ /* 0x000fe2000f8f083f */
[----:B----4-:R-:W-:Y:S01]  /*11690*/  IMAD R0, R137, -0x80, R152 ;  /* 0xffffff8089007824 */ /* 0x010fe200078e0298 */
[----:B------:R-:W-:Y:S02]  /*116a0*/  BSSY B1, `(.L_x_557) ;  /* 0x0000009000017945 */ /* 0x000fe40003800000 */
[----:B------:R-:W-:Y:S02]  /*116b0*/  ULOP3.LUT UR4, UR4, 0xfffffffe, URZ, 0xc0, !UPT ;  /* 0xfffffffe04047892 */ /* 0x000fe4000f8ec03f */
[----:B------:R-:W-:Y:S02]  /*116c0*/  VIMNMX R0, R0, 0x80, PT ;  /* 0x0000008000007848 */ /* 0x000fe40003fe0100 */
[----:B------:R-:W-:Y:S02]  /*116d0*/  UIADD3 UR4, UR37, -UR4, URZ ;  /* 0x8000000425047290 */ /* 0x000fe4000fffe03f */
[----:B------:R-:W-:-:S04]  /*116e0*/  ISETP.GE.AND P1, PT, R195, R0, PT ;  /* 0x00000000c300720c */ /* 0x000fc80003f26270 */
[----:B-1----:R-:W-:-:S04]  /*116f0*/  MOV R3, UR4 ;  /* 0x0000000400037c02 */ /* 0x002fc80008000f00 */
[----:B------:R-:W-:-:S04]  /*11700*/  SHF.L.U32 R3, R3, 0x1f, RZ ;  /* 0x0000001f03037819 */ /* 0x000fc800000006ff */
[----:B------:R-:W1:Y:S02]  /*11710*/  SYNCS.PHASECHK.TRANS64.TRYWAIT P0, [R18+URZ+0x29800], R3 ;  /* 0x02980003120075a7 */ /* 0x000e64000800017f */
[----:B-1----:R-:W-:Y:S05]  /*11720*/  @!P0 BRA `(.L_x_558) ;  /* 0x000001bc006c8947 */ /* 0x002fea0003800000 */
.L_x_813:
[----:B------:R-:W-:Y:S05]  /*11730*/  BSYNC B1 ;  /* 0x0000000000017941 */ /* 0x000fea0003800000 */
.L_x_557:
[----:B------:R-:W-:Y:S05]  /*11740*/  @P1 BRA `(.L_x_559) ;  /* 0x0000006000e01947 */ /* 0x000fea0003800000 */
[----:B------:R-:W4:Y:S01]  /*11750*/  LDC R0, c[0x0][0x3f4] ;  /* 0x0000fd00ff007b82 */ /* 0x000f220000000800 */
[----:B------:R-:W-:Y:S01]  /*11760*/  BSSY B1, `(.L_x_560) ;  /* 0x000007f000017945 */ /* 0x000fe20003800000 */
[-C--:B----4-:R-:W-:Y:S02]  /*11770*/  ISETP.GE.AND P0, PT, R22, R0.reuse, PT ;  /* 0x000000001600720c */ /* 0x090fe40003f06270 */
[-C--:B------:R-:W-:Y:S02]  /*11780*/  ISETP.GE.AND P1, PT, R197, R0.reuse, PT ;  /* 0x00000000c500720c */ /* 0x080fe40003f26270 */
[-C--:B------:R-:W-:Y:S02]  /*11790*/  ISETP.GE.AND P2, PT, R199, R0.reuse, PT ;  /* 0x00000000c700720c */ /* 0x080fe40003f46270 */
[-C--:B------:R-:W-:Y:S02]  /*117a0*/  ISETP.GE.AND P3, PT, R200, R0.reuse, PT ;  /* 0x00000000c800720c */ /* 0x080fe40003f66270 */
[----:B------:R-:W-:-:S02]  /*117b0*/  ISETP.GE.AND P4, PT, R198, R0, PT ;  /* 0x00000000c600720c */ /* 0x000fc40003f86270 */
[----:B------:R-:W-:Y:S01]  /*117c0*/  ISETP.GE.AND P5, PT, R201, R0, PT ;  /* 0x00000000c900720c */ /* 0x000fe20003fa6270 */
[----:B------:R-:W-:Y:S02]  /*117d0*/  IMAD.IADD R0, R18, 0x1, R213 ;  /* 0x0000000112007824 */ /* 0x000fe400078e02d5 */
[----:B------:R-:W-:Y:S10]  /*117e0*/  @P0 BRA `(.L_x_561) ;  /* 0x0000000400d80947 */ /* 0x000ff40003800000 */
[----:B0-----:R-:W0:Y:S01]  /*117f0*/  LDS.128 R4, [R0+0x14400] ;  /* 0x0144000000047984 */ /* 0x001e220000000c00 */
[----:B--2--5:R-:W-:Y:S02]  /*11800*/  SHF.R.U32.HI R14, RZ, 0x8, R36 ;  /* 0x00000008ff0e7819 */ /* 0x024fe40000011624 */
[----:B-1----:R-:W-:Y:S02]  /*11810*/  LOP3.LUT R3, R36, 0xff, RZ, 0xc0, !PT ;  /* 0x000000ff24037812 */ /* 0x002fe400078ec0ff */
[----:B------:R-:W-:Y:S02]  /*11820*/  LOP3.LUT R14, R14, 0xff, RZ, 0xc0, !PT ;  /* 0x000000ff0e0e7812 */ /* 0x000fe400078ec0ff */
[----:B------:R-:W-:Y:S02]  /*11830*/  SHF.R.U32.HI R40, RZ, 0x8, R37 ;  /* 0x00000008ff287819 */ /* 0x000fe40000011625 */
[----:B------:R-:W-:Y:S02]  /*11840*/  SHF.R.U32.HI R43, RZ, 0x8, R39 ;  /* 0x00000008ff2b7819 */ /* 0x000fe40000011627 */
[----:B------:R-:W-:-:S02]  /*11850*/  PRMT R3, R14, 0x7604, R3 ;  /* 0x000076040e037816 */ /* 0x000fc40000000003 */
[----:B------:R-:W-:Y:S02]  /*11860*/  LOP3.LUT R15, R37, 0xff, RZ, 0xc0, !PT ;  /* 0x000000ff250f7812 */ /* 0x000fe400078ec0ff */
[----:B------:R-:W-:Y:S02]  /*11870*/  LOP3.LUT R40, R40, 0xff, RZ, 0xc0, !PT ;  /* 0x000000ff28287812 */ /* 0x000fe400078ec0ff */
[----:B------:R-:W-:Y:S02]  /*11880*/  SHF.R.U32.HI R46, RZ, 0x10, R37 ;  /* 0x00000010ff2e7819 */ /* 0x000fe40000011625 */
[----:B------:R-:W-:Y:S02]  /*11890*/  SHF.R.U32.HI R14, RZ, 0x8, R38 ;  /* 0x00000008ff0e7819 */ /* 0x000fe40000011626 */
[----:B------:R-:W-:Y:S02]  /*118a0*/  SHF.R.U32.HI R45, RZ, 0x10, R39 ;  /* 0x00000010ff2d7819 */ /* 0x000fe40000011627 */
[----:B------:R-:W-:-:S02]  /*118b0*/  LOP3.LUT R42, R39, 0xff, RZ, 0xc0, !PT ;  /* 0x000000ff272a7812 */ /* 0x000fc400078ec0ff */
[----:B------:R-:W-:Y:S01]  /*118c0*/  LOP3.LUT R43, R43, 0xff, RZ, 0xc0, !PT ;  /* 0x000000ff2b2b7812 */ /* 0x000fe200078ec0ff */
[----:B------:R-:W-:Y:S01]  /*118d0*/  IMAD.U32 R45, R45, 0x10000, RZ ;  /* 0x000100002d2d7824 */ /* 0x000fe200078e00ff */
[----:B------:R-:W-:Y:S02]  /*118e0*/  PRMT R15, R40, 0x7604, R15 ;  /* 0x00007604280f7816 */ /* 0x000fe4000000000f */
[----:B------:R-:W-:Y:S01]  /*118f0*/  LOP3.LUT R41, R14, 0xff, RZ, 0xc0, !PT ;  /* 0x000000ff0e297812 */ /* 0x000fe200078ec0ff */
[----:B------:R-:W-:Y:S01]  /*11900*/  IMAD.U32 R14, R46, 0x10000, RZ ;  /* 0x000100002e0e7824 */ /* 0x000fe200078e00ff */
[----:B------:R-:W-:Y:S02]  /*11910*/  LOP3.LUT R40, R38, 0xff, RZ, 0xc0, !PT ;  /* 0x000000ff26287812 */ /* 0x000fe400078ec0ff */
[----:B------:R-:W-:Y:S02]  /*11920*/  PRMT R42, R43, 0x7604, R42 ;  /* 0x000076042b2a7816 */ /* 0x000fe4000000002a */
[----:B------:R-:W-:-:S02]  /*11930*/  PRMT R43, R41, 0x7604, R40 ;  /* 0x00007604292b7816 */ /* 0x000fc40000000028 */
[----:B------:R-:W-:Y:S02]  /*11940*/  LOP3.LUT R41, R15, 0xff0000, R14, 0xf8, !PT ;  /* 0x00ff00000f297812 */ /* 0x000fe400078ef80e */
[----:B------:R-:W-:Y:S02]  /*11950*/  LOP3.LUT R45, R42, 0xff0000, R45, 0xf8, !PT ;  /* 0x00ff00002a2d7812 */ /* 0x000fe400078ef82d */
[----:B------:R-:W-:Y:S02]  /*11960*/  LOP3.LUT R43, R43, 0xff0000, R38, 0xf8, !PT ;  /* 0x00ff00002b2b7812 */ /* 0x000fe400078ef826 */
[----:B------:R-:W-:Y:S02]  /*11970*/  LOP3.LUT R45, R45, 0xff000000, R39, 0xf8, !PT ;  /* 0xff0000002d2d7812 */ /* 0x000fe400078ef827 */
[----:B------:R-:W-:Y:S02]  /*11980*/  LOP3.LUT R41, R41, 0xff000000, R37, 0xf8, !PT ;  /* 0xff00000029297812 */ /* 0x000fe400078ef825 */
[----:B------:R-:W-:-:S02]  /*11990*/  LOP3.LUT R15, R3, 0xff0000, R36, 0xf8, !PT ;  /* 0x00ff0000030f7812 */ /* 0x000fc400078ef824 */
[----:B------:R-:W-:Y:S02]  /*119a0*/  LOP3.LUT R43, R43, 0xff000000, R38, 0xf8, !PT ;  /* 0xff0000002b2b7812 */ /* 0x000fe400078ef826 */
[-C--:B0-----:R-:W-:Y:S02]  /*119b0*/  F2FP.F16.E4M3.UNPACK_B R3, R6.reuse.H1 ;  /* 0x00000006ff03723e */ /* 0x081fe400030006ff */
[----:B------:R-:W-:Y:S02]  /*119c0*/  F2FP.F16.E4M3.UNPACK_B R42, R45 ;  /* 0x0000002dff2a723e */ /* 0x000fe400020006ff */
[----:B------:R-:W-:Y:S01]  /*119d0*/  F2FP.F16.E4M3.UNPACK_B R38, R41 ;  /* 0x00000029ff26723e */ /* 0x000fe200020006ff */
[--C-:B------:R-:W-:Y:S01]  /*119e0*/  HADD2.F32 R14, -RZ, R3.reuse.H1_H1 ;  /* 0x30000003ff0e7230 */ /* 0x100fe20000004100 */
[----:B------:R-:W-:Y:S01]  /*119f0*/  F2FP.F16.E4M3.UNPACK_B R6, R6 ;  /* 0x00000006ff06723e */ /* 0x000fe200020006ff */
[----:B------:R-:W-:Y:S01]  /*11a00*/  HADD2.F32 R46, -RZ, R42.H1_H1 ;  /* 0x3000002aff2e7230 */ /* 0x000fe20000004100 */
[----:B------:R-:W-:Y:S01]  /*11a10*/  LOP3.LUT R40, R15, 0xff000000, R36, 0xf8, !PT ;  /* 0xff0000000f287812 */ /* 0x000fe200078ef824 */
[----:B------:R-:W-:Y:S01]  /*11a20*/  HADD2.F32 R39, -RZ, R38.H1_H1 ;  /* 0x30000026ff277230 */ /* 0x000fe20000004100 */
[-C--:B------:R-:W-:Y:S01]  /*11a30*/  F2FP.F16.E4M3.UNPACK_B R36, R7.reuse ;  /* 0x00000007ff24723e */ /* 0x080fe200020006ff */
[----:B------:R-:W-:Y:S01]  /*11a40*/  HADD2.F32 R15, -RZ, R3.H0_H0 ;  /* 0x20000003ff0f7230 */ /* 0x000fe20000004100 */
[----:B------:R-:W-:Y:S01]  /*11a50*/  F2FP.F16.E4M3.UNPACK_B R37, R7.H1 ;  /* 0x00000007ff25723e */ /* 0x000fe200030006ff */
[C---:B------:R-:W-:Y:S01]  /*11a60*/  FMUL.FTZ R48, R14.reuse, R46 ;  /* 0x0000002e0e307220 */ /* 0x040fe20000410000 */
[----:B---3--:R-:W-:Y:S01]  /*11a70*/  FMUL.FTZ R47, R14, R39 ;  /* 0x000000270e2f7220 */ /* 0x008fe20000410000 */
[-C--:B------:R-:W-:Y:S01]  /*11a80*/  F2FP.F16.E4M3.UNPACK_B R7, R5.reuse ;  /* 0x00000005ff07723e */ /* 0x080fe200020006ff */
[----:B------:R-:W-:Y:S01]  /*11a90*/  HADD2.F32 R42, -RZ, R42.H0_H0 ;  /* 0x2000002aff2a7230 */ /* 0x000fe20000004100 */
[----:B------:R-:W-:Y:S01]  /*11aa0*/  F2FP.F16.E4M3.UNPACK_B R14, R5.H1 ;  /* 0x00000005ff0e723e */ /* 0x000fe200030006ff */
[----:B------:R-:W-:-:S02]  /*11ab0*/  HADD2.F32 R5, -RZ, R6.H1_H1 ;  /* 0x30000006ff057230 */ /* 0x000fc40000004100 */
[C---:B------:R-:W-:Y:S01]  /*11ac0*/  FFMA.FTZ R50, R15.reuse, R39, -R48 ;  /* 0x000000270f327223 */ /* 0x040fe20000010830 */
[----:B------:R-:W-:Y:S02]  /*11ad0*/  HADD2.F32 R38, -RZ, R38.H0_H0 ;  /* 0x20000026ff267230 */ /* 0x000fe40000004100 */
[----:B------:R-:W-:Y:S01]  /*11ae0*/  FFMA.FTZ R51, R15, R46, R47 ;  /* 0x0000002e0f337223 */ /* 0x000fe2000001002f */
[----:B------:R-:W-:Y:S01]  /*11af0*/  HADD2.F32 R6, -RZ, R6.H0_H0 ;  /* 0x20000006ff067230 */ /* 0x000fe20000004100 */
[----:B------:R-:W-:Y:S01]  /*11b00*/  F2FP.F16.E4M3.UNPACK_B R45, R45.H1 ;  /* 0x0000002dff2d723e */ /* 0x000fe200030006ff */
[C---:B------:R-:W-:Y:S01]  /*11b10*/  FMUL.FTZ R15, R5.reuse, R42 ;  /* 0x0000002a050f7220 */ /* 0x040fe20000410000 */
[----:B------:R-:W-:Y:S01]  /*11b20*/  F2FP.F16.E4M3.UNPACK_B R41, R41.H1 ;  /* 0x00000029ff29723e */ /* 0x000fe200030006ff */
[-C--:B------:R-:W-:Y:S01]  /*11b30*/  FMUL.FTZ R49, R5, R38.reuse ;  /* 0x0000002605317220 */ /* 0x080fe20000410000 */
[----:B------:R-:W-:Y:S02]  /*11b40*/  HADD2.F32 R5, -RZ, R36.H1_H1 ;  /* 0x30000024ff057230 */ /* 0x000fe40000004100 */
[----:B------:R-:W-:Y:S01]  /*11b50*/  FFMA.FTZ R47, R6, R38, -R15 ;  /* 0x00000026062f7223 */ /* 0x000fe2000001080f */
[----:B------:R-:W-:-:S02]  /*11b60*/  HADD2.F32 R39, -RZ, R45.H0_H0 ;  /* 0x2000002dff277230 */ /* 0x000fc40000004100 */
[----:B------:R-:W-:Y:S01]  /*11b70*/  FFMA.FTZ R48, R6, R42, R49 ;  /* 0x0000002a06307223 */ /* 0x000fe20000010031 */
[----:B------:R-:W-:Y:S01]  /*11b80*/  HADD2.F32 R15, -RZ, R41.H0_H0 ;  /* 0x20000029ff0f7230 */ /* 0x000fe20000004100 */
[----:B------:R-:W-:Y:S01]  /*11b90*/  F2FP.F16.E4M3.UNPACK_B R3, R4 ;  /* 0x00000004ff03723e */ /* 0x000fe200020006ff */
[----:B------:R-:W-:Y:S02]  /*11ba0*/  HADD2.F32 R36, -RZ, R36.H0_H0 ;  /* 0x20000024ff247230 */ /* 0x000fe40000004100 */
[C---:B------:R-:W-:Y:S01]  /*11bb0*/  FMUL.FTZ R49, R5.reuse, R39 ;  /* 0x0000002705317220 */ /* 0x040fe20000410000 */
[----:B------:R-:W-:Y:S02]  /*11bc0*/  HADD2.F32 R45, -RZ, R45.H1_H1 ;  /* 0x3000002dff2d7230 */ /* 0x000fe40000004100 */
[-C--:B------:R-:W-:Y:S01]  /*11bd0*/  FMUL.FTZ R5, R5, R15.reuse ;  /* 0x0000000f05057220 */ /* 0x080fe20000410000 */
[----:B------:R-:W-:Y:S02]  /*11be0*/  HADD2.F32 R6, -RZ, R37.H1_H1 ;  /* 0x30000025ff067230 */ /* 0x000fe40000004100 */
[----:B------:R-:W-:Y:S01]  /*11bf0*/  FFMA.FTZ R49, R36, R15, -R49 ;  /* 0x0000000f24317223 */ /* 0x000fe20000010831 */
[----:B------:R-:W-:-:S02]  /*11c00*/  HADD2.F32 R41, -RZ, R41.H1_H1 ;  /* 0x30000029ff297230 */ /* 0x000fc40000004100 */
[----:B------:R-:W-:Y:S01]  /*11c10*/  FFMA.FTZ R52, R36, R39, R5 ;  /* 0x0000002724347223 */ /* 0x000fe20000010005 */
[----:B------:R-:W-:Y:S02]  /*11c20*/  HADD2.F32 R37, -RZ, R37.H0_H0 ;  /* 0x20000025ff257230 */ /* 0x000fe40000004100 */
[C---:B------:R-:W-:Y:S01]  /*11c30*/  FMUL.FTZ R38, R6.reuse, R45 ;  /* 0x0000002d06267220 */ /* 0x040fe20000410000 */
[----:B------:R-:W-:Y:S01]  /*11c40*/  F2FP.F16.E4M3.UNPACK_B R5, R43 ;  /* 0x0000002bff05723e */ /* 0x000fe200020006ff */
[-C--:B------:R-:W-:Y:S01]  /*11c50*/  FMUL.FTZ R36, R6, R41.reuse ;  /* 0x0000002906247220 */ /* 0x080fe20000410000 */
[----:B------:R-:W-:Y:S01]  /*11c60*/  F2FP.F16.E4M3.UNPACK_B R4, R4.H1 ;  /* 0x00000004ff04723e */ /* 0x000fe200030006ff */
[C---:B------:R-:W-:Y:S01]  /*11c70*/  FFMA.FTZ R53, R37.reuse, R41, -R38 ;  /* 0x0000002925357223 */ /* 0x040fe20000010826 */
[-C--:B------:R-:W-:Y:S01]  /*11c80*/  F2FP.F16.E4M3.UNPACK_B R15, R40.reuse ;  /* 0x00000028ff0f723e */ /* 0x080fe200020006ff */
[----:B------:R-:W-:Y:S01]  /*11c90*/  FFMA.FTZ R54, R37, R45, R36 ;  /* 0x0000002d25367223 */ /* 0x000fe20000010024 */
[--C-:B------:R-:W-:Y:S01]  /*11ca0*/  HADD2.F32 R38, -RZ, R5.reuse.H1_H1 ;  /* 0x30000005ff267230 */ /* 0x100fe20000004100 */
[----:B------:R-:W-:Y:S01]  /*11cb0*/  F2FP.F16.E4M3.UNPACK_B R40, R40.H1 ;  /* 0x00000028ff28723e */ /* 0x000fe200030006ff */
[----:B------:R-:W-:Y:S01]  /*11cc0*/  HADD2.F32 R37, -RZ, R5.H0_H0 ;  /* 0x20000005ff257230 */ /* 0x000fe20000004100 */
[----:B------:R-:W-:Y:S01]  /*11cd0*/  F2FP.F16.E4M3.UNPACK_B R43, R43.H1 ;  /* 0x0000002bff2b723e */ /* 0x000fe200030006ff */
[----:B------:R-:W-:-:S02]  /*11ce0*/  HADD2.F32 R6, -RZ, R4.H1_H1 ;  /* 0x30000004ff067230 */ /* 0x000fc40000004100 */
[----:B------:R-:W-:Y:S02]  /*11cf0*/  HADD2.F32 R36, -RZ, R15.H1_H1 ;  /* 0x3000000fff247230 */ /* 0x000fe40000004100 */
[----:B------:R-:W-:Y:S02]  /*11d00*/  HADD2.F32 R5, -RZ, R4.H0_H0 ;  /* 0x20000004ff057230 */ /* 0x000fe40000004100 */
[C---:B------:R-:W-:Y:S01]  /*11d10*/  FMUL.FTZ R42, R6.reuse, R38 ;  /* 0x00000026062a7220 */ /* 0x040fe20000410000 */
[----:B------:R-:W-:Y:S02]  /*11d20*/  HADD2.F32 R4, -RZ, R3.H1_H1 ;  /* 0x30000003ff047230 */ /* 0x000fe40000004100 */
[-C--:B------:R-:W-:Y:S01]  /*11d30*/  FMUL.FTZ R46, R6, R36.reuse ;  /* 0x00000024062e7220 */ /* 0x080fe20000410000 */
[----:B------:R-:W-:Y:S02]  /*11d40*/  HADD2.F32 R15, -RZ, R15.H0_H0 ;  /* 0x2000000fff0f7230 */ /* 0x000fe40000004100 */
[----:B------:R-:W-:Y:S01]  /*11d50*/  FFMA.FTZ R42, R5, R36, -R42 ;  /* 0x00000024052a7223 */ /* 0x000fe2000001082a */
[----:B------:R-:W-:-:S02]  /*11d60*/  HADD2.F32 R3, -RZ, R3.H0_H0 ;  /* 0x20000003ff037230 */ /* 0x000fc40000004100 */
[C---:B------:R-:W-:Y:S01]  /*11d70*/  FMUL.FTZ R6, R4.reuse, R37 ;  /* 0x0000002504067220 */ /* 0x040fe20000410000 */
[----:B------:R-:W-:Y:S01]  /*11d80*/  FFMA.FTZ R39, R5, R38, R46 ;  /* 0x0000002605277223 */ /* 0x000fe2000001002e */
[-C--:B------:R-:W-:Y:S01]  /*11d90*/  FMUL.FTZ R4, R4, R15.reuse ;  /* 0x0000000f04047220 */ /* 0x080fe20000410000 */
[----:B------:R-:W-:Y:S02]  /*11da0*/  HADD2.F32 R5, -RZ, R40.H1_H1 ;  /* 0x30000028ff057230 */ /* 0x000fe40000004100 */
[C---:B------:R-:W-:Y:S01]  /*11db0*/  FFMA.FTZ R36, R3.reuse, R15, -R6 ;  /* 0x0000000f03247223 */ /* 0x040fe20000010806 */
[--C-:B------:R-:W-:Y:S02]  /*11dc0*/  HADD2.F32 R15, -RZ, R43.reuse.H1_H1 ;  /* 0x3000002bff0f7230 */ /* 0x100fe40000004100 */
[----:B------:R-:W-:Y:S01]  /*11dd0*/  FFMA.FTZ R37, R3, R37, R4 ;  /* 0x0000002503257223 */ /* 0x000fe20000010004 */
[----:B------:R-:W-:Y:S02]  /*11de0*/  HADD2.F32 R4, -RZ, R14.H1_H1 ;  /* 0x3000000eff047230 */ /* 0x000fe40000004100 */
[----:B------:R-:W-:-:S02]  /*11df0*/  HADD2.F32 R6, -RZ, R43.H0_H0 ;  /* 0x2000002bff067230 */ /* 0x000fc40000004100 */
[--C-:B------:R-:W-:Y:S02]  /*11e00*/  HADD2.F32 R3, -RZ, R7.reuse.H1_H1 ;  /* 0x30000007ff037230 */ /* 0x100fe40000004100 */
[C---:B------:R-:W-:Y:S01]  /*11e10*/  FMUL.FTZ R41, R4.reuse, R15 ;  /* 0x0000000f04297220 */ /* 0x040fe20000410000 */
[----:B------:R-:W-:Y:S02]  /*11e20*/  HADD2.F32 R40, -RZ, R40.H0_H0 ;  /* 0x20000028ff287230 */ /* 0x000fe40000004100 */
[-C--:B------:R-:W-:Y:S01]  /*11e30*/  FMUL.FTZ R38, R4, R5.reuse ;  /* 0x0000000504267220 */ /* 0x080fe20000410000 */
[----:B------:R-:W-:Y:S02]  /*11e40*/  HADD2.F32 R14, -RZ, R14.H0_H0 ;  /* 0x2000000eff0e7230 */ /* 0x000fe40000004100 */
[C---:B------:R-:W-:Y:S01]  /*11e50*/  FMUL.FTZ R4, R3.reuse, R6 ;  /* 0x0000000603047220 */ /* 0x040fe20000410000 */
[----:B------:R-:W-:Y:S02]  /*11e60*/  HADD2.F32 R7, -RZ, R7.H0_H0 ;  /* 0x20000007ff077230 */ /* 0x000fe40000004100 */
[-C--:B------:R-:W-:Y:S01]  /*11e70*/  FMUL.FTZ R3, R3, R40.reuse ;  /* 0x0000002803037220 */ /* 0x080fe20000410000 */
[C---:B------:R-:W-:Y:S01]  /*11e80*/  FFMA.FTZ R41, R14.reuse, R5, -R41 ;  /* 0x000000050e297223 */ /* 0x040fe20000010829 */
[----:B------:R-:W-:Y:S01]  /*11e90*/  FFMA.FTZ R38, R14, R15, R38 ;  /* 0x0000000f0e267223 */ /* 0x000fe20000010026 */
[C---:B------:R-:W-:Y:S01]  /*11ea0*/  FFMA.FTZ R5, R7.reuse, R40, -R4 ;  /* 0x0000002807057223 */ /* 0x040fe20000010804 */
[----:B------:R-:W-:Y:S01]  /*11eb0*/  FFMA.FTZ R14, R7, R6, R3 ;  /* 0x00000006070e7223 */ /* 0x000fe20000010003 */
[----:B------:R-:W-:-:S02]  /*11ec0*/  F2FP.SATFINITE.E4M3.F32.PACK_AB_MERGE_C R6, R51, R50, RZ ;  /* 0x000000323306723e */ /* 0x000fc400048070ff */
[----:B------:R-:W-:Y:S02]  /*11ed0*/  F2FP.SATFINITE.E4M3.F32.PACK_AB_MERGE_C R7, R54, R53, RZ ;  /* 0x000000353607723e */ /* 0x000fe400048070ff */
[----:B------:R-:W-:Y:S02]  /*11ee0*/  F2FP.SATFINITE.E4M3.F32.PACK_AB_MERGE_C R4, R39, R42, RZ ;  /* 0x0000002a2704723e */ /* 0x000fe400048070ff */
[----:B------:R-:W-:Y:S02]  /*11ef0*/  F2FP.SATFINITE.E4M3.F32.PACK_AB_MERGE_C R38, R38, R41, RZ ;  /* 0x000000292626723e */ /* 0x000fe400048070ff */
[----:B------:R-:W-:Y:S02]  /*11f00*/  F2FP.SATFINITE.E4M3.F32.PACK_AB_MERGE_C R6, R48, R47, R6 ;  /* 0x0000002f3006723e */ /* 0x000fe40004807006 */
[----:B------:R-:W-:Y:S02]  /*11f10*/  F2FP.SATFINITE.E4M3.F32.PACK_AB_MERGE_C R7, R52, R49, R7 ;  /* 0x000000313407723e */ /* 0x000fe40004807007 */
[----:B------:R-:W-:-:S02]  /*11f20*/  F2FP.SATFINITE.E4M3.F32.PACK_AB_MERGE_C R4, R37, R36, R4 ;  /* 0x000000242504723e */ /* 0x000fc40004807004 */
[----:B------:R-:W-:-:S05]  /*11f30*/  F2FP.SATFINITE.E4M3.F32.PACK_AB_MERGE_C R5, R14, R5, R38 ;  /* 0x000000050e05723e */ /* 0x000fca0004807026 */
[----:B------:R4:W-:Y:S02]  /*11f40*/  STS.128 [R0+0x14400], R4 ;  /* 0x0144000400007388 */ /* 0x0009e40000000c00 */
.L_x_561:
[----:B------:R-:W-:Y:S05]  /*11f50*/  BSYNC B1 ;  /* 0x0000000000017941 */ /* 0x000fea0003800000 */
.L_x_560:
[----:B------:R-:W-:Y:S04]  /*11f60*/  BSSY B1, `(.L_x_562) ;  /* 0x000007d000017945 */ /* 0x000fe80003800000 */
[----:B------:R-:W-:Y:S05]  /*11f70*/  @P1 BRA `(.L_x_563) ;  /* 0x0000000400ec1947 */ /* 0x000fea0003800000 */
[----:B0-----:R-:W4:Y:S01]  /*11f80*/  LDL R51, [R1+0x14] ;  /* 0x0000140001337983 */ /* 0x001f220000100800 */
[----:B-----5:R-:W-:Y:S02]  /*11f90*/  SHF.R.U32.HI R15, RZ, 0x8, R33 ;  /* 0x00000008ff0f7819 */ /* 0x020fe40000011621 */
[----:B------:R-:W-:Y:S02]  /*11fa0*/  SHF.R.U32.HI R40, RZ, 0x8, R35 ;  /* 0x00000008ff287819 */ /* 0x000fe40000011623 */
[----:B------:R-:W-:Y:S02]  /*11fb0*/  SHF.R.U32.HI R37, RZ, 0x8, R34 ;  /* 0x00000008ff257819 */ /* 0x000fe40000011622 */
[----:B------:R-:W-:Y:S02]  /*11fc0*/  LOP3.LUT R36, R33, 0xff, RZ, 0xc0, !PT ;  /* 0x000000ff21247812 */ /* 0x000fe400078ec0ff */
[----:B------:R-:W-:Y:S02]  /*11fd0*/  LOP3.LUT R41, R35, 0xff, RZ, 0xc0, !PT ;  /* 0x000000ff23297812 */ /* 0x000fe400078ec0ff */
[----:B------:R-:W-:-:S02]  /*11fe0*/  LOP3.LUT R15, R15, 0xff, RZ, 0xc0, !PT ;  /* 0x000000ff0f0f7812 */ /* 0x000fc400078ec0ff */
[----:B------:R-:W-:Y:S02]  /*11ff0*/  LOP3.LUT R40, R40, 0xff, RZ, 0xc0, !PT ;  /* 0x000000ff28287812 */ /* 0x000fe400078ec0ff */
[----:B-1----:R-:W-:Y:S02]  /*12000*/  SHF.R.U32.HI R3, RZ, 0x8, R32 ;  /* 0x00000008ff037819 */ /* 0x002fe40000011620 */
[----:B------:R-:W-:Y:S02]  /*12010*/  LOP3.LUT R38, R37, 0xff, RZ, 0xc0, !PT ;  /* 0x000000ff25267812 */ /* 0x000fe400078ec0ff */
[----:B------:R-:W-:Y:S02]  /*12020*/  PRMT R37, R15, 0x7604, R36 ;  /* 0x000076040f257816 */ /* 0x000fe40000000024 */
[----:B------:R-:W-:Y:S02]  /*12030*/  PRMT R41, R40, 0x7604, R41 ;  /* 0x0000760428297816 */ /* 0x000fe40000000029 */
[----:B------:R-:W-:-:S02]  /*12040*/  SHF.R.U32.HI R36, RZ, 0x10, R33 ;  /* 0x00000010ff247819 */ /* 0x000fc40000011621 */
[----:B------:R-:W-:Y:S02]  /*12050*/  SHF.R.U32.HI R40, RZ, 0x10, R35 ;  /* 0x00000010ff287819 */ /* 0x000fe40000011623 */
[----:B--2---:R-:W-:Y:S02]  /*12060*/  LOP3.LUT R14, R32, 0xff, RZ, 0xc0, !PT ;  /* 0x000000ff200e7812 */ /* 0x004fe400078ec0ff */
[----:B------:R-:W-:Y:S02]  /*12070*/  LOP3.LUT R39, R34, 0xff, RZ, 0xc0, !PT ;  /* 0x000000ff22277812 */ /* 0x000fe400078ec0ff */
[----:B------:R-:W-:Y:S02]  /*12080*/  LOP3.LUT R3, R3, 0xff, RZ, 0xc0, !PT ;  /* 0x000000ff03037812 */ /* 0x000fe400078ec0ff */
[----:B------:R-:W-:Y:S02]  /*12090*/  SHF.R.U32.HI R15, RZ, 0x10, R34 ;  /* 0x00000010ff0f7819 */ /* 0x000fe40000011622 */
[----:B------:R-:W-:-:S02]  /*120a0*/  LOP3.LUT R36, R36, 0xff, RZ, 0xc0, !PT ;  /* 0x000000ff24247812 */ /* 0x000fc400078ec0ff */
[----:B------:R-:W-:Y:S02]  /*120b0*/  LOP3.LUT R40, R40, 0xff, RZ, 0xc0, !PT ;  /* 0x000000ff28287812 */ /* 0x000fe400078ec0ff */
[----:B------:R-:W-:Y:S02]  /*120c0*/  PRMT R14, R3, 0x7604, R14 ;  /* 0x00007604030e7816 */ /* 0x000fe4000000000e */
[----:B------:R-:W-:Y:S02]  /*120d0*/  PRMT R39, R38, 0x7604, R39 ;  /* 0x0000760426277816 */ /* 0x000fe40000000027 */
[----:B------:R-:W-:Y:S02]  /*120e0*/  SHF.R.U32.HI R3, RZ, 0x10, R32 ;  /* 0x00000010ff037819 */ /* 0x000fe40000011620 */
[----:B------:R-:W-:Y:S02]  /*120f0*/  LOP3.LUT R38, R15, 0xff, RZ, 0xc0, !PT ;  /* 0x000000ff0f267812 */ /* 0x000fe400078ec0ff */
[----:B------:R-:W-:-:S02]  /*12100*/  PRMT R37, R36, 0x7054, R37 ;  /* 0x0000705424257816 */ /* 0x000fc40000000025 */
[----:B------:R-:W-:Y:S02]  /*12110*/  PRMT R41, R40, 0x7054, R41 ;  /* 0x0000705428297816 */ /* 0x000fe40000000029 */
[----:B------:R-:W-:Y:S02]  /*12120*/  LOP3.LUT R3, R3, 0xff, RZ, 0xc0, !PT ;  /* 0x000000ff03037812 */ /* 0x000fe400078ec0ff */
[----:B------:R-:W-:Y:S02]  /*12130*/  PRMT R39, R38, 0x7054, R39 ;  /* 0x0000705426277816 */ /* 0x000fe40000000027 */
[----:B------:R-:W-:Y:S02]  /*12140*/  LOP3.LUT R41, R41, 0xff000000, R35, 0xf8, !PT ;  /* 0xff00000029297812 */ /* 0x000fe400078ef823 */
[----:B------:R-:W-:Y:S02]  /*12150*/  LOP3.LUT R37, R37, 0xff000000, R33, 0xf8, !PT ;  /* 0xff00000025257812 */ /* 0x000fe400078ef821 */
[----:B------:R-:W-:-:S02]  /*12160*/  PRMT R15, R3, 0x7054, R14 ;  /* 0x00007054030f7816 */ /* 0x000fc4000000000e */
[----:B------:R-:W-:Y:S02]  /*12170*/  LOP3.LUT R39, R39, 0xff000000, R34, 0xf8, !PT ;  /* 0xff00000027277812 */ /* 0x000fe400078ef822 */
[----:B------:R-:W-:Y:S02]  /*12180*/  F2FP.F16.E4M3.UNPACK_B R38, R41 ;  /* 0x00000029ff26723e */ /* 0x000fe400020006ff */
[----:B------:R-:W-:Y:S02]  /*12190*/  F2FP.F16.E4M3.UNPACK_B R34, R37 ;  /* 0x00000025ff22723e */ /* 0x000fe400020006ff */
[----:B------:R-:W-:Y:S01]  /*121a0*/  LOP3.LUT R36, R15, 0xff000000, R32, 0xf8, !PT ;  /* 0xff0000000f247812 */ /* 0x000fe200078ef820 */
[----:B------:R-:W-:Y:S01]  /*121b0*/  HADD2.F32 R40, -RZ, R38.H1_H1 ;  /* 0x30000026ff287230 */ /* 0x000fe20000004100 */
[----:B------:R-:W-:Y:S01]  /*121c0*/  F2FP.F16.E4M3.UNPACK_B R41, R41.H1 ;  /* 0x00000029ff29723e */ /* 0x000fe200030006ff */
[----:B------:R-:W-:Y:S01]  /*121d0*/  HADD2.F32 R35, -RZ, R34.H1_H1 ;  /* 0x30000022ff237230 */ /* 0x000fe20000004100 */
[----:B------:R-:W-:Y:S01]  /*121e0*/  F2FP.F16.E4M3.UNPACK_B R37, R37.H1 ;  /* 0x00000025ff25723e */ /* 0x000fe200030006ff */
[----:B------:R-:W-:-:S02]  /*121f0*/  HADD2.F32 R38, -RZ, R38.H0_H0 ;  /* 0x20000026ff267230 */ /* 0x000fc40000004100 */
[----:B------:R-:W-:Y:S01]  /*12200*/  HADD2.F32 R34, -RZ, R34.H0_H0 ;  /* 0x20000022ff227230 */ /* 0x000fe20000004100 */
[----:B----4-:R-:W0:Y:S02]  /*12210*/  LDS.128 R4, [R51] ;  /* 0x0000000033047984 */ /* 0x010e240000000c00 */
[-C--:B0-----:R-:W-:Y:S02]  /*12220*/  F2FP.F16.E4M3.UNPACK_B R3, R6.reuse.H1 ;  /* 0x00000006ff03723e */ /* 0x081fe400030006ff */
[----:B------:R-:W-:Y:S02]  /*12230*/  F2FP.F16.E4M3.UNPACK_B R6, R6 ;  /* 0x00000006ff06723e */ /* 0x000fe400020006ff */
[-C--:B------:R-:W-:Y:S01]  /*12240*/  F2FP.F16.E4M3.UNPACK_B R32, R7.reuse ;  /* 0x00000007ff20723e */ /* 0x080fe200020006ff */
[--C-:B------:R-:W-:Y:S01]  /*12250*/  HADD2.F32 R14, -RZ, R3.reuse.H1_H1 ;  /* 0x30000003ff0e7230 */ /* 0x100fe20000004100 */
[----:B------:R-:W-:Y:S01]  /*12260*/  F2FP.F16.E4M3.UNPACK_B R33, R7.H1 ;  /* 0x00000007ff21723e */ /* 0x000fe200030006ff */
[----:B------:R-:W-:Y:S01]  /*12270*/  HADD2.F32 R15, -RZ, R3.H0_H0 ;  /* 0x20000003ff0f7230 */ /* 0x000fe20000004100 */
[----:B------:R-:W-:-:S02]  /*12280*/  F2FP.F16.E4M3.UNPACK_B R7, R5 ;  /* 0x00000005ff07723e */ /* 0x000fc400020006ff */
[CC--:B------:R-:W-:Y:S01]  /*12290*/  FMUL.FTZ R42, R14.reuse, R40.reuse ;  /* 0x000000280e2a7220 */ /* 0x0c0fe20000410000 */
[----:B------:R-:W-:Y:S01]  /*122a0*/  FMUL.FTZ R43, R14, R35 ;  /* 0x000000230e2b7220 */ /* 0x000fe20000410000 */
[----:B------:R-:W-:Y:S01]  /*122b0*/  F2FP.F16.E4M3.UNPACK_B R14, R5.H1 ;  /* 0x00000005ff0e723e */ /* 0x000fe200030006ff */
[--C-:B------:R-:W-:Y:S02]  /*122c0*/  HADD2.F32 R5, -RZ, R6.reuse.H1_H1 ;  /* 0x30000006ff057230 */ /* 0x100fe40000004100 */
[C---:B------:R-:W-:Y:S01]  /*122d0*/  FFMA.FTZ R45, R15.reuse, R35, -R42 ;  /* 0x000000230f2d7223 */ /* 0x040fe2000001082a */
[----:B------:R-:W-:Y:S01]  /*122e0*/  FFMA.FTZ R46, R15, R40, R43 ;  /* 0x000000280f2e7223 */ /* 0x000fe2000001002b */
[----:B------:R-:W-:Y:S01]  /*122f0*/  HADD2.F32 R6, -RZ, R6.H0_H0 ;  /* 0x20000006ff067230 */ /* 0x000fe20000004100 */
[----:B------:R-:W-:Y:S01]  /*12300*/  F2FP.F16.E4M3.UNPACK_B R3, R4 ;  /* 0x00000004ff03723e */ /* 0x000fe200020006ff */
[C---:B------:R-:W-:Y:S01]  /*12310*/  FMUL.FTZ R15, R5.reuse, R38 ;  /* 0x00000026050f7220 */ /* 0x040fe20000410000 */
[----:B------:R-:W-:Y:S01]  /*12320*/  FMUL.FTZ R43, R5, R34 ;  /* 0x00000022052b7220 */ /* 0x000fe20000410000 */
[----:B------:R-:W-:Y:S01]  /*12330*/  HADD2.F32 R5, -RZ, R32.H1_H1 ;  /* 0x30000020ff057230 */ /* 0x000fe20000004100 */
[----:B------:R-:W-:Y:S01]  /*12340*/  F2FP.F16.E4M3.UNPACK_B R4, R4.H1 ;  /* 0x00000004ff04723e */ /* 0x000fe200030006ff */
[----:B------:R-:W-:-:S02]  /*12350*/  HADD2.F32 R35, -RZ, R41.H0_H0 ;  /* 0x20000029ff237230 */ /* 0x000fc40000004100 */
[C---:B------:R-:W-:Y:S01]  /*12360*/  FFMA.FTZ R42, R6.reuse, R34, -R15 ;  /* 0x00000022062a7223 */ /* 0x040fe2000001080f */
[----:B------:R-:W-:Y:S02]  /*12370*/  HADD2.F32 R15, -RZ, R37.H0_H0 ;  /* 0x20000025ff0f7230 */ /* 0x000fe40000004100 */
[----:B------:R-:W-:Y:S01]  /*12380*/  FFMA.FTZ R43, R6, R38, R43 ;  /* 0x00000026062b7223 */ /* 0x000fe2000001002b */
[----:B------:R-:W-:Y:S02]  /*12390*/  HADD2.F32 R32, -RZ, R32.H0_H0 ;  /* 0x20000020ff207230 */ /* 0x000fe40000004100 */
[C---:B---3--:R-:W-:Y:S01]  /*123a0*/  FMUL.FTZ R47, R5.reuse, R35 ;  /* 0x00000023052f7220 */ /* 0x048fe20000410000 */
[----:B------:R-:W-:Y:S02]  /*123b0*/  HADD2.F32 R41, -RZ, R41.H1_H1 ;  /* 0x30000029ff297230 */ /* 0x000fe40000004100 */
[----:B------:R-:W-:Y:S01]  /*123c0*/  FMUL.FTZ R5, R5, R15 ;  /* 0x0000000f05057220 */ /* 0x000fe20000410000 */
[----:B------:R-:W-:-:S02]  /*123d0*/  HADD2.F32 R6, -RZ, R33.H1_H1 ;  /* 0x30000021ff067230 */ /* 0x000fc40000004100 */
[C---:B------:R-:W-:Y:S01]  /*123e0*/  FFMA.FTZ R47, R32.reuse, R15, -R47 ;  /* 0x0000000f202f7223 */ /* 0x040fe2000001082f */
[----:B------:R-:W-:Y:S02]  /*123f0*/  HADD2.F32 R37, -RZ, R37.H1_H1 ;  /* 0x30000025ff257230 */ /* 0x000fe40000004100 */
[----:B------:R-:W-:Y:S01]  /*12400*/  FFMA.FTZ R48, R32, R35, R5 ;  /* 0x0000002320307223 */ /* 0x000fe20000010005 */
[----:B------:R-:W-:Y:S02]  /*12410*/  HADD2.F32 R33, -RZ, R33.H0_H0 ;  /* 0x20000021ff217230 */ /* 0x000fe40000004100 */
[C---:B------:R-:W-:Y:S01]  /*12420*/  FMUL.FTZ R34, R6.reuse, R41 ;  /* 0x0000002906227220 */ /* 0x040fe20000410000 */
[----:B------:R-:W-:Y:S01]  /*12430*/  F2FP.F16.E4M3.UNPACK_B R5, R39 ;  /* 0x00000027ff05723e */ /* 0x000fe200020006ff */
[-C--:B------:R-:W-:Y:S01]  /*12440*/  FMUL.FTZ R32, R6, R37.reuse ;  /* 0x0000002506207220 */ /* 0x080fe20000410000 */
[----:B------:R-:W-:Y:S01]  /*12450*/  F2FP.F16.E4M3.UNPACK_B R15, R36 ;  /* 0x00000024ff0f723e */ /* 0x000fe200020006ff */
[----:B------:R-:W-:Y:S01]  /*12460*/  FFMA.FTZ R49, R33, R37, -R34 ;  /* 0x0000002521317223 */ /* 0x000fe20000010822 */
[----:B------:R-:W-:-:S02]  /*12470*/  HADD2.F32 R6, -RZ, R4.H1_H1 ;  /* 0x30000004ff067230 */ /* 0x000fc40000004100 */
[----:B------:R-:W-:Y:S01]  /*12480*/  FFMA.FTZ R50, R33, R41, R32 ;  /* 0x0000002921327223 */ /* 0x000fe20000010020 */
[--C-:B------:R-:W-:Y:S01]  /*12490*/  HADD2.F32 R34, -RZ, R5.reuse.H1_H1 ;  /* 0x30000005ff227230 */ /* 0x100fe20000004100 */
[----:B------:R-:W-:Y:S01]  /*124a0*/  F2FP.F16.E4M3.UNPACK_B R36, R36.H1 ;  /* 0x00000024ff24723e */ /* 0x000fe200030006ff */
[----:B------:R-:W-:Y:S01]  /*124b0*/  HADD2.F32 R33, -RZ, R5.H0_H0 ;  /* 0x20000005ff217230 */ /* 0x000fe20000004100 */
[----:B------:R-:W-:Y:S01]  /*124c0*/  F2FP.F16.E4M3.UNPACK_B R39, R39.H1 ;  /* 0x00000027ff27723e */ /* 0x000fe200030006ff */
[----:B------:R-:W-:Y:S02]  /*124d0*/  HADD2.F32 R32, -RZ, R15.H1_H1 ;  /* 0x3000000fff207230 */ /* 0x000fe40000004100 */
[----:B------:R-:W-:Y:S01]  /*124e0*/  FMUL.FTZ R38, R6, R34 ;  /* 0x0000002206267220 */ /* 0x000fe20000410000 */
[----:B------:R-:W-:Y:S02]  /*124f0*/  HADD2.F32 R5, -RZ, R4.H0_H0 ;  /* 0x20000004ff057230 */ /* 0x000fe40000004100 */
[----:B------:R-:W-:-:S02]  /*12500*/  HADD2.F32 R4, -RZ, R3.H1_H1 ;  /* 0x30000003ff047230 */ /* 0x000fc40000004100 */
[-C--:B------:R-:W-:Y:S01]  /*12510*/  FMUL.FTZ R40, R6, R32.reuse ;  /* 0x0000002006287220 */ /* 0x080fe20000410000 */
[----:B------:R-:W-:Y:S02]  /*12520*/  HADD2.F32 R15, -RZ, R15.H0_H0 ;  /* 0x2000000fff0f7230 */ /* 0x000fe40000004100 */
[C---:B------:R-:W-:Y:S01]  /*12530*/  FFMA.FTZ R38, R5.reuse, R32, -R38 ;  /* 0x0000002005267223 */ /* 0x040fe20000010826 */
[----:B------:R-:W-:Y:S02]  /*12540*/  HADD2.F32 R3, -RZ, R3.H0_H0 ;  /* 0x20000003ff037230 */ /* 0x000fe40000004100 */
[C---:B------:R-:W-:Y:S01]  /*12550*/  FMUL.FTZ R6, R4.reuse, R33 ;  /* 0x0000002104067220 */ /* 0x040fe20000410000 */
[----:B------:R-:W-:Y:S01]  /*12560*/  FFMA.FTZ R35, R5, R34, R40 ;  /* 0x0000002205237223 */ /* 0x000fe20000010028 */
[-C--:B------:R-:W-:Y:S01]  /*12570*/  FMUL.FTZ R4, R4, R15.reuse ;  /* 0x0000000f04047220 */ /* 0x080fe20000410000 */
[----:B------:R-:W-:Y:S02]  /*12580*/  HADD2.F32 R5, -RZ, R36.H1_H1 ;  /* 0x30000024ff057230 */ /* 0x000fe40000004100 */
[----:B------:R-:W-:Y:S01]  /*12590*/  FFMA.FTZ R32, R3, R15, -R6 ;  /* 0x0000000f03207223 */ /* 0x000fe20000010806 */
[----:B------:R-:W-:-:S02]  /*125a0*/  HADD2.F32 R15, -RZ, R39.H1_H1 ;  /* 0x30000027ff0f7230 */ /* 0x000fc40000004100 */
[----:B------:R-:W-:Y:S01]  /*125b0*/  FFMA.FTZ R33, R3, R33, R4 ;  /* 0x0000002103217223 */ /* 0x000fe20000010004 */
[----:B------:R-:W-:Y:S02]  /*125c0*/  HADD2.F32 R4, -RZ, R14.H1_H1 ;  /* 0x3000000eff047230 */ /* 0x000fe40000004100 */
[----:B------:R-:W-:Y:S02]  /*125d0*/  HADD2.F32 R6, -RZ, R39.H0_H0 ;  /* 0x20000027ff067230 */ /* 0x000fe40000004100 */
[----:B------:R-:W-:Y:S02]  /*125e0*/  HADD2.F32 R3, -RZ, R7.H1_H1 ;  /* 0x30000007ff037230 */ /* 0x000fe40000004100 */
[C---:B------:R-:W-:Y:S01]  /*125f0*/  FMUL.FTZ R37, R4.reuse, R15 ;  /* 0x0000000f04257220 */ /* 0x040fe20000410000 */
[----:B------:R-:W-:Y:S02]  /*12600*/  HADD2.F32 R36, -RZ, R36.H0_H0 ;  /* 0x20000024ff247230 */ /* 0x000fe40000004100 */
[----:B------:R-:W-:Y:S01]  /*12610*/  FMUL.FTZ R34, R4, R5 ;  /* 0x0000000504227220 */ /* 0x000fe20000410000 */
[----:B------:R-:W-:-:S02]  /*12620*/  HADD2.F32 R14, -RZ, R14.H0_H0 ;  /* 0x2000000eff0e7230 */ /* 0x000fc40000004100 */
[C---:B------:R-:W-:Y:S01]  /*12630*/  FMUL.FTZ R4, R3.reuse, R6 ;  /* 0x0000000603047220 */ /* 0x040fe20000410000 */
[----:B------:R-:W-:Y:S02]  /*12640*/  HADD2.F32 R7, -RZ, R7.H0_H0 ;  /* 0x20000007ff077230 */ /* 0x000fe40000004100 */
[-C--:B------:R-:W-:Y:S01]  /*12650*/  FMUL.FTZ R3, R3, R36.reuse ;  /* 0x0000002403037220 */ /* 0x080fe20000410000 */
[C---:B------:R-:W-:Y:S01]  /*12660*/  FFMA.FTZ R37, R14.reuse, R5, -R37 ;  /* 0x000000050e257223 */ /* 0x040fe20000010825 */
[----:B------:R-:W-:Y:S01]  /*12670*/  FFMA.FTZ R34, R14, R15, R34 ;  /* 0x0000000f0e227223 */ /* 0x000fe20000010022 */
[C---:B------:R-:W-:Y:S01]  /*12680*/  FFMA.FTZ R5, R7.reuse, R36, -R4 ;  /* 0x0000002407057223 */ /* 0x040fe20000010804 */
[----:B------:R-:W-:Y:S01]  /*12690*/  FFMA.FTZ R14, R7, R6, R3 ;  /* 0x00000006070e7223 */ /* 0x000fe20000010003 */
[----:B------:R-:W-:Y:S02]  /*126a0*/  F2FP.SATFINITE.E4M3.F32.PACK_AB_MERGE_C R6, R46, R45, RZ ;  /* 0x0000002d2e06723e */ /* 0x000fe400048070ff */
[----:B------:R-:W-:-:S02]  /*126b0*/  F2FP.SATFINITE.E4M3.F32.PACK_AB_MERGE_C R7, R50, R49, RZ ;  /* 0x000000313207723e */ /* 0x000fc400048070ff */
[----:B------:R-:W-:Y:S02]  /*126c0*/  F2FP.SATFINITE.E4M3.F32.PACK_AB_MERGE_C R4, R35, R38, RZ ;  /* 0x000000262304723e */ /* 0x000fe400048070ff */
[----:B------:R-:W-:Y:S02]  /*126d0*/  F2FP.SATFINITE.E4M3.F32.PACK_AB_MERGE_C R34, R34, R37, RZ ;  /* 0x000000252222723e */ /* 0x000fe400048070ff */
[----:B------:R-:W-:Y:S02]  /*126e0*/  F2FP.SATFINITE.E4M3.F32.PACK_AB_MERGE_C R6, R43, R42, R6 ;  /* 0x0000002a2b06723e */ /* 0x000fe40004807006 */
[----:B------:R-:W-:Y:S02]  /*126f0*/  F2FP.SATFINITE.E4M3.F32.PACK_AB_MERGE_C R7, R48, R47, R7 ;  /* 0x0000002f3007723e */ /* 0x000fe40004807007 */
[----:B------:R-:W-:Y:S02]  /*12700*/  F2FP.SATFINITE.E4M3.F32.PACK_AB_MERGE_C R4, R33, R32, R4 ;  /* 0x000000202104723e */ /* 0x000fe40004807004 */
[----:B------:R-:W-:-:S05]  /*12710*/  F2FP.SATFINITE.E4M3.F32.PACK_AB_MERGE_C R5, R14, R5, R34 ;  /* 0x000000050e05723e */ /* 0x000fca0004807022 */
[----:B------:R0:W-:Y:S02]  /*12720*/  STS.128 [R51], R4 ;  /* 0x0000000433007388 */ /* 0x0001e40000000c00 */
.L_x_563:
[----:B------:R-:W-:Y:S05]  /*12730*/  BSYNC B1 ;  /* 0x0000000000017941 */ /* 0x000fea0003800000 */
.L_x_562:
[----:B------:R-:W-:Y:S04]  /*12740*/  BSSY B1, `(.L_x_564) ;  /* 0x0000078000017945 */ /* 0x000fe80003800000 */
[----:B------:R-:W-:Y:S05]  /*12750*/  @P2 BRA `(.L_x_565) ;  /* 0x0000000400d82947 */ /* 0x000fea0003800000 */
[----:B0---4-:R-:W0:Y:S01]  /*12760*/  LDS.128 R4, [R0+0x16400] ;  /* 0x0164000000047984 */ /* 0x011e220000000c00 */
[----:B--2--5:R-:W-:Y:S02]  /*12770*/  SHF.R.U32.HI R14, RZ, 0x8, R30 ;  /* 0x00000008ff0e7819 */ /* 0x024fe4000001161e */
[----:B------:R-:W-:Y:S02]  /*12780*/  SHF.R.U32.HI R32, RZ, 0x8, R31 ;  /* 0x00000008ff207819 */ /* 0x000fe4000001161f */
[----:B-1----:R-:W-:Y:S02]  /*12790*/  LOP3.LUT R3, R30, 0xff, RZ, 0xc0, !PT ;  /* 0x000000ff1e037812 */ /* 0x002fe400078ec0ff */
[----:B------:R-:W-:Y:S02]  /*127a0*/  LOP3.LUT R14, R14, 0xff, RZ, 0xc0, !PT ;  /* 0x000000ff0e0e7812 */ /* 0x000fe400078ec0ff */
[----:B------:R-:W-:Y:S02]  /*127b0*/  SHF.R.U32.HI R35, RZ, 0x8, R29 ;  /* 0x00000008ff237819 */ /* 0x000fe4000001161d */
[----:B------:R-:W-:-:S02]  /*127c0*/  LOP3.LUT R15, R31, 0xff, RZ, 0xc0, !PT ;  /* 0x000000ff1f0f7812 */ /* 0x000fc400078ec0ff */
[----:B------:R-:W-:Y:S02]  /*127d0*/  LOP3.LUT R32, R32, 0xff, RZ, 0xc0, !PT ;  /* 0x000000ff20207812 */ /* 0x000fe400078ec0ff */
[----:B------:R-:W-:Y:S02]  /*127e0*/  PRMT R3, R14, 0x7604, R3 ;  /* 0x000076040e037816 */ /* 0x000fe40000000003 */
[----:B------:R-:W-:Y:S02]  /*127f0*/  SHF.R.U32.HI R37, RZ, 0x10, R29 ;  /* 0x00000010ff257819 */ /* 0x000fe4000001161d */
[----:B------:R-:W-:Y:S02]  /*12800*/  SHF.R.U32.HI R14, RZ, 0x8, R28 ;  /* 0x00000008ff0e7819 */ /* 0x000fe4000001161c */
[----:B------:R-:W-:Y:S01]  /*12810*/  SHF.R.U32.HI R36, RZ, 0x10, R31 ;  /* 0x00000010ff247819 */ /* 0x000fe2000001161f */
[----:B------:R-:W-:Y:S01]  /*12820*/  IMAD.U32 R37, R37, 0x10000, RZ ;  /* 0x0001000025257824 */ /* 0x000fe200078e00ff */
[----:B------:R-:W-:-:S02]  /*12830*/  LOP3.LUT R34, R29, 0xff, RZ, 0xc0, !PT ;  /* 0x000000ff1d227812 */ /* 0x000fc400078ec0ff */
[----:B------:R-:W-:Y:S02]  /*12840*/  LOP3.LUT R35, R35, 0xff, RZ, 0xc0, !PT ;  /* 0x000000ff23237812 */ /* 0x000fe400078ec0ff */
[----:B------:R-:W-:Y:S02]  /*12850*/  PRMT R15, R32, 0x7604, R15 ;  /* 0x00007604200f7816 */ /* 0x000fe4000000000f */
[----:B------:R-:W-:Y:S02]  /*12860*/  LOP3.LUT R32, R28, 0xff, RZ, 0xc0, !PT ;  /* 0x000000ff1c207812 */ /* 0x000fe400078ec0ff */
[----:B------:R-:W-:Y:S02]  /*12870*/  LOP3.LUT R33, R14, 0xff, RZ, 0xc0, !PT ;  /* 0x000000ff0e217812 */ /* 0x000fe400078ec0ff */
[----:B------:R-:W-:Y:S02]  /*12880*/  SHF.L.U32 R14, R36, 0x10, RZ ;  /* 0x00000010240e7819 */ /* 0x000fe400000006ff */
[----:B------:R-:W-:-:S02]  /*12890*/  PRMT R34, R35, 0x7604, R34 ;  /* 0x0000760423227816 */ /* 0x000fc40000000022 */
[----:B------:R-:W-:Y:S02]  /*128a0*/  PRMT R35, R33, 0x7604, R32 ;  /* 0x0000760421237816 */ /* 0x000fe40000000020 */
[----:B------:R-:W-:Y:S02]  /*128b0*/  LOP3.LUT R33, R15, 0xff0000, R14, 0xf8, !PT ;  /* 0x00ff00000f217812 */ /* 0x000fe400078ef80e */
[----:B------:R-:W-:Y:S02]  /*128c0*/  LOP3.LUT R37, R34, 0xff0000, R37, 0xf8, !PT ;  /* 0x00ff000022257812 */ /* 0x000fe400078ef825 */
[----:B------:R-:W-:Y:S02]  /*128d0*/  LOP3.LUT R33, R33, 0xff000000, R31, 0xf8, !PT ;  /* 0xff00000021217812 */ /* 0x000fe400078ef81f */
[----:B------:R-:W-:Y:S02]  /*128e0*/  LOP3.LUT R37, R37, 0xff000000, R29, 0xf8, !PT ;  /* 0xff00000025257812 */ /* 0x000fe400078ef81d */
[----:B------:R-:W-:-:S02]  /*128f0*/  LOP3.LUT R15, R3, 0xff0000, R30, 0xf8, !PT ;  /* 0x00ff0000030f7812 */ /* 0x000fc400078ef81e */
[-C--:B0-----:R-:W-:Y:S02]  /*12900*/  F2FP.F16.E4M3.UNPACK_B R3, R6.reuse.H1 ;  /* 0x00000006ff03723e */ /* 0x081fe400030006ff */
[----:B------:R-:W-:Y:S02]  /*12910*/  F2FP.F16.E4M3.UNPACK_B R34, R37 ;  /* 0x00000025ff22723e */ /* 0x000fe400020006ff */
[----:B------:R-:W-:Y:S01]  /*12920*/  F2FP.F16.E4M3.UNPACK_B R31, R33 ;  /* 0x00000021ff1f723e */ /* 0x000fe200020006ff */
[----:B------:R-:W-:Y:S01]  /*12930*/  HADD2.F32 R14, -RZ, R3.H1_H1 ;  /* 0x30000003ff0e7230 */ /* 0x000fe20000004100 */
[--C-:B------:R-:W-:Y:S01]  /*12940*/  LOP3.LUT R35, R35, 0xff0000, R28.reuse, 0xf8, !PT ;  /* 0x00ff000023237812 */ /* 0x100fe200078ef81c */
[--C-:B------:R-:W-:Y:S01]  /*12950*/  HADD2.F32 R36, -RZ, R34.reuse.H1_H1 ;  /* 0x30000022ff247230 */ /* 0x100fe20000004100 */
[----:B------:R-:W-:Y:S01]  /*12960*/  F2FP.F16.E4M3.UNPACK_B R6, R6 ;  /* 0x00000006ff06723e */ /* 0x000fe200020006ff */
[----:B------:R-:W-:Y:S01]  /*12970*/  HADD2.F32 R32, -RZ, R31.H1_H1 ;  /* 0x3000001fff207230 */ /* 0x000fe20000004100 */
[----:B------:R-:W-:Y:S01]  /*12980*/  LOP3.LUT R35, R35, 0xff000000, R28, 0xf8, !PT ;  /* 0xff00000023237812 */ /* 0x000fe200078ef81c */
[----:B------:R-:W-:Y:S01]  /*12990*/  HADD2.F32 R34, -RZ, R34.H0_H0 ;  /* 0x20000022ff227230 */ /* 0x000fe20000004100 */
[----:B------:R-:W-:Y:S01]  /*129a0*/  LOP3.LUT R30, R15, 0xff000000, R30, 0xf8, !PT ;  /* 0xff0000000f1e7812 */ /* 0x000fe200078ef81e */
[C---:B------:R-:W-:Y:S01]  /*129b0*/  FMUL.FTZ R38, R14.reuse, R36 ;  /* 0x000000240e267220 */ /* 0x040fe20000410000 */
[-C--:B------:R-:W-:Y:S01]  /*129c0*/  F2FP.F16.E4M3.UNPACK_B R28, R7.reuse ;  /* 0x00000007ff1c723e */ /* 0x080fe200020006ff */
[----:B------:R-:W-:Y:S01]  /*129d0*/  FMUL.FTZ R39, R14, R32 ;  /* 0x000000200e277220 */ /* 0x000fe20000410000 */
[----:B------:R-:W-:Y:S01]  /*129e0*/  F2FP.F16.E4M3.UNPACK_B R29, R7.H1 ;  /* 0x00000007ff1d723e */ /* 0x000fe200030006ff */
[----:B------:R-:W-:Y:S01]  /*129f0*/  HADD2.F32 R15, -RZ, R3.H0_H0 ;  /* 0x20000003ff0f7230 */ /* 0x000fe20000004100 */
[-C--:B------:R-:W-:Y:S01]  /*12a00*/  F2FP.F16.E4M3.UNPACK_B R7, R5.reuse ;  /* 0x00000005ff07723e */ /* 0x080fe200020006ff */
[----:B------:R-:W-:Y:S01]  /*12a10*/  HADD2.F32 R31, -RZ, R31.H0_H0 ;  /* 0x2000001fff1f7230 */ /* 0x000fe20000004100 */
[----:B------:R-:W-:Y:S01]  /*12a20*/  F2FP.F16.E4M3.UNPACK_B R14, R5.H1 ;  /* 0x00000005ff0e723e */ /* 0x000fe200030006ff */
[----:B------:R-:W-:-:S02]  /*12a30*/  HADD2.F32 R5, -RZ, R6.H1_H1 ;  /* 0x30000006ff057230 */ /* 0x000fc40000004100 */
[C---:B------:R-:W-:Y:S01]  /*12a40*/  FFMA.FTZ R38, R15.reuse, R32, -R38 ;  /* 0x000000200f267223 */ /* 0x040fe20000010826 */
        /* <DEDUP_REMOVED lines=71> */
.L_x_565:
[----:B------:R-:W-:Y:S05]  /*12ec0*/  BSYNC B1 ;  /* 0x0000000000017941 */ /* 0x000fea0003800000 */
.L_x_564:
        /* <DEDUP_REMOVED lines=43> */
[----:B----4-:R-:W0:Y:S02]  /*13180*/  LDS.128 R4, [R41+0x2000] ;  /* 0x0020000029047984 */ /* 0x010e240000000c00 */
        /* <DEDUP_REMOVED lines=24> */
[C---:B------:R-:W-:Y:S01]  /*13310*/  FMUL.FTZ R39, R5.reuse, R27 ;  /* 0x0000001b05277220 */ /* 0x040fe20000410000 */
        /* <DEDUP_REMOVED lines=55> */
[----:B------:R0:W-:Y:S02]  /*13690*/  STS.128 [R41+0x2000], R4 ;  /* 0x0020000429007388 */ /* 0x0001e40000000c00 */
.L_x_567:
[----:B------:R-:W-:Y:S05]  /*136a0*/  BSYNC B1 ;  /* 0x0000000000017941 */ /* 0x000fea0003800000 */
.L_x_566:
[----:B------:R-:W-:Y:S04]  /*136b0*/  BSSY B1, `(.L_x_568) ;  /* 0x0000078000017945 */ /* 0x000fe80003800000 */
[----:B------:R-:W-:Y:S05]  /*136c0*/  @P4 BRA `(.L_x_569) ;  /* 0x0000000400d84947 */ /* 0x000fea0003800000 */
[----:B0---4-:R-:W0:Y:S01]  /*136d0*/  LDS.128 R4, [R0+0x18400] ;  /* 0x0184000000047984 */ /* 0x011e220000000c00 */
        /* <DEDUP_REMOVED lines=25> */
[----:B0-----:R-:W-:-:S02]  /*13870*/  F2FP.F16.E4M3.UNPACK_B R3, R6.H1 ;  /* 0x00000006ff03723e */ /* 0x001fc400030006ff */
[--C-:B------:R-:W-:Y:S02]  /*13880*/  LOP3.LUT R27, R27, 0xff0000, R12.reuse, 0xf8, !PT ;  /* 0x00ff00001b1b7812 */ /* 0x100fe400078ef80c */
[----:B------:R-:W-:Y:S01]  /*13890*/  F2FP.F16.E4M3.UNPACK_B R26, R29 ;  /* 0x0000001dff1a723e */ /* 0x000fe200020006ff */
[--C-:B------:R-:W-:Y:S01]  /*138a0*/  HADD2.F32 R13, -RZ, R3.reuse.H0_H0 ;  /* 0x20000003ff0d7230 */ /* 0x100fe20000004100 */
[----:B------:R-:W-:Y:S02]  /*138b0*/  F2FP.F16.E4M3.UNPACK_B R21, R25 ;  /* 0x00000019ff15723e */ /* 0x000fe400020006ff */
[----:B------:R-:W-:Y:S01]  /*138c0*/  LOP3.LUT R27, R27, 0xff000000, R12, 0xf8, !PT ;  /* 0xff0000001b1b7812 */ /* 0x000fe200078ef80c */
[----:B------:R-:W-:Y:S01]  /*138d0*/  HADD2.F32 R12, -RZ, R3.H1_H1 ;  /* 0x30000003ff0c7230 */ /* 0x000fe20000004100 */
[----:B------:R-:W-:Y:S01]  /*138e0*/  F2FP.F16.E4M3.UNPACK_B R6, R6 ;  /* 0x00000006ff06723e */ /* 0x000fe200020006ff */
[--C-:B------:R-:W-:Y:S01]  /*138f0*/  HADD2.F32 R28, -RZ, R26.reuse.H1_H1 ;  /* 0x3000001aff1c7230 */ /* 0x100fe20000004100 */
[----:B------:R-:W-:Y:S01]  /*13900*/  LOP3.LUT R20, R15, 0xff000000, R20, 0xf8, !PT ;  /* 0xff0000000f147812 */ /* 0x000fe200078ef814 */
[--C-:B------:R-:W-:Y:S01]  /*13910*/  HADD2.F32 R24, -RZ, R21.reuse.H1_H1 ;  /* 0x30000015ff187230 */ /* 0x100fe20000004100 */
[-C--:B------:R-:W-:Y:S01]  /*13920*/  F2FP.F16.E4M3.UNPACK_B R14, R7.reuse ;  /* 0x00000007ff0e723e */ /* 0x080fe200020006ff */
[----:B------:R-:W-:Y:S01]  /*13930*/  HADD2.F32 R26, -RZ, R26.H0_H0 ;  /* 0x2000001aff1a7230 */ /* 0x000fe20000004100 */
[----:B------:R-:W-:Y:S01]  /*13940*/  F2FP.F16.E4M3.UNPACK_B R15, R7.H1 ;  /* 0x00000007ff0f723e */ /* 0x000fe200030006ff */
[C---:B------:R-:W-:Y:S01]  /*13950*/  FMUL.FTZ R30, R12.reuse, R28 ;  /* 0x0000001c0c1e7220 */ /* 0x040fe20000410000 */
[----:B------:R-:W-:Y:S01]  /*13960*/  FMUL.FTZ R31, R12, R24 ;  /* 0x000000180c1f7220 */ /* 0x000fe20000410000 */
        /* <DEDUP_REMOVED lines=76> */
.L_x_569:
[----:B------:R-:W-:Y:S05]  /*13e30*/  BSYNC B1 ;  /* 0x0000000000017941 */ /* 0x000fea0003800000 */
.L_x_568:
[----:B------:R-:W-:Y:S05]  /*13e40*/  @P5 BRA `(.L_x_559) ;  /* 0x0000003c00205947 */ /* 0x000fea0003800000 */
[----:B-----5:R-:W3:Y:S01]  /*13e50*/  LDL R31, [R1+0x14] ;  /* 0x00001400011f7983 */ /* 0x020ee20000100800 */
[----:B------:R-:W-:Y:S02]  /*13e60*/  SHF.R.U32.HI R12, RZ, 0x8, R9 ;  /* 0x00000008ff0c7819 */ /* 0x000fe40000011609 */
[----:B------:R-:W-:Y:S02]  /*13e70*/  SHF.R.U32.HI R20, RZ, 0x8, R11 ;  /* 0x00000008ff147819 */ /* 0x000fe4000001160b */
[----:B------:R-:W-:Y:S02]  /*13e80*/  LOP3.LUT R13, R9, 0xff, RZ, 0xc0, !PT ;  /* 0x000000ff090d7812 */ /* 0x000fe400078ec0ff */
[----:B------:R-:W-:Y:S02]  /*13e90*/  LOP3.LUT R21, R11, 0xff, RZ, 0xc0, !PT ;  /* 0x000000ff0b157812 */ /* 0x000fe400078ec0ff */
[----:B------:R-:W-:Y:S02]  /*13ea0*/  LOP3.LUT R12, R12, 0xff, RZ, 0xc0, !PT ;  /* 0x000000ff0c0c7812 */ /* 0x000fe400078ec0ff */
[----:B------:R-:W-:-:S02]  /*13eb0*/  LOP3.LUT R20, R20, 0xff, RZ, 0xc0, !PT ;  /* 0x000000ff14147812 */ /* 0x000fc400078ec0ff */
[----:B0---4-:R-:W-:Y:S02]  /*13ec0*/  SHF.R.U32.HI R0, RZ, 0x8, R8 ;  /* 0x00000008ff007819 */ /* 0x011fe40000011608 */
[----:B--2---:R-:W-:Y:S02]  /*13ed0*/  SHF.R.U32.HI R14, RZ, 0x8, R10 ;  /* 0x00000008ff0e7819 */ /* 0x004fe4000001160a */
[----:B------:R-:W-:Y:S02]  /*13ee0*/  PRMT R13, R12, 0x7604, R13 ;  /* 0x000076040c0d7816 */ /* 0x000fe4000000000d */
[----:B------:R-:W-:Y:S02]  /*13ef0*/  PRMT R21, R20, 0x7604, R21 ;  /* 0x0000760414157816 */ /* 0x000fe40000000015 */
[----:B------:R-:W-:Y:S02]  /*13f00*/  SHF.R.U32.HI R12, RZ, 0x10, R9 ;  /* 0x00000010ff0c7819 */ /* 0x000fe40000011609 */
[----:B------:R-:W-:-:S02]  /*13f10*/  SHF.R.U32.HI R20, RZ, 0x10, R11 ;  /* 0x00000010ff147819 */ /* 0x000fc4000001160b */
[----:B-1----:R-:W-:Y:S02]  /*13f20*/  LOP3.LUT R3, R8, 0xff, RZ, 0xc0, !PT ;  /* 0x000000ff08037812 */ /* 0x002fe400078ec0ff */
[----:B------:R-:W-:Y:S02]  /*13f30*/  LOP3.LUT R15, R10, 0xff, RZ, 0xc0, !PT ;  /* 0x000000ff0a0f7812 */ /* 0x000fe400078ec0ff */
[----:B------:R-:W-:Y:S02]  /*13f40*/  LOP3.LUT R0, R0, 0xff, RZ, 0xc0, !PT ;  /* 0x000000ff00007812 */ /* 0x000fe400078ec0ff */
[----:B------:R-:W-:Y:S02]  /*13f50*/  LOP3.LUT R14, R14, 0xff, RZ, 0xc0, !PT ;  /* 0x000000ff0e0e7812 */ /* 0x000fe400078ec0ff */
[----:B------:R-:W-:Y:S02]  /*13f60*/  LOP3.LUT R12, R12, 0xff, RZ, 0xc0, !PT ;  /* 0x000000ff0c0c7812 */ /* 0x000fe400078ec0ff */
[----:B------:R-:W-:-:S02]  /*13f70*/  LOP3.LUT R20, R20, 0xff, RZ, 0xc0, !PT ;  /* 0x000000ff14147812 */ /* 0x000fc400078ec0ff */
[----:B------:R-:W-:Y:S02]  /*13f80*/  PRMT R3, R0, 0x7604, R3 ;  /* 0x0000760400037816 */ /* 0x000fe40000000003 */
[----:B------:R-:W-:Y:S02]  /*13f90*/  PRMT R15, R14, 0x7604, R15 ;  /* 0x000076040e0f7816 */ /* 0x000fe4000000000f */
[----:B------:R-:W-:Y:S02]  /*13fa0*/  SHF.R.U32.HI R0, RZ, 0x10, R8 ;  /* 0x00000010ff007819 */ /* 0x000fe40000011608 */
[----:B------:R-:W-:Y:S02]  /*13fb0*/  SHF.R.U32.HI R14, RZ, 0x10, R10 ;  /* 0x00000010ff0e7819 */ /* 0x000fe4000001160a */
[----:B------:R-:W-:Y:S02]  /*13fc0*/  PRMT R13, R12, 0x7054, R13 ;  /* 0x000070540c0d7816 */ /* 0x000fe4000000000d */
[----:B------:R-:W-:-:S02]  /*13fd0*/  PRMT R21, R20, 0x7054, R21 ;  /* 0x0000705414157816 */ /* 0x000fc40000000015 */
[----:B------:R-:W-:Y:S02]  /*13fe0*/  LOP3.LUT R0, R0, 0xff, RZ, 0xc0, !PT ;  /* 0x000000ff00007812 */ /* 0x000fe400078ec0ff */
[----:B------:R-:W-:Y:S02]  /*13ff0*/  LOP3.LUT R14, R14, 0xff, RZ, 0xc0, !PT ;  /* 0x000000ff0e0e7812 */ /* 0x000fe400078ec0ff */
[----:B------:R-:W-:Y:S02]  /*14000*/  LOP3.LUT R21, R21, 0xff000000, R11, 0xf8, !PT ;  /* 0xff00000015157812 */ /* 0x000fe400078ef80b */
[----:B------:R-:W-:Y:S02]  /*14010*/  LOP3.LUT R13, R13, 0xff000000, R9, 0xf8, !PT ;  /* 0xff0000000d0d7812 */ /* 0x000fe400078ef809 */
[----:B------:R-:W-:Y:S02]  /*14020*/  PRMT R3, R0, 0x7054, R3 ;  /* 0x0000705400037816 */ /* 0x000fe40000000003 */
[----:B------:R-:W-:-:S02]  /*14030*/  PRMT R15, R14, 0x7054, R15 ;  /* 0x000070540e0f7816 */ /* 0x000fc4000000000f */
[----:B------:R-:W-:Y:S02]  /*14040*/  F2FP.F16.E4M3.UNPACK_B R24, R21 ;  /* 0x00000015ff18723e */ /* 0x000fe400020006ff */
[----:B------:R-:W-:Y:S02]  /*14050*/  F2FP.F16.E4M3.UNPACK_B R14, R13 ;  /* 0x0000000dff0e723e */ /* 0x000fe400020006ff */
[----:B------:R-:W-:Y:S01]  /*14060*/  LOP3.LUT R12, R3, 0xff000000, R8, 0xf8, !PT ;  /* 0xff000000030c7812 */ /* 0x000fe200078ef808 */
[----:B------:R-:W-:Y:S01]  /*14070*/  HADD2.F32 R25, -RZ, R24.H1_H1 ;  /* 0x30000018ff197230 */ /* 0x000fe20000004100 */
[----:B------:R-:W-:Y:S01]  /*14080*/  LOP3.LUT R20, R15, 0xff000000, R10, 0xf8, !PT ;  /* 0xff0000000f147812 */ /* 0x000fe200078ef80a */
[----:B------:R-:W-:Y:S01]  /*14090*/  HADD2.F32 R15, -RZ, R14.H1_H1 ;  /* 0x3000000eff0f7230 */ /* 0x000fe20000004100 */
[----:B------:R-:W-:Y:S01]  /*140a0*/  F2FP.F16.E4M3.UNPACK_B R21, R21.H1 ;  /* 0x00000015ff15723e */ /* 0x000fe200030006ff */
[----:B------:R-:W-:Y:S01]  /*140b0*/  HADD2.F32 R24, -RZ, R24.H0_H0 ;  /* 0x20000018ff187230 */ /* 0x000fe20000004100 */
[----:B------:R-:W-:Y:S01]  /*140c0*/  F2FP.F16.E4M3.UNPACK_B R13, R13.H1 ;  /* 0x0000000dff0d723e */ /* 0x000fe200030006ff */
[----:B------:R-:W-:Y:S01]  /*140d0*/  HADD2.F32 R14, -RZ, R14.H0_H0 ;  /* 0x2000000eff0e7230 */ /* 0x000fe20000004100 */
[----:B---3--:R-:W0:Y:S02]  /*140e0*/  LDS.128 R4, [R31+0x4000] ;  /* 0x004000001f047984 */ /* 0x008e240000000c00 */
[----:B0-----:R-:W-:-:S02]  /*140f0*/  F2FP.F16.E4M3.UNPACK_B R0, R6.H1 ;  /* 0x00000006ff00723e */ /* 0x001fc400030006ff */
[----:B------:R-:W-:Y:S02]  /*14100*/  F2FP.F16.E4M3.UNPACK_B R3, R6 ;  /* 0x00000006ff03723e */ /* 0x000fe400020006ff */
[-C--:B------:R-:W-:Y:S01]  /*14110*/  F2FP.F16.E4M3.UNPACK_B R10, R7.reuse ;  /* 0x00000007ff0a723e */ /* 0x080fe200020006ff */
[--C-:B------:R-:W-:Y:S01]  /*14120*/  HADD2.F32 R9, -RZ, R0.reuse.H1_H1 ;  /* 0x30000000ff097230 */ /* 0x100fe20000004100 */
[----:B------:R-:W-:Y:S01]  /*14130*/  F2FP.F16.E4M3.UNPACK_B R11, R7.H1 ;  /* 0x00000007ff0b723e */ /* 0x000fe200030006ff */
[----:B------:R-:W-:Y:S01]  /*14140*/  HADD2.F32 R8, -RZ, R0.H0_H0 ;  /* 0x20000000ff087230 */ /* 0x000fe20000004100 */
[-C--:B------:R-:W-:Y:S02]  /*14150*/  F2FP.F16.E4M3.UNPACK_B R6, R5.reuse ;  /* 0x00000005ff06723e */ /* 0x080fe400020006ff */
[----:B------:R-:W-:Y:S01]  /*14160*/  F2FP.F16.E4M3.UNPACK_B R7, R5.H1 ;  /* 0x00000005ff07723e */ /* 0x000fe200030006ff */
[C---:B------:R-:W-:Y:S01]  /*14170*/  FMUL.FTZ R27, R9.reuse, R25 ;  /* 0x00000019091b7220 */ /* 0x040fe20000410000 */
[-C--:B------:R-:W-:Y:S01]  /*14180*/  FMUL.FTZ R26, R9, R15.reuse ;  /* 0x0000000f091a7220 */ /* 0x080fe20000410000 */
[--C-:B------:R-:W-:Y:S01]  /*14190*/  HADD2.F32 R5, -RZ, R3.reuse.H1_H1 ;  /* 0x30000003ff057230 */ /* 0x100fe20000004100 */
[----:B------:R-:W-:Y:S01]  /*141a0*/  F2FP.F16.E4M3.UNPACK_B R0, R4 ;  /* 0x00000004ff00723e */ /* 0x000fe200020006ff */
[C---:B------:R-:W-:Y:S01]  /*141b0*/  FFMA.FTZ R27, R8.reuse, R15, -R27 ;  /* 0x0000000f081b7223 */ /* 0x040fe2000001081b */
[----:B------:R-:W-:Y:S01]  /*141c0*/  FFMA.FTZ R26, R8, R25, R26 ;  /* 0x00000019081a7223 */ /* 0x000fe2000001001a */
[----:B------:R-:W-:-:S02]  /*141d0*/  HADD2.F32 R3, -RZ, R3.H0_H0 ;  /* 0x20000003ff037230 */ /* 0x000fc40000004100 */
[C---:B------:R-:W-:Y:S01]  /*141e0*/  FMUL.FTZ R8, R5.reuse, R24 ;  /* 0x0000001805087220 */ /* 0x040fe20000410000 */
[----:B------:R-:W-:Y:S01]  /*141f0*/  FMUL.FTZ R15, R5, R14 ;  /* 0x0000000e050f7220 */ /* 0x000fe20000410000 */
[--C-:B------:R-:W-:Y:S01]  /*14200*/  HADD2.F32 R5, -RZ, R10.reuse.H1_H1 ;  /* 0x3000000aff057230 */ /* 0x100fe20000004100 */
[----:B------:R-:W-:Y:S01]  /*14210*/  F2FP.F16.E4M3.UNPACK_B R4, R4.H1 ;  /* 0x00000004ff04723e */ /* 0x000fe200030006ff */
[----:B------:R-:W-:Y:S02]  /*14220*/  HADD2.F32 R9, -RZ, R21.H0_H0 ;  /* 0x20000015ff097230 */ /* 0x000fe40000004100 */
[C---:B------:R-:W-:Y:S01]  /*14230*/  FFMA.FTZ R25, R3.reuse, R14, -R8 ;  /* 0x0000000e03197223 */ /* 0x040fe20000010808 */
[----:B------:R-:W-:Y:S01]  /*14240*/  FFMA.FTZ R24, R3, R24, R15 ;  /* 0x0000001803187223 */ /* 0x000fe2000001000f */
[----:B------:R-:W-:Y:S02]  /*14250*/  HADD2.F32 R8, -RZ, R13.H0_H0 ;  /* 0x2000000dff087230 */ /* 0x000fe40000004100 */
[----:B------:R-:W-:-:S02]  /*14260*/  HADD2.F32 R10, -RZ, R10.H0_H0 ;  /* 0x2000000aff0a7230 */ /* 0x000fc40000004100 */
[CC--:B------:R-:W-:Y:S01]  /*14270*/  FMUL.FTZ R15, R5.reuse, R9.reuse ;  /* 0x00000009050f7220 */ /* 0x0c0fe20000410000 */
[----:B------:R-:W-:Y:S02]  /*14280*/  HADD2.F32 R14, -RZ, R21.H1_H1 ;  /* 0x30000015ff0e7230 */ /* 0x000fe40000004100 */
[-C--:B------:R-:W-:Y:S01]  /*14290*/  FMUL.FTZ R5, R5, R8.reuse ;  /* 0x0000000805057220 */ /* 0x080fe20000410000 */
[----:B------:R-:W-:Y:S02]  /*142a0*/  HADD2.F32 R3, -RZ, R11.H1_H1 ;  /* 0x3000000bff037230 */ /* 0x000fe40000004100 */
[C---:B------:R-:W-:Y:S01]  /*142b0*/  FFMA.FTZ R21, R10.reuse, R8, -R15 ;  /* 0x000000080a157223 */ /* 0x040fe2000001080f */
[----:B------:R-:W-:Y:S02]  /*142c0*/  HADD2.F32 R8, -RZ, R13.H1_H1 ;  /* 0x3000000dff087230 */ /* 0x000fe40000004100 */
[----:B------:R-:W-:Y:S01]  /*142d0*/  FFMA.FTZ R28, R10, R9, R5 ;  /* 0x000000090a1c7223 */ /* 0x000fe20000010005 */
[----:B------:R-:W-:-:S02]  /*142e0*/  HADD2.F32 R11, -RZ, R11.H0_H0 ;  /* 0x2000000bff0b7230 */ /* 0x000fc40000004100 */
[C---:B------:R-:W-:Y:S01]  /*142f0*/  FMUL.FTZ R30, R3.reuse, R14 ;  /* 0x0000000e031e7220 */ /* 0x040fe20000410000 */
[----:B------:R-:W-:Y:S01]  /*14300*/  F2FP.F16.E4M3.UNPACK_B R9, R20 ;  /* 0x00000014ff09723e */ /* 0x000fe200020006ff */
[-C--:B------:R-:W-:Y:S01]  /*14310*/  FMUL.FTZ R10, R3, R8.reuse ;  /* 0x00000008030a7220 */ /* 0x080fe20000410000 */
[----:B------:R-:W-:Y:S02]  /*14320*/  HADD2.F32 R5, -RZ, R4.H1_H1 ;  /* 0x30000004ff057230 */ /* 0x000fe40000004100 */
[C---:B------:R-:W-:Y:S01]  /*14330*/  FFMA.FTZ R30, R11.reuse, R8, -R30 ;  /* 0x000000080b1e7223 */ /* 0x040fe2000001081e */
[----:B------:R-:W-:Y:S01]  /*14340*/  F2FP.F16.E4M3.UNPACK_B R8, R12 ;  /* 0x0000000cff08723e */ /* 0x000fe200020006ff */
[----:B------:R-:W-:Y:S01]  /*14350*/  FFMA.FTZ R29, R11, R14, R10 ;  /* 0x0000000e0b1d7223 */ /* 0x000fe2000001000a */
[--C-:B------:R-:W-:Y:S01]  /*14360*/  HADD2.F32 R13, -RZ, R9.reuse.H1_H1 ;  /* 0x30000009ff0d7230 */ /* 0x100fe20000004100 */
[----:B------:R-:W-:Y:S01]  /*14370*/  F2FP.F16.E4M3.UNPACK_B R12, R12.H1 ;  /* 0x0000000cff0c723e */ /* 0x000fe200030006ff */
[----:B------:R-:W-:Y:S01]  /*14380*/  HADD2.F32 R10, -RZ, R9.H0_H0 ;  /* 0x20000009ff0a7230 */ /* 0x000fe20000004100 */
[----:B------:R-:W-:Y:S01]  /*14390*/  F2FP.F16.E4M3.UNPACK_B R20, R20.H1 ;  /* 0x00000014ff14723e */ /* 0x000fe200030006ff */
[----:B------:R-:W-:-:S02]  /*143a0*/  HADD2.F32 R9, -RZ, R8.H1_H1 ;  /* 0x30000008ff097230 */ /* 0x000fc40000004100 */
[C---:B------:R-:W-:Y:S01]  /*143b0*/  FMUL.FTZ R11, R5.reuse, R13 ;  /* 0x0000000d050b7220 */ /* 0x040fe20000410000 */
[----:B------:R-:W-:Y:S02]  /*143c0*/  HADD2.F32 R3, -RZ, R0.H1_H1 ;  /* 0x30000000ff037230 */ /* 0x000fe40000004100 */
        /* <DEDUP_REMOVED lines=10> */
[----:B------:R-:W-:-:S02]  /*14470*/  HADD2.F32 R4, -RZ, R12.H1_H1 ;  /* 0x3000000cff047230 */ /* 0x000fc40000004100 */
[--C-:B------:R-:W-:Y:S02]  /*14480*/  HADD2.F32 R3, -RZ, R7.reuse.H1_H1 ;  /* 0x30000007ff037230 */ /* 0x100fe40000004100 */
[--C-:B------:R-:W-:Y:S02]  /*14490*/  HADD2.F32 R8, -RZ, R20.reuse.H1_H1 ;  /* 0x30000014ff087230 */ /* 0x100fe40000004100 */
[----:B------:R-:W-:Y:S02]  /*144a0*/  HADD2.F32 R9, -RZ, R20.H0_H0 ;  /* 0x20000014ff097230 */ /* 0x000fe40000004100 */
[C---:B------:R-:W-:Y:S01]  /*144b0*/  FMUL.FTZ R13, R3.reuse, R4 ;  /* 0x00000004030d7220 */ /* 0x040fe20000410000 */
[----:B------:R-:W-:Y:S02]  /*144c0*/  HADD2.F32 R0, -RZ, R6.H1_H1 ;  /* 0x30000006ff007230 */ /* 0x000fe40000004100 */
        /* <DEDUP_REMOVED lines=18> */
[----:B------:R0:W-:Y:S01]  /*145f0*/  STS.128 [R31+0x4000], R4 ;  /* 0x004000041f007388 */ /* 0x0001e20000000c00 */
[----:B------:R-:W-:Y:S05]  /*14600*/  BRA `(.L_x_559) ;  /* 0x0000003400307947 */ /* 0x000fea0003800000 */
.L_x_553:
[----:B------:R-:W-:-:S03]  /*14610*/  UMOV UR4, 0xffffffff ;  /* 0xffffffff00047882 */ /* 0x000fc60000000000 */
[----:B------:R-:W-:Y:S05]  /*14620*/  BRA.DIV UR4, `(.L_x_570) ;  /* 0x0000018e04c07947 */ /* 0x000fea000b800000 */
[----:B------:R0:W1:Y:S04]  /*14630*/  SHFL.IDX PT, R21, R24, RZ, 0x1e1f ;  /* 0x001e1fff18157589 */ /* 0x00006800000e0000 */
[----:B------:R0:W2:Y:S04]  /*14640*/  SHFL.IDX PT, R39, R138, RZ, 0x1e1f ;  /* 0x001e1fff8a277589 */ /* 0x0000a800000e0000 */
[----:B------:R0:W4:Y:S04]  /*14650*/  SHFL.IDX PT, R3, R26, RZ, 0x1e1f ;  /* 0x001e1fff1a037589 */ /* 0x00012800000e0000 */
[----:B------:R-:W0:Y:S02]  /*14660*/  SHFL.IDX PT, R37, R37, RZ, 0x1e1f ;  /* 0x001e1fff25257589 */ /* 0x000e2400000e0000 */
.L_x_819:
[----:B------:R-:W-:Y:S01]  /*14670*/  ULDC UR4, c[0x0][0x448] ;  /* 0x0001120000047ab9 */ /* 0x000fe20000000800 */
[----:B------:R-:W-:Y:S01]  /*14680*/  BSSY B1, `(.L_x_571) ;  /* 0x0000038000017945 */ /* 0x000fe20003800000 */
[----:B------:R-:W-:Y:S01]  /*14690*/  IMAD R0, R152, UR4, RZ ;  /* 0x0000000498007c24 */ /* 0x000fe2000f8e02ff */
[----:B------:R-:W-:Y:S02]  /*146a0*/  CS2R R28, SRZ ;  /* 0x00000000001c7805 */ /* 0x000fe4000001ff00 */
[----:B------:R-:W-:Y:S02]  /*146b0*/  CS2R R30, SRZ ;  /* 0x00000000001e7805 */ /* 0x000fe4000001ff00 */
[----:B------:R-:W-:Y:S02]  /*146c0*/  CS2R R6, SRZ ;  /* 0x0000000000067805 */ /* 0x000fe4000001ff00 */
        /* <DEDUP_REMOVED lines=8> */
[----:B0-----:R-:W-:Y:S02]  /*14750*/  CS2R R24, SRZ ;  /* 0x0000000000187805 */ /* 0x001fe4000001ff00 */
[----:B------:R-:W-:Y:S01]  /*14760*/  CS2R R26, SRZ ;  /* 0x00000000001a7805 */ /* 0x000fe2000001ff00 */
[----:B------:R-:W-:Y:S06]  /*14770*/  @P0 BRA `(.L_x_572) ;  /* 0x0000000000a00947 */ /* 0x000fec0003800000 */
[C---:B------:R-:W-:Y:S01]  /*14780*/  IADD3 R4, R16.reuse, 0x20, RZ ;  /* 0x0000002010047810 */ /* 0x040fe20007ffe0ff */
[----:B------:R-:W-:Y:S01]  /*14790*/  ULDC UR4, c[0x0][0x3f4] ;  /* 0x0000fd0000047ab9 */ /* 0x000fe20000000800 */
[C---:B------:R-:W-:Y:S01]  /*147a0*/  VIADD R5, R16.reuse, 0x40 ;  /* 0x0000004010057836 */ /* 0x040fe20000000000 */
[----:B------:R-:W-:Y:S02]  /*147b0*/  ISETP.GE.AND P2, PT, R16, UR4, PT ;  /* 0x0000000410007c0c */ /* 0x000fe4000bf46270 */
[----:B------:R-:W-:Y:S02]  /*147c0*/  CS2R R32, SRZ ;  /* 0x0000000000207805 */ /* 0x000fe4000001ff00 */
[----:B------:R-:W-:Y:S02]  /*147d0*/  ISETP.GE.AND P1, PT, R4, UR4, PT ;  /* 0x0000000404007c0c */ /* 0x000fe4000bf26270 */
[----:B------:R-:W-:Y:S02]  /*147e0*/  CS2R R34, SRZ ;  /* 0x0000000000227805 */ /* 0x000fe4000001ff00 */
[----:B------:R-:W-:-:S02]  /*147f0*/  ISETP.GE.AND P0, PT, R5, UR4, PT ;  /* 0x0000000405007c0c */ /* 0x000fc4000bf06270 */
[----:B------:R-:W-:Y:S02]  /*14800*/  CS2R R28, SRZ ;  /* 0x00000000001c7805 */ /* 0x000fe4000001ff00 */
[----:B------:R-:W-:Y:S02]  /*14810*/  CS2R R30, SRZ ;  /* 0x00000000001e7805 */ /* 0x000fe4000001ff00 */
[----:B------:R-:W-:Y:S02]  /*14820*/  CS2R R12, SRZ ;  /* 0x00000000000c7805 */ /* 0x000fe4000001ff00 */
[----:B------:R-:W-:Y:S02]  /*14830*/  CS2R R14, SRZ ;  /* 0x00000000000e7805 */ /* 0x000fe4000001ff00 */
[----:B-1----:R-:W-:Y:S01]  /*14840*/  @!P2 IADD3 R40, P3, R16, R21, RZ ;  /* 0x000000151028a210 */ /* 0x002fe20007f7e0ff */
[----:B------:R-:W-:Y:S02]  /*14850*/  @!P1 IMAD.SHL.U32 R46, R170, 0x10, RZ ;  /* 0x00000010aa2e9824 */ /* 0x000fe400078e00ff */
[----:B------:R-:W-:Y:S01]  /*14860*/  @!P0 IMAD.SHL.U32 R48, R171, 0x10, RZ ;  /* 0x00000010ab308824 */ /* 0x000fe200078e00ff */
[----:B----4-:R-:W-:-:S02]  /*14870*/  @!P2 IADD3.X R41, R3, R17, RZ, P3, !PT ;  /* 0x000000110329a210 */ /* 0x010fc40001ffe4ff */
[----:B------:R-:W-:Y:S02]  /*14880*/  @!P1 SHF.R.S32.HI R4, RZ, 0x1f, R46 ;  /* 0x0000001fff049819 */ /* 0x000fe4000001142e */
[C---:B------:R-:W-:Y:S02]  /*14890*/  @!P1 IADD3 R42, P5, R46.reuse, R21, RZ ;  /* 0x000000152e2a9210 */ /* 0x040fe40007fbe0ff */
[----:B------:R-:W-:Y:S02]  /*148a0*/  CS2R R24, SRZ ;  /* 0x0000000000187805 */ /* 0x000fe4000001ff00 */
[----:B--2---:R-:W-:Y:S02]  /*148b0*/  @!P1 IADD3 R46, P4, R46, R39, RZ ;  /* 0x000000272e2e9210 */ /* 0x004fe40007f9e0ff */
[----:B------:R-:W-:Y:S02]  /*148c0*/  CS2R R26, SRZ ;  /* 0x00000000001a7805 */ /* 0x000fe4000001ff00 */
[C---:B------:R-:W-:Y:S01]  /*148d0*/  @!P0 IADD3 R38, P3, R48.reuse, R21, RZ ;  /* 0x0000001530268210 */ /* 0x040fe20007f7e0ff */
[----:B------:R-:W-:Y:S01]  /*148e0*/  @!P1 IMAD.X R43, R3, 0x1, R4, P5 ;  /* 0x00000001032b9824 */ /* 0x000fe200028e0604 */
[----:B------:R-:W-:Y:S01]  /*148f0*/  @!P0 SHF.R.S32.HI R6, RZ, 0x1f, R48 ;  /* 0x0000001fff068819 */ /* 0x000fe20000011430 */
[----:B---3--:R-:W-:Y:S01]  /*14900*/  @!P1 IMAD.X R47, R37, 0x1, R4, P4 ;  /* 0x00000001252f9824 */ /* 0x008fe200020e0604 */
[----:B------:R-:W-:-:S02]  /*14910*/  @!P0 IADD3 R48, P5, R48, R39, RZ ;  /* 0x0000002730308210 */ /* 0x000fc40007fbe0ff */
[----:B------:R-:W-:Y:S02]  /*14920*/  CS2R R8, SRZ ;  /* 0x0000000000087805 */ /* 0x000fe4000001ff00 */
[----:B------:R-:W-:Y:S01]  /*14930*/  @!P2 IADD3 R20, P4, R16, R39, RZ ;  /* 0x000000271014a210 */ /* 0x000fe20007f9e0ff */
[----:B------:R-:W-:Y:S01]  /*14940*/  @!P0 IMAD.X R39, R3, 0x1, R6, P3 ;  /* 0x0000000103278824 */ /* 0x000fe200018e0606 */
[C---:B------:R-:W-:Y:S02]  /*14950*/  @!P0 IADD3.X R49, R37.reuse, R6, RZ, P5, !PT ;  /* 0x0000000625318210 */ /* 0x040fe40002ffe4ff */
[----:B------:R-:W-:Y:S02]  /*14960*/  CS2R R4, SRZ ;  /* 0x0000000000047805 */ /* 0x000fe4000001ff00 */
[----:B------:R-:W-:Y:S02]  /*14970*/  CS2R R6, SRZ ;  /* 0x0000000000067805 */ /* 0x000fe4000001ff00 */
[----:B------:R-:W-:Y:S01]  /*14980*/  CS2R R10, SRZ ;  /* 0x00000000000a7805 */ /* 0x000fe2000001ff00 */
[----:B------:R-:W-:Y:S01]  /*14990*/  @!P2 IMAD.X R21, R37, 0x1, R17, P4 ;  /* 0x000000012515a824 */ /* 0x000fe200020e0611 */
[----:B------:R0:W5:Y:S04]  /*149a0*/  @!P2 LD.E.128 R32, desc[UR50][R40.64] ;  /* 0x000000322820a980 */ /* 0x000168000c101d00 */
[----:B------:R0:W5:Y:S04]  /*149b0*/  @!P2 LD.E.128 R28, desc[UR50][R20.64] ;  /* 0x00000032141ca980 */ /* 0x000168000c101d00 */
[----:B------:R0:W5:Y:S04]  /*149c0*/  @!P1 LD.E.128 R12, desc[UR50][R42.64] ;  /* 0x000000322a0c9980 */ /* 0x000168000c101d00 */
[----:B------:R0:W5:Y:S04]  /*149d0*/  @!P1 LD.E.128 R4, desc[UR50][R46.64] ;  /* 0x000000322e049980 */ /* 0x000168000c101d00 */
[----:B------:R0:W5:Y:S04]  /*149e0*/  @!P0 LD.E.128 R24, desc[UR50][R38.64] ;  /* 0x0000003226188980 */ /* 0x000168000c101d00 */
[----:B------:R0:W5:Y:S02]  /*149f0*/  @!P0 LD.E.128 R8, desc[UR50][R48.64] ;  /* 0x0000003230088980 */ /* 0x000164000c101d00 */
.L_x_572:
[----:B------:R-:W-:Y:S05]  /*14a00*/  BSYNC B1 ;  /* 0x0000000000017941 */ /* 0x000fea0003800000 */
.L_x_571:
[----:B------:R-:W-:Y:S01]  /*14a10*/  ULEA.HI UR4, UR37, UR37, URZ, 0x1 ;  /* 0x0000002525047291 */ /* 0x000fe2000f8f083f */
[----:B------:R-:W-:Y:S01]  /*14a20*/  IMAD R0, R137, -0x80, R0 ;  /* 0xffffff8089007824 */ /* 0x000fe200078e0200 */
[----:B------:R-:W-:Y:S02]  /*14a30*/  BSSY B1, `(.L_x_573) ;  /* 0x0000009000017945 */ /* 0x000fe40003800000 */
[----:B------:R-:W-:Y:S02]  /*14a40*/  ULOP3.LUT UR4, UR4, 0xfffffffe, URZ, 0xc0, !UPT ;  /* 0xfffffffe04047892 */ /* 0x000fe4000f8ec03f */
[----:B------:R-:W-:Y:S02]  /*14a50*/  VIMNMX R0, R0, 0x80, PT ;  /* 0x0000008000007848 */ /* 0x000fe40003fe0100 */
[----:B------:R-:W-:Y:S02]  /*14a60*/  UIADD3 UR4, UR37, -UR4, URZ ;  /* 0x8000000425047290 */ /* 0x000fe4000fffe03f */
[----:B------:R-:W-:-:S04]  /*14a70*/  ISETP.GE.AND P1, PT, R195, R0, PT ;  /* 0x00000000c300720c */ /* 0x000fc80003f26270 */
[----:B----4-:R-:W-:-:S05]  /*14a80*/  IMAD.U32 R3, RZ, RZ, UR4 ;  /* 0x00000004ff037e24 */ /* 0x010fca000f8e00ff */
[----:B------:R-:W-:-:S04]  /*14a90*/  SHF.L.U32 R3, R3, 0x1f, RZ ;  /* 0x0000001f03037819 */ /* 0x000fc800000006ff */
[----:B------:R-:W4:Y:S02]  /*14aa0*/  SYNCS.PHASECHK.TRANS64.TRYWAIT P0, [R18+URZ+0x29800], R3 ;  /* 0x02980003120075a7 */ /* 0x000f24000800017f */
[----:B----4-:R-:W-:Y:S05]  /*14ab0*/  @!P0 BRA `(.L_x_574) ;  /* 0x0000018c00108947 */ /* 0x010fea0003800000 */
.L_x_820:
[----:B------:R-:W-:Y:S05]  /*14ac0*/  BSYNC B1 ;  /* 0x0000000000017941 */ /* 0x000fea0003800000 */
.L_x_573:
[----:B------:R-:W-:Y:S05]  /*14ad0*/  @P1 BRA `(.L_x_559) ;  /* 0x0000002c00fc1947 */ /* 0x000fea0003800000 */
[----:B----4-:R-:W4:Y:S01]  /*14ae0*/  LDC R3, c[0x0][0x3f4] ;  /* 0x0000fd00ff037b82 */ /* 0x010f220000000800 */
[C---:B------:R-:W-:Y:S01]  /*14af0*/  VIADD R0, R16.reuse, 0x20 ;  /* 0x0000002010007836 */ /* 0x040fe20000000000 */
[C---:B0-----:R-:W-:Y:S01]  /*14b00*/  IADD3 R20, R16.reuse, 0x40, RZ ;  /* 0x0000004010147810 */ /* 0x041fe20007ffe0ff */
[----:B------:R-:W-:Y:S01]  /*14b10*/  BSSY B1, `(.L_x_575) ;  /* 0x0000101000017945 */ /* 0x000fe20003800000 */
[-C--:B----4-:R-:W-:Y:S02]  /*14b20*/  ISETP.GE.AND P0, PT, R16, R3.reuse, PT ;  /* 0x000000031000720c */ /* 0x090fe40003f06270 */
[-C--:B------:R-:W-:Y:S02]  /*14b30*/  ISETP.GE.AND P1, PT, R0, R3.reuse, PT ;  /* 0x000000030000720c */ /* 0x080fe40003f26270 */
[----:B------:R-:W-:-:S09]  /*14b40*/  ISETP.GE.AND P2, PT, R20, R3, PT ;  /* 0x000000031400720c */ /* 0x000fd20003f46270 */
[----:B------:R-:W-:Y:S05]  /*14b50*/  @P0 BRA `(.L_x_576) ;  /* 0x0000000c00f00947 */ /* 0x000fea0003800000 */
[----:B------:R-:W4:Y:S01]  /*14b60*/  LDL R65, [R1+0x44] ;  /* 0x0000440001417983 */ /* 0x000f220000100800 */
[----:B-1----:R-:W0:Y:S01]  /*14b70*/  S2R R21, SR_TID.X ;  /* 0x0000000000157919 */ /* 0x002e220000002100 */
[----:B-----5:R-:W-:Y:S02]  /*14b80*/  SHF.R.U32.HI R0, RZ, 0x8, R32 ;  /* 0x00000008ff007819 */ /* 0x020fe40000011620 */
[----:B------:R-:W-:Y:S01]  /*14b90*/  LOP3.LUT R20, R32, 0xff, RZ, 0xc0, !PT ;  /* 0x000000ff20147812 */ /* 0x000fe200078ec0ff */
[----:B0-----:R-:W-:-:S05]  /*14ba0*/  VIADD R21, R21, 0xffffff80 ;  /* 0xffffff8015157836 */ /* 0x001fca0000000000 */
[----:B------:R-:W-:-:S04]  /*14bb0*/  LEA.HI R40, R21, R21, RZ, 0x1 ;  /* 0x0000001515287211 */ /* 0x000fc800078f08ff */
[----:B------:R-:W-:-:S05]  /*14bc0*/  LOP3.LUT R40, R40, 0xfffffffe, RZ, 0xc0, !PT ;  /* 0xfffffffe28287812 */ /* 0x000fca00078ec0ff */
[----:B------:R-:W-:Y:S01]  /*14bd0*/  IMAD.IADD R40, R21, 0x1, -R40 ;  /* 0x0000000115287824 */ /* 0x000fe200078e0a28 */
[----:B------:R-:W-:-:S04]  /*14be0*/  LOP3.LUT R21, R0, 0xff, RZ, 0xc0, !PT ;  /* 0x000000ff00157812 */ /* 0x000fc800078ec0ff */
[----:B------:R-:W-:Y:S02]  /*14bf0*/  LEA.HI R0, R3, R40, RZ, 0x1c ;  /* 0x0000002803007211 */ /* 0x000fe400078fe0ff */
[----:B------:R-:W-:Y:S02]  /*14c00*/  PRMT R45, R21, 0x7604, R20 ;  /* 0x00007604152d7816 */ /* 0x000fe40000000014 */
[----:B------:R-:W-:-:S04]  /*14c10*/  SHF.R.S32.HI R21, RZ, 0x1f, R0 ;  /* 0x0000001fff157819 */ /* 0x000fc80000011400 */
[----:B------:R-:W-:Y:S01]  /*14c20*/  LEA.HI R20, R21, R0, RZ, 0x2 ;  /* 0x0000000015147211 */ /* 0x000fe200078f10ff */
[----:B------:R-:W-:-:S03]  /*14c30*/  IMAD.SHL.U32 R0, R0, 0x10, RZ ;  /* 0x0000001000007824 */ /* 0x000fc600078e00ff */
[----:B------:R-:W-:Y:S02]  /*14c40*/  SHF.L.U32 R20, R20, 0xb, RZ ;  /* 0x0000000b14147819 */ /* 0x000fe400000006ff */
[----:B------:R-:W-:Y:S02]  /*14c50*/  LOP3.LUT R21, R205, 0x30, R0, 0xf8, !PT ;  /* 0x00000030cd157812 */ /* 0x000fe400078ef800 */
[----:B------:R-:W-:Y:S02]  /*14c60*/  SHF.R.U32.HI R37, RZ, 0x8, R33 ;  /* 0x00000008ff257819 */ /* 0x000fe40000011621 */
[----:B--2---:R-:W-:Y:S02]  /*14c70*/  SHF.R.U32.HI R39, RZ, 0x8, R34 ;  /* 0x00000008ff277819 */ /* 0x004fe40000011622 */
[----:B------:R-:W-:Y:S02]  /*14c80*/  LOP3.LUT R21, R21, R206, RZ, 0x3c, !PT ;  /* 0x000000ce15157212 */ /* 0x000fe400078e3cff */
[----:B------:R-:W-:-:S02]  /*14c90*/  LOP3.LUT R20, R20, 0xffffe000, RZ, 0xc0, !PT ;  /* 0xffffe00014147812 */ /* 0x000fc400078ec0ff */
[----:B------:R-:W-:Y:S02]  /*14ca0*/  LOP3.LUT R36, R33, 0xff, RZ, 0xc0, !PT ;  /* 0x000000ff21247812 */ /* 0x000fe400078ec0ff */
[----:B------:R-:W-:Y:S02]  /*14cb0*/  LOP3.LUT R38, R34, 0xff, RZ, 0xc0, !PT ;  /* 0x000000ff22267812 */ /* 0x000fe400078ec0ff */
[----:B------:R-:W-:Y:S02]  /*14cc0*/  LOP3.LUT R37, R37, 0xff, RZ, 0xc0, !PT ;  /* 0x000000ff25257812 */ /* 0x000fe400078ec0ff */
[----:B------:R-:W-:Y:S02]  /*14cd0*/  LOP3.LUT R39, R39, 0xff, RZ, 0xc0, !PT ;  /* 0x000000ff27277812 */ /* 0x000fe400078ec0ff */
[----:B------:R-:W-:Y:S02]  /*14ce0*/  IADD3 R21, R21, R207, R20 ;  /* 0x000000cf15157210 */ /* 0x000fe40007ffe014 */
[----:B------:R-:W-:-:S02]  /*14cf0*/  PRMT R46, R37, 0x7604, R36 ;  /* 0x00007604252e7816 */ /* 0x000fc40000000024 */
[----:B---3--:R-:W-:Y:S01]  /*14d00*/  PRMT R47, R39, 0x7604, R38 ;  /* 0x00007604272f7816 */ /* 0x008fe20000000026 */
[----:B------:R-:W-:Y:S01]  /*14d10*/  IMAD.IADD R0, R18, 0x1, R21 ;  /* 0x0000000112007824 */ /* 0x000fe200078e0215 */
[----:B------:R-:W-:Y:S02]  /*14d20*/  SHF.R.U32.HI R37, RZ, 0x8, R35 ;  /* 0x00000008ff257819 */ /* 0x000fe40000011623 */
[----:B------:R-:W-:Y:S02]  /*14d30*/  SHF.R.U32.HI R39, RZ, 0x8, R28 ;  /* 0x00000008ff277819 */ /* 0x000fe4000001161c */
[----:B------:R-:W-:Y:S02]  /*14d40*/  SHF.R.U32.HI R40, RZ, 0x8, R29 ;  /* 0x00000008ff287819 */ /* 0x000fe4000001161d */
[----:B------:R-:W-:Y:S02]  /*14d50*/  LOP3.LUT R36, R35, 0xff, RZ, 0xc0, !PT ;  /* 0x000000ff23247812 */ /* 0x000fe400078ec0ff */
[----:B------:R-:W-:-:S02]  /*14d60*/  LOP3.LUT R38, R28, 0xff, RZ, 0xc0, !PT ;  /* 0x000000ff1c267812 */ /* 0x000fc400078ec0ff */
[----:B------:R-:W-:Y:S02]  /*14d70*/  LOP3.LUT R37, R37, 0xff, RZ, 0xc0, !PT ;  /* 0x000000ff25257812 */ /* 0x000fe400078ec0ff */
[----:B------:R-:W-:Y:S02]  /*14d80*/  LOP3.LUT R39, R39, 0xff, RZ, 0xc0, !PT ;  /* 0x000000ff27277812 */ /* 0x000fe400078ec0ff */
[----:B------:R-:W-:Y:S02]  /*14d90*/  LOP3.LUT R21, R40, 0xff, RZ, 0xc0, !PT ;  /* 0x000000ff28157812 */ /* 0x000fe400078ec0ff */
[----:B------:R-:W0:Y:S01]  /*14da0*/  LDS.128 R40, [R0+0x14400] ;  /* 0x0144000000287984 */ /* 0x000e220000000c00 */
[----:B------:R-:W-:Y:S02]  /*14db0*/  PRMT R48, R37, 0x7604, R36 ;  /* 0x0000760425307816 */ /* 0x000fe40000000024 */
[----:B------:R-:W-:Y:S02]  /*14dc0*/  PRMT R51, R39, 0x7604, R38 ;  /* 0x0000760427337816 */ /* 0x000fe40000000026 */
[----:B------:R-:W-:-:S02]  /*14dd0*/  SHF.R.U32.HI R53, RZ, 0x8, R31 ;  /* 0x00000008ff357819 */ /* 0x000fc4000001161f */
[----:B------:R-:W-:Y:S02]  /*14de0*/  SHF.R.U32.HI R50, RZ, 0x8, R30 ;  /* 0x00000008ff327819 */ /* 0x000fe4000001161e */
[----:B------:R-:W-:Y:S02]  /*14df0*/  LOP3.LUT R20, R29, 0xff, RZ, 0xc0, !PT ;  /* 0x000000ff1d147812 */ /* 0x000fe400078ec0ff */
[----:B------:R-:W-:Y:S02]  /*14e00*/  LOP3.LUT R52, R31, 0xff, RZ, 0xc0, !PT ;  /* 0x000000ff1f347812 */ /* 0x000fe400078ec0ff */
[----:B------:R-:W-:Y:S02]  /*14e10*/  LOP3.LUT R53, R53, 0xff, RZ, 0xc0, !PT ;  /* 0x000000ff35357812 */ /* 0x000fe400078ec0ff */
[----:B------:R-:W-:Y:S02]  /*14e20*/  LOP3.LUT R49, R30, 0xff, RZ, 0xc0, !PT ;  /* 0x000000ff1e317812 */ /* 0x000fe400078ec0ff */
[----:B------:R-:W-:-:S02]  /*14e30*/  LOP3.LUT R50, R50, 0xff, RZ, 0xc0, !PT ;  /* 0x000000ff32327812 */ /* 0x000fc400078ec0ff */
[----:B------:R-:W-:Y:S02]  /*14e40*/  PRMT R20, R21, 0x7604, R20 ;  /* 0x0000760415147816 */ /* 0x000fe40000000014 */
[----:B------:R-:W-:Y:S02]  /*14e50*/  SHF.R.U32.HI R21, RZ, 0x10, R33 ;  /* 0x00000010ff157819 */ /* 0x000fe40000011621 */
[----:B------:R-:W-:Y:S02]  /*14e60*/  PRMT R52, R53, 0x7604, R52 ;  /* 0x0000760435347816 */ /* 0x000fe40000000034 */
[----:B------:R-:W-:Y:S02]  /*14e70*/  PRMT R57, R50, 0x7604, R49 ;  /* 0x0000760432397816 */ /* 0x000fe40000000031 */
[----:B------:R-:W-:Y:S02]  /*14e80*/  SHF.R.U32.HI R53, RZ, 0x10, R29 ;  /* 0x00000010ff357819 */ /* 0x000fe4000001161d */
[----:B------:R-:W-:Y:S01]  /*14e90*/  SHF.R.U32.HI R49, RZ, 0x10, R35 ;  /* 0x00000010ff317819 */ /* 0x000fe20000011623 */
[----:B------:R-:W-:Y:S01]  /*14ea0*/  IMAD.U32 R21, R21, 0x10000, RZ ;  /* 0x0001000015157824 */ /* 0x000fe200078e00ff */
[----:B------:R-:W-:-:S02]  /*14eb0*/  SHF.L.U32 R53, R53, 0x10, RZ ;  /* 0x0000001035357819 */ /* 0x000fc400000006ff */
[----:B------:R-:W-:Y:S01]  /*14ec0*/  SHF.R.U32.HI R59, RZ, 0x10, R31 ;  /* 0x00000010ff3b7819 */ /* 0x000fe2000001161f */
[----:B------:R-:W-:Y:S01]  /*14ed0*/  IMAD.U32 R49, R49, 0x10000, RZ ;  /* 0x0001000031317824 */ /* 0x000fe200078e00ff */
[----:B------:R-:W-:Y:S02]  /*14ee0*/  LOP3.LUT R55, R20, 0xff0000, R53, 0xf8, !PT ;  /* 0x00ff000014377812 */ /* 0x000fe400078ef835 */
[----:B------:R-:W-:Y:S01]  /*14ef0*/  LOP3.LUT R21, R46, 0xff0000, R21, 0xf8, !PT ;  /* 0x00ff00002e157812 */ /* 0x000fe200078ef815 */
[----:B------:R-:W-:Y:S01]  /*14f00*/  IMAD.U32 R59, R59, 0x10000, RZ ;  /* 0x000100003b3b7824 */ /* 0x000fe200078e00ff */
[----:B------:R-:W-:Y:S02]  /*14f10*/  LOP3.LUT R49, R48, 0xff0000, R49, 0xf8, !PT ;  /* 0x00ff000030317812 */ /* 0x000fe400078ef831 */
[----:B------:R-:W-:Y:S02]  /*14f20*/  LOP3.LUT R45, R45, 0xff0000, R32, 0xf8, !PT ;  /* 0x00ff00002d2d7812 */ /* 0x000fe400078ef820 */
[----:B------:R-:W-:-:S02]  /*14f30*/  LOP3.LUT R47, R47, 0xff0000, R34, 0xf8, !PT ;  /* 0x00ff00002f2f7812 */ /* 0x000fc400078ef822 */
[----:B------:R-:W-:Y:S02]  /*14f40*/  LOP3.LUT R55, R55, 0xff000000, R29, 0xf8, !PT ;  /* 0xff00000037377812 */ /* 0x000fe400078ef81d */
[----:B------:R-:W-:Y:S02]  /*14f50*/  LOP3.LUT R53, R21, 0xff000000, R33, 0xf8, !PT ;  /* 0xff00000015357812 */ /* 0x000fe400078ef821 */
[----:B------:R-:W-:Y:S02]  /*14f60*/  LOP3.LUT R59, R52, 0xff0000, R59, 0xf8, !PT ;  /* 0x00ff0000343b7812 */ /* 0x000fe400078ef83b */
[----:B------:R-:W-:Y:S02]  /*14f70*/  LOP3.LUT R45, R45, 0xff000000, R32, 0xf8, !PT ;  /* 0xff0000002d2d7812 */ /* 0x000fe400078ef820 */
[----:B------:R-:W-:Y:S02]  /*14f80*/  LOP3.LUT R54, R49, 0xff000000, R35, 0xf8, !PT ;  /* 0xff00000031367812 */ /* 0x000fe400078ef823 */
[----:B------:R-:W-:-:S02]  /*14f90*/  LOP3.LUT R20, R47, 0xff000000, R34, 0xf8, !PT ;  /* 0xff0000002f147812 */ /* 0x000fc400078ef822 */
[----:B------:R-:W-:Y:S02]  /*14fa0*/  F2FP.F16.E4M3.UNPACK_B R35, R55 ;  /* 0x00000037ff23723e */ /* 0x000fe400020006ff */
[----:B0-----:R-:W-:Y:S02]  /*14fb0*/  F2FP.F16.E4M3.UNPACK_B R32, R41 ;  /* 0x00000029ff20723e */ /* 0x001fe400020006ff */
[----:B------:R-:W-:Y:S02]  /*14fc0*/  F2FP.F16.E4M3.UNPACK_B R34, R53 ;  /* 0x00000035ff22723e */ /* 0x000fe400020006ff */
[----:B------:R-:W-:Y:S01]  /*14fd0*/  LOP3.LUT R59, R59, 0xff000000, R31, 0xf8, !PT ;  /* 0xff0000003b3b7812 */ /* 0x000fe200078ef81f */
[----:B------:R-:W-:Y:S01]  /*14fe0*/  HADD2.F32 R56, -RZ, R35.H0_H0 ;  /* 0x20000023ff387230 */ /* 0x000fe20000004100 */
[----:B------:R-:W-:Y:S01]  /*14ff0*/  LOP3.LUT R51, R51, 0xff0000, R28, 0xf8, !PT ;  /* 0x00ff000033337812 */ /* 0x000fe200078ef81c */
[----:B------:R-:W-:Y:S01]  /*15000*/  HADD2.F32 R29, -RZ, R32.H0_H0 ;  /* 0x20000020ff1d7230 */ /* 0x000fe20000004100 */
[----:B------:R-:W-:-:S02]  /*15010*/  LOP3.LUT R21, R57, 0xff0000, R30, 0xf8, !PT ;  /* 0x00ff000039157812 */ /* 0x000fc400078ef81e */
[----:B------:R-:W-:Y:S02]  /*15020*/  LOP3.LUT R57, R51, 0xff000000, R28, 0xf8, !PT ;  /* 0xff00000033397812 */ /* 0x000fe400078ef81c */
[-C--:B------:R-:W-:Y:S02]  /*15030*/  F2FP.F16.E4M3.UNPACK_B R49, R40.reuse ;  /* 0x00000028ff31723e */ /* 0x080fe400020006ff */
[----:B------:R-:W-:Y:S01]  /*15040*/  F2FP.F16.E4M3.UNPACK_B R50, R40.H1 ;  /* 0x00000028ff32723e */ /* 0x000fe200030006ff */
[----:B------:R-:W-:Y:S01]  /*15050*/  FMUL.FTZ R40, R29, R56 ;  /* 0x000000381d287220 */ /* 0x000fe20000410000 */
[-C--:B------:R-:W-:Y:S02]  /*15060*/  F2FP.F16.E4M3.UNPACK_B R51, R43.reuse ;  /* 0x0000002bff33723e */ /* 0x080fe400020006ff */
[----:B------:R-:W-:Y:S02]  /*15070*/  F2FP.F16.E4M3.UNPACK_B R52, R43.H1 ;  /* 0x0000002bff34723e */ /* 0x000fe400030006ff */
[----:B------:R-:W-:-:S02]  /*15080*/  F2FP.F16.E4M3.UNPACK_B R41, R41.H1 ;  /* 0x00000029ff29723e */ /* 0x000fc400030006ff */
[----:B------:R-:W-:Y:S01]  /*15090*/  F2FP.F16.E4M3.UNPACK_B R55, R55.H1 ;  /* 0x00000037ff37723e */ /* 0x000fe200030006ff */
[----:B------:R-:W-:Y:S01]  /*150a0*/  HADD2.F32 R32, -RZ, R32.H1_H1 ;  /* 0x30000020ff207230 */ /* 0x000fe20000004100 */
[----:B------:R-:W-:Y:S01]  /*150b0*/  F2FP.F16.E4M3.UNPACK_B R53, R53.H1 ;  /* 0x00000035ff35723e */ /* 0x000fe200030006ff */
[----:B----4-:R-:W0:Y:S02]  /*150c0*/  LDS.128 R36, [R65+0x14400] ;  /* 0x0144000041247984 */ /* 0x010e240000000c00 */
[----:B0-----:R-:W-:Y:S02]  /*150d0*/  F2FP.F16.E4M3.UNPACK_B R31, R37 ;  /* 0x00000025ff1f723e */ /* 0x001fe400020006ff */
[-C--:B------:R-:W-:Y:S02]  /*150e0*/  F2FP.F16.E4M3.UNPACK_B R47, R39.reuse ;  /* 0x00000027ff2f723e */ /* 0x080fe400020006ff */
[----:B------:R-:W-:Y:S02]  /*150f0*/  F2FP.F16.E4M3.UNPACK_B R48, R39.H1 ;  /* 0x00000027ff30723e */ /* 0x000fe400030006ff */
[----:B------:R-:W-:-:S02]  /*15100*/  F2FP.F16.E4M3.UNPACK_B R39, R36 ;  /* 0x00000024ff27723e */ /* 0x000fc400020006ff */
[----:B------:R-:W-:Y:S01]  /*15110*/  F2FP.F16.E4M3.UNPACK_B R46, R36.H1 ;  /* 0x00000024ff2e723e */ /* 0x000fe200030006ff */
[----:B------:R-:W-:Y:S02]  /*15120*/  HADD2.F32 R36, -RZ, R34.H0_H0 ;  /* 0x20000022ff247230 */ /* 0x000fe40000004100 */
[----:B------:R-:W-:-:S03]  /*15130*/  HADD2.F32 R33, -RZ, R31.H0_H0 ;  /* 0x2000001fff217230 */ /* 0x000fc60000004100 */
[-C--:B------:R-:W-:Y:S02]  /*15140*/  FMUL.FTZ R43, R29, R36.reuse ;  /* 0x000000241d2b7220 */ /* 0x080fe40000410000 */
[C---:B------:R-:W-:Y:S02]  /*15150*/  FFMA.FTZ R29, R33.reuse, R36, -R40 ;  /* 0x00000024211d7223 */ /* 0x040fe40000010828 */
[----:B------:R-:W-:Y:S01]  /*15160*/  FFMA.FTZ R33, R33, R56, R43 ;  /* 0x0000003821217223 */ /* 0x000fe2000001002b */
[----:B------:R-:W-:Y:S01]  /*15170*/  HADD2.F32 R43, -RZ, R35.H1_H1 ;  /* 0x30000023ff2b7230 */ /* 0x000fe20000004100 */
[----:B------:R-:W-:Y:S01]  /*15180*/  F2FP.F16.E4M3.UNPACK_B R37, R37.H1 ;  /* 0x00000025ff25723e */ /* 0x000fe200030006ff */
[----:B------:R-:W-:Y:S02]  /*15190*/  HADD2.F32 R36, -RZ, R34.H1_H1 ;  /* 0x30000022ff247230 */ /* 0x000fe40000004100 */
[----:B------:R-:W-:Y:S02]  /*151a0*/  HADD2.F32 R56, -RZ, R55.H0_H0 ;  /* 0x20000037ff387230 */ /* 0x000fe40000004100 */
[----:B------:R-:W-:-:S02]  /*151b0*/  HADD2.F32 R34, -RZ, R41.H0_H0 ;  /* 0x20000029ff227230 */ /* 0x000fc40000004100 */
[CC--:B------:R-:W-:Y:S01]  /*151c0*/  FMUL.FTZ R58, R32.reuse, R43.reuse ;  /* 0x0000002b203a7220 */ /* 0x0c0fe20000410000 */
[----:B------:R-:W-:Y:S02]  /*151d0*/  HADD2.F32 R31, -RZ, R31.H1_H1 ;  /* 0x3000001fff1f7230 */ /* 0x000fe40000004100 */
[----:B------:R-:W-:Y:S02]  /*151e0*/  HADD2.F32 R40, -RZ, R53.H0_H0 ;  /* 0x20000035ff287230 */ /* 0x000fe40000004100 */
[----:B------:R-:W-:Y:S01]  /*151f0*/  FMUL.FTZ R60, R32, R36 ;  /* 0x00000024203c7220 */ /* 0x000fe20000410000 */
[----:B------:R-:W-:Y:S02]  /*15200*/  HADD2.F32 R35, -RZ, R37.H0_H0 ;  /* 0x20000025ff237230 */ /* 0x000fe40000004100 */
[C---:B------:R-:W-:Y:S01]  /*15210*/  FMUL.FTZ R62, R34.reuse, R56 ;  /* 0x00000038223e7220 */ /* 0x040fe20000410000 */
[C---:B------:R-:W-:Y:S01]  /*15220*/  FFMA.FTZ R32, R31.reuse, R36, -R58 ;  /* 0x000000241f207223 */ /* 0x040fe2000001083a */
[-C--:B------:R-:W-:Y:S01]  /*15230*/  FMUL.FTZ R61, R34, R40.reuse ;  /* 0x00000028223d7220 */ /* 0x080fe20000410000 */
[----:B------:R-:W-:Y:S01]  /*15240*/  FFMA.FTZ R34, R31, R43, R60 ;  /* 0x0000002b1f227223 */ /* 0x000fe2000001003c */
[----:B------:R-:W-:Y:S01]  /*15250*/  F2FP.F16.E4M3.UNPACK_B R58, R59 ;  /* 0x0000003bff3a723e */ /* 0x000fe200020006ff */
[C---:B------:R-:W-:Y:S01]  /*15260*/  FFMA.FTZ R31, R35.reuse, R40, -R62 ;  /* 0x00000028231f7223 */ /* 0x040fe2000001083e */
[----:B------:R-:W-:Y:S01]  /*15270*/  F2FP.F16.E4M3.UNPACK_B R43, R54 ;  /* 0x00000036ff2b723e */ /* 0x000fe200020006ff */
[----:B------:R-:W-:Y:S01]  /*15280*/  FFMA.FTZ R35, R35, R56, R61 ;  /* 0x0000003823237223 */ /* 0x000fe2000001003d */
[----:B------:R-:W-:-:S02]  /*15290*/  HADD2.F32 R53, -RZ, R53.H1_H1 ;  /* 0x30000035ff357230 */ /* 0x000fc40000004100 */
[----:B------:R-:W-:Y:S02]  /*152a0*/  HADD2.F32 R56, -RZ, R55.H1_H1 ;  /* 0x30000037ff387230 */ /* 0x000fe40000004100 */
[----:B------:R-:W-:Y:S02]  /*152b0*/  HADD2.F32 R36, -RZ, R41.H1_H1 ;  /* 0x30000029ff247230 */ /* 0x000fe40000004100 */
[----:B------:R-:W-:Y:S02]  /*152c0*/  HADD2.F32 R60, -RZ, R58.H0_H0 ;  /* 0x2000003aff3c7230 */ /* 0x000fe40000004100 */
[----:B------:R-:W-:Y:S02]  /*152d0*/  HADD2.F32 R40, -RZ, R51.H0_H0 ;  /* 0x20000033ff287230 */ /* 0x000fe40000004100 */
[----:B------:R-:W-:Y:S02]  /*152e0*/  HADD2.F32 R55, -RZ, R43.H0_H0 ;  /* 0x2000002bff377230 */ /* 0x000fe40000004100 */
[----:B------:R-:W-:Y:S01]  /*152f0*/  FMUL.FTZ R62, R36, R56 ;  /* 0x00000038243e7220 */ /* 0x000fe20000410000 */
[----:B------:R-:W-:-:S02]  /*15300*/  HADD2.F32 R37, -RZ, R37.H1_H1 ;  /* 0x30000025ff257230 */ /* 0x000fc40000004100 */
[----:B------:R-:W-:Y:S01]  /*15310*/  FMUL.FTZ R61, R36, R53 ;  /* 0x00000035243d7220 */ /* 0x000fe20000410000 */
[----:B------:R-:W-:Y:S02]  /*15320*/  HADD2.F32 R41, -RZ, R47.H0_H0 ;  /* 0x2000002fff297230 */ /* 0x000fe40000004100 */
[C---:B------:R-:W-:Y:S01]  /*15330*/  FMUL.FTZ R64, R40.reuse, R60 ;  /* 0x0000003c28407220 */ /* 0x040fe20000410000 */
[----:B------:R-:W-:Y:S01]  /*15340*/  FMUL.FTZ R63, R40, R55 ;  /* 0x00000037283f7220 */ /* 0x000fe20000410000 */
[C---:B------:R-:W-:Y:S01]  /*15350*/  FFMA.FTZ R36, R37.reuse, R53, -R62 ;  /* 0x0000003525247223 */ /* 0x040fe2000001083e */
[----:B------:R-:W-:Y:S01]  /*15360*/  FFMA.FTZ R40, R37, R56, R61 ;  /* 0x0000003825287223 */ /* 0x000fe2000001003d */
[C---:B------:R-:W-:Y:S01]  /*15370*/  FFMA.FTZ R37, R41.reuse, R55, -R64 ;  /* 0x0000003729257223 */ /* 0x040fe20000010840 */
[----:B------:R-:W-:Y:S01]  /*15380*/  F2FP.F16.E4M3.UNPACK_B R59, R59.H1 ;  /* 0x0000003bff3b723e */ /* 0x000fe200030006ff */
[----:B------:R-:W-:Y:S01]  /*15390*/  FFMA.FTZ R41, R41, R60, R63 ;  /* 0x0000003c29297223 */ /* 0x000fe2000001003f */
[----:B------:R-:W-:Y:S01]  /*153a0*/  F2FP.F16.E4M3.UNPACK_B R54, R54.H1 ;  /* 0x00000036ff36723e */ /* 0x000fe200030006ff */
[----:B------:R-:W-:-:S02]  /*153b0*/  HADD2.F32 R60, -RZ, R58.H1_H1 ;  /* 0x3000003aff3c7230 */ /* 0x000fc40000004100 */
[----:B------:R-:W-:Y:S02]  /*153c0*/  HADD2.F32 R51, -RZ, R51.H1_H1 ;  /* 0x30000033ff337230 */ /* 0x000fe40000004100 */
[----:B------:R-:W-:Y:S02]  /*153d0*/  HADD2.F32 R56, -RZ, R43.H1_H1 ;  /* 0x3000002bff387230 */ /* 0x000fe40000004100 */
[----:B------:R-:W-:Y:S02]  /*153e0*/  HADD2.F32 R62, -RZ, R59.H0_H0 ;  /* 0x2000003bff3e7230 */ /* 0x000fe40000004100 */
[----:B------:R-:W-:Y:S02]  /*153f0*/  HADD2.F32 R53, -RZ, R52.H0_H0 ;  /* 0x20000034ff357230 */ /* 0x000fe40000004100 */
[C---:B------:R-:W-:Y:S01]  /*15400*/  FMUL.FTZ R64, R51.reuse, R60 ;  /* 0x0000003c33407220 */ /* 0x040fe20000410000 */
[----:B------:R-:W-:Y:S02]  /*15410*/  HADD2.F32 R58, -RZ, R54.H0_H0 ;  /* 0x20000036ff3a7230 */ /* 0x000fe40000004100 */
[----:B------:R-:W-:Y:S01]  /*15420*/  FMUL.FTZ R51, R51, R56 ;  /* 0x0000003833337220 */ /* 0x000fe20000410000 */
[----:B------:R-:W-:-:S02]  /*15430*/  HADD2.F32 R47, -RZ, R47.H1_H1 ;  /* 0x3000002fff2f7230 */ /* 0x000fc40000004100 */
[C---:B------:R-:W-:Y:S01]  /*15440*/  FMUL.FTZ R68, R53.reuse, R62 ;  /* 0x0000003e35447220 */ /* 0x040fe20000410000 */
[----:B------:R-:W-:Y:S02]  /*15450*/  HADD2.F32 R43, -RZ, R48.H0_H0 ;  /* 0x20000030ff2b7230 */ /* 0x000fe40000004100 */
[----:B------:R-:W-:Y:S01]  /*15460*/  FMUL.FTZ R53, R53, R58 ;  /* 0x0000003a35357220 */ /* 0x000fe20000410000 */
[----:B------:R-:W-:Y:S01]  /*15470*/  F2FP.F16.E4M3.UNPACK_B R55, R57.H1 ;  /* 0x00000039ff37723e */ /* 0x000fe200030006ff */
[----:B------:R-:W-:Y:S01]  /*15480*/  FFMA.FTZ R66, R47, R60, R51 ;  /* 0x0000003c2f427223 */ /* 0x000fe20000010033 */
[----:B------:R-:W-:Y:S01]  /*15490*/  F2FP.F16.E4M3.UNPACK_B R51, R45.H1 ;  /* 0x0000002dff33723e */ /* 0x000fe200030006ff */
[----:B------:R-:W-:Y:S01]  /*154a0*/  FFMA.FTZ R62, R43, R62, R53 ;  /* 0x0000003e2b3e7223 */ /* 0x000fe20000010035 */
[----:B------:R-:W-:Y:S01]  /*154b0*/  FFMA.FTZ R64, R47, R56, -R64 ;  /* 0x000000382f407223 */ /* 0x000fe20000010840 */
[----:B------:R-:W-:Y:S02]  /*154c0*/  HADD2.F32 R53, -RZ, R54.H1_H1 ;  /* 0x30000036ff357230 */ /* 0x000fe40000004100 */
[----:B------:R-:W-:-:S02]  /*154d0*/  HADD2.F32 R59, -RZ, R59.H1_H1 ;  /* 0x3000003bff3b7230 */ /* 0x000fc40000004100 */
[----:B------:R-:W-:Y:S02]  /*154e0*/  HADD2.F32 R52, -RZ, R52.H1_H1 ;  /* 0x30000034ff347230 */ /* 0x000fe40000004100 */
[----:B------:R-:W-:Y:S02]  /*154f0*/  HADD2.F32 R56, -RZ, R55.H0_H0 ;  /* 0x20000037ff387230 */ /* 0x000fe40000004100 */
[----:B------:R-:W-:Y:S02]  /*15500*/  HADD2.F32 R47, -RZ, R50.H0_H0 ;  /* 0x20000032ff2f7230 */ /* 0x000fe40000004100 */
[----:B------:R-:W-:Y:S02]  /*15510*/  HADD2.F32 R54, -RZ, R51.H0_H0 ;  /* 0x20000033ff367230 */ /* 0x000fe40000004100 */
[----:B------:R-:W-:Y:S01]  /*15520*/  FFMA.FTZ R68, R43, R58, -R68 ;  /* 0x0000003a2b447223 */ /* 0x000fe20000010844 */
[----:B------:R-:W-:Y:S02]  /*15530*/  HADD2.F32 R48, -RZ, R48.H1_H1 ;  /* 0x30000030ff307230 */ /* 0x000fe40000004100 */
[C---:B------:R-:W-:Y:S01]  /*15540*/  FMUL.FTZ R61, R52.reuse, R59 ;  /* 0x0000003b343d7220 */ /* 0x040fe20000410000 */
[----:B------:R-:W-:Y:S01]  /*15550*/  FMUL.FTZ R58, R52, R53 ;  /* 0x00000035343a7220 */ /* 0x000fe20000410000 */
[----:B------:R-:W-:-:S02]  /*15560*/  HADD2.F32 R43, -RZ, R46.H0_H0 ;  /* 0x2000002eff2b7230 */ /* 0x000fc40000004100 */
[C---:B------:R-:W-:Y:S01]  /*15570*/  FMUL.FTZ R52, R47.reuse, R56 ;  /* 0x000000382f347220 */ /* 0x040fe20000410000 */
[-C--:B------:R-:W-:Y:S01]  /*15580*/  FMUL.FTZ R47, R47, R54.reuse ;  /* 0x000000362f2f7220 */ /* 0x080fe20000410000 */
[----:B------:R-:W-:Y:S02]  /*15590*/  HADD2.F32 R55, -RZ, R55.H1_H1 ;  /* 0x30000037ff377230 */ /* 0x000fe40000004100 */
[----:B------:R-:W-:Y:S01]  /*155a0*/  HADD2.F32 R50, -RZ, R50.H1_H1 ;  /* 0x30000032ff327230 */ /* 0x000fe20000004100 */
[----:B------:R-:W-:Y:S01]  /*155b0*/  F2FP.F16.E4M3.UNPACK_B R57, R57 ;  /* 0x00000039ff39723e */ /* 0x000fe200020006ff */
[----:B------:R-:W-:Y:S02]  /*155c0*/  HADD2.F32 R51, -RZ, R51.H1_H1 ;  /* 0x30000033ff337230 */ /* 0x000fe40000004100 */
[C---:B------:R-:W-:Y:S01]  /*155d0*/  FFMA.FTZ R61, R48.reuse, R53, -R61 ;  /* 0x00000035303d7223 */ /* 0x040fe2000001083d */
[----:B------:R-:W-:Y:S01]  /*155e0*/  FFMA.FTZ R63, R48, R59, R58 ;  /* 0x0000003b303f7223 */ /* 0x000fe2000001003a */
[C---:B------:R-:W-:Y:S01]  /*155f0*/  FFMA.FTZ R53, R43.reuse, R54, -R52 ;  /* 0x000000362b357223 */ /* 0x040fe20000010834 */
[----:B------:R-:W-:Y:S01]  /*15600*/  FFMA.FTZ R58, R43, R56, R47 ;  /* 0x000000382b3a7223 */ /* 0x000fe2000001002f */
[----:B------:R-:W-:-:S02]  /*15610*/  HADD2.F32 R46, -RZ, R46.H1_H1 ;  /* 0x3000002eff2e7230 */ /* 0x000fc40000004100 */
[C---:B------:R-:W-:Y:S01]  /*15620*/  FMUL.FTZ R43, R50.reuse, R55 ;  /* 0x00000037322b7220 */ /* 0x040fe20000410000 */
[----:B------:R-:W-:Y:S01]  /*15630*/  F2FP.F16.E4M3.UNPACK_B R47, R45 ;  /* 0x0000002dff2f723e */ /* 0x000fe200020006ff */
[-C--:B------:R-:W-:Y:S01]  /*15640*/  FMUL.FTZ R50, R50, R51.reuse ;  /* 0x0000003332327220 */ /* 0x080fe20000410000 */
[----:B------:R-:W-:Y:S02]  /*15650*/  HADD2.F32 R48, -RZ, R57.H0_H0 ;  /* 0x20000039ff307230 */ /* 0x000fe40000004100 */
[----:B------:R-:W-:Y:S02]  /*15660*/  HADD2.F32 R45, -RZ, R49.H0_H0 ;  /* 0x20000031ff2d7230 */ /* 0x000fe40000004100 */
[C---:B------:R-:W-:Y:S01]  /*15670*/  FFMA.FTZ R60, R46.reuse, R51, -R43 ;  /* 0x000000332e3c7223 */ /* 0x040fe2000001082b */
[----:B------:R-:W-:Y:S01]  /*15680*/  FFMA.FTZ R55, R46, R55, R50 ;  /* 0x000000372e377223 */ /* 0x000fe20000010032 */
[----:B------:R-:W-:Y:S02]  /*15690*/  HADD2.F32 R46, -RZ, R47.H0_H0 ;  /* 0x2000002fff2e7230 */ /* 0x000fe40000004100 */
[----:B------:R-:W-:-:S02]  /*156a0*/  HADD2.F32 R43, -RZ, R39.H0_H0 ;  /* 0x20000027ff2b7230 */ /* 0x000fc40000004100 */
[----:B------:R-:W-:Y:S01]  /*156b0*/  FMUL.FTZ R52, R45, R48 ;  /* 0x000000302d347220 */ /* 0x000fe20000410000 */
[----:B------:R-:W-:Y:S01]  /*156c0*/  LOP3.LUT R28, R21, 0xff000000, R30, 0xf8, !PT ;  /* 0xff000000151c7812 */ /* 0x000fe200078ef81e */
[----:B------:R-:W-:Y:S01]  /*156d0*/  FMUL.FTZ R54, R45, R46 ;  /* 0x0000002e2d367220 */ /* 0x000fe20000410000 */
[----:B------:R-:W-:Y:S01]  /*156e0*/  F2FP.F16.E4M3.UNPACK_B R30, R42 ;  /* 0x0000002aff1e723e */ /* 0x000fe200020006ff */
[----:B------:R-:W-:Y:S01]  /*156f0*/  FFMA.FTZ R52, R43, R46, -R52 ;  /* 0x0000002e2b347223 */ /* 0x000fe20000010834 */
[----:B------:R-:W-:Y:S01]  /*15700*/  HADD2.F32 R50, -RZ, R57.H1_H1 ;  /* 0x30000039ff327230 */ /* 0x000fe20000004100 */
[----:B------:R-:W-:Y:S01]  /*15710*/  F2FP.F16.E4M3.UNPACK_B R42, R42.H1 ;  /* 0x0000002aff2a723e */ /* 0x000fe200030006ff */
[----:B------:R-:W-:Y:S02]  /*15720*/  HADD2.F32 R49, -RZ, R49.H1_H1 ;  /* 0x30000031ff317230 */ /* 0x000fe40000004100 */
[----:B------:R-:W-:Y:S01]  /*15730*/  HADD2.F32 R46, -RZ, R47.H1_H1 ;  /* 0x3000002fff2e7230 */ /* 0x000fe20000004100 */
[----:B------:R-:W-:Y:S01]  /*15740*/  F2FP.F16.E4M3.UNPACK_B R47, R28.H1 ;  /* 0x0000001cff2f723e */ /* 0x000fe200030006ff */
[----:B------:R-:W-:Y:S01]  /*15750*/  HADD2.F32 R39, -RZ, R39.H1_H1 ;  /* 0x30000027ff277230 */ /* 0x000fe20000004100 */
[----:B------:R-:W-:Y:S01]  /*15760*/  F2FP.F16.E4M3.UNPACK_B R21, R38 ;  /* 0x00000026ff15723e */ /* 0x000fe200020006ff */
[----:B------:R-:W-:Y:S01]  /*15770*/  FMUL.FTZ R56, R49, R50 ;  /* 0x0000003231387220 */ /* 0x000fe20000410000 */
[----:B------:R-:W-:Y:S01]  /*15780*/  F2FP.F16.E4M3.UNPACK_B R38, R38.H1 ;  /* 0x00000026ff26723e */ /* 0x000fe200030006ff */
[----:B------:R-:W-:Y:S01]  /*15790*/  FFMA.FTZ R54, R43, R48, R54 ;  /* 0x000000302b367223 */ /* 0x000fe20000010036 */
[----:B------:R-:W-:Y:S01]  /*157a0*/  F2FP.F16.E4M3.UNPACK_B R45, R20.H1 ;  /* 0x00000014ff2d723e */ /* 0x000fe200030006ff */
[----:B------:R-:W-:Y:S01]  /*157b0*/  FMUL.FTZ R51, R49, R46 ;  /* 0x0000002e31337220 */ /* 0x000fe20000410000 */
[----:B------:R-:W-:-:S02]  /*157c0*/  HADD2.F32 R48, -RZ, R47.H0_H0 ;  /* 0x2000002fff307230 */ /* 0x000fc40000004100 */
[----:B------:R-:W-:Y:S02]  /*157d0*/  HADD2.F32 R43, -RZ, R42.H0_H0 ;  /* 0x2000002aff2b7230 */ /* 0x000fe40000004100 */
[C---:B------:R-:W-:Y:S01]  /*157e0*/  FFMA.FTZ R49, R39.reuse, R46, -R56 ;  /* 0x0000002e27317223 */ /* 0x040fe20000010838 */
[----:B------:R-:W-:Y:S01]  /*157f0*/  FFMA.FTZ R51, R39, R50, R51 ;  /* 0x0000003227337223 */ /* 0x000fe20000010033 */
[--C-:B------:R-:W-:Y:S02]  /*15800*/  HADD2.F32 R46, -RZ, R45.reuse.H0_H0 ;  /* 0x2000002dff2e7230 */ /* 0x100fe40000004100 */
[----:B------:R-:W-:Y:S02]  /*15810*/  HADD2.F32 R39, -RZ, R38.H0_H0 ;  /* 0x20000026ff277230 */ /* 0x000fe40000004100 */
[----:B------:R-:W-:Y:S01]  /*15820*/  FMUL.FTZ R50, R43, R48 ;  /* 0x000000302b327220 */ /* 0x000fe20000410000 */
[----:B------:R-:W-:Y:S02]  /*15830*/  HADD2.F32 R45, -RZ, R45.H1_H1 ;  /* 0x3000002dff2d7230 */ /* 0x000fe40000004100 */
[----:B------:R-:W-:-:S02]  /*15840*/  HADD2.F32 R47, -RZ, R47.H1_H1 ;  /* 0x3000002fff2f7230 */ /* 0x000fc40000004100 */
[----:B------:R-:W-:Y:S02]  /*15850*/  HADD2.F32 R42, -RZ, R42.H1_H1 ;  /* 0x3000002aff2a7230 */ /* 0x000fe40000004100 */
[-C--:B------:R-:W-:Y:S01]  /*15860*/  FMUL.FTZ R56, R43, R46.reuse ;  /* 0x0000002e2b387220 */ /* 0x080fe20000410000 */
[C---:B------:R-:W-:Y:S01]  /*15870*/  FFMA.FTZ R50, R39.reuse, R46, -R50 ;  /* 0x0000002e27327223 */ /* 0x040fe20000010832 */
[----:B------:R-:W-:Y:S02]  /*15880*/  HADD2.F32 R38, -RZ, R38.H1_H1 ;  /* 0x30000026ff267230 */ /* 0x000fe40000004100 */
[C---:B------:R-:W-:Y:S01]  /*15890*/  FMUL.FTZ R43, R42.reuse, R47 ;  /* 0x0000002f2a2b7220 */ /* 0x040fe20000410000 */
[-C--:B------:R-:W-:Y:S01]  /*158a0*/  FMUL.FTZ R46, R42, R45.reuse ;  /* 0x0000002d2a2e7220 */ /* 0x080fe20000410000 */
[----:B------:R-:W-:Y:S02]  /*158b0*/  F2FP.F16.E4M3.UNPACK_B R42, R28 ;  /* 0x0000001cff2a723e */ /* 0x000fe400020006ff */
[----:B------:R-:W-:Y:S01]  /*158c0*/  F2FP.F16.E4M3.UNPACK_B R20, R20 ;  /* 0x00000014ff14723e */ /* 0x000fe200020006ff */
[----:B------:R-:W-:Y:S01]  /*158d0*/  FFMA.FTZ R57, R38, R45, -R43 ;  /* 0x0000002d26397223 */ /* 0x000fe2000001082b */
[----:B------:R-:W-:Y:S01]  /*158e0*/  FFMA.FTZ R56, R39, R48, R56 ;  /* 0x0000003027387223 */ /* 0x000fe20000010038 */
[----:B------:R-:W-:-:S02]  /*158f0*/  HADD2.F32 R43, -RZ, R42.H0_H0 ;  /* 0x2000002aff2b7230 */ /* 0x000fc40000004100 */
[----:B------:R-:W-:Y:S01]  /*15900*/  FFMA.FTZ R59, R38, R47, R46 ;  /* 0x0000002f263b7223 */ /* 0x000fe2000001002e */
[----:B------:R-:W-:Y:S02]  /*15910*/  HADD2.F32 R28, -RZ, R30.H0_H0 ;  /* 0x2000001eff1c7230 */ /* 0x000fe40000004100 */
[----:B------:R-:W-:Y:S02]  /*15920*/  HADD2.F32 R39, -RZ, R20.H0_H0 ;  /* 0x20000014ff277230 */ /* 0x000fe40000004100 */
[----:B------:R-:W-:Y:S02]  /*15930*/  HADD2.F32 R42, -RZ, R42.H1_H1 ;  /* 0x3000002aff2a7230 */ /* 0x000fe40000004100 */
[----:B------:R-:W-:Y:S02]  /*15940*/  HADD2.F32 R30, -RZ, R30.H1_H1 ;  /* 0x3000001eff1e7230 */ /* 0x000fe40000004100 */
[----:B------:R-:W-:Y:S02]  /*15950*/  HADD2.F32 R38, -RZ, R20.H1_H1 ;  /* 0x30000014ff267230 */ /* 0x000fe40000004100 */
[----:B------:R-:W-:Y:S01]  /*15960*/  FMUL.FTZ R45, R28, R43 ;  /* 0x0000002b1c2d7220 */ /* 0x000fe20000410000 */
[----:B------:R-:W-:-:S02]  /*15970*/  HADD2.F32 R20, -RZ, R21.H0_H0 ;  /* 0x20000015ff147230 */ /* 0x000fc40000004100 */
[-C--:B------:R-:W-:Y:S01]  /*15980*/  FMUL.FTZ R28, R28, R39.reuse ;  /* 0x000000271c1c7220 */ /* 0x080fe20000410000 */
[----:B------:R-:W-:Y:S02]  /*15990*/  HADD2.F32 R21, -RZ, R21.H1_H1 ;  /* 0x30000015ff157230 */ /* 0x000fe40000004100 */
[C---:B------:R-:W-:Y:S01]  /*159a0*/  FMUL.FTZ R46, R30.reuse, R42 ;  /* 0x0000002a1e2e7220 */ /* 0x040fe20000410000 */
[-C--:B------:R-:W-:Y:S01]  /*159b0*/  FMUL.FTZ R47, R30, R38.reuse ;  /* 0x000000261e2f7220 */ /* 0x080fe20000410000 */
[C---:B------:R-:W-:Y:S01]  /*159c0*/  FFMA.FTZ R30, R20.reuse, R39, -R45 ;  /* 0x00000027141e7223 */ /* 0x040fe2000001082d */
[----:B------:R-:W-:Y:S01]  /*159d0*/  FFMA.FTZ R20, R20, R43, R28 ;  /* 0x0000002b14147223 */ /* 0x000fe2000001001c */
[C---:B------:R-:W-:Y:S01]  /*159e0*/  FFMA.FTZ R39, R21.reuse, R38, -R46 ;  /* 0x0000002615277223 */ /* 0x040fe2000001082e */
[----:B------:R-:W-:Y:S01]  /*159f0*/  F2FP.SATFINITE.E4M3.F32.PACK_AB_MERGE_C R31, R36, R31, RZ ;  /* 0x0000001f241f723e */ /* 0x000fe200048070ff */
[----:B------:R-:W-:Y:S01]  /*15a00*/  FFMA.FTZ R47, R21, R42, R47 ;  /* 0x0000002a152f7223 */ /* 0x000fe2000001002f */
[----:B------:R-:W-:-:S02]  /*15a10*/  F2FP.SATFINITE.E4M3.F32.PACK_AB_MERGE_C R61, R61, R68, RZ ;  /* 0x000000443d3d723e */ /* 0x000fc400048070ff */
[----:B------:R-:W-:Y:S02]  /*15a20*/  F2FP.SATFINITE.E4M3.F32.PACK_AB_MERGE_C R35, R40, R35, RZ ;  /* 0x000000232823723e */ /* 0x000fe400048070ff */
[----:B------:R-:W-:Y:S02]  /*15a30*/  F2FP.SATFINITE.E4M3.F32.PACK_AB_MERGE_C R28, R60, R53, RZ ;  /* 0x000000353c1c723e */ /* 0x000fe400048070ff */
[----:B------:R-:W-:Y:S02]  /*15a40*/  F2FP.SATFINITE.E4M3.F32.PACK_AB_MERGE_C R50, R57, R50, RZ ;  /* 0x000000323932723e */ /* 0x000fe400048070ff */
[----:B------:R-:W-:Y:S02]  /*15a50*/  F2FP.SATFINITE.E4M3.F32.PACK_AB_MERGE_C R62, R63, R62, RZ ;  /* 0x0000003e3f3e723e */ /* 0x000fe400048070ff */
[----:B------:R-:W-:Y:S02]  /*15a60*/  F2FP.SATFINITE.E4M3.F32.PACK_AB_MERGE_C R55, R55, R58, RZ ;  /* 0x0000003a3737723e */ /* 0x000fe400048070ff */
[----:B------:R-:W-:-:S02]  /*15a70*/  F2FP.SATFINITE.E4M3.F32.PACK_AB_MERGE_C R56, R59, R56, RZ ;  /* 0x000000383b38723e */ /* 0x000fc400048070ff */
[----:B------:R-:W-:Y:S02]  /*15a80*/  F2FP.SATFINITE.E4M3.F32.PACK_AB_MERGE_C R29, R32, R29, R31 ;  /* 0x0000001d201d723e */ /* 0x000fe4000480701f */
[----:B------:R-:W-:Y:S02]  /*15a90*/  F2FP.SATFINITE.E4M3.F32.PACK_AB_MERGE_C R31, R64, R37, R61 ;  /* 0x00000025401f723e */ /* 0x000fe4000480703d */
[----:B------:R-:W-:Y:S02]  /*15aa0*/  F2FP.SATFINITE.E4M3.F32.PACK_AB_MERGE_C R33, R34, R33, R35 ;  /* 0x000000212221723e */ /* 0x000fe40004807023 */
[----:B------:R-:W-:Y:S02]  /*15ab0*/  F2FP.SATFINITE.E4M3.F32.PACK_AB_MERGE_C R28, R49, R52, R28 ;  /* 0x00000034311c723e */ /* 0x000fe4000480701c */
[----:B------:R-:W-:Y:S02]  /*15ac0*/  F2FP.SATFINITE.E4M3.F32.PACK_AB_MERGE_C R30, R39, R30, R50 ;  /* 0x0000001e271e723e */ /* 0x000fe40004807032 */
[----:B------:R-:W-:-:S02]  /*15ad0*/  F2FP.SATFINITE.E4M3.F32.PACK_AB_MERGE_C R35, R66, R41, R62 ;  /* 0x000000294223723e */ /* 0x000fc4000480703e */
[----:B------:R-:W-:Y:S02]  /*15ae0*/  F2FP.SATFINITE.E4M3.F32.PACK_AB_MERGE_C R32, R51, R54, R55 ;  /* 0x000000363320723e */ /* 0x000fe40004807037 */
[----:B------:R-:W-:Y:S01]  /*15af0*/  F2FP.SATFINITE.E4M3.F32.PACK_AB_MERGE_C R34, R47, R20, R56 ;  /* 0x000000142f22723e */ /* 0x000fe20004807038 */
[----:B------:R0:W-:Y:S04]  /*15b00*/  STS.128 [R65+0x14400], R28 ;  /* 0x0144001c41007388 */ /* 0x0001e80000000c00 */
[----:B------:R0:W-:Y:S02]  /*15b10*/  STS.128 [R0+0x14400], R32 ;  /* 0x0144002000007388 */ /* 0x0001e40000000c00 */
.L_x_576:
[----:B------:R-:W-:Y:S05]  /*15b20*/  BSYNC B1 ;  /* 0x0000000000017941 */ /* 0x000fea0003800000 */
.L_x_575:
[----:B------:R-:W-:Y:S04]  /*15b30*/  BSSY B1, `(.L_x_577) ;  /* 0x0000101000017945 */ /* 0x000fe80003800000 */
[----:B------:R-:W-:Y:S05]  /*15b40*/  @P1 BRA `(.L_x_578) ;  /* 0x0000000c00fc1947 */ /* 0x000fea0003800000 */
[----:B------:R-:W4:Y:S01]  /*15b50*/  LDL R59, [R1+0x40] ;  /* 0x00004000013b7983 */ /* 0x000f220000100800 */
[----:B0----5:R-:W-:Y:S02]  /*15b60*/  SHF.R.U32.HI R0, RZ, 0x8, R12 ;  /* 0x00000008ff007819 */ /* 0x021fe4000001160c */
[----:B-1----:R-:W-:Y:S02]  /*15b70*/  LOP3.LUT R21, R12, 0xff, RZ, 0xc0, !PT ;  /* 0x000000ff0c157812 */ /* 0x002fe400078ec0ff */
[----:B------:R-:W-:Y:S02]  /*15b80*/  LOP3.LUT R20, R0, 0xff, RZ, 0xc0, !PT ;  /* 0x000000ff00147812 */ /* 0x000fe400078ec0ff */
[----:B------:R-:W-:Y:S02]  /*15b90*/  LEA.HI R0, R3, R170, RZ, 0x1c ;  /* 0x000000aa03007211 */ /* 0x000fe400078fe0ff */
[----:B------:R-:W-:Y:S02]  /*15ba0*/  PRMT R37, R20, 0x7604, R21 ;  /* 0x0000760414257816 */ /* 0x000fe40000000015 */
[----:B------:R-:W-:-:S02]  /*15bb0*/  SHF.R.S32.HI R21, RZ, 0x1f, R0 ;  /* 0x0000001fff157819 */ /* 0x000fc40000011400 */
[----:B------:R-:W-:Y:S02]  /*15bc0*/  SHF.R.U32.HI R32, RZ, 0x8, R15 ;  /* 0x00000008ff207819 */ /* 0x000fe4000001160f */
[----:B------:R-:W-:Y:S01]  /*15bd0*/  LEA.HI R20, R21, R0, RZ, 0x2 ;  /* 0x0000000015147211 */ /* 0x000fe200078f10ff */
[----:B------:R-:W-:Y:S01]  /*15be0*/  IMAD.SHL.U32 R0, R0, 0x10, RZ ;  /* 0x0000001000007824 */ /* 0x000fe200078e00ff */
[----:B------:R-:W-:Y:S02]  /*15bf0*/  LOP3.LUT R31, R15, 0xff, RZ, 0xc0, !PT ;  /* 0x000000ff0f1f7812 */ /* 0x000fe400078ec0ff */
[----:B------:R-:W-:Y:S01]  /*15c00*/  SHF.R.U32.HI R30, RZ, 0x8, R4 ;  /* 0x00000008ff1e7819 */ /* 0x000fe20000011604 */
[----:B------:R-:W-:Y:S01]  /*15c10*/  IMAD.SHL.U32 R20, R20, 0x800, RZ ;  /* 0x0000080014147824 */ /* 0x000fe200078e00ff */
[----:B------:R-:W-:Y:S02]  /*15c20*/  LOP3.LUT R21, R205, 0x30, R0, 0xf8, !PT ;  /* 0x00000030cd157812 */ /* 0x000fe400078ef800 */
[----:B------:R-:W-:-:S02]  /*15c30*/  LOP3.LUT R0, R32, 0xff, RZ, 0xc0, !PT ;  /* 0x000000ff20007812 */ /* 0x000fc400078ec0ff */
[----:B------:R-:W-:Y:S02]  /*15c40*/  SHF.R.U32.HI R28, RZ, 0x8, R13 ;  /* 0x00000008ff1c7819 */ /* 0x000fe4000001160d */
[----:B------:R-:W-:Y:S02]  /*15c50*/  LOP3.LUT R33, R4, 0xff, RZ, 0xc0, !PT ;  /* 0x000000ff04217812 */ /* 0x000fe400078ec0ff */
[----:B------:R-:W-:Y:S02]  /*15c60*/  LOP3.LUT R30, R30, 0xff, RZ, 0xc0, !PT ;  /* 0x000000ff1e1e7812 */ /* 0x000fe400078ec0ff */
[----:B------:R-:W-:Y:S02]  /*15c70*/  PRMT R41, R0, 0x7604, R31 ;  /* 0x0000760400297816 */ /* 0x000fe4000000001f */
[----:B------:R-:W-:Y:S02]  /*15c80*/  LOP3.LUT R21, R21, R206, RZ, 0x3c, !PT ;  /* 0x000000ce15157212 */ /* 0x000fe400078e3cff */
[----:B------:R-:W-:-:S02]  /*15c90*/  LOP3.LUT R20, R20, 0xffffe000, RZ, 0xc0, !PT ;  /* 0xffffe00014147812 */ /* 0x000fc400078ec0ff */
[----:B------:R-:W-:Y:S02]  /*15ca0*/  SHF.R.U32.HI R0, RZ, 0x8, R5 ;  /* 0x00000008ff007819 */ /* 0x000fe40000011605 */
[----:B------:R-:W-:Y:S02]  /*15cb0*/  LOP3.LUT R29, R13, 0xff, RZ, 0xc0, !PT ;  /* 0x000000ff0d1d7812 */ /* 0x000fe400078ec0ff */
[----:B------:R-:W-:Y:S02]  /*15cc0*/  LOP3.LUT R28, R28, 0xff, RZ, 0xc0, !PT ;  /* 0x000000ff1c1c7812 */ /* 0x000fe400078ec0ff */
[----:B------:R-:W-:Y:S02]  /*15cd0*/  PRMT R43, R30, 0x7604, R33 ;  /* 0x000076041e2b7816 */ /* 0x000fe40000000021 */
[----:B------:R-:W-:Y:S02]  /*15ce0*/  IADD3 R21, R21, R207, R20 ;  /* 0x000000cf15157210 */ /* 0x000fe40007ffe014 */
[----:B------:R-:W-:-:S02]  /*15cf0*/  LOP3.LUT R33, R5, 0xff, RZ, 0xc0, !PT ;  /* 0x000000ff05217812 */ /* 0x000fc400078ec0ff */
[----:B------:R-:W-:Y:S02]  /*15d00*/  SHF.R.U32.HI R32, RZ, 0x8, R7 ;  /* 0x00000008ff207819 */ /* 0x000fe40000011607 */
[----:B------:R-:W-:Y:S02]  /*15d10*/  LOP3.LUT R0, R0, 0xff, RZ, 0xc0, !PT ;  /* 0x000000ff00007812 */ /* 0x000fe400078ec0ff */
[----:B------:R-:W-:Y:S02]  /*15d20*/  SHF.R.U32.HI R20, RZ, 0x8, R6 ;  /* 0x00000008ff147819 */ /* 0x000fe40000011606 */
[----:B------:R-:W-:Y:S02]  /*15d30*/  PRMT R36, R28, 0x7604, R29 ;  /* 0x000076041c247816 */ /* 0x000fe4000000001d */
[----:B------:R-:W-:Y:S02]  /*15d40*/  SHF.R.U32.HI R28, RZ, 0x8, R14 ;  /* 0x00000008ff1c7819 */ /* 0x000fe4000001160e */
[----:B------:R-:W-:-:S02]  /*15d50*/  LOP3.LUT R35, R6, 0xff, RZ, 0xc0, !PT ;  /* 0x000000ff06237812 */ /* 0x000fc400078ec0ff */
[----:B------:R-:W-:Y:S02]  /*15d60*/  LOP3.LUT R32, R32, 0xff, RZ, 0xc0, !PT ;  /* 0x000000ff20207812 */ /* 0x000fe400078ec0ff */
[----:B------:R-:W-:Y:S02]  /*15d70*/  PRMT R45, R0, 0x7604, R33 ;  /* 0x00007604002d7816 */ /* 0x000fe40000000021 */
[----:B------:R-:W-:Y:S02]  /*15d80*/  LOP3.LUT R20, R20, 0xff, RZ, 0xc0, !PT ;  /* 0x000000ff14147812 */ /* 0x000fe400078ec0ff */
[----:B---3--:R-:W-:Y:S02]  /*15d90*/  LOP3.LUT R47, R7, 0xff, RZ, 0xc0, !PT ;  /* 0x000000ff072f7812 */ /* 0x008fe400078ec0ff */
[----:B------:R-:W-:Y:S02]  /*15da0*/  IADD3 R0, R18, R21, RZ ;  /* 0x0000001512007210 */ /* 0x000fe40007ffe0ff */
[----:B------:R-:W-:-:S02]  /*15db0*/  LOP3.LUT R29, R14, 0xff, RZ, 0xc0, !PT ;  /* 0x000000ff0e1d7812 */ /* 0x000fc400078ec0ff */
[----:B------:R-:W-:Y:S02]  /*15dc0*/  LOP3.LUT R28, R28, 0xff, RZ, 0xc0, !PT ;  /* 0x000000ff1c1c7812 */ /* 0x000fe400078ec0ff */
[----:B------:R-:W-:Y:S02]  /*15dd0*/  PRMT R49, R20, 0x7604, R35 ;  /* 0x0000760414317816 */ /* 0x000fe40000000023 */
[----:B------:R-:W-:Y:S02]  /*15de0*/  PRMT R51, R32, 0x7604, R47 ;  /* 0x0000760420337816 */ /* 0x000fe4000000002f */
[----:B------:R-:W0:Y:S01]  /*15df0*/  LDS.128 R32, [R0+0x14400] ;  /* 0x0144000000207984 */ /* 0x000e220000000c00 */
[----:B--2---:R-:W-:Y:S02]  /*15e00*/  PRMT R39, R28, 0x7604, R29 ;  /* 0x000076041c277816 */ /* 0x004fe4000000001d */
[----:B------:R-:W-:Y:S02]  /*15e10*/  SHF.R.U32.HI R21, RZ, 0x10, R13 ;  /* 0x00000010ff157819 */ /* 0x000fe4000001160d */
[----:B------:R-:W-:-:S02]  /*15e20*/  SHF.R.U32.HI R20, RZ, 0x10, R12 ;  /* 0x00000010ff147819 */ /* 0x000fc4000001160c */
[----:B------:R-:W-:Y:S02]  /*15e30*/  LOP3.LUT R21, R21, 0xff, RZ, 0xc0, !PT ;  /* 0x000000ff15157812 */ /* 0x000fe400078ec0ff */
[----:B------:R-:W-:Y:S02]  /*15e40*/  LOP3.LUT R20, R20, 0xff, RZ, 0xc0, !PT ;  /* 0x000000ff14147812 */ /* 0x000fe400078ec0ff */
[----:B------:R-:W-:Y:S02]  /*15e50*/  SHF.R.U32.HI R38, RZ, 0x10, R14 ;  /* 0x00000010ff267819 */ /* 0x000fe4000001160e */
[----:B------:R-:W-:Y:S02]  /*15e60*/  PRMT R21, R21, 0x7054, R36 ;  /* 0x0000705415157816 */ /* 0x000fe40000000024 */
[----:B------:R-:W-:Y:S02]  /*15e70*/  SHF.R.U32.HI R36, RZ, 0x10, R5 ;  /* 0x00000010ff247819 */ /* 0x000fe40000011605 */
[----:B------:R-:W-:-:S02]  /*15e80*/  PRMT R37, R20, 0x7054, R37 ;  /* 0x0000705414257816 */ /* 0x000fc40000000025 */
[----:B------:R-:W-:Y:S02]  /*15e90*/  SHF.R.U32.HI R40, RZ, 0x10, R15 ;  /* 0x00000010ff287819 */ /* 0x000fe4000001160f */
[----:B------:R-:W-:Y:S02]  /*15ea0*/  LOP3.LUT R38, R38, 0xff, RZ, 0xc0, !PT ;  /* 0x000000ff26267812 */ /* 0x000fe400078ec0ff */
[----:B------:R-:W-:Y:S02]  /*15eb0*/  SHF.R.U32.HI R20, RZ, 0x10, R4 ;  /* 0x00000010ff147819 */ /* 0x000fe40000011604 */
[----:B------:R-:W-:Y:S02]  /*15ec0*/  LOP3.LUT R36, R36, 0xff, RZ, 0xc0, !PT ;  /* 0x000000ff24247812 */ /* 0x000fe400078ec0ff */
[----:B------:R-:W-:Y:S02]  /*15ed0*/  LOP3.LUT R40, R40, 0xff, RZ, 0xc0, !PT ;  /* 0x000000ff28287812 */ /* 0x000fe400078ec0ff */
[----:B------:R-:W-:-:S02]  /*15ee0*/  PRMT R39, R38, 0x7054, R39 ;  /* 0x0000705426277816 */ /* 0x000fc40000000027 */
[----:B------:R-:W-:Y:S02]  /*15ef0*/  LOP3.LUT R20, R20, 0xff, RZ, 0xc0, !PT ;  /* 0x000000ff14147812 */ /* 0x000fe400078ec0ff */
[----:B------:R-:W-:Y:S02]  /*15f00*/  SHF.R.U32.HI R38, RZ, 0x10, R6 ;  /* 0x00000010ff267819 */ /* 0x000fe40000011606 */
[----:B------:R-:W-:Y:S02]  /*15f10*/  PRMT R47, R36, 0x7054, R45 ;  /* 0x00007054242f7816 */ /* 0x000fe4000000002d */
[----:B------:R-:W-:Y:S02]  /*15f20*/  PRMT R41, R40, 0x7054, R41 ;  /* 0x0000705428297816 */ /* 0x000fe40000000029 */
[----:B------:R-:W-:Y:S02]  /*15f30*/  PRMT R43, R20, 0x7054, R43 ;  /* 0x00007054142b7816 */ /* 0x000fe4000000002b */
[----:B------:R-:W-:-:S02]  /*15f40*/  LOP3.LUT R38, R38, 0xff, RZ, 0xc0, !PT ;  /* 0x000000ff26267812 */ /* 0x000fc400078ec0ff */
[----:B------:R-:W-:Y:S02]  /*15f50*/  LOP3.LUT R47, R47, 0xff000000, R5, 0xf8, !PT ;  /* 0xff0000002f2f7812 */ /* 0x000fe400078ef805 */
[----:B------:R-:W-:Y:S02]  /*15f60*/  LOP3.LUT R21, R21, 0xff000000, R13, 0xf8, !PT ;  /* 0xff00000015157812 */ /* 0x000fe400078ef80d */
[----:B------:R-:W-:Y:S02]  /*15f70*/  SHF.R.U32.HI R40, RZ, 0x10, R7 ;  /* 0x00000010ff287819 */ /* 0x000fe40000011607 */
[----:B------:R-:W-:Y:S02]  /*15f80*/  LOP3.LUT R45, R41, 0xff000000, R15, 0xf8, !PT ;  /* 0xff000000292d7812 */ /* 0x000fe400078ef80f */
[----:B------:R-:W-:Y:S02]  /*15f90*/  LOP3.LUT R48, R43, 0xff000000, R4, 0xf8, !PT ;  /* 0xff0000002b307812 */ /* 0x000fe400078ef804 */
[----:B------:R-:W-:-:S02]  /*15fa0*/  PRMT R49, R38, 0x7054, R49 ;  /* 0x0000705426317816 */ /* 0x000fc40000000031 */
[----:B------:R-:W-:Y:S02]  /*15fb0*/  F2FP.F16.E4M3.UNPACK_B R43, R47 ;  /* 0x0000002fff2b723e */ /* 0x000fe400020006ff */
[----:B0-----:R-:W-:Y:S02]  /*15fc0*/  F2FP.F16.E4M3.UNPACK_B R15, R33 ;  /* 0x00000021ff0f723e */ /* 0x001fe400020006ff */
[----:B------:R-:W-:Y:S01]  /*15fd0*/  LOP3.LUT R42, R37, 0xff000000, R12, 0xf8, !PT ;  /* 0xff000000252a7812 */ /* 0x000fe200078ef80c */
[----:B------:R-:W-:Y:S01]  /*15fe0*/  HADD2.F32 R46, -RZ, R43.H0_H0 ;  /* 0x2000002bff2e7230 */ /* 0x000fe20000004100 */
[----:B------:R-:W-:Y:S02]  /*15ff0*/  F2FP.F16.E4M3.UNPACK_B R20, R21 ;  /* 0x00000015ff14723e */ /* 0x000fe400020006ff */
[----:B------:R-:W-:Y:S02]  /*16000*/  LOP3.LUT R40, R40, 0xff, RZ, 0xc0, !PT ;  /* 0x000000ff28287812 */ /* 0x000fe400078ec0ff */
[----:B------:R-:W-:Y:S01]  /*16010*/  LOP3.LUT R12, R39, 0xff000000, R14, 0xf8, !PT ;  /* 0xff000000270c7812 */ /* 0x000fe200078ef80e */
[----:B------:R-:W-:Y:S01]  /*16020*/  HADD2.F32 R41, -RZ, R20.H0_H0 ;  /* 0x20000014ff297230 */ /* 0x000fe20000004100 */
[----:B------:R-:W-:Y:S01]  /*16030*/  LOP3.LUT R5, R49, 0xff000000, R6, 0xf8, !PT ;  /* 0xff00000031057812 */ /* 0x000fe200078ef806 */
[--C-:B------:R-:W-:Y:S01]  /*16040*/  HADD2.F32 R6, -RZ, R15.reuse.H0_H0 ;  /* 0x2000000fff067230 */ /* 0x100fe20000004100 */
[----:B------:R-:W-:Y:S01]  /*16050*/  PRMT R51, R40, 0x7054, R51 ;  /* 0x0000705428337816 */ /* 0x000fe20000000033 */
[----:B------:R-:W-:Y:S01]  /*16060*/  HADD2.F32 R15, -RZ, R15.H1_H1 ;  /* 0x3000000fff0f7230 */ /* 0x000fe20000004100 */
[----:B------:R-:W-:-:S02]  /*16070*/  F2FP.F16.E4M3.UNPACK_B R39, R35 ;  /* 0x00000023ff27723e */ /* 0x000fc400020006ff */
[----:B------:R-:W-:Y:S01]  /*16080*/  F2FP.F16.E4M3.UNPACK_B R40, R35.H1 ;  /* 0x00000023ff28723e */ /* 0x000fe200030006ff */
[----:B------:R-:W-:Y:S01]  /*16090*/  FMUL.FTZ R49, R6, R41 ;  /* 0x0000002906317220 */ /* 0x000fe20000410000 */
[----:B------:R-:W-:Y:S02]  /*160a0*/  F2FP.F16.E4M3.UNPACK_B R35, R32.H1 ;  /* 0x00000020ff23723e */ /* 0x000fe400030006ff */
[----:B------:R-:W-:Y:S02]  /*160b0*/  F2FP.F16.E4M3.UNPACK_B R47, R47.H1 ;  /* 0x0000002fff2f723e */ /* 0x000fe400030006ff */
[----:B------:R-:W-:Y:S02]  /*160c0*/  LOP3.LUT R51, R51, 0xff000000, R7, 0xf8, !PT ;  /* 0xff00000033337812 */ /* 0x000fe400078ef807 */
[-C--:B------:R-:W-:Y:S02]  /*160d0*/  F2FP.F16.E4M3.UNPACK_B R7, R34.reuse ;  /* 0x00000022ff07723e */ /* 0x080fe400020006ff */
[----:B------:R-:W-:Y:S01]  /*160e0*/  F2FP.F16.E4M3.UNPACK_B R34, R34.H1 ;  /* 0x00000022ff22723e */ /* 0x000fe200030006ff */
[----:B----4-:R-:W0:Y:S02]  /*160f0*/  LDS.128 R28, [R59+0x14400] ;  /* 0x014400003b1c7984 */ /* 0x010e240000000c00 */
[----:B0-----:R-:W-:-:S02]  /*16100*/  F2FP.F16.E4M3.UNPACK_B R14, R29 ;  /* 0x0000001dff0e723e */ /* 0x001fc400020006ff */
[-C--:B------:R-:W-:Y:S02]  /*16110*/  F2FP.F16.E4M3.UNPACK_B R37, R31.reuse ;  /* 0x0000001fff25723e */ /* 0x080fe400020006ff */
[----:B------:R-:W-:Y:S01]  /*16120*/  F2FP.F16.E4M3.UNPACK_B R38, R31.H1 ;  /* 0x0000001fff26723e */ /* 0x000fe200030006ff */
[--C-:B------:R-:W-:Y:S01]  /*16130*/  HADD2.F32 R13, -RZ, R14.reuse.H0_H0 ;  /* 0x2000000eff0d7230 */ /* 0x100fe20000004100 */
[-C--:B------:R-:W-:Y:S01]  /*16140*/  F2FP.F16.E4M3.UNPACK_B R31, R28.reuse ;  /* 0x0000001cff1f723e */ /* 0x080fe200020006ff */
[----:B------:R-:W-:Y:S01]  /*16150*/  HADD2.F32 R14, -RZ, R14.H1_H1 ;  /* 0x3000000eff0e7230 */ /* 0x000fe20000004100 */
[----:B------:R-:W-:Y:S02]  /*16160*/  F2FP.F16.E4M3.UNPACK_B R36, R28.H1 ;  /* 0x0000001cff24723e */ /* 0x000fe400030006ff */
[----:B------:R-:W-:Y:S02]  /*16170*/  F2FP.F16.E4M3.UNPACK_B R28, R33.H1 ;  /* 0x00000021ff1c723e */ /* 0x000fe400030006ff */
[----:B------:R-:W-:Y:S01]  /*16180*/  F2FP.F16.E4M3.UNPACK_B R33, R32 ;  /* 0x00000020ff21723e */ /* 0x000fe200020006ff */
[----:B------:R-:W-:Y:S01]  /*16190*/  FMUL.FTZ R32, R6, R46 ;  /* 0x0000002e06207220 */ /* 0x000fe20000410000 */
[----:B------:R-:W-:-:S02]  /*161a0*/  F2FP.F16.E4M3.UNPACK_B R29, R29.H1 ;  /* 0x0000001dff1d723e */ /* 0x000fc400030006ff */
[----:B------:R-:W-:Y:S01]  /*161b0*/  F2FP.F16.E4M3.UNPACK_B R4, R30 ;  /* 0x0000001eff04723e */ /* 0x000fe200020006ff */
[C---:B------:R-:W-:Y:S01]  /*161c0*/  FFMA.FTZ R6, R13.reuse, R41, -R32 ;  /* 0x000000290d067223 */ /* 0x040fe20000010820 */
[----:B------:R-:W-:Y:S01]  /*161d0*/  F2FP.F16.E4M3.UNPACK_B R32, R21.H1 ;  /* 0x00000015ff20723e */ /* 0x000fe200030006ff */
[----:B------:R-:W-:Y:S01]  /*161e0*/  FFMA.FTZ R13, R13, R46, R49 ;  /* 0x0000002e0d0d7223 */ /* 0x000fe20000010031 */
[----:B------:R-:W-:Y:S01]  /*161f0*/  HADD2.F32 R41, -RZ, R20.H1_H1 ;  /* 0x30000014ff297230 */ /* 0x000fe20000004100 */
[----:B------:R-:W-:Y:S01]  /*16200*/  F2FP.F16.E4M3.UNPACK_B R30, R30.H1 ;  /* 0x0000001eff1e723e */ /* 0x000fe200030006ff */
[----:B------:R-:W-:Y:S02]  /*16210*/  HADD2.F32 R46, -RZ, R43.H1_H1 ;  /* 0x3000002bff2e7230 */ /* 0x000fe40000004100 */
[----:B------:R-:W-:Y:S02]  /*16220*/  HADD2.F32 R49, -RZ, R47.H0_H0 ;  /* 0x2000002fff317230 */ /* 0x000fe40000004100 */
[----:B------:R-:W-:Y:S01]  /*16230*/  FMUL.FTZ R55, R15, R41 ;  /* 0x000000290f377220 */ /* 0x000fe20000410000 */
[----:B------:R-:W-:-:S02]  /*16240*/  HADD2.F32 R20, -RZ, R28.H0_H0 ;  /* 0x2000001cff147230 */ /* 0x000fc40000004100 */
[-C--:B------:R-:W-:Y:S01]  /*16250*/  FMUL.FTZ R53, R15, R46.reuse ;  /* 0x0000002e0f357220 */ /* 0x080fe20000410000 */
[----:B------:R-:W-:Y:S02]  /*16260*/  HADD2.F32 R43, -RZ, R32.H0_H0 ;  /* 0x20000020ff2b7230 */ /* 0x000fe40000004100 */
[----:B------:R-:W-:Y:S02]  /*16270*/  HADD2.F32 R21, -RZ, R29.H0_H0 ;  /* 0x2000001dff157230 */ /* 0x000fe40000004100 */
[----:B------:R-:W-:Y:S01]  /*16280*/  FMUL.FTZ R50, R20, R49 ;  /* 0x0000003114327220 */ /* 0x000fe20000410000 */
[----:B------:R-:W-:Y:S01]  /*16290*/  FFMA.FTZ R15, R14, R41, -R53 ;  /* 0x000000290e0f7223 */ /* 0x000fe20000010835 */
[-C--:B------:R-:W-:Y:S01]  /*162a0*/  FMUL.FTZ R52, R20, R43.reuse ;  /* 0x0000002b14347220 */ /* 0x080fe20000410000 */
[----:B------:R-:W-:Y:S01]  /*162b0*/  FFMA.FTZ R14, R14, R46, R55 ;  /* 0x0000002e0e0e7223 */ /* 0x000fe20000010037 */
[C---:B------:R-:W-:Y:S01]  /*162c0*/  FFMA.FTZ R20, R21.reuse, R43, -R50 ;  /* 0x0000002b15147223 */ /* 0x040fe20000010832 */
[----:B------:R-:W-:Y:S01]  /*162d0*/  F2FP.F16.E4M3.UNPACK_B R50, R51 ;  /* 0x00000033ff32723e */ /* 0x000fe200020006ff */
[----:B------:R-:W-:Y:S01]  /*162e0*/  FFMA.FTZ R21, R21, R49, R52 ;  /* 0x0000003115157223 */ /* 0x000fe20000010034 */
[----:B------:R-:W-:Y:S01]  /*162f0*/  F2FP.F16.E4M3.UNPACK_B R46, R45 ;  /* 0x0000002dff2e723e */ /* 0x000fe200020006ff */
[----:B------:R-:W-:Y:S01]  /*16300*/  HADD2.F32 R49, -RZ, R47.H1_H1 ;  /* 0x3000002fff317230 */ /* 0x000fe20000004100 */
[----:B------:R-:W-:Y:S01]  /*16310*/  F2FP.F16.E4M3.UNPACK_B R51, R51.H1 ;  /* 0x00000033ff33723e */ /* 0x000fe200030006ff */
[----:B------:R-:W-:Y:S01]  /*16320*/  HADD2.F32 R28, -RZ, R28.H1_H1 ;  /* 0x3000001cff1c7230 */ /* 0x000fe20000004100 */
[----:B------:R-:W-:Y:S01]  /*16330*/  F2FP.F16.E4M3.UNPACK_B R45, R45.H1 ;  /* 0x0000002dff2d723e */ /* 0x000fe200030006ff */
[----:B------:R-:W-:-:S02]  /*16340*/  HADD2.F32 R43, -RZ, R32.H1_H1 ;  /* 0x30000020ff2b7230 */ /* 0x000fc40000004100 */
[----:B------:R-:W-:Y:S02]  /*16350*/  HADD2.F32 R52, -RZ, R50.H0_H0 ;  /* 0x20000032ff347230 */ /* 0x000fe40000004100 */
[C---:B------:R-:W-:Y:S01]  /*16360*/  FMUL.FTZ R54, R28.reuse, R49 ;  /* 0x000000311c367220 */ /* 0x040fe20000410000 */
[----:B------:R-:W-:Y:S02]  /*16370*/  HADD2.F32 R41, -RZ, R39.H0_H0 ;  /* 0x20000027ff297230 */ /* 0x000fe40000004100 */
[----:B------:R-:W-:Y:S01]  /*16380*/  FMUL.FTZ R28, R28, R43 ;  /* 0x0000002b1c1c7220 */ /* 0x000fe20000410000 */
[----:B------:R-:W-:Y:S02]  /*16390*/  HADD2.F32 R47, -RZ, R46.H0_H0 ;  /* 0x2000002eff2f7230 */ /* 0x000fe40000004100 */
[----:B------:R-:W-:Y:S02]  /*163a0*/  HADD2.F32 R29, -RZ, R29.H1_H1 ;  /* 0x3000001dff1d7230 */ /* 0x000fe40000004100 */
[----:B------:R-:W-:Y:S01]  /*163b0*/  FMUL.FTZ R55, R41, R52 ;  /* 0x0000003429377220 */ /* 0x000fe20000410000 */
[----:B------:R-:W-:-:S02]  /*163c0*/  HADD2.F32 R32, -RZ, R37.H0_H0 ;  /* 0x20000025ff207230 */ /* 0x000fc40000004100 */
[----:B------:R-:W-:Y:S01]  /*163d0*/  FMUL.FTZ R41, R41, R47 ;  /* 0x0000002f29297220 */ /* 0x000fe20000410000 */
[----:B------:R-:W-:Y:S02]  /*163e0*/  HADD2.F32 R50, -RZ, R50.H1_H1 ;  /* 0x30000032ff327230 */ /* 0x000fe40000004100 */
[C---:B------:R-:W-:Y:S01]  /*163f0*/  FFMA.FTZ R53, R29.reuse, R43, -R54 ;  /* 0x0000002b1d357223 */ /* 0x040fe20000010836 */
[----:B------:R-:W-:Y:S01]  /*16400*/  FFMA.FTZ R54, R29, R49, R28 ;  /* 0x000000311d367223 */ /* 0x000fe2000001001c */
[C---:B------:R-:W-:Y:S01]  /*16410*/  FFMA.FTZ R28, R32.reuse, R47, -R55 ;  /* 0x0000002f201c7223 */ /* 0x040fe20000010837 */
[----:B------:R-:W-:Y:S01]  /*16420*/  FFMA.FTZ R29, R32, R52, R41 ;  /* 0x00000034201d7223 */ /* 0x000fe20000010029 */
[----:B------:R-:W-:Y:S02]  /*16430*/  HADD2.F32 R39, -RZ, R39.H1_H1 ;  /* 0x30000027ff277230 */ /* 0x000fe40000004100 */
[----:B------:R-:W-:Y:S01]  /*16440*/  HADD2.F32 R47, -RZ, R51.H0_H0 ;  /* 0x20000033ff2f7230 */ /* 0x000fe20000004100 */
[----:B------:R-:W-:Y:S01]  /*16450*/  F2FP.SATFINITE.E4M3.F32.PACK_AB_MERGE_C R21, R54, R21, RZ ;  /* 0x000000153615723e */ /* 0x000fe200048070ff */
[----:B------:R-:W-:-:S02]  /*16460*/  HADD2.F32 R41, -RZ, R40.H0_H0 ;  /* 0x20000028ff297230 */ /* 0x000fc40000004100 */
[----:B------:R-:W-:Y:S01]  /*16470*/  FMUL.FTZ R52, R39, R50 ;  /* 0x0000003227347220 */ /* 0x000fe20000410000 */
[----:B------:R-:W-:Y:S01]  /*16480*/  HADD2.F32 R46, -RZ, R46.H1_H1 ;  /* 0x3000002eff2e7230 */ /* 0x000fe20000004100 */
[----:B------:R-:W-:Y:S01]  /*16490*/  F2FP.SATFINITE.E4M3.F32.PACK_AB_MERGE_C R13, R14, R13, R21 ;  /* 0x0000000d0e0d723e */ /* 0x000fe20004807015 */
[----:B------:R-:W-:Y:S02]  /*164a0*/  HADD2.F32 R43, -RZ, R45.H0_H0 ;  /* 0x2000002dff2b7230 */ /* 0x000fe40000004100 */
[----:B------:R-:W-:Y:S01]  /*164b0*/  FMUL.FTZ R49, R41, R47 ;  /* 0x0000002f29317220 */ /* 0x000fe20000410000 */
[----:B------:R-:W-:Y:S02]  /*164c0*/  HADD2.F32 R32, -RZ, R38.H0_H0 ;  /* 0x20000026ff207230 */ /* 0x000fe40000004100 */
[----:B------:R-:W-:Y:S01]  /*164d0*/  FMUL.FTZ R39, R39, R46 ;  /* 0x0000002e27277220 */ /* 0x000fe20000410000 */
[----:B------:R-:W-:Y:S02]  /*164e0*/  HADD2.F32 R37, -RZ, R37.H1_H1 ;  /* 0x30000025ff257230 */ /* 0x000fe40000004100 */
[----:B------:R-:W-:Y:S01]  /*164f0*/  FMUL.FTZ R58, R41, R43 ;  /* 0x0000002b293a7220 */ /* 0x000fe20000410000 */
[----:B------:R-:W-:-:S02]  /*16500*/  HADD2.F32 R51, -RZ, R51.H1_H1 ;  /* 0x30000033ff337230 */ /* 0x000fc40000004100 */
[C---:B------:R-:W-:Y:S01]  /*16510*/  FFMA.FTZ R57, R32.reuse, R43, -R49 ;  /* 0x0000002b20397223 */ /* 0x040fe20000010831 */
[----:B------:R-:W-:Y:S01]  /*16520*/  F2FP.F16.E4M3.UNPACK_B R43, R48.H1 ;  /* 0x00000030ff2b723e */ /* 0x000fe200030006ff */
[C---:B------:R-:W-:Y:S01]  /*16530*/  FFMA.FTZ R56, R37.reuse, R50, R39 ;  /* 0x0000003225387223 */ /* 0x040fe20000010027 */
[----:B------:R-:W-:Y:S01]  /*16540*/  F2FP.F16.E4M3.UNPACK_B R39, R42.H1 ;  /* 0x0000002aff27723e */ /* 0x000fe200030006ff */
[----:B------:R-:W-:Y:S01]  /*16550*/  FFMA.FTZ R55, R37, R46, -R52 ;  /* 0x0000002e25377223 */ /* 0x000fe20000010834 */
[----:B------:R-:W-:Y:S02]  /*16560*/  HADD2.F32 R40, -RZ, R40.H1_H1 ;  /* 0x30000028ff287230 */ /* 0x000fe40000004100 */
[----:B------:R-:W-:Y:S01]  /*16570*/  FFMA.FTZ R58, R32, R47, R58 ;  /* 0x0000002f203a7223 */ /* 0x000fe2000001003a */
[----:B------:R-:W-:Y:S01]  /*16580*/  HADD2.F32 R46, -RZ, R43.H0_H0 ;  /* 0x2000002bff2e7230 */ /* 0x000fe20000004100 */
[----:B------:R-:W-:Y:S01]  /*16590*/  F2FP.F16.E4M3.UNPACK_B R48, R48 ;  /* 0x00000030ff30723e */ /* 0x000fe200020006ff */
[----:B------:R-:W-:-:S02]  /*165a0*/  HADD2.F32 R37, -RZ, R35.H0_H0 ;  /* 0x20000023ff257230 */ /* 0x000fc40000004100 */
[C---:B------:R-:W-:Y:S01]  /*165b0*/  FMUL.FTZ R49, R40.reuse, R51 ;  /* 0x0000003328317220 */ /* 0x040fe20000410000 */
[----:B------:R-:W-:Y:S01]  /*165c0*/  HADD2.F32 R41, -RZ, R39.H0_H0 ;  /* 0x20000027ff297230 */ /* 0x000fe20000004100 */
[----:B------:R-:W-:Y:S01]  /*165d0*/  F2FP.F16.E4M3.UNPACK_B R42, R42 ;  /* 0x0000002aff2a723e */ /* 0x000fe200020006ff */
[----:B------:R-:W-:Y:S02]  /*165e0*/  HADD2.F32 R45, -RZ, R45.H1_H1 ;  /* 0x3000002dff2d7230 */ /* 0x000fe40000004100 */
[C---:B------:R-:W-:Y:S01]  /*165f0*/  FMUL.FTZ R47, R37.reuse, R46 ;  /* 0x0000002e252f7220 */ /* 0x040fe20000410000 */
[----:B------:R-:W-:Y:S02]  /*16600*/  HADD2.F32 R38, -RZ, R38.H1_H1 ;  /* 0x30000026ff267230 */ /* 0x000fe40000004100 */
[----:B------:R-:W-:Y:S01]  /*16610*/  FMUL.FTZ R37, R37, R41 ;  /* 0x0000002925257220 */ /* 0x000fe20000410000 */
[----:B------:R-:W-:Y:S02]  /*16620*/  HADD2.F32 R32, -RZ, R36.H0_H0 ;  /* 0x20000024ff207230 */ /* 0x000fe40000004100 */
[----:B------:R-:W-:Y:S01]  /*16630*/  FMUL.FTZ R40, R40, R45 ;  /* 0x0000002d28287220 */ /* 0x000fe20000410000 */
[----:B------:R-:W-:-:S02]  /*16640*/  HADD2.F32 R43, -RZ, R43.H1_H1 ;  /* 0x3000002bff2b7230 */ /* 0x000fc40000004100 */
[----:B------:R-:W-:Y:S01]  /*16650*/  FFMA.FTZ R60, R38, R45, -R49 ;  /* 0x0000002d263c7223 */ /* 0x000fe20000010831 */
[----:B------:R-:W-:Y:S02]  /*16660*/  HADD2.F32 R35, -RZ, R35.H1_H1 ;  /* 0x30000023ff237230 */ /* 0x000fe40000004100 */
[C---:B------:R-:W-:Y:S01]  /*16670*/  FFMA.FTZ R47, R32.reuse, R41, -R47 ;  /* 0x00000029202f7223 */ /* 0x040fe2000001082f */
[----:B------:R-:W-:Y:S02]  /*16680*/  HADD2.F32 R39, -RZ, R39.H1_H1 ;  /* 0x30000027ff277230 */ /* 0x000fe40000004100 */
[----:B------:R-:W-:Y:S01]  /*16690*/  FFMA.FTZ R45, R32, R46, R37 ;  /* 0x0000002e202d7223 */ /* 0x000fe20000010025 */
[----:B------:R-:W-:Y:S02]  /*166a0*/  HADD2.F32 R36, -RZ, R36.H1_H1 ;  /* 0x30000024ff247230 */ /* 0x000fe40000004100 */
[----:B------:R-:W-:Y:S01]  /*166b0*/  FMUL.FTZ R41, R35, R43 ;  /* 0x0000002b23297220 */ /* 0x000fe20000410000 */
[----:B------:R-:W-:-:S02]  /*166c0*/  HADD2.F32 R37, -RZ, R48.H0_H0 ;  /* 0x20000030ff257230 */ /* 0x000fc40000004100 */
[-C--:B------:R-:W-:Y:S01]  /*166d0*/  FMUL.FTZ R32, R35, R39.reuse ;  /* 0x0000002723207220 */ /* 0x080fe20000410000 */
[----:B------:R-:W-:Y:S02]  /*166e0*/  HADD2.F32 R35, -RZ, R33.H0_H0 ;  /* 0x20000021ff237230 */ /* 0x000fe40000004100 */
[----:B------:R-:W-:Y:S01]  /*166f0*/  FFMA.FTZ R50, R36, R39, -R41 ;  /* 0x0000002724327223 */ /* 0x000fe20000010829 */
[----:B------:R-:W-:Y:S01]  /*16700*/  FFMA.FTZ R51, R38, R51, R40 ;  /* 0x0000003326337223 */ /* 0x000fe20000010028 */
[----:B------:R-:W-:Y:S01]  /*16710*/  FFMA.FTZ R52, R36, R43, R32 ;  /* 0x0000002b24347223 */ /* 0x000fe20000010020 */
[----:B------:R-:W-:Y:S02]  /*16720*/  HADD2.F32 R36, -RZ, R42.H0_H0 ;  /* 0x2000002aff247230 */ /* 0x000fe40000004100 */
[----:B------:R-:W-:Y:S01]  /*16730*/  FMUL.FTZ R39, R35, R37 ;  /* 0x0000002523277220 */ /* 0x000fe20000410000 */
[----:B------:R-:W-:Y:S01]  /*16740*/  HADD2.F32 R32, -RZ, R31.H0_H0 ;  /* 0x2000001fff207230 */ /* 0x000fe20000004100 */
[----:B------:R-:W-:Y:S01]  /*16750*/  F2FP.SATFINITE.E4M3.F32.PACK_AB_MERGE_C R51, R51, R58, RZ ;  /* 0x0000003a3333723e */ /* 0x000fe200048070ff */
[----:B------:R-:W-:-:S02]  /*16760*/  HADD2.F32 R48, -RZ, R48.H1_H1 ;  /* 0x30000030ff307230 */ /* 0x000fc40000004100 */
[-C--:B------:R-:W-:Y:S01]  /*16770*/  FMUL.FTZ R35, R35, R36.reuse ;  /* 0x0000002423237220 */ /* 0x080fe20000410000 */
[----:B------:R-:W-:Y:S02]  /*16780*/  HADD2.F32 R33, -RZ, R33.H1_H1 ;  /* 0x30000021ff217230 */ /* 0x000fe40000004100 */
[C---:B------:R-:W-:Y:S01]  /*16790*/  FFMA.FTZ R38, R32.reuse, R36, -R39 ;  /* 0x0000002420267223 */ /* 0x040fe20000010827 */
[----:B------:R-:W-:Y:S01]  /*167a0*/  HADD2.F32 R42, -RZ, R42.H1_H1 ;  /* 0x3000002aff2a7230 */ /* 0x000fe20000004100 */
[----:B------:R-:W-:Y:S01]  /*167b0*/  F2FP.F16.E4M3.UNPACK_B R36, R5.H1 ;  /* 0x00000005ff24723e */ /* 0x000fe200030006ff */
[----:B------:R-:W-:Y:S02]  /*167c0*/  HADD2.F32 R31, -RZ, R31.H1_H1 ;  /* 0x3000001fff1f7230 */ /* 0x000fe40000004100 */
[C---:B------:R-:W-:Y:S01]  /*167d0*/  FMUL.FTZ R46, R33.reuse, R48 ;  /* 0x00000030212e7220 */ /* 0x040fe20000410000 */
[----:B------:R-:W-:Y:S01]  /*167e0*/  FFMA.FTZ R40, R32, R37, R35 ;  /* 0x0000002520287223 */ /* 0x000fe20000010023 */
[----:B------:R-:W-:Y:S01]  /*167f0*/  F2FP.F16.E4M3.UNPACK_B R35, R12.H1 ;  /* 0x0000000cff23723e */ /* 0x000fe200030006ff */
[----:B------:R-:W-:Y:S01]  /*16800*/  FMUL.FTZ R33, R33, R42 ;  /* 0x0000002a21217220 */ /* 0x000fe20000410000 */
[----:B------:R-:W-:-:S02]  /*16810*/  HADD2.F32 R37, -RZ, R36.H0_H0 ;  /* 0x20000024ff257230 */ /* 0x000fc40000004100 */
[C---:B------:R-:W-:Y:S01]  /*16820*/  FFMA.FTZ R41, R31.reuse, R42, -R46 ;  /* 0x0000002a1f297223 */ /* 0x040fe2000001082e */
[----:B------:R-:W-:Y:S02]  /*16830*/  HADD2.F32 R32, -RZ, R34.H0_H0 ;  /* 0x20000022ff207230 */ /* 0x000fe40000004100 */
[----:B------:R-:W-:Y:S01]  /*16840*/  FFMA.FTZ R43, R31, R48, R33 ;  /* 0x000000301f2b7223 */ /* 0x000fe20000010021 */
[----:B------:R-:W-:Y:S01]  /*16850*/  HADD2.F32 R33, -RZ, R35.H0_H0 ;  /* 0x20000023ff217230 */ /* 0x000fe20000004100 */
[----:B------:R-:W-:Y:S01]  /*16860*/  F2FP.F16.E4M3.UNPACK_B R12, R12 ;  /* 0x0000000cff0c723e */ /* 0x000fe200020006ff */
[----:B------:R-:W-:Y:S02]  /*16870*/  HADD2.F32 R31, -RZ, R30.H0_H0 ;  /* 0x2000001eff1f7230 */ /* 0x000fe40000004100 */
[C---:B------:R-:W-:Y:S01]  /*16880*/  FMUL.FTZ R42, R32.reuse, R37 ;  /* 0x00000025202a7220 */ /* 0x040fe20000410000 */
[----:B------:R-:W-:Y:S02]  /*16890*/  HADD2.F32 R39, -RZ, R36.H1_H1 ;  /* 0x30000024ff277230 */ /* 0x000fe40000004100 */
[----:B------:R-:W-:Y:S01]  /*168a0*/  FMUL.FTZ R32, R32, R33 ;  /* 0x0000002120207220 */ /* 0x000fe20000410000 */
[----:B------:R-:W-:-:S02]  /*168b0*/  HADD2.F32 R34, -RZ, R34.H1_H1 ;  /* 0x30000022ff227230 */ /* 0x000fc40000004100 */
[C---:B------:R-:W-:Y:S01]  /*168c0*/  FFMA.FTZ R42, R31.reuse, R33, -R42 ;  /* 0x000000211f2a7223 */ /* 0x040fe2000001082a */
[----:B------:R-:W-:Y:S01]  /*168d0*/  HADD2.F32 R35, -RZ, R35.H1_H1 ;  /* 0x30000023ff237230 */ /* 0x000fe20000004100 */
[----:B------:R-:W-:Y:S01]  /*168e0*/  F2FP.F16.E4M3.UNPACK_B R5, R5 ;  /* 0x00000005ff05723e */ /* 0x000fe200020006ff */
[----:B------:R-:W-:Y:S02]  /*168f0*/  HADD2.F32 R30, -RZ, R30.H1_H1 ;  /* 0x3000001eff1e7230 */ /* 0x000fe40000004100 */
[C---:B------:R-:W-:Y:S01]  /*16900*/  FMUL.FTZ R33, R34.reuse, R39 ;  /* 0x0000002722217220 */ /* 0x040fe20000410000 */
[----:B------:R-:W-:Y:S01]  /*16910*/  FFMA.FTZ R36, R31, R37, R32 ;  /* 0x000000251f247223 */ /* 0x000fe20000010020 */
[-C--:B------:R-:W-:Y:S01]  /*16920*/  FMUL.FTZ R34, R34, R35.reuse ;  /* 0x0000002322227220 */ /* 0x080fe20000410000 */
[----:B------:R-:W-:Y:S02]  /*16930*/  HADD2.F32 R31, -RZ, R12.H1_H1 ;  /* 0x3000000cff1f7230 */ /* 0x000fe40000004100 */
[----:B------:R-:W-:Y:S01]  /*16940*/  FFMA.FTZ R49, R30, R35, -R33 ;  /* 0x000000231e317223 */ /* 0x000fe20000010821 */
[----:B------:R-:W-:-:S02]  /*16950*/  HADD2.F32 R32, -RZ, R5.H0_H0 ;  /* 0x20000005ff207230 */ /* 0x000fc40000004100 */
[----:B------:R-:W-:Y:S01]  /*16960*/  FFMA.FTZ R39, R30, R39, R34 ;  /* 0x000000271e277223 */ /* 0x000fe20000010022 */
[----:B------:R-:W-:Y:S02]  /*16970*/  HADD2.F32 R30, -RZ, R12.H0_H0 ;  /* 0x2000000cff1e7230 */ /* 0x000fe40000004100 */
[----:B------:R-:W-:Y:S01]  /*16980*/  HADD2.F32 R12, -RZ, R7.H0_H0 ;  /* 0x20000007ff0c7230 */ /* 0x000fe20000004100 */
[----:B------:R-:W-:Y:S01]  /*16990*/  F2FP.SATFINITE.E4M3.F32.PACK_AB_MERGE_C R42, R49, R42, RZ ;  /* 0x0000002a312a723e */ /* 0x000fe200048070ff */
[----:B------:R-:W-:Y:S01]  /*169a0*/  HADD2.F32 R33, -RZ, R5.H1_H1 ;  /* 0x30000005ff217230 */ /* 0x000fe20000004100 */
[----:B------:R-:W-:Y:S01]  /*169b0*/  F2FP.SATFINITE.E4M3.F32.PACK_AB_MERGE_C R36, R39, R36, RZ ;  /* 0x000000242724723e */ /* 0x000fe200048070ff */
        /* <DEDUP_REMOVED lines=18> */
[----:B------:R-:W-:-:S02]  /*16ae0*/  F2FP.SATFINITE.E4M3.F32.PACK_AB_MERGE_C R6, R37, R34, R42 ;  /* 0x000000222506723e */ /* 0x000fc4000480702a */
[----:B------:R-:W-:Y:S02]  /*16af0*/  F2FP.SATFINITE.E4M3.F32.PACK_AB_MERGE_C R15, R56, R29, R51 ;  /* 0x0000001d380f723e */ /* 0x000fe40004807033 */
[----:B------:R-:W-:Y:S01]  /*16b00*/  F2FP.SATFINITE.E4M3.F32.PACK_AB_MERGE_C R12, R43, R40, R12 ;  /* 0x000000282b0c723e */ /* 0x000fe2000480700c */
[----:B------:R4:W-:Y:S01]  /*16b10*/  STS.128 [R59+0x14400], R4 ;  /* 0x014400043b007388 */ /* 0x0009e20000000c00 */
[----:B------:R-:W-:-:S05]  /*16b20*/  F2FP.SATFINITE.E4M3.F32.PACK_AB_MERGE_C R14, R30, R35, R36 ;  /* 0x000000231e0e723e */ /* 0x000fca0004807024 */
[----:B------:R4:W-:Y:S02]  /*16b30*/  STS.128 [R0+0x14400], R12 ;  /* 0x0144000c00007388 */ /* 0x0009e40000000c00 */
.L_x_578:
[----:B------:R-:W-:Y:S05]  /*16b40*/  BSYNC B1 ;  /* 0x0000000000017941 */ /* 0x000fea0003800000 */
.L_x_577:
[----:B------:R-:W-:Y:S05]  /*16b50*/  @P2 BRA `(.L_x_559) ;  /* 0x0000000c00dc2947 */ /* 0x000fea0003800000 */
[----:B------:R-:W3:Y:S01]  /*16b60*/  LDL R51, [R1+0x3c] ;  /* 0x00003c0001337983 */ /* 0x000ee20000100800 */
[----:B----45:R-:W-:Y:S02]  /*16b70*/  SHF.R.U32.HI R4, RZ, 0x8, R24 ;  /* 0x00000008ff047819 */ /* 0x030fe40000011618 */
[----:B0-----:R-:W-:Y:S02]  /*16b80*/  LOP3.LUT R0, R24, 0xff, RZ, 0xc0, !PT ;  /* 0x000000ff18007812 */ /* 0x001fe400078ec0ff */
[----:B------:R-:W-:Y:S02]  /*16b90*/  SHF.R.U32.HI R12, RZ, 0x8, R26 ;  /* 0x00000008ff0c7819 */ /* 0x000fe4000001161a */
[----:B------:R-:W-:Y:S02]  /*16ba0*/  LOP3.LUT R5, R4, 0xff, RZ, 0xc0, !PT ;  /* 0x000000ff04057812 */ /* 0x000fe400078ec0ff */
[----:B------:R-:W-:Y:S02]  /*16bb0*/  LEA.HI R3, R3, R171, RZ, 0x1c ;  /* 0x000000ab03037211 */ /* 0x000fe400078fe0ff */
[----:B------:R-:W-:-:S02]  /*16bc0*/  LOP3.LUT R4, R26, 0xff, RZ, 0xc0, !PT ;  /* 0x000000ff1a047812 */ /* 0x000fc400078ec0ff */
[----:B------:R-:W-:Y:S02]  /*16bd0*/  LOP3.LUT R13, R12, 0xff, RZ, 0xc0, !PT ;  /* 0x000000ff0c0d7812 */ /* 0x000fe400078ec0ff */
[----:B-1----:R-:W-:Y:S02]  /*16be0*/  PRMT R21, R5, 0x7604, R0 ;  /* 0x0000760405157816 */ /* 0x002fe40000000000 */
[----:B------:R-:W-:Y:S02]  /*16bf0*/  SHF.R.S32.HI R0, RZ, 0x1f, R3 ;  /* 0x0000001fff007819 */ /* 0x000fe40000011403 */
[----:B------:R-:W-:Y:S02]  /*16c00*/  PRMT R29, R13, 0x7604, R4 ;  /* 0x000076040d1d7816 */ /* 0x000fe40000000004 */
[----:B------:R-:W-:Y:S01]  /*16c10*/  LEA.HI R4, R0, R3, RZ, 0x2 ;  /* 0x0000000300047211 */ /* 0x000fe200078f10ff */
[----:B------:R-:W-:Y:S01]  /*16c20*/  IMAD.SHL.U32 R0, R3, 0x10, RZ ;  /* 0x0000001003007824 */ /* 0x000fe200078e00ff */
[----:B------:R-:W-:-:S02]  /*16c30*/  SHF.R.U32.HI R7, RZ, 0x8, R25 ;  /* 0x00000008ff077819 */ /* 0x000fc40000011619 */
[----:B------:R-:W-:Y:S01]  /*16c40*/  LOP3.LUT R6, R25, 0xff, RZ, 0xc0, !PT ;  /* 0x000000ff19067812 */ /* 0x000fe200078ec0ff */
[----:B------:R-:W-:Y:S01]  /*16c50*/  IMAD.SHL.U32 R4, R4, 0x800, RZ ;  /* 0x0000080004047824 */ /* 0x000fe200078e00ff */
[----:B------:R-:W-:Y:S02]  /*16c60*/  LOP3.LUT R3, R205, 0x30, R0, 0xf8, !PT ;  /* 0x00000030cd037812 */ /* 0x000fe400078ef800 */
[----:B------:R-:W-:Y:S02]  /*16c70*/  LOP3.LUT R7, R7, 0xff, RZ, 0xc0, !PT ;  /* 0x000000ff07077812 */ /* 0x000fe400078ec0ff */
[----:B------:R-:W-:Y:S02]  /*16c80*/  SHF.R.U32.HI R12, RZ, 0x8, R8 ;  /* 0x00000008ff0c7819 */ /* 0x000fe40000011608 */
[----:B------:R-:W-:Y:S02]  /*16c90*/  LOP3.LUT R3, R3, R206, RZ, 0x3c, !PT ;  /* 0x000000ce03037212 */ /* 0x000fe400078e3cff */
[----:B------:R-:W-:-:S02]  /*16ca0*/  LOP3.LUT R0, R4, 0xffffe000, RZ, 0xc0, !PT ;  /* 0xffffe00004007812 */ /* 0x000fc400078ec0ff */
[----:B------:R-:W-:Y:S02]  /*16cb0*/  PRMT R20, R7, 0x7604, R6 ;  /* 0x0000760407147816 */ /* 0x000fe40000000006 */
[----:B------:R-:W-:Y:S02]  /*16cc0*/  LOP3.LUT R7, R8, 0xff, RZ, 0xc0, !PT ;  /* 0x000000ff08077812 */ /* 0x000fe400078ec0ff */
[----:B------:R-:W-:Y:S02]  /*16cd0*/  LOP3.LUT R12, R12, 0xff, RZ, 0xc0, !PT ;  /* 0x000000ff0c0c7812 */ /* 0x000fe400078ec0ff */
[----:B------:R-:W-:Y:S02]  /*16ce0*/  IADD3 R3, R3, R207, R0 ;  /* 0x000000cf03037210 */ /* 0x000fe40007ffe000 */
[----:B------:R-:W-:Y:S02]  /*16cf0*/  PRMT R35, R12, 0x7604, R7 ;  /* 0x000076040c237816 */ /* 0x000fe40000000007 */
[----:B------:R-:W-:Y:S01]  /*16d00*/  SHF.R.U32.HI R6, RZ, 0x8, R27 ;  /* 0x00000008ff067819 */ /* 0x000fe2000001161b */
[----:B------:R-:W-:Y:S01]  /*16d10*/  IMAD.IADD R0, R18, 0x1, R3 ;  /* 0x0000000112007824 */ /* 0x000fe200078e0203 */
[----:B------:R-:W-:-:S02]  /*16d20*/  SHF.R.U32.HI R12, RZ, 0x8, R9 ;  /* 0x00000008ff0c7819 */ /* 0x000fc40000011609 */
[----:B------:R-:W-:Y:S02]  /*16d30*/  LOP3.LUT R5, R27, 0xff, RZ, 0xc0, !PT ;  /* 0x000000ff1b057812 */ /* 0x000fe400078ec0ff */
[----:B------:R-:W-:Y:S02]  /*16d40*/  LOP3.LUT R6, R6, 0xff, RZ, 0xc0, !PT ;  /* 0x000000ff06067812 */ /* 0x000fe400078ec0ff */
[----:B------:R-:W-:Y:S02]  /*16d50*/  LOP3.LUT R3, R12, 0xff, RZ, 0xc0, !PT ;  /* 0x000000ff0c037812 */ /* 0x000fe400078ec0ff */
[----:B------:R-:W0:Y:S01]  /*16d60*/  LDS.128 R12, [R0+0x14400] ;  /* 0x01440000000c7984 */ /* 0x000e220000000c00 */
[----:B------:R-:W-:Y:S02]  /*16d70*/  PRMT R28, R6, 0x7604, R5 ;  /* 0x00007604061c7816 */ /* 0x000fe40000000005 */
[----:B------:R-:W-:Y:S02]  /*16d80*/  SHF.R.U32.HI R34, RZ, 0x8, R11 ;  /* 0x00000008ff227819 */ /* 0x000fe4000001160b */
[----:B------:R-:W-:-:S02]  /*16d90*/  LOP3.LUT R33, R11, 0xff, RZ, 0xc0, !PT ;  /* 0x000000ff0b217812 */ /* 0x000fc400078ec0ff */
[----:B------:R-:W-:Y:S02]  /*16da0*/  LOP3.LUT R34, R34, 0xff, RZ, 0xc0, !PT ;  /* 0x000000ff22227812 */ /* 0x000fe400078ec0ff */
[----:B------:R-:W-:Y:S02]  /*16db0*/  LOP3.LUT R30, R9, 0xff, RZ, 0xc0, !PT ;  /* 0x000000ff091e7812 */ /* 0x000fe400078ec0ff */
[----:B------:R-:W-:Y:S02]  /*16dc0*/  PRMT R34, R34, 0x7604, R33 ;  /* 0x0000760422227816 */ /* 0x000fe40000000021 */
[----:B------:R-:W-:Y:S02]  /*16dd0*/  SHF.R.U32.HI R33, RZ, 0x10, R9 ;  /* 0x00000010ff217819 */ /* 0x000fe40000011609 */
[----:B------:R-:W-:Y:S02]  /*16de0*/  SHF.R.U32.HI R32, RZ, 0x8, R10 ;  /* 0x00000008ff207819 */ /* 0x000fe4000001160a */
[----:B------:R-:W-:Y:S01]  /*16df0*/  PRMT R30, R3, 0x7604, R30 ;  /* 0x00007604031e7816 */ /* 0x000fe2000000001e */
[----:B------:R-:W-:Y:S01]  /*16e00*/  IMAD.U32 R33, R33, 0x10000, RZ ;  /* 0x0001000021217824 */ /* 0x000fe200078e00ff */
[----:B------:R-:W-:-:S02]  /*16e10*/  SHF.R.U32.HI R41, RZ, 0x10, R11 ;  /* 0x00000010ff297819 */ /* 0x000fc4000001160b */
[----:B------:R-:W-:Y:S02]  /*16e20*/  SHF.R.U32.HI R3, RZ, 0x10, R25 ;  /* 0x00000010ff037819 */ /* 0x000fe40000011619 */
[----:B------:R-:W-:Y:S01]  /*16e30*/  LOP3.LUT R31, R10, 0xff, RZ, 0xc0, !PT ;  /* 0x000000ff0a1f7812 */ /* 0x000fe200078ec0ff */
[----:B------:R-:W-:Y:S01]  /*16e40*/  IMAD.U32 R41, R41, 0x10000, RZ ;  /* 0x0001000029297824 */ /* 0x000fe200078e00ff */
[----:B------:R-:W-:Y:S02]  /*16e50*/  LOP3.LUT R32, R32, 0xff, RZ, 0xc0, !PT ;  /* 0x000000ff20207812 */ /* 0x000fe400078ec0ff */
[----:B------:R-:W-:Y:S02]  /*16e60*/  SHF.L.U32 R3, R3, 0x10, RZ ;  /* 0x0000001003037819 */ /* 0x000fe400000006ff */
[----:B------:R-:W-:Y:S02]  /*16e70*/  PRMT R37, R32, 0x7604, R31 ;  /* 0x0000760420257816 */ /* 0x000fe4000000001f */
[----:B--2---:R-:W-:-:S02]  /*16e80*/  LOP3.LUT R39, R30, 0xff0000, R33, 0xf8, !PT ;  /* 0x00ff00001e277812 */ /* 0x004fc400078ef821 */
[----:B------:R-:W-:Y:S02]  /*16e90*/  SHF.R.U32.HI R31, RZ, 0x10, R27 ;  /* 0x00000010ff1f7819 */ /* 0x000fe4000001161b */
[--C-:B------:R-:W-:Y:S02]  /*16ea0*/  LOP3.LUT R21, R21, 0xff0000, R24.reuse, 0xf8, !PT ;  /* 0x00ff000015157812 */ /* 0x100fe400078ef818 */
        /* <DEDUP_REMOVED lines=9> */
[----:B------:R-:W-:Y:S02]  /*16f40*/  F2FP.F16.E4M3.UNPACK_B R38, R39 ;  /* 0x00000027ff26723e */ /* 0x000fe400020006ff */
[----:B0-----:R-:W-:-:S02]  /*16f50*/  F2FP.F16.E4M3.UNPACK_B R11, R13 ;  /* 0x0000000dff0b723e */ /* 0x001fc400020006ff */
[----:B------:R-:W-:Y:S01]  /*16f60*/  LOP3.LUT R37, R21, 0xff000000, R8, 0xf8, !PT ;  /* 0xff00000015257812 */ /* 0x000fe200078ef808 */
[--C-:B------:R-:W-:Y:S01]  /*16f70*/  HADD2.F32 R40, -RZ, R38.reuse.H0_H0 ;  /* 0x20000026ff287230 */ /* 0x100fe20000004100 */
[----:B------:R-:W-:Y:S01]  /*16f80*/  LOP3.LUT R31, R28, 0xff0000, R31, 0xf8, !PT ;  /* 0x00ff00001c1f7812 */ /* 0x000fe200078ef81f */
[----:B------:R-:W-:Y:S01]  /*16f90*/  HADD2.F32 R38, -RZ, R38.H1_H1 ;  /* 0x30000026ff267230 */ /* 0x000fe20000004100 */
[----:B------:R-:W-:Y:S02]  /*16fa0*/  LOP3.LUT R8, R25, 0xff000000, R10, 0xf8, !PT ;  /* 0xff00000019087812 */ /* 0x000fe400078ef80a */
[----:B------:R-:W-:Y:S02]  /*16fb0*/  F2FP.F16.E4M3.UNPACK_B R34, R33 ;  /* 0x00000021ff22723e */ /* 0x000fe400020006ff */
[----:B------:R-:W-:Y:S02]  /*16fc0*/  LOP3.LUT R35, R31, 0xff000000, R27, 0xf8, !PT ;  /* 0xff0000001f237812 */ /* 0x000fe400078ef81b */
[----:B------:R-:W-:Y:S01]  /*16fd0*/  LOP3.LUT R29, R29, 0xff0000, R26, 0xf8, !PT ;  /* 0x00ff00001d1d7812 */ /* 0x000fe200078ef81a */
[--C-:B------:R-:W-:Y:S01]  /*16fe0*/  HADD2.F32 R36, -RZ, R34.reuse.H0_H0 ;  /* 0x20000022ff247230 */ /* 0x100fe20000004100 */
[-C--:B------:R-:W-:Y:S01]  /*16ff0*/  F2FP.F16.E4M3.UNPACK_B R30, R15.reuse ;  /* 0x0000000fff1e723e */ /* 0x080fe200020006ff */
[----:B------:R-:W-:Y:S01]  /*17000*/  HADD2.F32 R34, -RZ, R34.H1_H1 ;  /* 0x30000022ff227230 */ /* 0x000fe20000004100 */
[----:B------:R-:W-:-:S02]  /*17010*/  F2FP.F16.E4M3.UNPACK_B R31, R15.H1 ;  /* 0x0000000fff1f723e */ /* 0x000fc400030006ff */
[-C--:B------:R-:W-:Y:S02]  /*17020*/  F2FP.F16.E4M3.UNPACK_B R15, R12.reuse ;  /* 0x0000000cff0f723e */ /* 0x080fe400020006ff */
[----:B------:R-:W-:Y:S02]  /*17030*/  F2FP.F16.E4M3.UNPACK_B R27, R12.H1 ;  /* 0x0000000cff1b723e */ /* 0x000fe400030006ff */
[----:B------:R-:W-:Y:S02]  /*17040*/  F2FP.F16.E4M3.UNPACK_B R28, R13.H1 ;  /* 0x0000000dff1c723e */ /* 0x000fe400030006ff */
[----:B------:R-:W-:Y:S02]  /*17050*/  F2FP.F16.E4M3.UNPACK_B R39, R39.H1 ;  /* 0x00000027ff27723e */ /* 0x000fe400030006ff */
[----:B------:R-:W-:Y:S02]  /*17060*/  F2FP.F16.E4M3.UNPACK_B R33, R33.H1 ;  /* 0x00000021ff21723e */ /* 0x000fe400030006ff */
[----:B------:R-:W-:-:S02]  /*17070*/  LOP3.LUT R3, R29, 0xff000000, R26, 0xf8, !PT ;  /* 0xff0000001d037812 */ /* 0x000fc400078ef81a */
[----:B------:R-:W-:Y:S01]  /*17080*/  F2FP.F16.E4M3.UNPACK_B R29, R14.H1 ;  /* 0x0000000eff1d723e */ /* 0x000fe200030006ff */
[----:B---3--:R-:W0:Y:S02]  /*17090*/  LDS.128 R4, [R51+0x14400] ;  /* 0x0144000033047984 */ /* 0x008e240000000c00 */
[-C--:B0-----:R-:W-:Y:S02]  /*170a0*/  F2FP.F16.E4M3.UNPACK_B R10, R5.reuse ;  /* 0x00000005ff0a723e */ /* 0x081fe400020006ff */
[----:B------:R-:W-:Y:S01]  /*170b0*/  F2FP.F16.E4M3.UNPACK_B R24, R5.H1 ;  /* 0x00000005ff18723e */ /* 0x000fe200030006ff */
[--C-:B------:R-:W-:Y:S01]  /*170c0*/  HADD2.F32 R5, -RZ, R11.reuse.H0_H0 ;  /* 0x2000000bff057230 */ /* 0x100fe20000004100 */
[-C--:B------:R-:W-:Y:S01]  /*170d0*/  F2FP.F16.E4M3.UNPACK_B R25, R7.reuse ;  /* 0x00000007ff19723e */ /* 0x080fe200020006ff */
[----:B------:R-:W-:Y:S01]  /*170e0*/  HADD2.F32 R9, -RZ, R10.H0_H0 ;  /* 0x2000000aff097230 */ /* 0x000fe20000004100 */
[----:B------:R-:W-:Y:S01]  /*170f0*/  F2FP.F16.E4M3.UNPACK_B R26, R7.H1 ;  /* 0x00000007ff1a723e */ /* 0x000fe200030006ff */
[----:B------:R-:W-:-:S02]  /*17100*/  HADD2.F32 R11, -RZ, R11.H1_H1 ;  /* 0x3000000bff0b7230 */ /* 0x000fc40000004100 */
[C---:B------:R-:W-:Y:S01]  /*17110*/  FMUL.FTZ R12, R5.reuse, R40 ;  /* 0x00000028050c7220 */ /* 0x040fe20000410000 */
[----:B------:R-:W-:Y:S01]  /*17120*/  F2FP.F16.E4M3.UNPACK_B R20, R4 ;  /* 0x00000004ff14723e */ /* 0x000fe200020006ff */
[----:B------:R-:W-:Y:S01]  /*17130*/  FMUL.FTZ R13, R5, R36 ;  /* 0x00000024050d7220 */ /* 0x000fe20000410000 */
[----:B------:R-:W-:Y:S01]  /*17140*/  F2FP.F16.E4M3.UNPACK_B R21, R4.H1 ;  /* 0x00000004ff15723e */ /* 0x000fe200030006ff */
[----:B------:R-:W-:Y:S01]  /*17150*/  FFMA.FTZ R5, R9, R36, -R12 ;  /* 0x0000002409057223 */ /* 0x000fe2000001080c */
[-C--:B------:R-:W-:Y:S01]  /*17160*/  F2FP.F16.E4M3.UNPACK_B R4, R6.reuse ;  /* 0x00000006ff04723e */ /* 0x080fe200020006ff */
[----:B------:R-:W-:Y:S01]  /*17170*/  HADD2.F32 R12, -RZ, R10.H1_H1 ;  /* 0x3000000aff0c7230 */ /* 0x000fe20000004100 */
[----:B------:R-:W-:Y:S01]  /*17180*/  F2FP.F16.E4M3.UNPACK_B R7, R6.H1 ;  /* 0x00000006ff07723e */ /* 0x000fe200030006ff */
[----:B------:R-:W-:Y:S01]  /*17190*/  HADD2.F32 R36, -RZ, R39.H0_H0 ;  /* 0x20000027ff247230 */ /* 0x000fe20000004100 */
[----:B------:R-:W-:Y:S01]  /*171a0*/  F2FP.F16.E4M3.UNPACK_B R6, R14 ;  /* 0x0000000eff06723e */ /* 0x000fe200020006ff */
[----:B------:R-:W-:-:S02]  /*171b0*/  HADD2.F32 R10, -RZ, R28.H0_H0 ;  /* 0x2000001cff0a7230 */ /* 0x000fc40000004100 */
[C---:B------:R-:W-:Y:S01]  /*171c0*/  FMUL.FTZ R43, R11.reuse, R38 ;  /* 0x000000260b2b7220 */ /* 0x040fe20000410000 */
[----:B------:R-:W-:Y:S02]  /*171d0*/  HADD2.F32 R14, -RZ, R33.H0_H0 ;  /* 0x20000021ff0e7230 */ /* 0x000fe40000004100 */
[----:B------:R-:W-:Y:S01]  /*171e0*/  FMUL.FTZ R11, R11, R34 ;  /* 0x000000220b0b7220 */ /* 0x000fe20000410000 */
[----:B------:R-:W-:Y:S01]  /*171f0*/  FFMA.FTZ R9, R9, R40, R13 ;  /* 0x0000002809097223 */ /* 0x000fe2000001000d */
[C---:B------:R-:W-:Y:S01]  /*17200*/  FMUL.FTZ R40, R10.reuse, R36 ;  /* 0x000000240a287220 */ /* 0x040fe20000410000 */
[----:B------:R-:W-:Y:S02]  /*17210*/  HADD2.F32 R13, -RZ, R24.H0_H0 ;  /* 0x20000018ff0d7230 */ /* 0x000fe40000004100 */
[----:B------:R-:W-:Y:S01]  /*17220*/  FMUL.FTZ R45, R10, R14 ;  /* 0x0000000e0a2d7220 */ /* 0x000fe20000410000 */
[C---:B------:R-:W-:Y:S01]  /*17230*/  FFMA.FTZ R10, R12.reuse, R34, -R43 ;  /* 0x000000220c0a7223 */ /* 0x040fe2000001082b */
[----:B------:R-:W-:Y:S01]  /*17240*/  FFMA.FTZ R12, R12, R38, R11 ;  /* 0x000000260c0c7223 */ /* 0x000fe2000001000b */
[----:B------:R-:W-:Y:S01]  /*17250*/  F2FP.F16.E4M3.UNPACK_B R38, R41 ;  /* 0x00000029ff26723e */ /* 0x000fe200020006ff */
[----:B------:R-:W-:Y:S01]  /*17260*/  HADD2.F32 R39, -RZ, R39.H1_H1 ;  /* 0x30000027ff277230 */ /* 0x000fe20000004100 */
[----:B------:R-:W-:Y:S01]  /*17270*/  F2FP.F16.E4M3.UNPACK_B R34, R35 ;  /* 0x00000023ff22723e */ /* 0x000fe200020006ff */
[----:B------:R-:W-:-:S02]  /*17280*/  HADD2.F32 R28, -RZ, R28.H1_H1 ;  /* 0x3000001cff1c7230 */ /* 0x000fc40000004100 */
[C---:B------:R-:W-:Y:S01]  /*17290*/  FFMA.FTZ R11, R13.reuse, R14, -R40 ;  /* 0x0000000e0d0b7223 */ /* 0x040fe20000010828 */
[----:B------:R-:W-:Y:S02]  /*172a0*/  HADD2.F32 R33, -RZ, R33.H1_H1 ;  /* 0x30000021ff217230 */ /* 0x000fe40000004100 */
[----:B------:R-:W-:Y:S01]  /*172b0*/  FFMA.FTZ R45, R13, R36, R45 ;  /* 0x000000240d2d7223 */ /* 0x000fe2000001002d */
[----:B------:R-:W-:Y:S02]  /*172c0*/  HADD2.F32 R24, -RZ, R24.H1_H1 ;  /* 0x30000018ff187230 */ /* 0x000fe40000004100 */
[C---:B------:R-:W-:Y:S01]  /*172d0*/  FMUL.FTZ R43, R28.reuse, R39 ;  /* 0x000000271c2b7220 */ /* 0x040fe20000410000 */
[----:B------:R-:W-:Y:S02]  /*172e0*/  HADD2.F32 R40, -RZ, R38.H0_H0 ;  /* 0x20000026ff287230 */ /* 0x000fe40000004100 */
[----:B------:R-:W-:Y:S01]  /*172f0*/  FMUL.FTZ R28, R28, R33 ;  /* 0x000000211c1c7220 */ /* 0x000fe20000410000 */
[----:B------:R-:W-:Y:S01]  /*17300*/  HADD2.F32 R14, -RZ, R30.H0_H0 ;  /* 0x2000001eff0e7230 */ /* 0x000fe20000004100 */
[----:B------:R-:W-:Y:S01]  /*17310*/  F2FP.F16.E4M3.UNPACK_B R35, R35.H1 ;  /* 0x00000023ff23723e */ /* 0x000fe200030006ff */
[----:B------:R-:W-:Y:S01]  /*17320*/  HADD2.F32 R36, -RZ, R34.H0_H0 ;  /* 0x20000022ff247230 */ /* 0x000fe20000004100 */
[----:B------:R-:W-:Y:S01]  /*17330*/  F2FP.F16.E4M3.UNPACK_B R41, R41.H1 ;  /* 0x00000029ff29723e */ /* 0x000fe200030006ff */
[----:B------:R-:W-:-:S02]  /*17340*/  HADD2.F32 R13, -RZ, R25.H0_H0 ;  /* 0x20000019ff0d7230 */ /* 0x000fc40000004100 */
[----:B------:R-:W-:Y:S01]  /*17350*/  FMUL.FTZ R48, R14, R40 ;  /* 0x000000280e307220 */ /* 0x000fe20000410000 */
[----:B------:R-:W-:Y:S01]  /*17360*/  FFMA.FTZ R42, R24, R33, -R43 ;  /* 0x00000021182a7223 */ /* 0x000fe2000001082b */
[-C--:B------:R-:W-:Y:S01]  /*17370*/  FMUL.FTZ R47, R14, R36.reuse ;  /* 0x000000240e2f7220 */ /* 0x080fe20000410000 */
[----:B------:R-:W-:Y:S01]  /*17380*/  FFMA.FTZ R46, R24, R39, R28 ;  /* 0x00000027182e7223 */ /* 0x000fe2000001001c */
[----:B------:R-:W-:Y:S02]  /*17390*/  HADD2.F32 R34, -RZ, R34.H1_H1 ;  /* 0x30000022ff227230 */ /* 0x000fe40000004100 */
[C---:B------:R-:W-:Y:S01]  /*173a0*/  FFMA.FTZ R48, R13.reuse, R36, -R48 ;  /* 0x000000240d307223 */ /* 0x040fe20000010830 */
[----:B------:R-:W-:Y:S02]  /*173b0*/  HADD2.F32 R38, -RZ, R38.H1_H1 ;  /* 0x30000026ff267230 */ /* 0x000fe40000004100 */
[----:B------:R-:W-:Y:S01]  /*173c0*/  FFMA.FTZ R47, R13, R40, R47 ;  /* 0x000000280d2f7223 */ /* 0x000fe2000001002f */
[----:B------:R-:W-:Y:S01]  /*173d0*/  HADD2.F32 R30, -RZ, R30.H1_H1 ;  /* 0x3000001eff1e7230 */ /* 0x000fe20000004100 */
[----:B------:R-:W-:Y:S01]  /*173e0*/  F2FP.SATFINITE.E4M3.F32.PACK_AB_MERGE_C R11, R42, R11, RZ ;  /* 0x0000000b2a0b723e */ /* 0x000fe200048070ff */
[----:B------:R-:W-:Y:S01]  /*173f0*/  HADD2.F32 R14, -RZ, R31.H0_H0 ;  /* 0x2000001fff0e7230 */ /* 0x000fe20000004100 */
[----:B------:R-:W-:Y:S01]  /*17400*/  F2FP.SATFINITE.E4M3.F32.PACK_AB_MERGE_C R45, R46, R45, RZ ;  /* 0x0000002d2e2d723e */ /* 0x000fe200048070ff */
[----:B------:R-:W-:-:S02]  /*17410*/  HADD2.F32 R24, -RZ, R35.H0_H0 ;  /* 0x20000023ff187230 */ /* 0x000fc40000004100 */
[C---:B------:R-:W-:Y:S01]  /*17420*/  FMUL.FTZ R36, R30.reuse, R38 ;  /* 0x000000261e247220 */ /* 0x040fe20000410000 */
[----:B------:R-:W-:Y:S02]  /*17430*/  HADD2.F32 R28, -RZ, R41.H0_H0 ;  /* 0x20000029ff1c7230 */ /* 0x000fe40000004100 */
[----:B------:R-:W-:Y:S01]  /*17440*/  FMUL.FTZ R33, R30, R34 ;  /* 0x000000221e217220 */ /* 0x000fe20000410000 */
[----:B------:R-:W-:Y:S02]  /*17450*/  HADD2.F32 R13, -RZ, R26.H0_H0 ;  /* 0x2000001aff0d7230 */ /* 0x000fe40000004100 */
[C---:B------:R-:W-:Y:S01]  /*17460*/  FMUL.FTZ R49, R14.reuse, R24 ;  /* 0x000000180e317220 */ /* 0x040fe20000410000 */
[----:B------:R-:W-:Y:S02]  /*17470*/  HADD2.F32 R25, -RZ, R25.H1_H1 ;  /* 0x30000019ff197230 */ /* 0x000fe40000004100 */
[----:B------:R-:W-:Y:S01]  /*17480*/  FMUL.FTZ R30, R14, R28 ;  /* 0x0000001c0e1e7220 */ /* 0x000fe20000410000 */
[----:B------:R-:W-:-:S02]  /*17490*/  HADD2.F32 R35, -RZ, R35.H1_H1 ;  /* 0x30000023ff237230 */ /* 0x000fc40000004100 */
[C---:B------:R-:W-:Y:S01]  /*174a0*/  FFMA.FTZ R49, R13.reuse, R28, R49 ;  /* 0x0000001c0d317223 */ /* 0x040fe20000010031 */
[-C--:B------:R-:W-:Y:S01]  /*174b0*/  F2FP.F16.E4M3.UNPACK_B R28, R37.reuse.H1 ;  /* 0x00000025ff1c723e */ /* 0x080fe200030006ff */
[----:B------:R-:W-:Y:S01]  /*174c0*/  FFMA.FTZ R43, R13, R24, -R30 ;  /* 0x000000180d2b7223 */ /* 0x000fe2000001081e */
[----:B------:R-:W-:Y:S01]  /*174d0*/  HADD2.F32 R41, -RZ, R41.H1_H1 ;  /* 0x30000029ff297230 */ /* 0x000fe20000004100 */
[----:B------:R-:W-:Y:S01]  /*174e0*/  F2FP.F16.E4M3.UNPACK_B R24, R32.H1 ;  /* 0x00000020ff18723e */ /* 0x000fe200030006ff */
[----:B------:R-:W-:Y:S02]  /*174f0*/  HADD2.F32 R31, -RZ, R31.H1_H1 ;  /* 0x3000001fff1f7230 */ /* 0x000fe40000004100 */
[C---:B------:R-:W-:Y:S01]  /*17500*/  FFMA.FTZ R39, R25.reuse, R34, -R36 ;  /* 0x0000002219277223 */ /* 0x040fe20000010824 */
[----:B------:R-:W-:Y:S01]  /*17510*/  FFMA.FTZ R40, R25, R38, R33 ;  /* 0x0000002619287223 */ /* 0x000fe20000010021 */
[----:B------:R-:W-:Y:S01]  /*17520*/  HADD2.F32 R26, -RZ, R26.H1_H1 ;  /* 0x3000001aff1a7230 */ /* 0x000fe20000004100 */
[----:B------:R-:W-:Y:S01]  /*17530*/  F2FP.F16.E4M3.UNPACK_B R37, R37 ;  /* 0x00000025ff25723e */ /* 0x000fe200020006ff */
[----:B------:R-:W-:-:S02]  /*17540*/  HADD2.F32 R30, -RZ, R28.H0_H0 ;  /* 0x2000001cff1e7230 */ /* 0x000fc40000004100 */
[C---:B------:R-:W-:Y:S01]  /*17550*/  FMUL.FTZ R33, R31.reuse, R41 ;  /* 0x000000291f217220 */ /* 0x040fe20000410000 */
[--C-:B------:R-:W-:Y:S02]  /*17560*/  HADD2.F32 R14, -RZ, R27.reuse.H0_H0 ;  /* 0x2000001bff0e7230 */ /* 0x100fe40000004100 */
[-C--:B------:R-:W-:Y:S01]  /*17570*/  FMUL.FTZ R36, R31, R35.reuse ;  /* 0x000000231f247220 */ /* 0x080fe20000410000 */
[----:B------:R-:W-:Y:S02]  /*17580*/  HADD2.F32 R25, -RZ, R24.H0_H0 ;  /* 0x20000018ff197230 */ /* 0x000fe40000004100 */
[----:B------:R-:W-:Y:S01]  /*17590*/  FFMA.FTZ R50, R26, R35, -R33 ;  /* 0x000000231a327223 */ /* 0x000fe20000010821 */
[----:B------:R-:W-:Y:S02]  /*175a0*/  HADD2.F32 R28, -RZ, R28.H1_H1 ;  /* 0x3000001cff1c7230 */ /* 0x000fe40000004100 */
[----:B------:R-:W-:Y:S01]  /*175b0*/  FMUL.FTZ R34, R14, R30 ;  /* 0x0000001e0e227220 */ /* 0x000fe20000410000 */
[----:B------:R-:W-:-:S02]  /*175c0*/  HADD2.F32 R27, -RZ, R27.H1_H1 ;  /* 0x3000001bff1b7230 */ /* 0x000fc40000004100 */
[----:B------:R-:W-:Y:S01]  /*175d0*/  FFMA.FTZ R52, R26, R41, R36 ;  /* 0x000000291a347223 */ /* 0x000fe20000010024 */
[----:B------:R-:W-:Y:S01]  /*175e0*/  HADD2.F32 R24, -RZ, R24.H1_H1 ;  /* 0x30000018ff187230 */ /* 0x000fe20000004100 */
[----:B------:R-:W-:Y:S01]  /*175f0*/  F2FP.F16.E4M3.UNPACK_B R32, R32 ;  /* 0x00000020ff20723e */ /* 0x000fe200020006ff */
[--C-:B------:R-:W-:Y:S02]  /*17600*/  HADD2.F32 R13, -RZ, R21.reuse.H0_H0 ;  /* 0x20000015ff0d7230 */ /* 0x100fe40000004100 */
[C---:B------:R-:W-:Y:S01]  /*17610*/  FMUL.FTZ R26, R27.reuse, R28 ;  /* 0x0000001c1b1a7220 */ /* 0x040fe20000410000 */
[----:B------:R-:W-:Y:S02]  /*17620*/  HADD2.F32 R21, -RZ, R21.H1_H1 ;  /* 0x30000015ff157230 */ /* 0x000fe40000004100 */
[----:B------:R-:W-:Y:S01]  /*17630*/  FMUL.FTZ R27, R27, R24 ;  /* 0x000000181b1b7220 */ /* 0x000fe20000410000 */
[-C--:B------:R-:W-:Y:S01]  /*17640*/  FMUL.FTZ R31, R14, R25.reuse ;  /* 0x000000190e1f7220 */ /* 0x080fe20000410000 */
[----:B------:R-:W-:Y:S01]  /*17650*/  FFMA.FTZ R34, R13, R25, -R34 ;  /* 0x000000190d227223 */ /* 0x000fe20000010822 */
[----:B------:R-:W-:-:S02]  /*17660*/  HADD2.F32 R25, -RZ, R37.H0_H0 ;  /* 0x20000025ff197230 */ /* 0x000fc40000004100 */
[C---:B------:R-:W-:Y:S01]  /*17670*/  FFMA.FTZ R33, R21.reuse, R24, -R26 ;  /* 0x0000001815217223 */ /* 0x040fe2000001081a */
[----:B------:R-:W-:Y:S02]  /*17680*/  HADD2.F32 R14, -RZ, R15.H0_H0 ;  /* 0x2000000fff0e7230 */ /* 0x000fe40000004100 */
[----:B------:R-:W-:Y:S01]  /*17690*/  FFMA.FTZ R35, R21, R28, R27 ;  /* 0x0000001c15237223 */ /* 0x000fe2000001001b */
[----:B------:R-:W-:Y:S02]  /*176a0*/  HADD2.F32 R21, -RZ, R32.H0_H0 ;  /* 0x20000020ff157230 */ /* 0x000fe40000004100 */
[----:B------:R-:W-:Y:S01]  /*176b0*/  FFMA.FTZ R30, R13, R30, R31 ;  /* 0x0000001e0d1e7223 */ /* 0x000fe2000001001f */
[----:B------:R-:W-:Y:S02]  /*176c0*/  HADD2.F32 R13, -RZ, R20.H0_H0 ;  /* 0x20000014ff0d7230 */ /* 0x000fe40000004100 */
[----:B------:R-:W-:Y:S01]  /*176d0*/  FMUL.FTZ R24, R14, R25 ;  /* 0x000000190e187220 */ /* 0x000fe20000410000 */
[----:B------:R-:W-:-:S02]  /*176e0*/  HADD2.F32 R37, -RZ, R37.H1_H1 ;  /* 0x30000025ff257230 */ /* 0x000fc40000004100 */
[-C--:B------:R-:W-:Y:S01]  /*176f0*/  FMUL.FTZ R14, R14, R21.reuse ;  /* 0x000000150e0e7220 */ /* 0x080fe20000410000 */
[----:B------:R-:W-:Y:S02]  /*17700*/  HADD2.F32 R15, -RZ, R15.H1_H1 ;  /* 0x3000000fff0f7230 */ /* 0x000fe40000004100 */
[C---:B------:R-:W-:Y:S01]  /*17710*/  FFMA.FTZ R27, R13.reuse, R21, -R24 ;  /* 0x000000150d1b7223 */ /* 0x040fe20000010818 */
[----:B------:R-:W-:Y:S01]  /*17720*/  HADD2.F32 R32, -RZ, R32.H1_H1 ;  /* 0x30000020ff207230 */ /* 0x000fe20000004100 */
[----:B------:R-:W-:Y:S01]  /*17730*/  F2FP.F16.E4M3.UNPACK_B R21, R8.H1 ;  /* 0x00000008ff15723e */ /* 0x000fe200030006ff */
[----:B------:R-:W-:Y:S01]  /*17740*/  FFMA.FTZ R25, R13, R25, R14 ;  /* 0x000000190d197223 */ /* 0x000fe2000001000e */
[----:B------:R-:W-:Y:S01]  /*17750*/  HADD2.F32 R20, -RZ, R20.H1_H1 ;  /* 0x30000014ff147230 */ /* 0x000fe20000004100 */
[----:B------:R-:W-:Y:S01]  /*17760*/  F2FP.F16.E4M3.UNPACK_B R13, R3.H1 ;  /* 0x00000003ff0d723e */ /* 0x000fe200030006ff */
[C---:B------:R-:W-:Y:S01]  /*17770*/  FMUL.FTZ R31, R15.reuse, R37 ;  /* 0x000000250f1f7220 */ /* 0x040fe20000410000 */
[----:B------:R-:W-:Y:S01]  /*17780*/  FMUL.FTZ R26, R15, R32 ;  /* 0x000000200f1a7220 */ /* 0x000fe20000410000 */
[----:B------:R-:W-:Y:S01]  /*17790*/  HADD2.F32 R24, -RZ, R21.H0_H0 ;  /* 0x20000015ff187230 */ /* 0x000fe20000004100 */
[----:B------:R-:W-:Y:S01]  /*177a0*/  F2FP.F16.E4M3.UNPACK_B R3, R3 ;  /* 0x00000003ff03723e */ /* 0x000fe200020006ff */
[----:B------:R-:W-:-:S02]  /*177b0*/  HADD2.F32 R14, -RZ, R29.H0_H0 ;  /* 0x2000001dff0e7230 */ /* 0x000fc40000004100 */
[C---:B------:R-:W-:Y:S01]  /*177c0*/  FFMA.FTZ R32, R20.reuse, R32, -R31 ;  /* 0x0000002014207223 */ /* 0x040fe2000001081f */
[----:B------:R-:W-:Y:S01]  /*177d0*/  FFMA.FTZ R28, R20, R37, R26 ;  /* 0x00000025141c7223 */ /* 0x000fe2000001001a */
[--C-:B------:R-:W-:Y:S01]  /*177e0*/  HADD2.F32 R15, -RZ, R13.reuse.H0_H0 ;  /* 0x2000000dff0f7230 */ /* 0x100fe20000004100 */
[----:B------:R-:W-:Y:S01]  /*177f0*/  F2FP.SATFINITE.E4M3.F32.PACK_AB_MERGE_C R49, R52, R49, RZ ;  /* 0x000000313431723e */ /* 0x000fe200048070ff */
[----:B------:R-:W-:Y:S02]  /*17800*/  HADD2.F32 R20, -RZ, R13.H1_H1 ;  /* 0x3000000dff147230 */ /* 0x000fe40000004100 */
[C---:B------:R-:W-:Y:S01]  /*17810*/  FMUL.FTZ R36, R14.reuse, R24 ;  /* 0x000000180e247220 */ /* 0x040fe20000410000 */
[----:B------:R-:W-:Y:S02]  /*17820*/  HADD2.F32 R13, -RZ, R7.H0_H0 ;  /* 0x20000007ff0d7230 */ /* 0x000fe40000004100 */
[----:B------:R-:W-:Y:S01]  /*17830*/  FMUL.FTZ R14, R14, R15 ;  /* 0x0000000f0e0e7220 */ /* 0x000fe20000410000 */
[----:B------:R-:W-:Y:S01]  /*17840*/  HADD2.F32 R26, -RZ, R21.H1_H1 ;  /* 0x30000015ff1a7230 */ /* 0x000fe20000004100 */
[----:B------:R-:W-:Y:S01]  /*17850*/  F2FP.SATFINITE.E4M3.F32.PACK_AB_MERGE_C R5, R10, R5, R11 ;  /* 0x000000050a05723e */ /* 0x000fe2000480700b */
[----:B------:R-:W-:-:S02]  /*17860*/  HADD2.F32 R29, -RZ, R29.H1_H1 ;  /* 0x3000001dff1d7230 */ /* 0x000fc40000004100 */
[----:B------:R-:W-:Y:S01]  /*17870*/  FFMA.FTZ R36, R13, R15, -R36 ;  /* 0x0000000f0d247223 */ /* 0x000fe20000010824 */
[----:B------:R-:W-:Y:S01]  /*17880*/  HADD2.F32 R7, -RZ, R7.H1_H1 ;  /* 0x30000007ff077230 */ /* 0x000fe20000004100 */
[----:B------:R-:W-:Y:S01]  /*17890*/  F2FP.SATFINITE.E4M3.F32.PACK_AB_MERGE_C R9, R12, R9, R45 ;  /* 0x000000090c09723e */ /* 0x000fe2000480702d */
[C---:B------:R-:W-:Y:S01]  /*178a0*/  FMUL.FTZ R38, R29.reuse, R26 ;  /* 0x0000001a1d267220 */ /* 0x040fe20000410000 */
[----:B------:R-:W-:Y:S01]  /*178b0*/  FMUL.FTZ R15, R29, R20 ;  /* 0x000000141d0f7220 */ /* 0x000fe20000410000 */
[----:B------:R-:W-:Y:S01]  /*178c0*/  FFMA.FTZ R29, R13, R24, R14 ;  /* 0x000000180d1d7223 */ /* 0x000fe2000001000e */
[----:B------:R-:W-:Y:S01]  /*178d0*/  F2FP.F16.E4M3.UNPACK_B R14, R8 ;  /* 0x00000008ff0e723e */ /* 0x000fe200020006ff */
[C---:B------:R-:W-:Y:S01]  /*178e0*/  FFMA.FTZ R31, R7.reuse, R20, -R38 ;  /* 0x00000014071f7223 */ /* 0x040fe20000010826 */
[----:B------:R-:W-:Y:S01]  /*178f0*/  FFMA.FTZ R26, R7, R26, R15 ;  /* 0x0000001a071a7223 */ /* 0x000fe2000001000f */
[----:B------:R-:W-:Y:S01]  /*17900*/  HADD2.F32 R7, -RZ, R6.H0_H0 ;  /* 0x20000006ff077230 */ /* 0x000fe20000004100 */
[----:B------:R-:W-:Y:S01]  /*17910*/  F2FP.SATFINITE.E4M3.F32.PACK_AB_MERGE_C R11, R40, R47, R49 ;  /* 0x0000002f280b723e */ /* 0x000fe20004807031 */
[----:B------:R-:W-:Y:S01]  /*17920*/  HADD2.F32 R20, -RZ, R14.H0_H0 ;  /* 0x2000000eff147230 */ /* 0x000fe20000004100 */
[----:B------:R-:W-:Y:S01]  /*17930*/  F2FP.SATFINITE.E4M3.F32.PACK_AB_MERGE_C R31, R31, R36, RZ ;  /* 0x000000241f1f723e */ /* 0x000fe200048070ff */
[--C-:B------:R-:W-:Y:S01]  /*17940*/  HADD2.F32 R8, -RZ, R3.reuse.H0_H0 ;  /* 0x20000003ff087230 */ /* 0x100fe20000004100 */
[----:B------:R-:W-:Y:S01]  /*17950*/  F2FP.SATFINITE.E4M3.F32.PACK_AB_MERGE_C R26, R26, R29, RZ ;  /* 0x0000001d1a1a723e */ /* 0x000fe200048070ff */
[----:B------:R-:W-:-:S02]  /*17960*/  HADD2.F32 R13, -RZ, R3.H1_H1 ;  /* 0x30000003ff0d7230 */ /* 0x000fc40000004100 */
[----:B------:R-:W-:Y:S02]  /*17970*/  HADD2.F32 R15, -RZ, R14.H1_H1 ;  /* 0x3000000eff0f7230 */ /* 0x000fe40000004100 */
[C---:B------:R-:W-:Y:S01]  /*17980*/  FMUL.FTZ R14, R7.reuse, R20 ;  /* 0x00000014070e7220 */ /* 0x040fe20000410000 */
[----:B------:R-:W-:Y:S02]  /*17990*/  HADD2.F32 R6, -RZ, R6.H1_H1 ;  /* 0x30000006ff067230 */ /* 0x000fe40000004100 */
[-C--:B------:R-:W-:Y:S01]  /*179a0*/  FMUL.FTZ R7, R7, R8.reuse ;  /* 0x0000000807077220 */ /* 0x080fe20000410000 */
[--C-:B------:R-:W-:Y:S02]  /*179b0*/  HADD2.F32 R3, -RZ, R4.reuse.H0_H0 ;  /* 0x20000004ff037230 */ /* 0x100fe40000004100 */
[----:B------:R-:W-:Y:S02]  /*179c0*/  HADD2.F32 R4, -RZ, R4.H1_H1 ;  /* 0x30000004ff047230 */ /* 0x000fe40000004100 */
[C---:B------:R-:W-:Y:S01]  /*179d0*/  FMUL.FTZ R21, R6.reuse, R15 ;  /* 0x0000000f06157220 */ /* 0x040fe20000410000 */
        /* <DEDUP_REMOVED lines=8> */
[----:B------:R-:W-:Y:S02]  /*17a60*/  F2FP.SATFINITE.E4M3.F32.PACK_AB_MERGE_C R7, R39, R48, R7 ;  /* 0x000000302707723e */ /* 0x000fe40004807007 */
[----:B------:R-:W-:Y:S02]  /*17a70*/  F2FP.SATFINITE.E4M3.F32.PACK_AB_MERGE_C R4, R32, R27, R4 ;  /* 0x0000001b2004723e */ /* 0x000fe40004807004 */
[----:B------:R-:W-:Y:S02]  /*17a80*/  F2FP.SATFINITE.E4M3.F32.PACK_AB_MERGE_C R6, R21, R6, R31 ;  /* 0x000000061506723e */ /* 0x000fe4000480701f */
[----:B------:R-:W-:-:S02]  /*17a90*/  F2FP.SATFINITE.E4M3.F32.PACK_AB_MERGE_C R8, R28, R25, R8 ;  /* 0x000000191c08723e */ /* 0x000fc40004807008 */
[----:B------:R-:W-:Y:S01]  /*17aa0*/  F2FP.SATFINITE.E4M3.F32.PACK_AB_MERGE_C R10, R24, R3, R26 ;  /* 0x00000003180a723e */ /* 0x000fe2000480701a */
[----:B------:R0:W-:Y:S04]  /*17ab0*/  STS.128 [R51+0x14400], R4 ;  /* 0x0144000433007388 */ /* 0x0001e80000000c00 */
[----:B------:R0:W-:Y:S02]  /*17ac0*/  STS.128 [R0+0x14400], R8 ;  /* 0x0144000800007388 */ /* 0x0001e40000000c00 */
.L_x_559:
[----:B------:R-:W-:Y:S05]  /*17ad0*/  BSYNC B0 ;  /* 0x0000000000007941 */ /* 0x000fea0003800000 */
.L_x_552:
[----:B------:R-:W-:Y:S01]  /*17ae0*/  @!PT LDS RZ, [RZ] ;  /* 0x00000000fffff984 */ /* 0x000fe20000000800 */
[----:B------:R-:W-:Y:S01]  /*17af0*/  @!PT LDS RZ, [RZ] ;  /* 0x00000000fffff984 */ /* 0x000fe20000000800 */
[----:B------:R-:W-:Y:S01]  /*17b00*/  @!PT LDS RZ, [RZ] ;  /* 0x00000000fffff984 */ /* 0x000fe20000000800 */
[----:B------:R-:W-:Y:S01]  /*17b10*/  @!PT LDS RZ, [RZ] ;  /* 0x00000000fffff984 */ /* 0x000fe20000000800 */
[----:B------:R1:W-:Y:S06]  /*17b20*/  MEMBAR.ALL.CTA ;  /* 0x0000000000007992 */ /* 0x0003ec0000008000 */
[----:B-1----:R-:W1:Y:S01]  /*17b30*/  FENCE.VIEW.ASYNC.S ;  /* 0x00000000000073c6 */ /* 0x002e620000000000 */
[----:B------:R-:W-:Y:S05]  /*17b40*/  WARPSYNC.ALL ;  /* 0x0000000000007948 */ /* 0x000fea0003800000 */
[----:B-1----:R-:W-:Y:S06]  /*17b50*/  BAR.SYNC.DEFER_BLOCKING 0xd, 0x100 ;  /* 0x0344000000007b1d */ /* 0x002fec0000010000 */
.L_x_550:
[----:B0---4-:R-:W-:-:S04]  /*17b60*/  MOV R0, UR48 ;  /* 0x0000003000007c02 */ /* 0x011fc80008000f00 */
[----:B------:R-:W-:-:S13]  /*17b70*/  ISETP.NE.AND P0, PT, R0, 0x3, PT ;  /* 0x000000030000780c */ /* 0x000fda0003f05270 */
[----:B------:R-:W-:Y:S05]  /*17b80*/  @!P0 BRA `(.L_x_579) ;  /* 0x0000000000048947 */ /* 0x000fea0003800000 */
[----:B------:R-:W-:Y:S01]  /*17b90*/  BPT.TRAP 0x1 ;  /* 0x000000040000795c */ /* 0x000fe20000300000 */
.L_x_579:
[----:B------:R-:W-:Y:S01]  /*17ba0*/  IMAD R0, R202, 0x8, R18 ;  /* 0x00000008ca007824 */ /* 0x000fe200078e0212 */
[----:B-1----:R-:W-:-:S04]  /*17bb0*/  SHF.L.U32 R3, R208, 0x1f, RZ ;  /* 0x0000001fd0037819 */ /* 0x002fc800000006ff */
[----:B------:R0:W1:Y:S01]  /*17bc0*/  SYNCS.PHASECHK.TRANS64.TRYWAIT P1, [R0+URZ+0x29830], R3 ;  /* 0x02983003000075a7 */ /* 0x000062000802017f */
[----:B------:R-:W-:Y:S05]  /*17bd0*/  @!P0 BRA `(.L_x_580) ;  /* 0x0000000000048947 */ /* 0x000fea0003800000 */
[----:B------:R-:W-:Y:S01]  /*17be0*/  BPT.TRAP 0x1 ;  /* 0x000000040000795c */ /* 0x000fe20000300000 */
.L_x_580:
[----:B-----5:R-:W-:Y:S01]  /*17bf0*/  IMAD.MOV.U32 R25, RZ, RZ, RZ ;  /* 0x000000ffff197224 */ /* 0x020fe200078e00ff */
[----:B-1----:R-:W-:Y:S06]  /*17c00*/  @P1 BRA `(.L_x_581) ;  /* 0x0000000000081947 */ /* 0x002fec0003800000 */
[----:B------:R-:W1:Y:S02]  /*17c10*/  SYNCS.PHASECHK.TRANS64.TRYWAIT P1, [R0+URZ+0x29830], R3 ;  /* 0x02983003000075a7 */ /* 0x000e64000802017f */
[----:B-1----:R-:W-:Y:S05]  /*17c20*/  @!P1 BRA `(.L_x_582) ;  /* 0x0000015800c89947 */ /* 0x002fea0003800000 */
.L_x_581:
[----:B------:R-:W-:Y:S05]  /*17c30*/  WARPSYNC.ALL ;  /* 0x0000000000007948 */ /* 0x000fea0003800000 */
[----:B01----:R-:W-:Y:S01]  /*17c40*/  VIADD R3, R18, 0x1a400 ;  /* 0x0001a40012037836 */ /* 0x003fe20000000000 */
[----:B------:R-:W-:Y:S01]  /*17c50*/  R2UR UR28, R44 ;  /* 0x000000002c1c72ca */ /* 0x000fe200000e0000 */
[----:B------:R-:W-:Y:S01]  /*17c60*/  IMAD.MOV.U32 R5, RZ, RZ, -0x7fffffe0 ;  /* 0x80000020ff057424 */ /* 0x000fe200078e00ff */
[----:B------:R-:W-:Y:S01]  /*17c70*/  WARPGROUP.ARRIVE ;  /* 0x00000000000079c5 */ /* 0x000fe20000000000 */
[----:B------:R-:W-:Y:S01]  /*17c80*/  UMOV UR29, 0x80000020 ;  /* 0x80000020001d7882 */ /* 0x000fe20000000000 */
[----:B------:R-:W-:Y:S01]  /*17c90*/  SHF.R.U32.HI R3, RZ, 0x4, R3 ;  /* 0x00000004ff037819 */ /* 0x000fe20000011603 */
[----:B------:R-:W-:Y:S01]  /*17ca0*/  IMAD.MOV.U32 R7, RZ, RZ, -0x7fffffe0 ;  /* 0x80000020ff077424 */ /* 0x000fe200078e00ff */
[----:B------:R-:W-:Y:S01]  /*17cb0*/  R2UR UR31, R5 ;  /* 0x00000000051f72ca */ /* 0x000fe200000e0000 */
[----:B------:R-:W-:Y:S01]  /*17cc0*/  UMOV UR5, UR29 ;  /* 0x0000001d00057c82 */ /* 0x000fe20008000000 */
[----:B------:R-:W-:Y:S01]  /*17cd0*/  LOP3.LUT R3, R3, 0x3fff, RZ, 0xc0, !PT ;  /* 0x00003fff03037812 */ /* 0x000fe200078ec0ff */
[----:B------:R-:W-:Y:S01]  /*17ce0*/  IMAD.MOV.U32 R11, RZ, RZ, -0x7fffffe0 ;  /* 0x80000020ff0b7424 */ /* 0x000fe200078e00ff */
[----:B------:R-:W-:Y:S01]  /*17cf0*/  R2UR UR7, R7 ;  /* 0x00000000070772ca */ /* 0x000fe200000e0000 */
[----:B------:R-:W-:Y:S01]  /*17d00*/  UMOV UR9, UR29 ;  /* 0x0000001d00097c82 */ /* 0x000fe20008000000 */
[----:B------:R-:W-:Y:S01]  /*17d10*/  LOP3.LUT R9, R3, 0x10000, RZ, 0xfc, !PT ;  /* 0x0001000003097812 */ /* 0x000fe200078efcff */
[----:B------:R-:W-:Y:S01]  /*17d20*/  ULOP3.LUT UR28, UR28, 0x10000, URZ, 0xfc, !UPT ;  /* 0x000100001c1c7892 */ /* 0x000fe2000f8efc3f */
[----:B------:R-:W-:Y:S01]  /*17d30*/  R2UR UR11, R11 ;  /* 0x000000000b0b72ca */ /* 0x000fe200000e0000 */
[----:B------:R-:W-:Y:S01]  /*17d40*/  UMOV UR13, UR29 ;  /* 0x0000001d000d7c82 */ /* 0x000fe20008000000 */
[----:B------:R-:W-:Y:S01]  /*17d50*/  R2UR UR15, R7 ;  /* 0x00000000070f72ca */ /* 0x000fe200000e0000 */
[----:B------:R-:W-:Y:S01]  /*17d60*/  IMAD R4, R202, 0x780, R9 ;  /* 0x00000780ca047824 */ /* 0x000fe200078e0209 */
[----:B------:R-:W-:Y:S01]  /*17d70*/  R2UR UR19, R11 ;  /* 0x000000000b1372ca */ /* 0x000fe200000e0000 */
[----:B------:R-:W-:Y:S01]  /*17d80*/  UMOV UR17, UR29 ;  /* 0x0000001d00117c82 */ /* 0x000fe20008000000 */
[----:B------:R-:W-:Y:S01]  /*17d90*/  UMOV UR4, UR28 ;  /* 0x0000001c00047c82 */ /* 0x000fe20008000000 */
[C---:B------:R-:W-:Y:S01]  /*17da0*/  VIADD R10, R4.reuse, 0x100 ;  /* 0x00000100040a7836 */ /* 0x040fe20000000000 */
[C---:B------:R-:W-:Y:S01]  /*17db0*/  R2UR UR30, R4.reuse ;  /* 0x00000000041e72ca */ /* 0x040fe200000e0000 */
[----:B------:R-:W-:Y:S01]  /*17dc0*/  UMOV UR8, UR28 ;  /* 0x0000001c00087c82 */ /* 0x000fe20008000000 */
[----:B------:R-:W-:Y:S01]  /*17dd0*/  IADD3 R6, R4, 0x80, RZ ;  /* 0x0000008004067810 */ /* 0x000fe20007ffe0ff */
[----:B------:R-:W-:Y:S01]  /*17de0*/  UMOV UR12, UR28 ;  /* 0x0000001c000c7c82 */ /* 0x000fe20008000000 */
[----:B------:R-:W-:Y:S01]  /*17df0*/  R2UR UR10, R10 ;  /* 0x000000000a0a72ca */ /* 0x000fe200000e0000 */
[----:B------:R-:W-:Y:S01]  /*17e00*/  VIADD R10, R4, 0x200 ;  /* 0x00000200040a7836 */ /* 0x000fe20000000000 */
[----:B------:R-:W-:Y:S01]  /*17e10*/  R2UR UR6, R6 ;  /* 0x00000000060672ca */ /* 0x000fe200000e0000 */
[----:B------:R-:W-:Y:S01]  /*17e20*/  UMOV UR16, UR28 ;  /* 0x0000001c00107c82 */ /* 0x000fe20008000000 */
[----:B------:R-:W-:Y:S01]  /*17e30*/  IADD3 R6, R4, 0x180, RZ ;  /* 0x0000018004067810 */ /* 0x000fe20007ffe0ff */
[----:B------:R-:W-:Y:S01]  /*17e40*/  IMAD.MOV.U32 R7, RZ, RZ, -0x7fffffe0 ;  /* 0x80000020ff077424 */ /* 0x000fe200078e00ff */
[----:B------:R-:W-:Y:S01]  /*17e50*/  R2UR UR18, R10 ;  /* 0x000000000a1272ca */ /* 0x000fe200000e0000 */
[----:B------:R-:W-:Y:S01]  /*17e60*/  UIADD3 UR44, UR28, 0x2, URZ ;  /* 0x000000021c2c7890 */ /* 0x000fe2000fffe03f */
[----:B------:R-:W-:Y:S01]  /*17e70*/  R2UR UR14, R6 ;  /* 0x00000000060e72ca */ /* 0x000fe200000e0000 */
[----:B------:R-:W-:Y:S01]  /*17e80*/  QGMMA.64x32x32.F32.E4M3.E4M3 R92, gdesc[UR28], RZ, !UPT, gsb0 ;  /* 0x006000001c5c79f3 */ /* 0x000fe2000c0008ff */
[C---:B------:R-:W-:Y:S01]  /*17e90*/  VIADD R6, R4.reuse, 0x2 ;  /* 0x0000000204067836 */ /* 0x040fe20000000000 */
[----:B------:R-:W-:Y:S01]  /*17ea0*/  R2UR UR47, R7 ;  /* 0x00000000072f72ca */ /* 0x000fe200000e0000 */
[----:B------:R-:W-:Y:S01]  /*17eb0*/  UMOV UR45, 0x80000020 ;  /* 0x80000020002d7882 */ /* 0x000fe20000000000 */
[----:B------:R-:W-:Y:S01]  /*17ec0*/  IMAD.MOV.U32 R11, RZ, RZ, -0x7fffffe0 ;  /* 0x80000020ff0b7424 */ /* 0x000fe200078e00ff */
[C---:B------:R-:W-:Y:S01]  /*17ed0*/  IADD3 R10, R4.reuse, 0x82, RZ ;  /* 0x00000082040a7810 */ /* 0x040fe20007ffe0ff */
[----:B------:R-:W-:Y:S01]  /*17ee0*/  VIADD R12, R4, 0x102 ;  /* 0x00000102040c7836 */ /* 0x000fe20000000000 */
[----:B------:R-:W-:Y:S01]  /*17ef0*/  R2UR UR46, R6 ;  /* 0x00000000062e72ca */ /* 0x000fe200000e0000 */
[----:B------:R-:W-:Y:S01]  /*17f00*/  IMAD.MOV.U32 R13, RZ, RZ, -0x7fffffe0 ;  /* 0x80000020ff0d7424 */ /* 0x000fe200078e00ff */
[----:B------:R-:W-:Y:S01]  /*17f10*/  IADD3 R6, R4, 0x182, RZ ;  /* 0x0000018204067810 */ /* 0x000fe20007ffe0ff */
[----:B------:R-:W-:Y:S01]  /*17f20*/  IMAD.MOV.U32 R7, RZ, RZ, -0x7fffffe0 ;  /* 0x80000020ff077424 */ /* 0x000fe200078e00ff */
[----:B------:R-:W-:-:S04]  /*17f30*/  MOV R5, 0x80000020 ;  /* 0x8000002000057802 */ /* 0x000fc80000000f00 */
[----:B------:R-:W-:Y:S01]  /*17f40*/  R2UR UR43, R5 ;  /* 0x00000000052b72ca */ /* 0x000fe200000e0000 */
[----:B------:R-:W-:Y:S02]  /*17f50*/  WARPGROUP.DEPBAR.LE gsb0, 0x0 ;  /* 0x00008000000079c5 */ /* 0x000fe40000010000 */
[----:B------:R-:W-:-:S06]  /*17f60*/  WARPGROUP.ARRIVE ;  /* 0x00000000000079c5 */ /* 0x000fcc0000000000 */
[----:B------:R-:W-:Y:S01]  /*17f70*/  QGMMA.64x32x32.F32.E4M3.E4M3 R76, gdesc[UR4], RZ, !UPT, gsb0 ;  /* 0x00600000044c79f3 */ /* 0x000fe2000c0008ff */
[----:B------:R-:W-:Y:S01]  /*17f80*/  R2UR UR6, R10 ;  /* 0x000000000a0672ca */ /* 0x000fe200000e0000 */
[----:B------:R-:W-:Y:S01]  /*17f90*/  UMOV UR4, UR44 ;  /* 0x0000002c00047c82 */ /* 0x000fe20008000000 */
[----:B------:R-:W-:Y:S01]  /*17fa0*/  R2UR UR7, R11 ;  /* 0x000000000b0772ca */ /* 0x000fe200000e0000 */
[----:B------:R-:W-:Y:S01]  /*17fb0*/  UMOV UR5, UR45 ;  /* 0x0000002d00057c82 */ /* 0x000fe20008000000 */
[----:B------:R-:W-:Y:S01]  /*17fc0*/  VIADD R10, R4, 0x202 ;  /* 0x00000202040a7836 */ /* 0x000fe20000000000 */
[----:B------:R-:W-:Y:S01]  /*17fd0*/  MOV R11, 0x80000020 ;  /* 0x80000020000b7802 */ /* 0x000fe20000000f00 */
[----:B------:R-:W-:Y:S02]  /*17fe0*/  WARPGROUP.DEPBAR.LE gsb0, 0x0 ;  /* 0x00008000000079c5 */ /* 0x000fe40000010000 */
[----:B------:R-:W-:-:S06]  /*17ff0*/  WARPGROUP.ARRIVE ;  /* 0x00000000000079c5 */ /* 0x000fcc0000000000 */
[----:B------:R-:W-:Y:S01]  /*18000*/  QGMMA.64x32x32.F32.E4M3.E4M3 R60, gdesc[UR8], RZ, !UPT, gsb0 ;  /* 0x00600000083c79f3 */ /* 0x000fe2000c0008ff */
[----:B------:R-:W-:Y:S01]  /*18010*/  R2UR UR10, R12 ;  /* 0x000000000c0a72ca */ /* 0x000fe200000e0000 */
[----:B------:R-:W-:Y:S01]  /*18020*/  UMOV UR8, UR44 ;  /* 0x0000002c00087c82 */ /* 0x000fe20008000000 */
[----:B------:R-:W-:Y:S01]  /*18030*/  R2UR UR11, R13 ;  /* 0x000000000d0b72ca */ /* 0x000fe200000e0000 */
[----:B------:R-:W-:Y:S01]  /*18040*/  UMOV UR9, UR45 ;  /* 0x0000002d00097c82 */ /* 0x000fe20008000000 */
[----:B------:R-:W-:Y:S02]  /*18050*/  VIADD R12, R4, 0x380 ;  /* 0x00000380040c7836 */ /* 0x000fe40000000000 */
[----:B------:R-:W-:Y:S01]  /*18060*/  IMAD.MOV.U32 R13, RZ, RZ, -0x7fffffe0 ;  /* 0x80000020ff0d7424 */ /* 0x000fe200078e00ff */
[----:B------:R-:W-:Y:S02]  /*18070*/  WARPGROUP.DEPBAR.LE gsb0, 0x0 ;  /* 0x00008000000079c5 */ /* 0x000fe40000010000 */
[----:B---3--:R-:W-:-:S06]  /*18080*/  WARPGROUP.ARRIVE ;  /* 0x00000000000079c5 */ /* 0x008fcc0000000000 */
        /* <DEDUP_REMOVED lines=8> */
[----:B--2---:R-:W-:-:S06]  /*18110*/  WARPGROUP.ARRIVE ;  /* 0x00000000000079c5 */ /* 0x004fcc0000000000 */
        /* <DEDUP_REMOVED lines=8> */
[----:B------:R-:W-:-:S06]  /*181a0*/  WARPGROUP.ARRIVE ;  /* 0x00000000000079c5 */ /* 0x000fcc0000000000 */
[----:B------:R-:W-:Y:S03]  /*181b0*/  QGMMA.64x32x32.F32.E4M3.E4M3 R92, gdesc[UR44], R92, gsb0 ;  /* 0x006000002c5c79f3 */ /* 0x000fe6000800085c */
[----:B------:R-:W-:Y:S02]  /*181c0*/  WARPGROUP.DEPBAR.LE gsb0, 0x0 ;  /* 0x00008000000079c5 */ /* 0x000fe40000010000 */
[----:B------:R-:W-:-:S06]  /*181d0*/  WARPGROUP.ARRIVE ;  /* 0x00000000000079c5 */ /* 0x000fcc0000000000 */
[----:B------:R-:W-:Y:S01]  /*181e0*/  QGMMA.64x32x32.F32.E4M3.E4M3 R76, gdesc[UR4], R76, gsb0 ;  /* 0x00600000044c79f3 */ /* 0x000fe2000800084c */
[----:B------:R-:W-:Y:S01]  /*181f0*/  R2UR UR6, R6 ;  /* 0x00000000060672ca */ /* 0x000fe200000e0000 */
[----:B------:R-:W-:Y:S01]  /*18200*/  UIADD3 UR4, UR28, 0x200, URZ ;  /* 0x000002001c047890 */ /* 0x000fe2000fffe03f */
[----:B------:R-:W-:Y:S01]  /*18210*/  R2UR UR7, R7 ;  /* 0x00000000070772ca */ /* 0x000fe200000e0000 */
[----:B------:R-:W-:Y:S01]  /*18220*/  UMOV UR5, 0x80000020 ;  /* 0x8000002000057882 */ /* 0x000fe20000000000 */
[----:B------:R-:W-:Y:S01]  /*18230*/  VIADD R6, R4, 0x400 ;  /* 0x0000040004067836 */ /* 0x000fe20000000000 */
[----:B------:R-:W-:Y:S01]  /*18240*/  UMOV UR21, UR5 ;  /* 0x0000000500157c82 */ /* 0x000fe20008000000 */
[----:B------:R-:W-:Y:S02]  /*18250*/  IMAD.MOV.U32 R7, RZ, RZ, -0x7fffffe0 ;  /* 0x80000020ff077424 */ /* 0x000fe400078e00ff */
[----:B------:R-:W-:Y:S01]  /*18260*/  UMOV UR20, UR4 ;  /* 0x0000000400147c82 */ /* 0x000fe20008000000 */
[----:B------:R-:W-:-:S02]  /*18270*/  WARPGROUP.DEPBAR.LE gsb0, 0x0 ;  /* 0x00008000000079c5 */ /* 0x000fc40000010000 */
[----:B------:R-:W-:-:S06]  /*18280*/  WARPGROUP.ARRIVE ;  /* 0x00000000000079c5 */ /* 0x000fcc0000000000 */
[----:B------:R-:W-:Y:S01]  /*18290*/  QGMMA.64x32x32.F32.E4M3.E4M3 R60, gdesc[UR8], R60, gsb0 ;  /* 0x00600000083c79f3 */ /* 0x000fe2000800083c */
[----:B------:R-:W-:Y:S01]  /*182a0*/  R2UR UR10, R10 ;  /* 0x000000000a0a72ca */ /* 0x000fe200000e0000 */
[----:B------:R-:W-:Y:S01]  /*182b0*/  UMOV UR8, UR4 ;  /* 0x0000000400087c82 */ /* 0x000fe20008000000 */
[----:B------:R-:W-:Y:S01]  /*182c0*/  R2UR UR11, R11 ;  /* 0x000000000b0b72ca */ /* 0x000fe200000e0000 */
[----:B------:R-:W-:Y:S01]  /*182d0*/  UMOV UR9, UR5 ;  /* 0x0000000500097c82 */ /* 0x000fe20008000000 */
[----:B------:R-:W-:Y:S01]  /*182e0*/  IMAD.MOV.U32 R11, RZ, RZ, -0x7fffffe0 ;  /* 0x80000020ff0b7424 */ /* 0x000fe200078e00ff */
[----:B------:R-:W-:-:S04]  /*182f0*/  IADD3 R10, R4, 0x480, RZ ;  /* 0x00000480040a7810 */ /* 0x000fc80007ffe0ff */
[----:B------:R-:W-:Y:S02]  /*18300*/  R2UR UR22, R10 ;  /* 0x000000000a1672ca */ /* 0x000fe400000e0000 */
[----:B------:R-:W-:Y:S01]  /*18310*/  R2UR UR23, R11 ;  /* 0x000000000b1772ca */ /* 0x000fe200000e0000 */
[----:B------:R-:W-:Y:S01]  /*18320*/  IMAD.MOV.U32 R11, RZ, RZ, -0x7fffffe0 ;  /* 0x80000020ff0b7424 */ /* 0x000fe200078e00ff */
[----:B------:R-:W-:Y:S01]  /*18330*/  IADD3 R10, R4, 0x302, RZ ;  /* 0x00000302040a7810 */ /* 0x000fe20007ffe0ff */
[----:B------:R-:W-:Y:S02]  /*18340*/  WARPGROUP.DEPBAR.LE gsb0, 0x0 ;  /* 0x00008000000079c5 */ /* 0x000fe40000010000 */
[----:B------:R-:W-:-:S06]  /*18350*/  WARPGROUP.ARRIVE ;  /* 0x00000000000079c5 */ /* 0x000fcc0000000000 */
[----:B------:R-:W-:Y:S01]  /*18360*/  QGMMA.64x32x32.F32.E4M3.E4M3 R44, gdesc[UR12], R44, gsb0 ;  /* 0x006000000c2c79f3 */ /* 0x000fe2000800082c */
        /* <DEDUP_REMOVED lines=25> */
[----:B------:R-:W-:Y:S01]  /*18500*/  IMAD.MOV.U32 R7, RZ, RZ, -0x7fffffe0 ;  /* 0x80000020ff077424 */ /* 0x000fe200078e00ff */
[----:B------:R-:W-:Y:S01]  /*18510*/  IADD3 R6, R4, 0x402, RZ ;  /* 0x0000040204067810 */ /* 0x000fe20007ffe0ff */
[----:B------:R-:W-:Y:S02]  /*18520*/  UMOV UR25, UR9 ;  /* 0x0000000900197c82 */ /* 0x000fe40008000000 */
        /* <DEDUP_REMOVED lines=8> */
[----:B------:R-:W-:Y:S01]  /*185b0*/  VIADD R10, R4, 0x482 ;  /* 0x00000482040a7836 */ /* 0x000fe20000000000 */
[----:B------:R-:W-:-:S04]  /*185c0*/  MOV R11, 0x80000020 ;  /* 0x80000020000b7802 */ /* 0x000fc80000000f00 */
[----:B------:R-:W-:Y:S01]  /*185d0*/  R2UR UR26, R10 ;  /* 0x000000000a1a72ca */ /* 0x000fe200000e0000 */
[----:B------:R-:W-:Y:S01]  /*185e0*/  VIADD R10, R4, 0x580 ;  /* 0x00000580040a7836 */ /* 0x000fe20000000000 */
[----:B------:R-:W-:Y:S01]  /*185f0*/  R2UR UR27, R11 ;  /* 0x000000000b1b72ca */ /* 0x000fe200000e0000 */
        /* <DEDUP_REMOVED lines=75> */
[C---:B------:R-:W-:Y:S01]  /*18ab0*/  IADD3 R6, R4.reuse, 0x682, RZ ;  /* 0x0000068204067810 */ /* 0x040fe20007ffe0ff */
[----:B------:R-:W-:Y:S01]  /*18ac0*/  VIADD R4, R4, 0x702 ;  /* 0x0000070204047836 */ /* 0x000fe20000000000 */
[----:B------:R-:W-:Y:S01]  /*18ad0*/  UMOV UR41, UR17 ;  /* 0x0000001100297c82 */ /* 0x000fe20008000000 */
[----:B------:R-:W-:-:S03]  /*18ae0*/  UMOV UR40, UR16 ;  /* 0x0000001000287c82 */ /* 0x000fc60008000000 */
[----:B------:R-:W-:Y:S01]  /*18af0*/  R2UR UR42, R4 ;  /* 0x00000000042a72ca */ /* 0x000fe200000e0000 */
[----:B------:R-:W-:Y:S02]  /*18b00*/  WARPGROUP.DEPBAR.LE gsb0, 0x0 ;  /* 0x00008000000079c5 */ /* 0x000fe40000010000 */
[----:B------:R-:W-:-:S06]  /*18b10*/  WARPGROUP.ARRIVE ;  /* 0x00000000000079c5 */ /* 0x000fcc0000000000 */
[----:B------:R-:W-:Y:S01]  /*18b20*/  QGMMA.64x32x32.F32.E4M3.E4M3 R60, gdesc[UR20], R60, gsb0 ;  /* 0x00600000143c79f3 */ /* 0x000fe2000800083c */
[----:B------:R-:W-:Y:S01]  /*18b30*/  R2UR UR22, R10 ;  /* 0x000000000a1672ca */ /* 0x000fe200000e0000 */
[----:B------:R-:W-:Y:S01]  /*18b40*/  UMOV UR20, UR16 ;  /* 0x0000001000147c82 */ /* 0x000fe20008000000 */
[----:B------:R-:W-:Y:S01]  /*18b50*/  R2UR UR23, R11 ;  /* 0x000000000b1772ca */ /* 0x000fe200000e0000 */
[----:B------:R-:W-:Y:S01]  /*18b60*/  UMOV UR21, UR17 ;  /* 0x0000001100157c82 */ /* 0x000fe20008000000 */
        /* <DEDUP_REMOVED lines=30> */
[----:B------:R-:W-:Y:S05]  /*18d50*/  @!P0 BRA `(.L_x_583) ;  /* 0x0000000000048947 */ /* 0x000fea0003800000 */
[----:B------:R-:W-:Y:S01]  /*18d60*/  BPT.TRAP 0x1 ;  /* 0x000000040000795c */ /* 0x000fe20000300000 */
.L_x_583:
[C---:B------:R-:W-:Y:S01]  /*18d70*/  FMUL.FTZ R3, R2.reuse, R92 ;  /* 0x0000005c02037220 */ /* 0x040fe20000410000 */
[C---:B------:R-:W-:Y:S01]  /*18d80*/  FMUL.FTZ R4, R2.reuse, R93 ;  /* 0x0000005d02047220 */ /* 0x040fe20000410000 */
[C---:B------:R-:W-:Y:S01]  /*18d90*/  FMUL.FTZ R8, R2.reuse, R96 ;  /* 0x0000006002087220 */ /* 0x040fe20000410000 */
        /* <DEDUP_REMOVED lines=9> */
[----:B------:R-:W-:Y:S01]  /*18e30*/  IADD3 R34, R159, 0xa0, -R218 ;  /* 0x000000a09f227810 */ /* 0x000fe20007ffe8da */
        /* <DEDUP_REMOVED lines=8> */
[----:B------:R-:W-:Y:S01]  /*18ec0*/  IMAD R34, R147, -0xa0, R34 ;  /* 0xffffff6093227824 */ /* 0x000fe200078e0222 */
[----:B------:R-:W2:Y:S01]  /*18ed0*/  MUFU.TANH R8, R8 ;  /* 0x0000000800087308 */ /* 0x000ea20000002400 */
[C---:B------:R-:W-:Y:S01]  /*18ee0*/  FMUL.FTZ R6, R2.reuse, R95 ;  /* 0x0000005f02067220 */ /* 0x040fe20000410000 */
[C---:B------:R-:W-:Y:S01]  /*18ef0*/  FMUL.FTZ R91, R2.reuse, R48 ;  /* 0x00000030025b7220 */ /* 0x040fe20000410000 */
[C---:B------:R-:W-:Y:S01]  /*18f00*/  FMUL.FTZ R15, R2.reuse, R101 ;  /* 0x00000065020f7220 */ /* 0x040fe20000410000 */
[C---:B------:R-:W-:Y:S01]  /*18f10*/  FMUL.FTZ R48, R2.reuse, R50 ;  /* 0x0000003202307220 */ /* 0x040fe20000410000 */
[C---:B------:R-:W-:Y:S01]  /*18f20*/  FMUL.FTZ R50, R2.reuse, R55 ;  /* 0x0000003702327220 */ /* 0x040fe20000410000 */
[C---:B------:R-:W-:Y:S01]  /*18f30*/  FMUL.FTZ R55, R2.reuse, R58 ;  /* 0x0000003a02377220 */ /* 0x040fe20000410000 */
[C---:B------:R-:W-:Y:S01]  /*18f40*/  FMUL.FTZ R10, R2.reuse, R98 ;  /* 0x00000062020a7220 */ /* 0x040fe20000410000 */
[----:B------:R-:W3:Y:S01]  /*18f50*/  MUFU.TANH R11, R11 ;  /* 0x0000000b000b7308 */ /* 0x000ee20000002400 */
[----:B------:R-:W-:Y:S01]  /*18f60*/  FMUL.FTZ R58, R2, R28 ;  /* 0x0000001c023a7220 */ /* 0x000fe20000410000 */
[----:B------:R-:W-:Y:S01]  /*18f70*/  ISETP.GT.AND P1, PT, R34, RZ, PT ;  /* 0x000000ff2200720c */ /* 0x000fe20003f24270 */
[----:B------:R-:W-:Y:S01]  /*18f80*/  FMUL.FTZ R26, R2, R104 ;  /* 0x00000068021a7220 */ /* 0x000fe20000410000 */
[----:B------:R-:W-:Y:S01]  /*18f90*/  ISETP.GT.AND P2, PT, R34, 0x1, PT ;  /* 0x000000012200780c */ /* 0x000fe20003f44270 */
[C---:B------:R-:W-:Y:S01]  /*18fa0*/  FMUL.FTZ R28, R2.reuse, R31 ;  /* 0x0000001f021c7220 */ /* 0x040fe20000410000 */
[C---:B------:R-:W-:Y:S01]  /*18fb0*/  FMUL.FTZ R31, R2.reuse, R32 ;  /* 0x00000020021f7220 */ /* 0x040fe20000410000 */
[C---:B------:R-:W-:Y:S01]  /*18fc0*/  FMUL.FTZ R7, R2.reuse, R99 ;  /* 0x0000006302077220 */ /* 0x040fe20000410000 */
[----:B------:R-:W4:Y:S01]  /*18fd0*/  MUFU.TANH R5, R5 ;  /* 0x0000000500057308 */ /* 0x000f220000002400 */
[C---:B------:R-:W-:Y:S01]  /*18fe0*/  FMUL.FTZ R32, R2.reuse, R33 ;  /* 0x0000002102207220 */ /* 0x040fe20000410000 */
[----:B------:R-:W-:Y:S01]  /*18ff0*/  FMUL.FTZ R33, R2, R36 ;  /* 0x0000002402217220 */ /* 0x000fe20000410000 */
[----:B------:R-:W-:Y:S01]  /*19000*/  ISETP.GT.AND P3, PT, R34, 0x8, PT ;  /* 0x000000082200780c */ /* 0x000fe20003f64270 */
[C---:B------:R-:W-:Y:S01]  /*19010*/  FMUL.FTZ R24, R2.reuse, R105 ;  /* 0x0000006902187220 */ /* 0x040fe20000410000 */
[----:B0-----:R-:W-:Y:S01]  /*19020*/  FSEL R3, R3, -INF , P1 ;  /* 0xff80000003037808 */ /* 0x001fe20000800000 */
[----:B------:R-:W-:Y:S01]  /*19030*/  FMUL.FTZ R36, R2, R37 ;  /* 0x0000002502247220 */ /* 0x000fe20000410000 */
[----:B-1----:R-:W-:Y:S01]  /*19040*/  FSEL R4, R4, -INF , P2 ;  /* 0xff80000004047808 */ /* 0x002fe20001000000 */
[----:B------:R-:W0:Y:S01]  /*19050*/  MUFU.TANH R14, R14 ;  /* 0x0000000e000e7308 */ /* 0x000e220000002400 */
[C---:B------:R-:W-:Y:S01]  /*19060*/  FMUL.FTZ R37, R2.reuse, R40 ;  /* 0x0000002802257220 */ /* 0x040fe20000410000 */
[C---:B------:R-:W-:Y:S01]  /*19070*/  FMUL.FTZ R40, R2.reuse, R41 ;  /* 0x0000002902287220 */ /* 0x040fe20000410000 */
[C---:B------:R-:W-:Y:S01]  /*19080*/  FMUL.FTZ R13, R2.reuse, R102 ;  /* 0x00000066020d7220 */ /* 0x040fe20000410000 */
[----:B------:R-:W-:Y:S01]  /*19090*/  FMUL.FTZ R92, R2, R76 ;  /* 0x0000004c025c7220 */ /* 0x000fe20000410000 */
[----:B------:R-:W-:Y:S01]  /*190a0*/  ISETP.GT.AND P4, PT, R34, 0x9, PT ;  /* 0x000000092200780c */ /* 0x000fe20003f84270 */
[----:B------:R-:W-:Y:S01]  /*190b0*/  FMUL.FTZ R12, R2, R103 ;  /* 0x00000067020c7220 */ /* 0x000fe20000410000 */
[----:B--2---:R-:W-:Y:S01]  /*190c0*/  FSEL R8, R8, -INF , P3 ;  /* 0xff80000008087808 */ /* 0x004fe20001800000 */
[----:B------:R-:W1:Y:S01]  /*190d0*/  MUFU.TANH R6, R6 ;  /* 0x0000000600067308 */ /* 0x000e620000002400 */
[----:B------:R-:W-:Y:S01]  /*190e0*/  FMNMX.FTZ R41, R3, R4, !PT ;  /* 0x0000000403297209 */ /* 0x000fe20007810000 */
[----:B------:R-:W-:Y:S01]  /*190f0*/  FMUL.FTZ R77, R2, R77 ;  /* 0x0000004d024d7220 */ /* 0x000fe20000410000 */
[----:B------:R-:W-:Y:S01]  /*19100*/  ISETP.GT.AND P5, PT, R34, 0x10, PT ;  /* 0x000000102200780c */ /* 0x000fe20003fa4270 */
[C---:B------:R-:W-:Y:S01]  /*19110*/  FMUL.FTZ R20, R2.reuse, R106 ;  /* 0x0000006a02147220 */ /* 0x040fe20000410000 */
[----:B---3--:R-:W-:Y:S01]  /*19120*/  FSEL R11, R11, -INF , P4 ;  /* 0xff8000000b0b7808 */ /* 0x008fe20002000000 */
[----:B------:R-:W-:Y:S01]  /*19130*/  FMUL.FTZ R76, R2, R78 ;  /* 0x0000004e024c7220 */ /* 0x000fe20000410000 */
[----:B------:R-:W-:Y:S01]  /*19140*/  FMNMX.FTZ R94, R8, R41, !PT ;  /* 0x00000029085e7209 */ /* 0x000fe20007810000 */
[----:B------:R-:W2:Y:S01]  /*19150*/  MUFU.TANH R15, R15 ;  /* 0x0000000f000f7308 */ /* 0x000ea20000002400 */
[----:B----4-:R-:W-:Y:S01]  /*19160*/  FSEL R5, R5, -INF , P1 ;  /* 0xff80000005057808 */ /* 0x010fe20000800000 */
[----:B------:R-:W-:Y:S01]  /*19170*/  FMUL.FTZ R78, R2, R81 ;  /* 0x00000051024e7220 */ /* 0x000fe20000410000 */
[----:B------:R-:W-:Y:S01]  /*19180*/  ISETP.GT.AND P1, PT, R34, 0x11, PT ;  /* 0x000000112200780c */ /* 0x000fe20003f24270 */
[----:B------:R-:W-:Y:S01]  /*19190*/  FMUL.FTZ R81, R2, R83 ;  /* 0x0000005302517220 */ /* 0x000fe20000410000 */
[----:B0-----:R-:W-:Y:S01]  /*191a0*/  FSEL R14, R14, -INF , P5 ;  /* 0xff8000000e0e7808 */ /* 0x001fe20002800000 */
[----:B------:R-:W-:Y:S01]  /*191b0*/  FMUL.FTZ R21, R2, R107 ;  /* 0x0000006b02157220 */ /* 0x000fe20000410000 */
[----:B------:R-:W-:Y:S01]  /*191c0*/  FMNMX.FTZ R41, R11, R94, !PT ;  /* 0x0000005e0b297209 */ /* 0x000fe20007810000 */
[----:B------:R-:W0:Y:S01]  /*191d0*/  MUFU.TANH R10, R10 ;  /* 0x0000000a000a7308 */ /* 0x000e220000002400 */
[----:B-1----:R-:W-:Y:S01]  /*191e0*/  FSEL R6, R6, -INF , P2 ;  /* 0xff80000006067808 */ /* 0x002fe20001000000 */
[----:B------:R-:W-:Y:S01]  /*191f0*/  FMUL.FTZ R83, R2, R84 ;  /* 0x0000005402537220 */ /* 0x000fe20000410000 */
[----:B------:R-:W-:Y:S01]  /*19200*/  ISETP.GT.AND P2, PT, R34, 0x18, PT ;  /* 0x000000182200780c */ /* 0x000fe20003f44270 */
[----:B------:R-:W-:Y:S01]  /*19210*/  FMUL.FTZ R84, R2, R86 ;  /* 0x0000005602547220 */ /* 0x000fe20000410000 */
[----:B------:R-:W-:Y:S01]  /*19220*/  FMNMX.FTZ R94, R14, R41, !PT ;  /* 0x000000290e5e7209 */ /* 0x000fe20007810000 */
[C---:B------:R-:W-:Y:S01]  /*19230*/  FMUL.FTZ R86, R2.reuse, R88 ;  /* 0x0000005802567220 */ /* 0x040fe20000410000 */
[C---:B------:R-:W-:Y:S01]  /*19240*/  FMUL.FTZ R88, R2.reuse, R90 ;  /* 0x0000005a02587220 */ /* 0x040fe20000410000 */
[----:B------:R-:W1:Y:S01]  /*19250*/  MUFU.TANH R26, R26 ;  /* 0x0000001a001a7308 */ /* 0x000e620000002400 */
[----:B--2---:R-:W-:Y:S01]  /*19260*/  FSEL R15, R15, -INF , P1 ;  /* 0xff8000000f0f7808 */ /* 0x004fe20000800000 */
[C---:B------:R-:W-:Y:S01]  /*19270*/  FMUL.FTZ R90, R2.reuse, R49 ;  /* 0x00000031025a7220 */ /* 0x040fe20000410000 */
[C---:B------:R-:W-:Y:S01]  /*19280*/  FMUL.FTZ R49, R2.reuse, R51 ;  /* 0x0000003302317220 */ /* 0x040fe20000410000 */
[C---:B------:R-:W-:Y:S01]  /*19290*/  FMUL.FTZ R51, R2.reuse, R54 ;  /* 0x0000003602337220 */ /* 0x040fe20000410000 */
[----:B------:R-:W-:Y:S01]  /*192a0*/  FMNMX.FTZ R41, R15, R94, !PT ;  /* 0x0000005e0f297209 */ /* 0x000fe20007810000 */
[C---:B------:R-:W-:Y:S01]  /*192b0*/  FMUL.FTZ R54, R2.reuse, R59 ;  /* 0x0000003b02367220 */ /* 0x040fe20000410000 */
[----:B------:R-:W-:Y:S01]  /*192c0*/  FMUL.FTZ R60, R2, R60 ;  /* 0x0000003c023c7220 */ /* 0x000fe20000410000 */
[----:B------:R-:W2:Y:S01]  /*192d0*/  MUFU.TANH R7, R7 ;  /* 0x0000000700077308 */ /* 0x000ea20000002400 */
[----:B0-----:R-:W-:Y:S01]  /*192e0*/  FSEL R10, R10, -INF , P3 ;  /* 0xff8000000a0a7808 */ /* 0x001fe20001800000 */
[----:B------:R-:W-:Y:S01]  /*192f0*/  FMUL.FTZ R61, R2, R61 ;  /* 0x0000003d023d7220 */ /* 0x000fe20000410000 */
[----:B------:R-:W-:Y:S01]  /*19300*/  ISETP.GT.AND P3, PT, R34, 0x19, PT ;  /* 0x000000192200780c */ /* 0x000fe20003f64270 */
[C---:B------:R-:W-:Y:S01]  /*19310*/  FMUL.FTZ R64, R2.reuse, R64 ;  /* 0x0000004002407220 */ /* 0x040fe20000410000 */
[C---:B------:R-:W-:Y:S01]  /*19320*/  FMUL.FTZ R65, R2.reuse, R65 ;  /* 0x0000004102417220 */ /* 0x040fe20000410000 */
[C---:B------:R-:W-:Y:S01]  /*19330*/  FMUL.FTZ R62, R2.reuse, R62 ;  /* 0x0000003e023e7220 */ /* 0x040fe20000410000 */
[----:B------:R-:W-:Y:S01]  /*19340*/  FMUL.FTZ R68, R2, R68 ;  /* 0x0000004402447220 */ /* 0x000fe20000410000 */
[----:B------:R-:W0:Y:S01]  /*19350*/  MUFU.TANH R24, R24 ;  /* 0x0000001800187308 */ /* 0x000e220000002400 */
[----:B-1----:R-:W-:Y:S01]  /*19360*/  FSEL R26, R26, -INF , P2 ;  /* 0xff8000001a1a7808 */ /* 0x002fe20001000000 */
[C---:B------:R-:W-:Y:S01]  /*19370*/  FMUL.FTZ R63, R2.reuse, R63 ;  /* 0x0000003f023f7220 */ /* 0x040fe20000410000 */
[C---:B------:R-:W-:Y:S01]  /*19380*/  FMUL.FTZ R69, R2.reuse, R69 ;  /* 0x0000004502457220 */ /* 0x040fe20000410000 */
[----:B------:R-:W-:Y:S01]  /*19390*/  FMUL.FTZ R66, R2, R66 ;  /* 0x0000004202427220 */ /* 0x000fe20000410000 */
[----:B------:R-:W-:Y:S01]  /*193a0*/  FMNMX.FTZ R59, R26, R41, !PT ;  /* 0x000000291a3b7209 */ /* 0x000fe20007810000 */
[C---:B------:R-:W-:Y:S01]  /*193b0*/  FMUL.FTZ R72, R2.reuse, R72 ;  /* 0x0000004802487220 */ /* 0x040fe20000410000 */
[C---:B------:R-:W-:Y:S01]  /*193c0*/  FMUL.FTZ R67, R2.reuse, R67 ;  /* 0x0000004302437220 */ /* 0x040fe20000410000 */
[----:B------:R-:W1:Y:S01]  /*193d0*/  MUFU.TANH R13, R13 ;  /* 0x0000000d000d7308 */ /* 0x000e620000002400 */
[----:B--2---:R-:W-:Y:S01]  /*193e0*/  FSEL R7, R7, -INF , P4 ;  /* 0xff80000007077808 */ /* 0x004fe20002000000 */
[----:B------:R-:W-:Y:S01]  /*193f0*/  FMUL.FTZ R73, R2, R73 ;  /* 0x0000004902497220 */ /* 0x000fe20000410000 */
[----:B------:R-:W-:Y:S01]  /*19400*/  ISETP.GT.AND P4, PT, R34, 0x20, PT ;  /* 0x000000202200780c */ /* 0x000fe20003f84270 */
[C---:B------:R-:W-:Y:S01]  /*19410*/  FMUL.FTZ R70, R2.reuse, R70 ;  /* 0x0000004602467220 */ /* 0x040fe20000410000 */
[C---:B------:R-:W-:Y:S01]  /*19420*/  FMUL.FTZ R44, R2.reuse, R44 ;  /* 0x0000002c022c7220 */ /* 0x040fe20000410000 */
[C---:B------:R-:W-:Y:S01]  /*19430*/  FMUL.FTZ R71, R2.reuse, R71 ;  /* 0x0000004702477220 */ /* 0x040fe20000410000 */
[----:B------:R-:W-:Y:S01]  /*19440*/  FMUL.FTZ R45, R2, R45 ;  /* 0x0000002d022d7220 */ /* 0x000fe20000410000 */
[----:B------:R-:W2:Y:S01]  /*19450*/  MUFU.TANH R92, R92 ;  /* 0x0000005c005c7308 */ /* 0x000ea20000002400 */
[----:B0-----:R-:W-:Y:S01]  /*19460*/  FSEL R24, R24, -INF , P3 ;  /* 0xff80000018187808 */ /* 0x001fe20001800000 */
[C---:B------:R-:W-:Y:S01]  /*19470*/  FMUL.FTZ R74, R2.reuse, R74 ;  /* 0x0000004a024a7220 */ /* 0x040fe20000410000 */
[C---:B------:R-:W-:Y:S01]  /*19480*/  FMUL.FTZ R75, R2.reuse, R75 ;  /* 0x0000004b024b7220 */ /* 0x040fe20000410000 */
[C---:B------:R-:W-:Y:S01]  /*19490*/  FMUL.FTZ R46, R2.reuse, R46 ;  /* 0x0000002e022e7220 */ /* 0x040fe20000410000 */
[C---:B------:R-:W-:Y:S01]  /*194a0*/  FMUL.FTZ R52, R2.reuse, R52 ;  /* 0x0000003402347220 */ /* 0x040fe20000410000 */
[C---:B------:R-:W-:Y:S01]  /*194b0*/  FMUL.FTZ R47, R2.reuse, R47 ;  /* 0x0000002f022f7220 */ /* 0x040fe20000410000 */
[----:B------:R-:W-:Y:S01]  /*194c0*/  FMUL.FTZ R53, R2, R53 ;  /* 0x0000003502357220 */ /* 0x000fe20000410000 */
[----:B------:R-:W0:Y:S01]  /*194d0*/  MUFU.TANH R12, R12 ;  /* 0x0000000c000c7308 */ /* 0x000e220000002400 */
[----:B-1----:R-:W-:Y:S01]  /*194e0*/  FSEL R13, R13, -INF , P5 ;  /* 0xff8000000d0d7808 */ /* 0x002fe20002800000 */
[----:B------:R-:W-:Y:S01]  /*194f0*/  ULDC UR52, c[0x0][0x988] ;  /* 0x0002620000347ab9 */ /* 0x000fe20000000800 */
[----:B------:R-:W-:Y:S01]  /*19500*/  ISETP.GT.AND P5, PT, R34, 0x21, PT ;  /* 0x000000212200780c */ /* 0x000fe20003fa4270 */
[----:B------:R-:W-:-:S02]  /*19510*/  IMAD.U32 R97, RZ, RZ, UR52 ;  /* 0x00000034ff617e24 */ /* 0x000fc4000f8e00ff */
[C---:B------:R-:W-:Y:S01]  /*19520*/  FMUL.FTZ R103, R2.reuse, R35 ;  /* 0x0000002302677220 */ /* 0x040fe20000410000 */
[C---:B------:R-:W-:Y:S01]  /*19530*/  FMUL.FTZ R99, R2.reuse, R39 ;  /* 0x0000002702637220 */ /* 0x040fe20000410000 */
[----:B------:R-:W-:Y:S01]  /*19540*/  FMUL.FTZ R104, R2, R38 ;  /* 0x0000002602687220 */ /* 0x000fe20000410000 */
[----:B------:R-:W1:Y:S01]  /*19550*/  MUFU.TANH R77, R77 ;  /* 0x0000004d004d7308 */ /* 0x000e620000002400 */
[----:B--2---:R-:W-:Y:S01]  /*19560*/  FSEL R41, R92, -INF , P4 ;  /* 0xff8000005c297808 */ /* 0x004fe20002000000 */
[----:B------:R-:W-:Y:S01]  /*19570*/  FMUL.FTZ R102, R2, R42 ;  /* 0x0000002a02667220 */ /* 0x000fe20000410000 */
[----:B------:R-:W-:Y:S01]  /*19580*/  FMNMX.FTZ R92, R24, R59, !PT ;  /* 0x0000003b185c7209 */ /* 0x000fe20007810000 */
[----:B------:R-:W-:Y:S01]  /*19590*/  FMUL.FTZ R101, R2, R43 ;  /* 0x0000002b02657220 */ /* 0x000fe20000410000 */
[----:B------:R-:W-:Y:S02]  /*195a0*/  ULDC UR49, c[0x0][0x988] ;  /* 0x0002620000317ab9 */ /* 0x000fe40000000800 */
[----:B------:R-:W-:Y:S01]  /*195b0*/  FMNMX.FTZ R92, R41, R92, !PT ;  /* 0x0000005c295c7209 */ /* 0x000fe20007810000 */
[----:B------:R-:W2:Y:S01]  /*195c0*/  MUFU.TANH R20, R20 ;  /* 0x0000001400147308 */ /* 0x000ea20000002400 */
[----:B0-----:R-:W-:-:S02]  /*195d0*/  FSEL R12, R12, -INF , P1 ;  /* 0xff8000000c0c7808 */ /* 0x001fc40000800000 */
        /* <DEDUP_REMOVED lines=179> */
[----:B0-----:R-:W-:-:S04]  /*1a110*/  FSEL R98, R40, -INF , P5 ;  /* 0xff80000028627808 */ /* 0x001fc80002800000 */
[----:B------:R-:W-:-:S03]  /*1a120*/  FMNMX.FTZ R31, R98, R31, !PT ;  /* 0x0000001f621f7209 */ /* 0x000fc60007810000 */
[----:B------:R-:W0:Y:S01]  /*1a130*/  MUFU.TANH R99, R99 ;  /* 0x0000006300637308 */ /* 0x000e220000002400 */
[----:B-1----:R-:W-:Y:S01]  /*1a140*/  FSEL R103, R103, -INF , P1 ;  /* 0xff80000067677808 */ /* 0x002fe20000800000 */
[----:B------:R-:W1:Y:S06]  /*1a150*/  SHFL.BFLY PT, R32, R31, 0x2, 0x1f ;  /* 0x0c401f001f207f89 */ /* 0x000e6c00000e0000 */
[----:B------:R-:W3:Y:S01]  /*1a160*/  MUFU.TANH R102, R102 ;  /* 0x0000006600667308 */ /* 0x000ee20000002400 */
[----:B--2---:R-:W-:-:S07]  /*1a170*/  FSEL R104, R104, -INF , P2 ;  /* 0xff80000068687808 */ /* 0x004fce0001000000 */
[----:B------:R-:W2:Y:S01]  /*1a180*/  MUFU.TANH R101, R101 ;  /* 0x0000006500657308 */ /* 0x000ea20000002400 */
[----:B0-----:R-:W-:Y:S02]  /*1a190*/  FSEL R99, R99, -INF , P3 ;  /* 0xff80000063637808 */ /* 0x001fe40001800000 */
[----:B---3--:R-:W-:Y:S02]  /*1a1a0*/  FSEL R102, R102, -INF , P4 ;  /* 0xff80000066667808 */ /* 0x008fe40002000000 */
[----:B-1----:R-:W-:Y:S02]  /*1a1b0*/  FMNMX.FTZ R32, R31, R32, !PT ;  /* 0x000000201f207209 */ /* 0x002fe40007810000 */
[----:B------:R-:W-:-:S03]  /*1a1c0*/  FMNMX.FTZ R31, R5, R6, !PT ;  /* 0x00000006051f7209 */ /* 0x000fc60007810000 */
[----:B------:R-:W0:Y:S01]  /*1a1d0*/  SHFL.BFLY PT, R33, R32, 0x1, 0x1f ;  /* 0x0c201f0020217f89 */ /* 0x000e2200000e0000 */
[----:B--2---:R-:W-:Y:S02]  /*1a1e0*/  FSEL R101, R101, -INF , P5 ;  /* 0xff80000065657808 */ /* 0x004fe40002800000 */
[----:B0-----:R-:W-:-:S04]  /*1a1f0*/  FMNMX.FTZ R92, R32, R33, !PT ;  /* 0x00000021205c7209 */ /* 0x001fc80007810000 */
[C---:B------:R-:W-:Y:S01]  /*1a200*/  FSETP.NEU.FTZ.AND P6, PT, R92.reuse, -INF , PT ;  /* 0xff8000005c00780b */ /* 0x040fe20003fdd000 */
[----:B------:R-:W-:-:S05]  /*1a210*/  FFMA.FTZ R97, R92, R97, -8 ;  /* 0xc10000005c617423 */ /* 0x000fca0000010061 */
[----:B------:R-:W-:-:S05]  /*1a220*/  FSEL R97, R97, RZ, P6 ;  /* 0x000000ff61617208 */ /* 0x000fca0003000000 */
[--C-:B------:R-:W-:Y:S01]  /*1a230*/  FFMA.FTZ R34, R24, UR52, -R97.reuse ;  /* 0x0000003418227c23 */ /* 0x100fe20008010861 */
[----:B------:R-:W-:Y:S01]  /*1a240*/  FMNMX.FTZ R24, R10, R31, !PT ;  /* 0x0000001f0a187209 */ /* 0x000fe20007810000 */
[--C-:B------:R-:W-:Y:S01]  /*1a250*/  FFMA.FTZ R41, R41, UR52, -R97.reuse ;  /* 0x0000003429297c23 */ /* 0x100fe20008010861 */
[----:B------:R-:W-:-:S01]  /*1a260*/  FFMA.FTZ R42, R64, UR52, -R97 ;  /* 0x00000034402a7c23 */ /* 0x000fc20008010861 */
[--C-:B------:R-:W-:Y:S01]  /*1a270*/  FFMA.FTZ R72, R72, UR52, -R97.reuse ;  /* 0x0000003448487c23 */ /* 0x100fe20008010861 */
[----:B------:R-:W-:Y:S01]  /*1a280*/  FMNMX.FTZ R24, R7, R24, !PT ;  /* 0x0000001807187209 */ /* 0x000fe20007810000 */
[--C-:B------:R-:W-:Y:S01]  /*1a290*/  FFMA.FTZ R73, R73, UR52, -R97.reuse ;  /* 0x0000003449497c23 */ /* 0x100fe20008010861 */
[----:B------:R-:W-:-:S01]  /*1a2a0*/  FFMA.FTZ R77, R77, UR52, -R97 ;  /* 0x000000344d4d7c23 */ /* 0x000fc20008010861 */
[--C-:B------:R-:W-:Y:S01]  /*1a2b0*/  FFMA.FTZ R79, R79, UR52, -R97.reuse ;  /* 0x000000344f4f7c23 */ /* 0x100fe20008010861 */
[----:B------:R-:W-:Y:S01]  /*1a2c0*/  FMNMX.FTZ R33, R13, R24, !PT ;  /* 0x000000180d217209 */ /* 0x000fe20007810000 */
[----:B------:R-:W-:Y:S01]  /*1a2d0*/  MUFU.EX2 R31, R34 ;  /* 0x00000022001f7308 */ /* 0x000fe20000000800 */
        /* <DEDUP_REMOVED lines=23> */
[----:B------:R0:W-:Y:S01]  /*1a450*/  MUFU.EX2 R34, R79 ;  /* 0x0000004f00227308 */ /* 0x0001e20000000800 */
[----:B------:R-:W-:-:S01]  /*1a460*/  FFMA.FTZ R68, R68, UR52, -R97 ;  /* 0x0000003444447c23 */ /* 0x000fc20008010861 */
[--C-:B------:R-:W-:Y:S01]  /*1a470*/  FFMA.FTZ R44, R44, UR52, -R97.reuse ;  /* 0x000000342c2c7c23 */ /* 0x100fe20008010861 */
[----:B------:R-:W-:Y:S01]  /*1a480*/  FMNMX.FTZ R35, R81, R32, !PT ;  /* 0x0000002051237209 */ /* 0x000fe20007810000 */
[--C-:B------:R-:W-:Y:S01]  /*1a490*/  FFMA.FTZ R32, R83, UR52, -R97.reuse ;  /* 0x0000003453207c23 */ /* 0x100fe20008010861 */
[----:B------:R-:W-:-:S01]  /*1a4a0*/  FFMA.FTZ R45, R45, UR52, -R97 ;  /* 0x000000342d2d7c23 */ /* 0x000fc20008010861 */
[----:B------:R-:W-:Y:S01]  /*1a4b0*/  FFMA.FTZ R52, R52, UR52, -R97 ;  /* 0x0000003434347c23 */ /* 0x000fe20008010861 */
[----:B------:R-:W-:Y:S01]  /*1a4c0*/  FMNMX.FTZ R36, R84, R35, !PT ;  /* 0x0000002354247209 */ /* 0x000fe20007810000 */
[----:B------:R-:W-:Y:S01]  /*1a4d0*/  MUFU.EX2 R3, R3 ;  /* 0x0000000300037308 */ /* 0x000fe20000000800 */
[----:B0-----:R-:W-:-:S02]  /*1a4e0*/  IMAD.U32 R79, RZ, RZ, UR52 ;  /* 0x00000034ff4f7e24 */ /* 0x001fc4000f8e00ff */
[--C-:B------:R-:W-:Y:S01]  /*1a4f0*/  FFMA.FTZ R53, R53, UR52, -R97.reuse ;  /* 0x0000003435357c23 */ /* 0x100fe20008010861 */
[----:B------:R-:W-:Y:S01]  /*1a500*/  FMNMX.FTZ R35, R85, R36, !PT ;  /* 0x0000002455237209 */ /* 0x000fe20007810000 */
[----:B------:R-:W-:-:S03]  /*1a510*/  FFMA.FTZ R57, R57, UR52, -R97 ;  /* 0x0000003439397c23 */ /* 0x000fc60008010861 */
[----:B------:R-:W-:Y:S01]  /*1a520*/  FMNMX.FTZ R36, R88, R35, !PT ;  /* 0x0000002358247209 */ /* 0x000fe20007810000 */
[----:B------:R-:W-:Y:S03]  /*1a530*/  MUFU.EX2 R4, R4 ;  /* 0x0000000400047308 */ /* 0x000fe60000000800 */
[----:B------:R-:W-:-:S04]  /*1a540*/  FMNMX.FTZ R39, R89, R36, !PT ;  /* 0x0000002459277209 */ /* 0x000fc80007810000 */
[----:B------:R-:W-:Y:S01]  /*1a550*/  FMNMX.FTZ R36, R62, R39, !PT ;  /* 0x000000273e247209 */ /* 0x000fe20007810000 */
[----:B------:R-:W-:Y:S03]  /*1a560*/  MUFU.EX2 R35, R82 ;  /* 0x0000005200237308 */ /* 0x000fe60000000800 */
[----:B------:R-:W-:-:S04]  /*1a570*/  FMNMX.FTZ R39, R63, R36, !PT ;  /* 0x000000243f277209 */ /* 0x000fc80007810000 */
[----:B------:R-:W-:Y:S01]  /*1a580*/  FMNMX.FTZ R36, R66, R39, !PT ;  /* 0x0000002742247209 */ /* 0x000fe20007810000 */
[----:B------:R-:W-:Y:S03]  /*1a590*/  MUFU.EX2 R8, R8 ;  /* 0x0000000800087308 */ /* 0x000fe60000000800 */
[----:B------:R-:W-:Y:S01]  /*1a5a0*/  FMNMX.FTZ R39, R67, R36, !PT ;  /* 0x0000002443277209 */ /* 0x000fe20007810000 */
[--C-:B------:R-:W-:Y:S01]  /*1a5b0*/  FFMA.FTZ R36, R60, UR52, -R97.reuse ;  /* 0x000000343c247c23 */ /* 0x100fe20008010861 */
[----:B------:R-:W-:-:S01]  /*1a5c0*/  FFMA.FTZ R60, R61, UR52, -R97 ;  /* 0x000000343d3c7c23 */ /* 0x000fc20008010861 */
[----:B------:R-:W-:Y:S01]  /*1a5d0*/  FFMA.FTZ R61, R65, UR52, -R97 ;  /* 0x00000034413d7c23 */ /* 0x000fe20008010861 */
[----:B------:R-:W-:Y:S01]  /*1a5e0*/  FMNMX.FTZ R40, R70, R39, !PT ;  /* 0x0000002746287209 */ /* 0x000fe20007810000 */
[----:B------:R-:W0:Y:S03]  /*1a5f0*/  MUFU.EX2 R11, R11 ;  /* 0x0000000b000b7308 */ /* 0x000e260000000800 */
[----:B------:R-:W-:-:S04]  /*1a600*/  FMNMX.FTZ R39, R71, R40, !PT ;  /* 0x0000002847277209 */ /* 0x000fc80007810000 */
[----:B------:R-:W-:Y:S01]  /*1a610*/  FMNMX.FTZ R40, R74, R39, !PT ;  /* 0x000000274a287209 */ /* 0x000fe20007810000 */
[----:B------:R-:W-:Y:S03]  /*1a620*/  MUFU.EX2 R14, R14 ;  /* 0x0000000e000e7308 */ /* 0x000fe60000000800 */
[----:B------:R-:W-:-:S04]  /*1a630*/  FMNMX.FTZ R41, R75, R40, !PT ;  /* 0x000000284b297209 */ /* 0x000fc80007810000 */
[----:B------:R-:W-:Y:S01]  /*1a640*/  FMNMX.FTZ R40, R46, R41, !PT ;  /* 0x000000292e287209 */ /* 0x000fe20007810000 */
[----:B------:R1:W-:Y:S01]  /*1a650*/  MUFU.EX2 R39, R60 ;  /* 0x0000003c00277308 */ /* 0x0003e20000000800 */
[----:B0-----:R-:W-:Y:S02]  /*1a660*/  F2FP.SATFINITE.E4M3.F32.PACK_AB_MERGE_C R172, R11, R8, RZ ;  /* 0x000000080bac723e */ /* 0x001fe400048070ff */
[----:B------:R-:W-:Y:S02]  /*1a670*/  FMNMX.FTZ R41, R47, R40, !PT ;  /* 0x000000282f297209 */ /* 0x000fe40007810000 */
[----:B------:R-:W-:Y:S02]  /*1a680*/  F2FP.SATFINITE.E4M3.F32.PACK_AB_MERGE_C R172, R4, R3, R172 ;  /* 0x0000000304ac723e */ /* 0x000fe400048070ac */
[----:B------:R-:W-:Y:S01]  /*1a690*/  FMNMX.FTZ R40, R48, R41, !PT ;  /* 0x0000002930287209 */ /* 0x000fe20007810000 */
[----:B------:R-:W-:Y:S03]  /*1a6a0*/  MUFU.EX2 R15, R15 ;  /* 0x0000000f000f7308 */ /* 0x000fe60000000800 */
[----:B------:R-:W-:-:S04]  /*1a6b0*/  FMNMX.FTZ R40, R49, R40, !PT ;  /* 0x0000002831287209 */ /* 0x000fc80007810000 */
[----:B------:R-:W-:Y:S01]  /*1a6c0*/  FMNMX.FTZ R41, R51, R40, !PT ;  /* 0x0000002833297209 */ /* 0x000fe20007810000 */
[----:B------:R-:W0:Y:S03]  /*1a6d0*/  MUFU.EX2 R26, R26 ;  /* 0x0000001a001a7308 */ /* 0x000e260000000800 */
[----:B-1----:R-:W-:Y:S01]  /*1a6e0*/  FMNMX.FTZ R60, R50, R41, !PT ;  /* 0x00000029323c7209 */ /* 0x002fe20007810000 */
[----:B------:R-:W-:-:S03]  /*1a6f0*/  FFMA.FTZ R41, R69, UR52, -R97 ;  /* 0x0000003445297c23 */ /* 0x000fc60008010861 */
[----:B------:R-:W-:Y:S01]  /*1a700*/  FMNMX.FTZ R65, R55, R60, !PT ;  /* 0x0000003c37417209 */ /* 0x000fe20007810000 */
[----:B------:R-:W1:Y:S03]  /*1a710*/  MUFU.EX2 R37, R37 ;  /* 0x0000002500257308 */ /* 0x000e660000000800 */
[----:B------:R-:W-:-:S04]  /*1a720*/  FMNMX.FTZ R60, R54, R65, !PT ;  /* 0x00000041363c7209 */ /* 0x000fc80007810000 */
[----:B------:R-:W-:Y:S01]  /*1a730*/  FMNMX.FTZ R65, R29, R60, !PT ;  /* 0x0000003c1d417209 */ /* 0x000fe20007810000 */
[----:B------:R-:W-:Y:S01]  /*1a740*/  MUFU.EX2 R32, R32 ;  /* 0x0000002000207308 */ /* 0x000fe20000000800 */
[----:B0-----:R-:W-:Y:S02]  /*1a750*/  F2FP.SATFINITE.E4M3.F32.PACK_AB_MERGE_C R174, R31, R26, RZ ;  /* 0x0000001a1fae723e */ /* 0x001fe400048070ff */
[----:B------:R-:W-:Y:S02]  /*1a760*/  FMNMX.FTZ R65, R28, R65, !PT ;  /* 0x000000411c417209 */ /* 0x000fe40007810000 */
[----:B------:R-:W-:Y:S02]  /*1a770*/  F2FP.SATFINITE.E4M3.F32.PACK_AB_MERGE_C R174, R15, R14, R174 ;  /* 0x0000000e0fae723e */ /* 0x000fe400048070ae */
[----:B------:R-:W-:Y:S01]  /*1a780*/  FMNMX.FTZ R64, R30, R65, !PT ;  /* 0x000000411e407209 */ /* 0x000fe20007810000 */
[----:B------:R0:W-:Y:S01]  /*1a790*/  MUFU.EX2 R60, R72 ;  /* 0x00000048003c7308 */ /* 0x0001e20000000800 */
[----:B-1----:R-:W-:-:S02]  /*1a7a0*/  F2FP.SATFINITE.E4M3.F32.PACK_AB_MERGE_C R176, R37, R34, RZ ;  /* 0x0000002225b0723e */ /* 0x002fc400048070ff */
[----:B------:R-:W-:Y:S02]  /*1a7b0*/  FMNMX.FTZ R69, R103, R64, !PT ;  /* 0x0000004067457209 */ /* 0x000fe40007810000 */
[----:B------:R-:W-:Y:S02]  /*1a7c0*/  F2FP.SATFINITE.E4M3.F32.PACK_AB_MERGE_C R176, R33, R24, R176 ;  /* 0x0000001821b0723e */ /* 0x000fe400048070b0 */
[----:B------:R-:W-:Y:S01]  /*1a7d0*/  FMNMX.FTZ R64, R104, R69, !PT ;  /* 0x0000004568407209 */ /* 0x000fe20007810000 */
[----:B------:R1:W2:Y:S03]  /*1a7e0*/  MUFU.EX2 R65, R73 ;  /* 0x0000004900417308 */ /* 0x0002a60000000800 */
[----:B------:R-:W-:-:S04]  /*1a7f0*/  FMNMX.FTZ R69, R99, R64, !PT ;  /* 0x0000004063457209 */ /* 0x000fc80007810000 */
[----:B------:R-:W-:Y:S01]  /*1a800*/  FMNMX.FTZ R64, R102, R69, !PT ;  /* 0x0000004566407209 */ /* 0x000fe20007810000 */
[----:B------:R-:W-:-:S01]  /*1a810*/  FFMA.FTZ R69, R90, UR52, -R97 ;  /* 0x000000345a457c23 */ /* 0x000fc20008010861 */
[----:B------:R-:W-:Y:S02]  /*1a820*/  MUFU.EX2 R38, R38 ;  /* 0x0000002600267308 */ /* 0x000fe40000000800 */
[----:B0-----:R-:W-:Y:S01]  /*1a830*/  FMNMX.FTZ R72, R101, R64, !PT ;  /* 0x0000004065487209 */ /* 0x001fe20007810000 */
[----:B------:R-:W-:Y:S01]  /*1a840*/  FFMA.FTZ R64, R91, UR52, -R97 ;  /* 0x000000345b407c23 */ /* 0x000fe20008010861 */
[----:B------:R-:W-:-:S03]  /*1a850*/  MOV R91, UR38 ;  /* 0x00000026005b7c02 */ /* 0x000fc60008000f00 */
[----:B-1----:R-:W0:Y:S01]  /*1a860*/  SHFL.BFLY PT, R73, R72, 0x2, 0x1f ;  /* 0x0c401f0048497f89 */ /* 0x002e2200000e0000 */
[----:B------:R-:W1:Y:S01]  /*1a870*/  MUFU.EX2 R43, R43 ;  /* 0x0000002b002b7308 */ /* 0x000e620000000800 */
[----:B--2---:R-:W-:-:S07]  /*1a880*/  F2FP.SATFINITE.E4M3.F32.PACK_AB_MERGE_C R182, R65, R60, RZ ;  /* 0x0000003c41b6723e */ /* 0x004fce00048070ff */
[----:B------:R-:W-:Y:S08]  /*1a890*/  MUFU.EX2 R36, R36 ;  /* 0x0000002400247308 */ /* 0x000ff00000000800 */
[----:B------:R-:W-:Y:S01]  /*1a8a0*/  MUFU.EX2 R42, R42 ;  /* 0x0000002a002a7308 */ /* 0x000fe20000000800 */
[----:B-1----:R-:W-:-:S04]  /*1a8b0*/  F2FP.SATFINITE.E4M3.F32.PACK_AB_MERGE_C R178, R43, R38, RZ ;  /* 0x000000262bb2723e */ /* 0x002fc800048070ff */
[----:B------:R-:W-:Y:S02]  /*1a8c0*/  F2FP.SATFINITE.E4M3.F32.PACK_AB_MERGE_C R178, R35, R32, R178 ;  /* 0x0000002023b2723e */ /* 0x000fe400048070b2 */
[----:B0-----:R-:W-:Y:S01]  /*1a8d0*/  FMNMX.FTZ R77, R72, R73, !PT ;  /* 0x00000049484d7209 */ /* 0x001fe20007810000 */
[--C-:B------:R-:W-:Y:S01]  /*1a8e0*/  FFMA.FTZ R72, R96, UR52, -R97.reuse ;  /* 0x0000003460487c23 */ /* 0x100fe20008010861 */
[----:B------:R-:W0:Y:S03]  /*1a8f0*/  MUFU.EX2 R61, R61 ;  /* 0x0000003d003d7308 */ /* 0x000e260000000800 */
[----:B------:R-:W1:Y:S05]  /*1a900*/  SHFL.BFLY PT, R90, R77, 0x1, 0x1f ;  /* 0x0c201f004d5a7f89 */ /* 0x000e6a00000e0000 */
[----:B------:R2:W-:Y:S08]  /*1a910*/  MUFU.EX2 R40, R68 ;  /* 0x0000004400287308 */ /* 0x0005f00000000800 */
[----:B------:R-:W3:Y:S01]  /*1a920*/  MUFU.EX2 R41, R41 ;  /* 0x0000002900297308 */ /* 0x000ee20000000800 */
[----:B0-----:R-:W-:Y:S01]  /*1a930*/  F2FP.SATFINITE.E4M3.F32.PACK_AB_MERGE_C R180, R61, R42, RZ ;  /* 0x0000002a3db4723e */ /* 0x001fe200048070ff */
[----:B--2---:R-:W-:-:S03]  /*1a940*/  FFMA.FTZ R68, R93, UR52, -R97 ;  /* 0x000000345d447c23 */ /* 0x004fc60008010861 */
[----:B------:R-:W-:-:S03]  /*1a950*/  F2FP.SATFINITE.E4M3.F32.PACK_AB_MERGE_C R180, R39, R36, R180 ;  /* 0x0000002427b4723e */ /* 0x000fc600048070b4 */
[----:B------:R-:W-:Y:S01]  /*1a960*/  MUFU.EX2 R44, R44 ;  /* 0x0000002c002c7308 */ /* 0x000fe20000000800 */
[----:B-1----:R-:W-:Y:S01]  /*1a970*/  FMNMX.FTZ R90, R77, R90, !PT ;  /* 0x0000005a4d5a7209 */ /* 0x002fe20007810000 */
[----:B------:R-:W-:-:S03]  /*1a980*/  FFMA.FTZ R77, R95, UR52, -R97 ;  /* 0x000000345f4d7c23 */ /* 0x000fc60008010861 */
[C---:B------:R-:W-:Y:S01]  /*1a990*/  FSETP.NEU.FTZ.AND P1, PT, R90.reuse, -INF , PT ;  /* 0xff8000005a00780b */ /* 0x040fe20003f3d000 */
[----:B------:R-:W-:-:S02]  /*1a9a0*/  FFMA.FTZ R82, R90, R79, -8 ;  /* 0xc10000005a527423 */ /* 0x000fc4000001004f */
[----:B------:R-:W-:Y:S01]  /*1a9b0*/  MUFU.EX2 R45, R45 ;  /* 0x0000002d002d7308 */ /* 0x000fe20000000800 */
[----:B------:R-:W-:-:S01]  /*1a9c0*/  FFMA.FTZ R79, R98, UR52, -R97 ;  /* 0x00000034624f7c23 */ /* 0x000fc20008010861 */
[----:B---3--:R-:W-:Y:S02]  /*1a9d0*/  F2FP.SATFINITE.E4M3.F32.PACK_AB_MERGE_C R182, R41, R40, R182 ;  /* 0x0000002829b6723e */ /* 0x008fe400048070b6 */
[----:B------:R-:W-:-:S04]  /*1a9e0*/  FSEL R82, R82, RZ, P1 ;  /* 0x000000ff52527208 */ /* 0x000fc80000800000 */
        /* <DEDUP_REMOVED lines=14> */
[----:B------:R-:W-:Y:S01]  /*1aad0*/  FFMA.FTZ R76, R80, UR52, -R82 ;  /* 0x00000034504c7c23 */ /* 0x000fe20008010852 */
[----:B------:R-:W-:-:S01]  /*1aae0*/  FADD.FTZ R75, R3, R4 ;  /* 0x00000004034b7221 */ /* 0x000fc20000010000 */
[----:B------:R-:W0:Y:S01]  /*1aaf0*/  MUFU.EX2 R6, R6 ;  /* 0x0000000600067308 */ /* 0x000e220000000800 */
[----:B------:R-:W-:-:S01]  /*1ab00*/  FFMA.FTZ R80, R88, UR52, -R82 ;  /* 0x0000003458507c23 */ /* 0x000fc20008010852 */
[--C-:B------:R-:W-:Y:S01]  /*1ab10*/  FFMA.FTZ R94, R21, UR52, -R82.reuse ;  /* 0x00000034155e7c23 */ /* 0x100fe20008010852 */
[----:B------:R-:W-:-:S01]  /*1ab20*/  FFMA.FTZ R13, R27, UR52, -R82 ;  /* 0x000000341b0d7c23 */ /* 0x000fc20008010852 */
[----:B------:R-:W-:Y:S01]  /*1ab30*/  FFMA.FTZ R27, R62, UR52, -R82 ;  /* 0x000000343e1b7c23 */ /* 0x000fe20008010852 */
[----:B------:R-:W-:-:S01]  /*1ab40*/  FADD.FTZ R96, R8, R75 ;  /* 0x0000004b08607221 */ /* 0x000fc20000010000 */
[--C-:B------:R-:W-:Y:S01]  /*1ab50*/  FFMA.FTZ R62, R63, UR52, -R82.reuse ;  /* 0x000000343f3e7c23 */ /* 0x100fe20008010852 */
[----:B------:R-:W-:-:S01]  /*1ab60*/  FFMA.FTZ R21, R85, UR52, -R82 ;  /* 0x0000003455157c23 */ /* 0x000fc20008010852 */
[----:B------:R-:W1:Y:S01]  /*1ab70*/  MUFU.EX2 R83, R83 ;  /* 0x0000005300537308 */ /* 0x000e620000000800 */
[----:B------:R-:W-:-:S01]  /*1ab80*/  FFMA.FTZ R63, R70, UR52, -R82 ;  /* 0x00000034463f7c23 */ /* 0x000fc20008010852 */
[--C-:B------:R-:W-:Y:S01]  /*1ab90*/  FFMA.FTZ R85, R89, UR52, -R82.reuse ;  /* 0x0000003459557c23 */ /* 0x100fe20008010852 */
[----:B------:R-:W-:-:S01]  /*1aba0*/  FFMA.FTZ R70, R74, UR52, -R82 ;  /* 0x000000344a467c23 */ /* 0x000fc20008010852 */
[----:B------:R-:W-:-:S02]  /*1abb0*/  VIADD R74, R0, 0x29840 ;  /* 0x00029840004a7836 */ /* 0x000fc40000000000 */
[----:B------:R-:W-:-:S01]  /*1abc0*/  FADD.FTZ R89, R11, R96 ;  /* 0x000000600b597221 */ /* 0x000fc20000010000 */
[--C-:B------:R-:W-:Y:S01]  /*1abd0*/  FFMA.FTZ R0, R46, UR52, -R82.reuse ;  /* 0x000000342e007c23 */ /* 0x100fe20008010852 */
[----:B------:R-:W-:-:S01]  /*1abe0*/  FFMA.FTZ R81, R81, UR52, -R82 ;  /* 0x0000003451517c23 */ /* 0x000fc20008010852 */
[----:B------:R-:W2:Y:S01]  /*1abf0*/  MUFU.EX2 R86, R86 ;  /* 0x0000005600567308 */ /* 0x000ea20000000800 */
[----:B0-----:R-:W-:-:S01]  /*1ac00*/  FADD.FTZ R88, R5, R6 ;  /* 0x0000000605587221 */ /* 0x001fc20000010000 */
[----:B------:R-:W-:Y:S01]  /*1ac10*/  PRMT R74, R91, 0x654, R74 ;  /* 0x000006545b4a7816 */ /* 0x000fe2000000004a */
[----:B------:R-:W-:-:S01]  /*1ac20*/  FFMA.FTZ R67, R67, UR52, -R82 ;  /* 0x0000003443437c23 */ /* 0x000fc20008010852 */
[--C-:B------:R-:W-:Y:S01]  /*1ac30*/  FFMA.FTZ R51, R51, UR52, -R82.reuse ;  /* 0x0000003433337c23 */ /* 0x100fe20008010852 */
[----:B------:R-:W-:-:S01]  /*1ac40*/  FFMA.FTZ R47, R47, UR52, -R82 ;  /* 0x000000342f2f7c23 */ /* 0x000fc20008010852 */
[----:B------:R0:W-:Y:S01]  /*1ac50*/  SYNCS.ARRIVE.TRANS64.RED.A1T0 RZ, [R74+URZ], RZ ;  /* 0x000000ff4aff79a7 */ /* 0x0001e2000810043f */
[----:B------:R-:W-:-:S01]  /*1ac60*/  FFMA.FTZ R49, R49, UR52, -R82 ;  /* 0x0000003431317c23 */ /* 0x000fc20008010852 */
[----:B------:R-:W3:Y:S01]  /*1ac70*/  MUFU.EX2 R7, R7 ;  /* 0x0000000700077308 */ /* 0x000ee20000000800 */
[----:B-1----:R-:W-:-:S01]  /*1ac80*/  FADD.FTZ R75, R83, R88 ;  /* 0x00000058534b7221 */ /* 0x002fc20000010000 */
[----:B------:R-:W-:Y:S01]  /*1ac90*/  FADD.FTZ R88, R14, R89 ;  /* 0x000000590e587221 */ /* 0x000fe20000010000 */
[----:B------:R-:W-:-:S01]  /*1aca0*/  FFMA.FTZ R50, R50, UR52, -R82 ;  /* 0x0000003432327c23 */ /* 0x000fc20008010852 */
[--C-:B------:R-:W-:Y:S01]  /*1acb0*/  FFMA.FTZ R55, R55, UR52, -R82.reuse ;  /* 0x0000003437377c23 */ /* 0x100fe20008010852 */
[----:B------:R-:W-:-:S01]  /*1acc0*/  FFMA.FTZ R54, R54, UR52, -R82 ;  /* 0x0000003436367c23 */ /* 0x000fc20008010852 */
[----:B------:R-:W-:Y:S01]  /*1acd0*/  FADD.FTZ R89, R15, R88 ;  /* 0x000000580f597221 */ /* 0x000fe20000010000 */
[----:B------:R-:W-:-:S01]  /*1ace0*/  FFMA.FTZ R30, R30, UR52, -R82 ;  /* 0x000000341e1e7c23 */ /* 0x000fc20008010852 */
[----:B------:R-:W0:Y:S01]  /*1acf0*/  MUFU.EX2 R10, R10 ;  /* 0x0000000a000a7308 */ /* 0x000e220000000800 */
[----:B--2---:R-:W-:-:S01]  /*1ad00*/  FADD.FTZ R46, R86, R75 ;  /* 0x0000004b562e7221 */ /* 0x004fc20000010000 */
[----:B------:R-:W-:Y:S01]  /*1ad10*/  FADD.FTZ R88, R26, R89 ;  /* 0x000000591a587221 */ /* 0x000fe20000010000 */
[----:B------:R-:W-:-:S01]  /*1ad20*/  FFMA.FTZ R103, R103, UR52, -R82 ;  /* 0x0000003467677c23 */ /* 0x000fc20008010852 */
[----:B------:R-:W-:Y:S01]  /*1ad30*/  F2FP.SATFINITE.E4M3.F32.PACK_AB_MERGE_C R173, R86, R83, RZ ;  /* 0x0000005356ad723e */ /* 0x000fe200048070ff */
[----:B------:R-:W-:-:S01]  /*1ad40*/  FFMA.FTZ R102, R102, UR52, -R82 ;  /* 0x0000003466667c23 */ /* 0x000fc20008010852 */
[----:B------:R-:W-:Y:S01]  /*1ad50*/  FADD.FTZ R89, R31, R88 ;  /* 0x000000581f597221 */ /* 0x000fe20000010000 */
[----:B------:R-:W-:-:S01]  /*1ad60*/  FFMA.FTZ R104, R104, UR52, -R82 ;  /* 0x0000003468687c23 */ /* 0x000fc20008010852 */
[----:B------:R-:W1:Y:S01]  /*1ad70*/  MUFU.EX2 R87, R87 ;  /* 0x0000005700577308 */ /* 0x000e620000000800 */
[----:B---3--:R-:W-:-:S01]  /*1ad80*/  FADD.FTZ R75, R7, R46 ;  /* 0x0000002e074b7221 */ /* 0x008fc20000010000 */
[----:B------:R-:W-:Y:S01]  /*1ad90*/  FFMA.FTZ R46, R48, UR52, -R82 ;  /* 0x00000034302e7c23 */ /* 0x000fe20008010852 */
[----:B------:R-:W-:-:S01]  /*1ada0*/  FADD.FTZ R48, R24, R89 ;  /* 0x0000005918307221 */ /* 0x000fc20000010000 */
[----:B------:R-:W-:Y:S01]  /*1adb0*/  F2FP.SATFINITE.E4M3.F32.PACK_AB_MERGE_C R173, R6, R5, R173 ;  /* 0x0000000506ad723e */ /* 0x000fe200048070ad */
[----:B------:R-:W-:-:S01]  /*1adc0*/  FFMA.FTZ R99, R99, UR52, -R82 ;  /* 0x0000003463637c23 */ /* 0x000fc20008010852 */
[----:B------:R-:W-:Y:S01]  /*1add0*/  IMAD.MOV.U32 R24, RZ, RZ, R25 ;  /* 0x000000ffff187224 */ /* 0x000fe200078e0019 */
[----:B------:R-:W-:Y:S01]  /*1ade0*/  MOV R86, R25 ;  /* 0x0000001900567202 */ /* 0x000fe20000000f00 */
[----:B------:R-:W2:Y:S01]  /*1adf0*/  MUFU.EX2 R94, R94 ;  /* 0x0000005e005e7308 */ /* 0x000ea20000000800 */
[----:B0-----:R-:W-:-:S01]  /*1ae00*/  FADD.FTZ R74, R10, R75 ;  /* 0x0000004b0a4a7221 */ /* 0x001fc20000010000 */
[----:B------:R-:W-:-:S06]  /*1ae10*/  IMAD.MOV.U32 R83, RZ, RZ, R25 ;  /* 0x000000ffff537224 */ /* 0x000fcc00078e0019 */
[----:B------:R-:W0:Y:S01]  /*1ae20*/  MUFU.EX2 R12, R12 ;  /* 0x0000000c000c7308 */ /* 0x000e220000000800 */
[----:B-1----:R-:W-:-:S07]  /*1ae30*/  FADD.FTZ R75, R87, R74 ;  /* 0x0000004a574b7221 */ /* 0x002fce0000010000 */
[----:B------:R-:W1:Y:S01]  /*1ae40*/  MUFU.EX2 R13, R13 ;  /* 0x0000000d000d7308 */ /* 0x000e620000000800 */
[----:B--2---:R-:W-:-:S01]  /*1ae50*/  FADD.FTZ R75, R94, R75 ;  /* 0x0000004b5e4b7221 */ /* 0x004fc20000010000 */
[----:B------:R-:W-:Y:S01]  /*1ae60*/  F2FP.SATFINITE.E4M3.F32.PACK_AB_MERGE_C R175, R94, R87, RZ ;  /* 0x000000575eaf723e */ /* 0x000fe200048070ff */
[----:B------:R-:W-:-:S03]  /*1ae70*/  IMAD.MOV.U32 R87, RZ, RZ, R25 ;  /* 0x000000ffff577224 */ /* 0x000fc600078e0019 */
[----:B------:R-:W-:Y:S02]  /*1ae80*/  F2FP.SATFINITE.E4M3.F32.PACK_AB_MERGE_C R175, R10, R7, R175 ;  /* 0x000000070aaf723e */ /* 0x000fe400048070af */
[----:B------:R-:W2:Y:S01]  /*1ae90*/  MUFU.EX2 R76, R76 ;  /* 0x0000004c004c7308 */ /* 0x000ea20000000800 */
[----:B0-----:R-:W-:-:S01]  /*1aea0*/  FADD.FTZ R74, R12, R75 ;  /* 0x0000004b0c4a7221 */ /* 0x001fc20000010000 */
[----:B------:R-:W-:Y:S01]  /*1aeb0*/  FADD.FTZ R75, R33, R48 ;  /* 0x00000030214b7221 */ /* 0x000fe20000010000 */
[----:B------:R-:W-:-:S01]  /*1aec0*/  FFMA.FTZ R48, R29, UR52, -R82 ;  /* 0x000000341d307c23 */ /* 0x000fc20008010852 */
[----:B------:R-:W-:Y:S02]  /*1aed0*/  IMAD.MOV.U32 R33, RZ, RZ, R25 ;  /* 0x000000ffff217224 */ /* 0x000fe400078e0019 */
[----:B------:R-:W-:-:S02]  /*1aee0*/  FADD.FTZ R88, R34, R75 ;  /* 0x0000004b22587221 */ /* 0x000fc40000010000 */
[----:B------:R-:W0:Y:S01]  /*1aef0*/  MUFU.EX2 R81, R81 ;  /* 0x0000005100517308 */ /* 0x000e220000000800 */
[----:B-1----:R-:W-:-:S01]  /*1af00*/  FADD.FTZ R89, R13, R74 ;  /* 0x0000004a0d597221 */ /* 0x002fc20000010000 */
[----:B------:R-:W-:Y:S01]  /*1af10*/  FADD.FTZ R29, R37, R88 ;  /* 0x00000058251d7221 */ /* 0x000fe20000010000 */
[----:B------:R-:W-:-:S01]  /*1af20*/  FFMA.FTZ R74, R28, UR52, -R82 ;  /* 0x000000341c4a7c23 */ /* 0x000fc20008010852 */
[----:B------:R-:W-:-:S02]  /*1af30*/  FFMA.FTZ R82, R101, UR52, -R82 ;  /* 0x0000003465527c23 */ /* 0x000fc40008010852 */
[----:B------:R-:W-:-:S01]  /*1af40*/  FADD.FTZ R88, R32, R29 ;  /* 0x0000001d20587221 */ /* 0x000fc20000010000 */
[----:B------:R-:W-:Y:S01]  /*1af50*/  IMAD.MOV.U32 R32, RZ, RZ, R25 ;  /* 0x000000ffff207224 */ /* 0x000fe200078e0019 */
[----:B------:R-:W1:Y:S01]  /*1af60*/  MUFU.EX2 R20, R20 ;  /* 0x0000001400147308 */ /* 0x000e620000000800 */
[----:B--2---:R-:W-:-:S07]  /*1af70*/  FADD.FTZ R96, R76, R89 ;  /* 0x000000594c607221 */ /* 0x004fce0000010000 */
[----:B------:R-:W2:Y:S01]  /*1af80*/  MUFU.EX2 R21, R21 ;  /* 0x0000001500157308 */ /* 0x000ea20000000800 */
[----:B0-----:R-:W-:-:S01]  /*1af90*/  FADD.FTZ R75, R81, R96 ;  /* 0x00000060514b7221 */ /* 0x001fc20000010000 */
[----:B------:R-:W-:Y:S01]  /*1afa0*/  F2FP.SATFINITE.E4M3.F32.PACK_AB_MERGE_C R76, R81, R76, RZ ;  /* 0x0000004c514c723e */ /* 0x000fe200048070ff */
[----:B------:R-:W-:-:S03]  /*1afb0*/  IMAD.MOV.U32 R81, RZ, RZ, R25 ;  /* 0x000000ffff517224 */ /* 0x000fc600078e0019 */
[----:B------:R-:W-:Y:S01]  /*1afc0*/  F2FP.SATFINITE.E4M3.F32.PACK_AB_MERGE_C R177, R13, R12, R76 ;  /* 0x0000000c0db1723e */ /* 0x000fe2000480704c */
[----:B------:R-:W-:Y:S01]  /*1afd0*/  IMAD.MOV.U32 R76, RZ, RZ, R25 ;  /* 0x000000ffff4c7224 */ /* 0x000fe200078e0019 */
[----:B------:R-:W0:Y:S01]  /*1afe0*/  MUFU.EX2 R80, R80 ;  /* 0x0000005000507308 */ /* 0x000e220000000800 */
[----:B-1----:R-:W-:-:S01]  /*1aff0*/  FADD.FTZ R96, R20, R75 ;  /* 0x0000004b14607221 */ /* 0x002fc20000010000 */
[----:B------:R-:W-:Y:S01]  /*1b000*/  FADD.FTZ R75, R35, R88 ;  /* 0x00000058234b7221 */ /* 0x000fe20000010000 */
[----:B------:R-:W-:-:S03]  /*1b010*/  IMAD.MOV.U32 R35, RZ, RZ, R25 ;  /* 0x000000ffff237224 */ /* 0x000fc600078e0019 */
[----:B------:R-:W-:Y:S01]  /*1b020*/  FADD.FTZ R88, R38, R75 ;  /* 0x0000004b26587221 */ /* 0x000fe20000010000 */
[----:B------:R-:W-:Y:S01]  /*1b030*/  MOV R38, R25 ;  /* 0x0000001900267202 */ /* 0x000fe20000000f00 */
[----:B------:R-:W1:Y:S01]  /*1b040*/  MUFU.EX2 R85, R85 ;  /* 0x0000005500557308 */ /* 0x000e620000000800 */
[----:B--2---:R-:W-:-:S01]  /*1b050*/  FADD.FTZ R89, R21, R96 ;  /* 0x0000006015597221 */ /* 0x004fc20000010000 */
[----:B------:R-:W-:-:S06]  /*1b060*/  IMAD.MOV.U32 R75, RZ, RZ, R25 ;  /* 0x000000ffff4b7224 */ /* 0x000fcc00078e0019 */
[----:B------:R-:W2:Y:S01]  /*1b070*/  MUFU.EX2 R27, R27 ;  /* 0x0000001b001b7308 */ /* 0x000ea20000000800 */
[----:B0-----:R-:W-:-:S07]  /*1b080*/  FADD.FTZ R96, R80, R89 ;  /* 0x0000005950607221 */ /* 0x001fce0000010000 */
[----:B------:R-:W0:Y:S01]  /*1b090*/  MUFU.EX2 R62, R62 ;  /* 0x0000003e003e7308 */ /* 0x000e220000000800 */
[----:B-1----:R-:W-:-:S01]  /*1b0a0*/  FADD.FTZ R96, R85, R96 ;  /* 0x0000006055607221 */ /* 0x002fc20000010000 */
[----:B------:R-:W-:Y:S01]  /*1b0b0*/  F2FP.SATFINITE.E4M3.F32.PACK_AB_MERGE_C R80, R85, R80, RZ ;  /* 0x000000505550723e */ /* 0x000fe200048070ff */
[----:B------:R-:W-:-:S03]  /*1b0c0*/  IMAD.MOV.U32 R85, RZ, RZ, R25 ;  /* 0x000000ffff557224 */ /* 0x000fc600078e0019 */
[----:B------:R-:W-:Y:S01]  /*1b0d0*/  F2FP.SATFINITE.E4M3.F32.PACK_AB_MERGE_C R179, R21, R20, R80 ;  /* 0x0000001415b3723e */ /* 0x000fe20004807050 */
[----:B------:R-:W-:Y:S01]  /*1b0e0*/  IMAD.MOV.U32 R80, RZ, RZ, R25 ;  /* 0x000000ffff507224 */ /* 0x000fe200078e0019 */
[----:B------:R-:W1:Y:S01]  /*1b0f0*/  MUFU.EX2 R84, R84 ;  /* 0x0000005400547308 */ /* 0x000e620000000800 */
[----:B--2---:R-:W-:-:S07]  /*1b100*/  FADD.FTZ R11, R27, R96 ;  /* 0x000000601b0b7221 */ /* 0x004fce0000010000 */
[----:B------:R2:W-:Y:S01]  /*1b110*/  MUFU.EX2 R28, R51 ;  /* 0x00000033001c7308 */ /* 0x0005e20000000800 */
[----:B0-----:R-:W-:-:S07]  /*1b120*/  FADD.FTZ R11, R62, R11 ;  /* 0x0000000b3e0b7221 */ /* 0x001fce0000010000 */
[----:B------:R-:W0:Y:S01]  /*1b130*/  MUFU.EX2 R67, R67 ;  /* 0x0000004300437308 */ /* 0x000e220000000800 */
[----:B--2---:R-:W-:-:S01]  /*1b140*/  FADD.FTZ R51, R43, R88 ;  /* 0x000000582b337221 */ /* 0x004fc20000010000 */
[----:B-1----:R-:W-:Y:S01]  /*1b150*/  FADD.FTZ R26, R84, R11 ;  /* 0x0000000b541a7221 */ /* 0x002fe20000010000 */
[----:B------:R-:W-:Y:S02]  /*1b160*/  IMAD.MOV.U32 R43, RZ, RZ, R25 ;  /* 0x000000ffff2b7224 */ /* 0x000fe400078e0019 */
[----:B------:R-:W-:Y:S01]  /*1b170*/  FADD.FTZ R8, R36, R51 ;  /* 0x0000003324087221 */ /* 0x000fe20000010000 */
[----:B------:R-:W-:Y:S02]  /*1b180*/  IMAD.MOV.U32 R36, RZ, RZ, R25 ;  /* 0x000000ffff247224 */ /* 0x000fe400078e0019 */
[----:B------:R-:W1:Y:S01]  /*1b190*/  MUFU.EX2 R63, R63 ;  /* 0x0000003f003f7308 */ /* 0x000e620000000800 */
[----:B------:R-:W-:-:S01]  /*1b1a0*/  FADD.FTZ R31, R39, R8 ;  /* 0x00000008271f7221 */ /* 0x000fc20000010000 */
[----:B------:R-:W-:-:S02]  /*1b1b0*/  IMAD.MOV.U32 R39, RZ, RZ, R25 ;  /* 0x000000ffff277224 */ /* 0x000fc400078e0019 */
[----:B------:R-:W-:Y:S02]  /*1b1c0*/  IMAD.MOV.U32 R51, RZ, RZ, R25 ;  /* 0x000000ffff337224 */ /* 0x000fe400078e0019 */
[----:B------:R-:W-:Y:S01]  /*1b1d0*/  FADD.FTZ R8, R42, R31 ;  /* 0x0000001f2a087221 */ /* 0x000fe20000010000 */
[----:B------:R-:W-:Y:S01]  /*1b1e0*/  MOV R42, R25 ;  /* 0x00000019002a7202 */ /* 0x000fe20000000f00 */
[----:B------:R-:W2:Y:S02]  /*1b1f0*/  MUFU.EX2 R66, R66 ;  /* 0x0000004200427308 */ /* 0x000ea40000000800 */
[----:B------:R-:W-:-:S01]  /*1b200*/  FADD.FTZ R61, R61, R8 ;  /* 0x000000083d3d7221 */ /* 0x000fc20000010000 */
[C---:B0-----:R-:W-:Y:S01]  /*1b210*/  FADD.FTZ R26, R67.reuse, R26 ;  /* 0x0000001a431a7221 */ /* 0x041fe20000010000 */
[----:B------:R-:W-:Y:S01]  /*1b220*/  F2FP.SATFINITE.E4M3.F32.PACK_AB_MERGE_C R67, R67, R84, RZ ;  /* 0x000000544343723e */ /* 0x000fe200048070ff */
[----:B------:R-:W-:Y:S02]  /*1b230*/  IMAD.MOV.U32 R84, RZ, RZ, R25 ;  /* 0x000000ffff547224 */ /* 0x000fe400078e0019 */
[----:B------:R-:W-:-:S01]  /*1b240*/  FADD.FTZ R34, R40, R61 ;  /* 0x0000003d28227221 */ /* 0x000fc20000010000 */
[----:B------:R-:W-:Y:S01]  /*1b250*/  IMAD.MOV.U32 R40, RZ, RZ, R25 ;  /* 0x000000ffff287224 */ /* 0x000fe200078e0019 */
[----:B------:R-:W-:Y:S01]  /*1b260*/  F2FP.SATFINITE.E4M3.F32.PACK_AB_MERGE_C R181, R62, R27, R67 ;  /* 0x0000001b3eb5723e */ /* 0x000fe20004807043 */
[----:B------:R-:W0:Y:S01]  /*1b270*/  MUFU.EX2 R70, R70 ;  /* 0x0000004600467308 */ /* 0x000e220000000800 */
[----:B-1----:R-:W-:-:S01]  /*1b280*/  FADD.FTZ R11, R63, R26 ;  /* 0x0000001a3f0b7221 */ /* 0x002fc20000010000 */
[----:B------:R-:W-:Y:S01]  /*1b290*/  FADD.FTZ R31, R41, R34 ;  /* 0x00000022291f7221 */ /* 0x000fe20000010000 */
[--C-:B------:R-:W-:Y:S01]  /*1b2a0*/  IMAD.MOV.U32 R27, RZ, RZ, R25.reuse ;  /* 0x000000ffff1b7224 */ /* 0x100fe200078e0019 */
[----:B------:R-:W-:Y:S01]  /*1b2b0*/  MOV R34, R25 ;  /* 0x0000001900227202 */ /* 0x000fe20000000f00 */
[----:B------:R-:W-:-:S02]  /*1b2c0*/  IMAD.MOV.U32 R41, RZ, RZ, R25 ;  /* 0x000000ffff297224 */ /* 0x000fc400078e0019 */
[----:B------:R-:W-:Y:S01]  /*1b2d0*/  FADD.FTZ R26, R60, R31 ;  /* 0x0000001f3c1a7221 */ /* 0x000fe20000010000 */
[----:B------:R-:W-:Y:S01]  /*1b2e0*/  IMAD.MOV.U32 R31, RZ, RZ, R25 ;  /* 0x000000ffff1f7224 */ /* 0x000fe200078e0019 */
[----:B------:R-:W1:Y:S01]  /*1b2f0*/  MUFU.EX2 R71, R71 ;  /* 0x0000004700477308 */ /* 0x000e620000000800 */
[----:B--2---:R-:W-:-:S01]  /*1b300*/  FADD.FTZ R37, R66, R11 ;  /* 0x0000000b42257221 */ /* 0x004fc20000010000 */
[----:B------:R-:W-:Y:S01]  /*1b310*/  FADD.FTZ R65, R65, R26 ;  /* 0x0000001a41417221 */ /* 0x000fe20000010000 */
[-C--:B------:R-:W-:Y:S01]  /*1b320*/  MOV R26, R25.reuse ;  /* 0x00000019001a7202 */ /* 0x080fe20000000f00 */
[--C-:B------:R-:W-:Y:S01]  /*1b330*/  IMAD.MOV.U32 R61, RZ, RZ, R25.reuse ;  /* 0x000000ffff3d7224 */ /* 0x100fe200078e0019 */
[----:B------:R-:W-:Y:S01]  /*1b340*/  MOV R62, R25 ;  /* 0x00000019003e7202 */ /* 0x000fe20000000f00 */
[----:B------:R-:W-:Y:S02]  /*1b350*/  IMAD.MOV.U32 R60, RZ, RZ, R25 ;  /* 0x000000ffff3c7224 */ /* 0x000fe400078e0019 */
[----:B------:R-:W2:Y:S01]  /*1b360*/  MUFU.EX2 R0, R0 ;  /* 0x0000000000007308 */ /* 0x000ea20000000800 */
[----:B0-----:R-:W-:-:S01]  /*1b370*/  FADD.FTZ R4, R70, R37 ;  /* 0x0000002546047221 */ /* 0x001fc20000010000 */
[----:B------:R-:W-:-:S02]  /*1b380*/  IMAD.MOV.U32 R37, RZ, RZ, R25 ;  /* 0x000000ffff257224 */ /* 0x000fc400078e0019 */
[----:B------:R-:W-:-:S04]  /*1b390*/  IMAD.MOV.U32 R67, RZ, RZ, R25 ;  /* 0x000000ffff437224 */ /* 0x000fc800078e0019 */
[----:B------:R-:W0:Y:S01]  /*1b3a0*/  MUFU.EX2 R47, R47 ;  /* 0x0000002f002f7308 */ /* 0x000e220000000800 */
[C---:B-1----:R-:W-:Y:S01]  /*1b3b0*/  F2FP.SATFINITE.E4M3.F32.PACK_AB_MERGE_C R70, R71.reuse, R70, RZ ;  /* 0x000000464746723e */ /* 0x042fe200048070ff */
[----:B------:R-:W-:Y:S01]  /*1b3c0*/  FADD.FTZ R71, R71, R4 ;  /* 0x0000000447477221 */ /* 0x000fe20000010000 */
[----:B------:R-:W-:-:S01]  /*1b3d0*/  FADD.FTZ R4, R44, R65 ;  /* 0x000000412c047221 */ /* 0x000fc20000010000 */
[--C-:B------:R-:W-:Y:S01]  /*1b3e0*/  IMAD.MOV.U32 R65, RZ, RZ, R25.reuse ;  /* 0x000000ffff417224 */ /* 0x100fe200078e0019 */
[----:B------:R-:W-:Y:S01]  /*1b3f0*/  F2FP.SATFINITE.E4M3.F32.PACK_AB_MERGE_C R183, R66, R63, R70 ;  /* 0x0000003f42b7723e */ /* 0x000fe20004807046 */
[----:B------:R-:W-:Y:S02]  /*1b400*/  IMAD.MOV.U32 R63, RZ, RZ, R25 ;  /* 0x000000ffff3f7224 */ /* 0x000fe400078e0019 */
[----:B------:R-:W-:-:S01]  /*1b410*/  FADD.FTZ R3, R45, R4 ;  /* 0x000000042d037221 */ /* 0x000fc20000010000 */
[----:B------:R-:W1:Y:S01]  /*1b420*/  MUFU.EX2 R46, R46 ;  /* 0x0000002e002e7308 */ /* 0x000e620000000800 */
[----:B--2---:R-:W-:-:S01]  /*1b430*/  FADD.FTZ R14, R0, R71 ;  /* 0x00000047000e7221 */ /* 0x004fc20000010000 */
[----:B------:R-:W-:Y:S01]  /*1b440*/  MOV R66, R25 ;  /* 0x0000001900427202 */ /* 0x000fe20000000f00 */
[----:B------:R-:W-:-:S01]  /*1b450*/  FADD.FTZ R4, R64, R3 ;  /* 0x0000000340047221 */ /* 0x000fc20000010000 */
[----:B------:R-:W-:Y:S01]  /*1b460*/  IMAD.MOV.U32 R71, RZ, RZ, R25 ;  /* 0x000000ffff477224 */ /* 0x000fe200078e0019 */
[----:B------:R-:W-:-:S03]  /*1b470*/  MOV R70, R25 ;  /* 0x0000001900467202 */ /* 0x000fc60000000f00 */
[----:B------:R-:W2:Y:S01]  /*1b480*/  MUFU.EX2 R69, R69 ;  /* 0x0000004500457308 */ /* 0x000ea20000000800 */
[----:B0-----:R-:W-:-:S07]  /*1b490*/  FADD.FTZ R15, R47, R14 ;  /* 0x0000000e2f0f7221 */ /* 0x001fce0000010000 */
[----:B------:R-:W0:Y:S01]  /*1b4a0*/  MUFU.EX2 R49, R49 ;  /* 0x0000003100317308 */ /* 0x000e220000000800 */
[----:B-1----:R-:W-:-:S07]  /*1b4b0*/  FADD.FTZ R14, R46, R15 ;  /* 0x0000000f2e0e7221 */ /* 0x002fce0000010000 */
[----:B------:R-:W1:Y:S01]  /*1b4c0*/  MUFU.EX2 R52, R52 ;  /* 0x0000003400347308 */ /* 0x000e620000000800 */
[C---:B--2---:R-:W-:Y:S01]  /*1b4d0*/  F2FP.SATFINITE.E4M3.F32.PACK_AB_MERGE_C R184, R69.reuse, R64, RZ ;  /* 0x0000004045b8723e */ /* 0x044fe200048070ff */
[----:B------:R-:W-:Y:S01]  /*1b4e0*/  FADD.FTZ R69, R69, R4 ;  /* 0x0000000445457221 */ /* 0x000fe20000010000 */
[--C-:B------:R-:W-:Y:S02]  /*1b4f0*/  IMAD.MOV.U32 R64, RZ, RZ, R25.reuse ;  /* 0x000000ffff407224 */ /* 0x100fe400078e0019 */
[----:B------:R-:W-:Y:S01]  /*1b500*/  F2FP.SATFINITE.E4M3.F32.PACK_AB_MERGE_C R184, R45, R44, R184 ;  /* 0x0000002c2db8723e */ /* 0x000fe200048070b8 */
[--C-:B------:R-:W-:Y:S02]  /*1b510*/  IMAD.MOV.U32 R45, RZ, RZ, R25.reuse ;  /* 0x000000ffff2d7224 */ /* 0x100fe400078e0019 */
[----:B------:R-:W2:Y:S01]  /*1b520*/  MUFU.EX2 R53, R53 ;  /* 0x0000003500357308 */ /* 0x000ea20000000800 */
[C---:B0-----:R-:W-:Y:S01]  /*1b530*/  F2FP.SATFINITE.E4M3.F32.PACK_AB_MERGE_C R46, R49.reuse, R46, RZ ;  /* 0x0000002e312e723e */ /* 0x041fe200048070ff */
[----:B------:R-:W-:Y:S01]  /*1b540*/  FADD.FTZ R49, R49, R14 ;  /* 0x0000000e31317221 */ /* 0x000fe20000010000 */
[----:B------:R-:W-:-:S02]  /*1b550*/  IMAD.MOV.U32 R44, RZ, RZ, R25 ;  /* 0x000000ffff2c7224 */ /* 0x000fc400078e0019 */
[----:B------:R-:W-:Y:S01]  /*1b560*/  F2FP.SATFINITE.E4M3.F32.PACK_AB_MERGE_C R185, R47, R0, R46 ;  /* 0x000000002fb9723e */ /* 0x000fe2000480702e */
[----:B------:R-:W-:-:S01]  /*1b570*/  FADD.FTZ R14, R28, R49 ;  /* 0x000000311c0e7221 */ /* 0x000fc20000010000 */
[----:B------:R-:W-:Y:S01]  /*1b580*/  IMAD.MOV.U32 R47, RZ, RZ, R25 ;  /* 0x000000ffff2f7224 */ /* 0x000fe200078e0019 */
[----:B------:R0:W3:Y:S01]  /*1b590*/  MUFU.EX2 R29, R50 ;  /* 0x00000032001d7308 */ /* 0x0000e20000000800 */
[----:B-1----:R-:W-:-:S01]  /*1b5a0*/  FADD.FTZ R4, R52, R69 ;  /* 0x0000004534047221 */ /* 0x002fc20000010000 */
[----:B------:R-:W-:Y:S01]  /*1b5b0*/  MOV R46, R25 ;  /* 0x00000019002e7202 */ /* 0x000fe20000000f00 */
[--C-:B------:R-:W-:Y:S02]  /*1b5c0*/  IMAD.MOV.U32 R49, RZ, RZ, R25.reuse ;  /* 0x000000ffff317224 */ /* 0x100fe400078e0019 */
[----:B------:R-:W-:-:S03]  /*1b5d0*/  IMAD.MOV.U32 R69, RZ, RZ, R25 ;  /* 0x000000ffff457224 */ /* 0x000fc600078e0019 */
[----:B------:R-:W-:Y:S01]  /*1b5e0*/  MUFU.EX2 R68, R68 ;  /* 0x0000004400447308 */ /* 0x000fe20000000800 */
[----:B--2---:R-:W-:-:S01]  /*1b5f0*/  FADD.FTZ R3, R53, R4 ;  /* 0x0000000435037221 */ /* 0x004fc20000010000 */
[----:B0-----:R-:W-:-:S06]  /*1b600*/  MOV R50, R25 ;  /* 0x0000001900327202 */ /* 0x001fcc0000000f00 */
[----:B------:R0:W1:Y:S01]  /*1b610*/  MUFU.EX2 R73, R78 ;  /* 0x0000004e00497308 */ /* 0x0000620000000800 */
[----:B---3--:R-:W-:-:S07]  /*1b620*/  FADD.FTZ R14, R29, R14 ;  /* 0x0000000e1d0e7221 */ /* 0x008fce0000010000 */
[----:B------:R-:W2:Y:S01]  /*1b630*/  MUFU.EX2 R55, R55 ;  /* 0x0000003700377308 */ /* 0x000ea20000000800 */
[----:B0-----:R-:W-:-:S07]  /*1b640*/  FFMA.FTZ R78, R100, UR52, -R97 ;  /* 0x00000034644e7c23 */ /* 0x001fce0008010861 */
[----:B------:R-:W0:Y:S01]  /*1b650*/  MUFU.EX2 R54, R54 ;  /* 0x0000003600367308 */ /* 0x000e220000000800 */
[----:B-1----:R-:W-:Y:S01]  /*1b660*/  F2FP.SATFINITE.E4M3.F32.PACK_AB_MERGE_C R186, R73, R68, RZ ;  /* 0x0000004449ba723e */ /* 0x002fe200048070ff */
[----:B------:R-:W-:-:S03]  /*1b670*/  FADD.FTZ R68, R68, R3 ;  /* 0x0000000344447221 */ /* 0x000fc60000010000 */
[----:B------:R-:W-:Y:S01]  /*1b680*/  F2FP.SATFINITE.E4M3.F32.PACK_AB_MERGE_C R186, R53, R52, R186 ;  /* 0x0000003435ba723e */ /* 0x000fe200048070ba */
[----:B------:R-:W-:-:S01]  /*1b690*/  FADD.FTZ R73, R73, R68 ;  /* 0x0000004449497221 */ /* 0x000fc20000010000 */
[----:B------:R-:W-:Y:S01]  /*1b6a0*/  IMAD.MOV.U32 R53, RZ, RZ, R25 ;  /* 0x000000ffff357224 */ /* 0x000fe200078e0019 */
[----:B------:R-:W-:Y:S01]  /*1b6b0*/  MUFU.EX2 R58, R58 ;  /* 0x0000003a003a7308 */ /* 0x000fe20000000800 */
[----:B--2---:R-:W-:-:S01]  /*1b6c0*/  FADD.FTZ R3, R55, R14 ;  /* 0x0000000e37037221 */ /* 0x004fc20000010000 */
[--C-:B------:R-:W-:Y:S02]  /*1b6d0*/  IMAD.MOV.U32 R52, RZ, RZ, R25.reuse ;  /* 0x000000ffff347224 */ /* 0x100fe400078e0019 */
[----:B------:R-:W-:-:S04]  /*1b6e0*/  IMAD.MOV.U32 R68, RZ, RZ, R25 ;  /* 0x000000ffff447224 */ /* 0x000fc800078e0019 */
[----:B------:R-:W1:Y:S01]  /*1b6f0*/  MUFU.EX2 R59, R59 ;  /* 0x0000003b003b7308 */ /* 0x000e620000000800 */
[----:B0-----:R-:W-:-:S01]  /*1b700*/  FADD.FTZ R3, R54, R3 ;  /* 0x0000000336037221 */ /* 0x001fc20000010000 */
[----:B------:R-:W-:Y:S02]  /*1b710*/  F2FP.SATFINITE.E4M3.F32.PACK_AB_MERGE_C R55, R54, R55, RZ ;  /* 0x000000373637723e */ /* 0x000fe400048070ff */
[----:B------:R-:W-:Y:S02]  /*1b720*/  MOV R54, R25 ;  /* 0x0000001900367202 */ /* 0x000fe40000000f00 */
[----:B------:R-:W-:Y:S01]  /*1b730*/  F2FP.SATFINITE.E4M3.F32.PACK_AB_MERGE_C R187, R29, R28, R55 ;  /* 0x0000001c1dbb723e */ /* 0x000fe20004807037 */
[--C-:B------:R-:W-:Y:S01]  /*1b740*/  IMAD.MOV.U32 R29, RZ, RZ, R25.reuse ;  /* 0x000000ffff1d7224 */ /* 0x100fe200078e0019 */
[----:B------:R-:W0:Y:S01]  /*1b750*/  MUFU.EX2 R56, R56 ;  /* 0x0000003800387308 */ /* 0x000e220000000800 */
[--C-:B------:R-:W-:Y:S02]  /*1b760*/  IMAD.MOV.U32 R28, RZ, RZ, R25.reuse ;  /* 0x000000ffff1c7224 */ /* 0x100fe400078e0019 */
[----:B------:R-:W-:-:S05]  /*1b770*/  IMAD.MOV.U32 R55, RZ, RZ, R25 ;  /* 0x000000ffff377224 */ /* 0x000fca00078e0019 */
[----:B------:R-:W2:Y:S01]  /*1b780*/  MUFU.EX2 R57, R57 ;  /* 0x0000003900397308 */ /* 0x000ea20000000800 */
[----:B-1----:R-:W-:-:S07]  /*1b790*/  F2FP.SATFINITE.E4M3.F32.PACK_AB_MERGE_C R5, R59, R58, RZ ;  /* 0x0000003a3b05723e */ /* 0x002fce00048070ff */
[----:B------:R1:W3:Y:S01]  /*1b7a0*/  MUFU.EX2 R8, R48 ;  /* 0x0000003000087308 */ /* 0x0002e20000000800 */
[----:B0-----:R-:W-:-:S01]  /*1b7b0*/  FADD.FTZ R4, R56, R73 ;  /* 0x0000004938047221 */ /* 0x001fc20000010000 */
[----:B------:R-:W-:-:S06]  /*1b7c0*/  IMAD.MOV.U32 R73, RZ, RZ, R25 ;  /* 0x000000ffff497224 */ /* 0x000fcc00078e0019 */
[----:B------:R0:W4:Y:S01]  /*1b7d0*/  MUFU.EX2 R11, R74 ;  /* 0x0000004a000b7308 */ /* 0x0001220000000800 */
[C---:B--2---:R-:W-:Y:S01]  /*1b7e0*/  F2FP.SATFINITE.E4M3.F32.PACK_AB_MERGE_C R188, R57.reuse, R56, R5 ;  /* 0x0000003839bc723e */ /* 0x044fe20004807005 */
[----:B------:R-:W-:Y:S01]  /*1b7f0*/  FADD.FTZ R57, R57, R4 ;  /* 0x0000000439397221 */ /* 0x000fe20000010000 */
[--C-:B-1----:R-:W-:Y:S02]  /*1b800*/  IMAD.MOV.U32 R48, RZ, RZ, R25.reuse ;  /* 0x000000ffff307224 */ /* 0x102fe400078e0019 */
[----:B------:R-:W-:Y:S02]  /*1b810*/  IMAD.MOV.U32 R56, RZ, RZ, R25 ;  /* 0x000000ffff387224 */ /* 0x000fe400078e0019 */
[----:B------:R-:W-:-:S01]  /*1b820*/  FADD.FTZ R58, R58, R57 ;  /* 0x000000393a3a7221 */ /* 0x000fc20000010000 */
[----:B------:R-:W-:Y:S01]  /*1b830*/  IMAD.MOV.U32 R57, RZ, RZ, R25 ;  /* 0x000000ffff397224 */ /* 0x000fe200078e0019 */
[----:B------:R-:W1:Y:S01]  /*1b840*/  MUFU.EX2 R30, R30 ;  /* 0x0000001e001e7308 */ /* 0x000e620000000800 */
[----:B---3--:R-:W-:-:S01]  /*1b850*/  FADD.FTZ R6, R8, R3 ;  /* 0x0000000308067221 */ /* 0x008fc20000010000 */
[----:B------:R-:W-:Y:S01]  /*1b860*/  FADD.FTZ R59, R59, R58 ;  /* 0x0000003a3b3b7221 */ /* 0x000fe20000010000 */
[----:B------:R-:W-:-:S02]  /*1b870*/  MOV R58, R25 ;  /* 0x00000019003a7202 */ /* 0x000fc40000000f00 */
[----:B0-----:R-:W-:-:S03]  /*1b880*/  MOV R74, R25 ;  /* 0x00000019004a7202 */ /* 0x001fc60000000f00 */
[----:B------:R-:W0:Y:S01]  /*1b890*/  MUFU.EX2 R103, R103 ;  /* 0x0000006700677308 */ /* 0x000e220000000800 */
[----:B----4-:R-:W-:-:S07]  /*1b8a0*/  FADD.FTZ R5, R11, R6 ;  /* 0x000000060b057221 */ /* 0x010fce0000010000 */
[----:B------:R-:W-:Y:S01]  /*1b8b0*/  MUFU.EX2 R78, R78 ;  /* 0x0000004e004e7308 */ /* 0x000fe20000000800 */
[----:B-1----:R-:W-:-:S07]  /*1b8c0*/  FADD.FTZ R4, R30, R5 ;  /* 0x000000051e047221 */ /* 0x002fce0000010000 */
[----:B------:R-:W1:Y:S01]  /*1b8d0*/  MUFU.EX2 R79, R79 ;  /* 0x0000004f004f7308 */ /* 0x000e620000000800 */
[C---:B0-----:R-:W-:Y:S01]  /*1b8e0*/  F2FP.SATFINITE.E4M3.F32.PACK_AB_MERGE_C R30, R103.reuse, R30, RZ ;  /* 0x0000001e671e723e */ /* 0x041fe200048070ff */
[----:B------:R-:W-:-:S03]  /*1b8f0*/  FADD.FTZ R103, R103, R4 ;  /* 0x0000000467677221 */ /* 0x000fc60000010000 */
[----:B------:R-:W-:Y:S02]  /*1b900*/  F2FP.SATFINITE.E4M3.F32.PACK_AB_MERGE_C R189, R11, R8, R30 ;  /* 0x000000080bbd723e */ /* 0x000fe4000480701e */
[----:B------:R-:W-:Y:S01]  /*1b910*/  MOV R30, R25 ;  /* 0x00000019001e7202 */ /* 0x000fe20000000f00 */
[----:B------:R-:W0:Y:S08]  /*1b920*/  MUFU.EX2 R72, R72 ;  /* 0x0000004800487308 */ /* 0x000e300000000800 */
[----:B------:R-:W2:Y:S01]  /*1b930*/  MUFU.EX2 R77, R77 ;  /* 0x0000004d004d7308 */ /* 0x000ea20000000800 */
[----:B-1----:R-:W-:-:S07]  /*1b940*/  F2FP.SATFINITE.E4M3.F32.PACK_AB_MERGE_C R5, R79, R78, RZ ;  /* 0x0000004e4f05723e */ /* 0x002fce00048070ff */
[----:B------:R-:W-:Y:S01]  /*1b950*/  MUFU.EX2 R102, R102 ;  /* 0x0000006600667308 */ /* 0x000fe20000000800 */
[----:B0-----:R-:W-:-:S01]  /*1b960*/  FADD.FTZ R4, R72, R59 ;  /* 0x0000003b48047221 */ /* 0x001fc20000010000 */
[----:B------:R-:W-:-:S06]  /*1b970*/  IMAD.MOV.U32 R59, RZ, RZ, R25 ;  /* 0x000000ffff3b7224 */ /* 0x000fcc00078e0019 */
[----:B------:R0:W1:Y:S01]  /*1b980*/  MUFU.EX2 R3, R82 ;  /* 0x0000005200037308 */ /* 0x0000620000000800 */
[C---:B--2---:R-:W-:Y:S01]  /*1b990*/  F2FP.SATFINITE.E4M3.F32.PACK_AB_MERGE_C R190, R77.reuse, R72, R5 ;  /* 0x000000484dbe723e */ /* 0x044fe20004807005 */
[----:B------:R-:W-:Y:S01]  /*1b9a0*/  FADD.FTZ R77, R77, R4 ;  /* 0x000000044d4d7221 */ /* 0x000fe20000010000 */
[----:B------:R-:W-:-:S03]  /*1b9b0*/  IMAD.MOV.U32 R72, RZ, RZ, R25 ;  /* 0x000000ffff487224 */ /* 0x000fc600078e0019 */
[----:B------:R-:W-:Y:S01]  /*1b9c0*/  FADD.FTZ R0, R78, R77 ;  /* 0x0000004d4e007221 */ /* 0x000fe20000010000 */
[--C-:B------:R-:W-:Y:S01]  /*1b9d0*/  IMAD.MOV.U32 R77, RZ, RZ, R25.reuse ;  /* 0x000000ffff4d7224 */ /* 0x100fe200078e0019 */
[----:B------:R-:W2:Y:S01]  /*1b9e0*/  MUFU.EX2 R104, R104 ;  /* 0x0000006800687308 */ /* 0x000ea20000000800 */
[-C--:B------:R-:W-:Y:S01]  /*1b9f0*/  MOV R78, R25.reuse ;  /* 0x00000019004e7202 */ /* 0x080fe20000000f00 */
[----:B------:R-:W-:Y:S01]  /*1ba00*/  FADD.FTZ R0, R79, R0 ;  /* 0x000000004f007221 */ /* 0x000fe20000010000 */
[----:B------:R-:W-:Y:S01]  /*1ba10*/  IMAD.MOV.U32 R79, RZ, RZ, R25 ;  /* 0x000000ffff4f7224 */ /* 0x000fe200078e0019 */
[----:B0-----:R-:W-:-:S04]  /*1ba20*/  MOV R82, R25 ;  /* 0x0000001900527202 */ /* 0x001fc80000000f00 */
[----:B------:R-:W0:Y:S01]  /*1ba30*/  MUFU.EX2 R99, R99 ;  /* 0x0000006300637308 */ /* 0x000e220000000800 */
[----:B-1----:R-:W-:Y:S01]  /*1ba40*/  F2FP.SATFINITE.E4M3.F32.PACK_AB_MERGE_C R4, R3, R102, RZ ;  /* 0x000000660304723e */ /* 0x002fe200048070ff */
[----:B--2---:R-:W-:-:S03]  /*1ba50*/  FADD.FTZ R6, R104, R103 ;  /* 0x0000006768067221 */ /* 0x004fc60000010000 */
[----:B0-----:R-:W-:Y:S01]  /*1ba60*/  F2FP.SATFINITE.E4M3.F32.PACK_AB_MERGE_C R191, R99, R104, R4 ;  /* 0x0000006863bf723e */ /* 0x001fe20004807004 */
[----:B------:R-:W-:Y:S02]  /*1ba70*/  VIADD R4, R147, 0xfffffffe ;  /* 0xfffffffe93047836 */ /* 0x000fe40000000000 */
[----:B------:R-:W-:-:S03]  /*1ba80*/  FADD.FTZ R5, R99, R6 ;  /* 0x0000000663057221 */ /* 0x000fc60000010000 */
[----:B------:R-:W-:Y:S01]  /*1ba90*/  ISETP.GE.AND P1, PT, R4, R211, PT ;  /* 0x000000d30400720c */ /* 0x000fe20003f26270 */
[----:B------:R-:W-:-:S04]  /*1baa0*/  FADD.FTZ R102, R102, R5 ;  /* 0x0000000566667221 */ /* 0x000fc80000010000 */
[----:B------:R-:W-:-:S08]  /*1bab0*/  FADD.FTZ R3, R3, R102 ;  /* 0x0000006603037221 */ /* 0x000fd00000010000 */
[----:B------:R-:W-:Y:S05]  /*1bac0*/  @!P1 BRA `(.L_x_584) ;  /* 0x0000003c009c9947 */ /* 0x000fea0003800000 */
[----:B------:R-:W-:Y:S01]  /*1bad0*/  IMAD.MOV.U32 R5, RZ, RZ, R90 ;  /* 0x000000ffff057224 */ /* 0x000fe200078e005a */
[----:B------:R-:W-:Y:S01]  /*1bae0*/  MOV R8, R202 ;  /* 0x000000ca00087202 */ /* 0x000fe20000000f00 */
[----:B------:R-:W-:Y:S01]  /*1baf0*/  IMAD.MOV.U32 R6, RZ, RZ, R92 ;  /* 0x000000ffff067224 */ /* 0x000fe200078e005c */
[----:B------:R-:W-:Y:S01]  /*1bb00*/  CS2R R86, SRZ ;  /* 0x0000000000567805 */ /* 0x000fe2000001ff00 */
[----:B------:R-:W-:Y:S01]  /*1bb10*/  IMAD.MOV.U32 R7, RZ, RZ, R208 ;  /* 0x000000ffff077224 */ /* 0x000fe200078e00d0 */
        /* <DEDUP_REMOVED lines=30> */
[----:B------:R-:W-:-:S07]  /*1bd00*/  CS2R R24, SRZ ;  /* 0x0000000000187805 */ /* 0x000fce000001ff00 */
.L_x_596:
[----:B------:R-:W-:Y:S01]  /*1bd10*/  ISETP.NE.AND P1, PT, R8, 0x1, PT ;  /* 0x000000010800780c */ /* 0x000fe20003f25270 */
[----:B------:R-:W-:Y:S05]  /*1bd20*/  YIELD ;  /* 0x0000000000007946 */ /* 0x000fea0003800000 */
[----:B------:R-:W-:Y:S02]  /*1bd30*/  SEL R208, RZ, 0x1, P1 ;  /* 0x00000001ffd07807 */ /* 0x000fe40000800000 */
[----:B------:R-:W-:Y:S02]  /*1bd40*/  ISETP.NE.AND P1, PT, R212, RZ, PT ;  /* 0x000000ffd400720c */ /* 0x000fe40003f25270 */
[----:B------:R-:W-:-:S11]  /*1bd50*/  LOP3.LUT R208, R7, R208, RZ, 0x3c, !PT ;  /* 0x000000d007d07212 */ /* 0x000fd600078e3cff */
[----:B------:R-:W-:Y:S05]  /*1bd60*/  @P1 BRA `(.L_x_585) ;  /* 0x00000000003c1947 */ /* 0x000fea0003800000 */
[----:B------:R-:W-:Y:S05]  /*1bd70*/  @!P0 BRA `(.L_x_586) ;  /* 0x0000000000048947 */ /* 0x000fea0003800000 */
[----:B------:R-:W-:Y:S01]  /*1bd80*/  BPT.TRAP 0x1 ;  /* 0x000000040000795c */ /* 0x000fe20000300000 */
.L_x_586:
[----:B------:R-:W-:-:S05]  /*1bd90*/  VIADD R10, R8, 0x1 ;  /* 0x00000001080a7836 */ /* 0x000fca0000000000 */
[----:B------:R-:W-:-:S04]  /*1bda0*/  ISETP.NE.AND P2, PT, R10, 0x2, PT ;  /* 0x000000020a00780c */ /* 0x000fc80003f45270 */
[----:B------:R-:W-:Y:S02]  /*1bdb0*/  SEL R11, R10, RZ, P2 ;  /* 0x000000ff0a0b7207 */ /* 0x000fe40001000000 */
[----:B------:R-:W-:-:S03]  /*1bdc0*/  SHF.L.U32 R10, R208, 0x1f, RZ ;  /* 0x0000001fd00a7819 */ /* 0x000fc600000006ff */
[----:B------:R-:W-:-:S04]  /*1bdd0*/  IMAD R11, R11, 0x8, R18 ;  /* 0x000000080b0b7824 */ /* 0x000fc800078e0212 */
[----:B------:R0:W1:Y:S01]  /*1bde0*/  SYNCS.PHASECHK.TRANS64.TRYWAIT P2, [R11+URZ+0x29830], R10 ;  /* 0x0298300a0b0075a7 */ /* 0x000062000804017f */
[----:B------:R-:W-:Y:S05]  /*1bdf0*/  @!P0 BRA `(.L_x_587) ;  /* 0x0000000000048947 */ /* 0x000fea0003800000 */
[----:B------:R-:W-:Y:S01]  /*1be00*/  BPT.TRAP 0x1 ;  /* 0x000000040000795c */ /* 0x000fe20000300000 */
.L_x_587:
[----:B------:R-:W-:Y:S04]  /*1be10*/  BSSY B0, `(.L_x_585) ;  /* 0x0000004000007945 */ /* 0x000fe80003800000 */
[----:B-1----:R-:W-:Y:S05]  /*1be20*/  @P2 BRA `(.L_x_588) ;  /* 0x0000000000082947 */ /* 0x002fea0003800000 */
[----:B------:R-:W1:Y:S02]  /*1be30*/  SYNCS.PHASECHK.TRANS64.TRYWAIT P2, [R11+URZ+0x29830], R10 ;  /* 0x0298300a0b0075a7 */ /* 0x000e64000804017f */
[----:B-1----:R-:W-:Y:S05]  /*1be40*/  @!P2 BRA `(.L_x_589) ;  /* 0x000001180054a947 */ /* 0x002fea0003800000 */
.L_x_588:
[----:B------:R-:W-:Y:S05]  /*1be50*/  BSYNC B0 ;  /* 0x0000000000007941 */ /* 0x000fea0003800000 */
.L_x_585:
[----:B01----:R-:W0:Y:S01]  /*1be60*/  S2R R10, SR_TID.X ;  /* 0x00000000000a7919 */ /* 0x003e220000002100 */
[----:B------:R-:W-:Y:S01]  /*1be70*/  VIADD R202, R8, 0x1 ;  /* 0x0000000108ca7836 */ /* 0x000fe20000000000 */
[----:B------:R-:W-:Y:S05]  /*1be80*/  WARPSYNC.ALL ;  /* 0x0000000000007948 */ /* 0x000fea0003800000 */
[C---:B------:R-:W-:Y:S01]  /*1be90*/  ISETP.NE.AND P2, PT, R202.reuse, 0x2, PT ;  /* 0x00000002ca00780c */ /* 0x040fe20003f45270 */
[----:B------:R-:W-:Y:S01]  /*1bea0*/  IMAD.MOV.U32 R11, RZ, RZ, -0x7fffffe0 ;  /* 0x80000020ff0b7424 */ /* 0x000fe200078e00ff */
[----:B------:R-:W-:Y:S01]  /*1beb0*/  UMOV UR20, UR28 ;  /* 0x0000001c00147c82 */ /* 0x000fe20008000000 */
[----:B------:R-:W-:Y:S01]  /*1bec0*/  UMOV UR21, UR29 ;  /* 0x0000001d00157c82 */ /* 0x000fe20008000000 */
[----:B------:R-:W-:Y:S01]  /*1bed0*/  SEL R202, R202, RZ, P2 ;  /* 0x000000ffcaca7207 */ /* 0x000fe20001000000 */
[----:B------:R-:W-:Y:S01]  /*1bee0*/  UMOV UR24, UR28 ;  /* 0x0000001c00187c82 */ /* 0x000fe20008000000 */
[----:B------:R-:W-:Y:S01]  /*1bef0*/  R2UR UR23, R11 ;  /* 0x000000000b1772ca */ /* 0x000fe200000e0000 */
[----:B------:R-:W-:Y:S01]  /*1bf00*/  UMOV UR25, UR29 ;  /* 0x0000001d00197c82 */ /* 0x000fe20008000000 */
[----:B------:R-:W-:Y:S01]  /*1bf10*/  MOV R13, 0x80000020 ;  /* 0x80000020000d7802 */ /* 0x000fe20000000f00 */
[----:B------:R-:W-:Y:S01]  /*1bf20*/  IMAD.MOV.U32 R21, RZ, RZ, -0x7fffffe0 ;  /* 0x80000020ff157424 */ /* 0x000fe200078e00ff */
[----:B------:R-:W-:Y:S01]  /*1bf30*/  UMOV UR32, UR28 ;  /* 0x0000001c00207c82 */ /* 0x000fe20008000000 */
[----:B------:R-:W-:Y:S01]  /*1bf40*/  IMAD.MOV.U32 R15, RZ, RZ, -0x7fffffe0 ;  /* 0x80000020ff0f7424 */ /* 0x000fe200078e00ff */
[----:B------:R-:W-:Y:S01]  /*1bf50*/  R2UR UR27, R13 ;  /* 0x000000000d1b72ca */ /* 0x000fe200000e0000 */
[----:B------:R-:W-:Y:S01]  /*1bf60*/  UMOV UR33, UR29 ;  /* 0x0000001d00217c82 */ /* 0x000fe20008000000 */
[----:B------:R-:W-:Y:S01]  /*1bf70*/  R2UR UR31, R21 ;  /* 0x00000000151f72ca */ /* 0x000fe200000e0000 */
[----:B------:R-:W-:Y:S01]  /*1bf80*/  UMOV UR40, UR28 ;  /* 0x0000001c00287c82 */ /* 0x000fe20008000000 */
[----:B------:R-:W-:Y:S01]  /*1bf90*/  R2UR UR35, R15 ;  /* 0x000000000f2372ca */ /* 0x000fe200000e0000 */
[----:B------:R-:W-:Y:S01]  /*1bfa0*/  UMOV UR41, UR29 ;  /* 0x0000001d00297c82 */ /* 0x000fe20008000000 */
[----:B------:R-:W-:Y:S01]  /*1bfb0*/  R2UR UR43, R13 ;  /* 0x000000000d2b72ca */ /* 0x000fe200000e0000 */
[----:B------:R-:W-:Y:S01]  /*1bfc0*/  IMAD.MOV.U32 R13, RZ, RZ, -0x7fffffe0 ;  /* 0x80000020ff0d7424 */ /* 0x000fe200078e00ff */
[----:B------:R-:W-:Y:S01]  /*1bfd0*/  R2UR UR47, R21 ;  /* 0x00000000152f72ca */ /* 0x000fe200000e0000 */
[----:B------:R-:W-:Y:S01]  /*1bfe0*/  IMAD.MOV.U32 R11, RZ, RZ, -0x7fffffe0 ;  /* 0x80000020ff0b7424 */ /* 0x000fe200078e00ff */
[----:B------:R-:W-:-:S02]  /*1bff0*/  MOV R15, 0x80000020 ;  /* 0x80000020000f7802 */ /* 0x000fc40000000f00 */
[----:B0-----:R-:W-:-:S04]  /*1c000*/  SHF.R.U32.HI R10, RZ, 0x7, R10 ;  /* 0x00000007ff0a7819 */ /* 0x001fc8000001160a */
[----:B------:R-:W-:Y:S01]  /*1c010*/  IADD3 R88, R10, 0x8, RZ ;  /* 0x000000080a587810 */ /* 0x000fe20007ffe0ff */
[----:B------:R-:W-:-:S04]  /*1c020*/  IMAD R10, R202, 0x780, R9 ;  /* 0x00000780ca0a7824 */ /* 0x000fc800078e0209 */
[----:B------:R0:W-:Y:S01]  /*1c030*/  BAR.SYNC.DEFER_BLOCKING R88, 0x100 ;  /* 0x000400580000751d */ /* 0x0001e20000010000 */
[C---:B------:R-:W-:Y:S01]  /*1c040*/  R2UR UR22, R10.reuse ;  /* 0x000000000a1672ca */ /* 0x040fe200000e0000 */
[C---:B------:R-:W-:Y:S02]  /*1c050*/  VIADD R12, R10.reuse, 0x80 ;  /* 0x000000800a0c7836 */ /* 0x040fe40000000000 */
[C---:B------:R-:W-:Y:S02]  /*1c060*/  VIADD R20, R10.reuse, 0x100 ;  /* 0x000001000a147836 */ /* 0x040fe40000000000 */
[----:B------:R-:W-:Y:S01]  /*1c070*/  VIADD R14, R10, 0x180 ;  /* 0x000001800a0e7836 */ /* 0x000fe20000000000 */
[----:B------:R-:W-:Y:S01]  /*1c080*/  R2UR UR26, R12 ;  /* 0x000000000c1a72ca */ /* 0x000fe200000e0000 */
[----:B------:R-:W-:Y:S01]  /*1c090*/  VIADD R12, R10, 0x200 ;  /* 0x000002000a0c7836 */ /* 0x000fe20000000000 */
[----:B------:R-:W-:Y:S02]  /*1c0a0*/  R2UR UR30, R20 ;  /* 0x00000000141e72ca */ /* 0x000fe400000e0000 */
[----:B------:R-:W-:Y:S01]  /*1c0b0*/  R2UR UR34, R14 ;  /* 0x000000000e2272ca */ /* 0x000fe200000e0000 */
[----:B------:R-:W-:Y:S01]  /*1c0c0*/  VIADD R14, R10, 0x82 ;  /* 0x000000820a0e7836 */ /* 0x000fe20000000000 */
[----:B------:R-:W-:Y:S01]  /*1c0d0*/  R2UR UR42, R12 ;  /* 0x000000000c2a72ca */ /* 0x000fe200000e0000 */
[C---:B------:R-:W-:Y:S01]  /*1c0e0*/  VIADD R12, R10.reuse, 0x102 ;  /* 0x000001020a0c7836 */ /* 0x040fe20000000000 */
[----:B------:R-:W-:-:S04]  /*1c0f0*/  IADD3 R20, R10, 0x2, RZ ;  /* 0x000000020a147810 */ /* 0x000fc80007ffe0ff */
[----:B------:R-:W-:Y:S01]  /*1c100*/  R2UR UR46, R20 ;  /* 0x00000000142e72ca */ /* 0x000fe200000e0000 */
[----:B------:R-:W-:-:S06]  /*1c110*/  WARPGROUP.ARRIVE ;  /* 0x00000000000079c5 */ /* 0x000fcc0000000000 */
[----:B------:R-:W-:Y:S01]  /*1c120*/  QGMMA.64x32x32.F32.E4M3.E4M3 R152, gdesc[UR20], RZ, !UPT, gsb0 ;  /* 0x00600000149879f3 */ /* 0x000fe2000c0008ff */
[----:B------:R-:W-:Y:S01]  /*1c130*/  R2UR UR22, R14 ;  /* 0x000000000e1672ca */ /* 0x000fe200000e0000 */
[----:B------:R-:W-:Y:S01]  /*1c140*/  UMOV UR20, UR44 ;  /* 0x0000002c00147c82 */ /* 0x000fe20008000000 */
[----:B------:R-:W-:Y:S01]  /*1c150*/  R2UR UR23, R15 ;  /* 0x000000000f1772ca */ /* 0x000fe200000e0000 */
[----:B------:R-:W-:Y:S01]  /*1c160*/  UMOV UR21, UR45 ;  /* 0x0000002d00157c82 */ /* 0x000fe20008000000 */
        /* <DEDUP_REMOVED lines=11> */
[----:B------:R-:W-:Y:S03]  /*1c220*/  QGMMA.64x32x32.F32.E4M3.E4M3 R120, gdesc[UR28], RZ, !UPT, gsb0 ;  /* 0x006000001c7879f3 */ /* 0x000fe6000c0008ff */
[----:B------:R-:W-:Y:S02]  /*1c230*/  WARPGROUP.DEPBAR.LE gsb0, 0x0 ;  /* 0x00008000000079c5 */ /* 0x000fe40000010000 */
[----:B------:R-:W-:-:S06]  /*1c240*/  WARPGROUP.ARRIVE ;  /* 0x00000000000079c5 */ /* 0x000fcc0000000000 */
[----:B------:R-:W-:Y:S01]  /*1c250*/  QGMMA.64x32x32.F32.E4M3.E4M3 R104, gdesc[UR32], RZ, !UPT, gsb0 ;  /* 0x00600000206879f3 */ /* 0x000fe2000c0008ff */
[----:B------:R-:W-:Y:S01]  /*1c260*/  R2UR UR34, R12 ;  /* 0x000000000c2272ca */ /* 0x000fe200000e0000 */
[----:B------:R-:W-:Y:S01]  /*1c270*/  UMOV UR32, UR44 ;  /* 0x0000002c00207c82 */ /* 0x000fe20008000000 */
[----:B------:R-:W-:Y:S01]  /*1c280*/  R2UR UR35, R13 ;  /* 0x000000000d2372ca */ /* 0x000fe200000e0000 */
[----:B------:R-:W-:Y:S01]  /*1c290*/  UMOV UR33, UR45 ;  /* 0x0000002d00217c82 */ /* 0x000fe20008000000 */
[----:B------:R-:W-:Y:S01]  /*1c2a0*/  IMAD.MOV.U32 R13, RZ, RZ, -0x7fffffe0 ;  /* 0x80000020ff0d7424 */ /* 0x000fe200078e00ff */
[----:B------:R-:W-:Y:S01]  /*1c2b0*/  IADD3 R12, R10, 0x202, RZ ;  /* 0x000002020a0c7810 */ /* 0x000fe20007ffe0ff */
[----:B------:R-:W-:Y:S02]  /*1c2c0*/  WARPGROUP.DEPBAR.LE gsb0, 0x0 ;  /* 0x00008000000079c5 */ /* 0x000fe40000010000 */
[----:B0-----:R-:W-:-:S06]  /*1c2d0*/  WARPGROUP.ARRIVE ;  /* 0x00000000000079c5 */ /* 0x001fcc0000000000 */
[----:B------:R-:W-:Y:S01]  /*1c2e0*/  QGMMA.64x32x32.F32.E4M3.E4M3 R88, gdesc[UR40], RZ, !UPT, gsb0 ;  /* 0x00600000285879f3 */ /* 0x000fe2000c0008ff */
[----:B------:R-:W-:Y:S01]  /*1c2f0*/  R2UR UR42, R12 ;  /* 0x000000000c2a72ca */ /* 0x000fe200000e0000 */
[----:B------:R-:W-:Y:S01]  /*1c300*/  UMOV UR40, UR44 ;  /* 0x0000002c00287c82 */ /* 0x000fe20008000000 */
[----:B------:R-:W-:Y:S01]  /*1c310*/  R2UR UR43, R13 ;  /* 0x000000000d2b72ca */ /* 0x000fe200000e0000 */
[----:B------:R-:W-:Y:S01]  /*1c320*/  UMOV UR41, UR45 ;  /* 0x0000002d00297c82 */ /* 0x000fe20008000000 */
[----:B------:R-:W-:Y:S02]  /*1c330*/  VIADD R12, R10, 0x280 ;  /* 0x000002800a0c7836 */ /* 0x000fe40000000000 */
[----:B------:R-:W-:-:S03]  /*1c340*/  IMAD.MOV.U32 R13, RZ, RZ, -0x7fffffe0 ;  /* 0x80000020ff0d7424 */ /* 0x000fc600078e00ff */
[----:B------:R-:W-:Y:S02]  /*1c350*/  R2UR UR6, R12 ;  /* 0x000000000c0672ca */ /* 0x000fe400000e0000 */
[----:B------:R-:W-:Y:S01]  /*1c360*/  R2UR UR7, R13 ;  /* 0x000000000d0772ca */ /* 0x000fe200000e0000 */
[----:B------:R-:W-:Y:S01]  /*1c370*/  IMAD.MOV.U32 R13, RZ, RZ, -0x7fffffe0 ;  /* 0x80000020ff0d7424 */ /* 0x000fe200078e00ff */
[----:B------:R-:W-:Y:S01]  /*1c380*/  IADD3 R12, R10, 0x300, RZ ;  /* 0x000003000a0c7810 */ /* 0x000fe20007ffe0ff */
[----:B------:R-:W-:Y:S02]  /*1c390*/  WARPGROUP.DEPBAR.LE gsb0, 0x0 ;  /* 0x00008000000079c5 */ /* 0x000fe40000010000 */
[----:B------:R-:W-:-:S06]  /*1c3a0*/  WARPGROUP.ARRIVE ;  /* 0x00000000000079c5 */ /* 0x000fcc0000000000 */
[----:B------:R-:W-:Y:S03]  /*1c3b0*/  QGMMA.64x32x32.F32.E4M3.E4M3 R152, gdesc[UR44], R152, gsb0 ;  /* 0x006000002c9879f3 */ /* 0x000fe60008000898 */
        /* <DEDUP_REMOVED lines=36> */
[----:B------:R-:W-:Y:S01]  /*1c600*/  R2UR UR10, R12 ;  /* 0x000000000c0a72ca */ /* 0x000fe200000e0000 */
[----:B------:R-:W-:Y:S01]  /*1c610*/  VIADD R12, R10, 0x302 ;  /* 0x000003020a0c7836 */ /* 0x000fe20000000000 */
[----:B------:R-:W-:Y:S01]  /*1c620*/  R2UR UR11, R13 ;  /* 0x000000000d0b72ca */ /* 0x000fe200000e0000 */
        /* <DEDUP_REMOVED lines=106> */
[C---:B------:R-:W-:Y:S01]  /*1ccd0*/  VIADD R12, R10.reuse, 0x682 ;  /* 0x000006820a0c7836 */ /* 0x040fe20000000000 */
[----:B------:R-:W-:Y:S01]  /*1cce0*/  IADD3 R10, R10, 0x702, RZ ;  /* 0x000007020a0a7810 */ /* 0x000fe20007ffe0ff */
        /* <DEDUP_REMOVED lines=31> */
[----:B------:R-:W-:Y:S05]  /*1cee0*/  @P1 BRA `(.L_x_590) ;  /* 0x0000000000281947 */ /* 0x000fea0003800000 */
[----:B------:R-:W-:Y:S05]  /*1cef0*/  @!P0 BRA `(.L_x_591) ;  /* 0x0000000000048947 */ /* 0x000fea0003800000 */
[----:B------:R-:W-:Y:S01]  /*1cf00*/  BPT.TRAP 0x1 ;  /* 0x000000040000795c */ /* 0x000fe20000300000 */
.L_x_591:
[----:B------:R-:W-:Y:S01]  /*1cf10*/  SHF.L.U32 R7, R7, 0x1f, RZ ;  /* 0x0000001f07077819 */ /* 0x000fe200000006ff */
[----:B------:R-:W-:-:S04]  /*1cf20*/  IMAD R10, R8, 0x8, R18 ;  /* 0x00000008080a7824 */ /* 0x000fc800078e0212 */
[----:B------:R0:W1:Y:S01]  /*1cf30*/  SYNCS.PHASECHK.TRANS64.TRYWAIT P1, [R10+URZ+0x29850], R7 ;  /* 0x029850070a0075a7 */ /* 0x000062000802017f */
[----:B------:R-:W-:Y:S05]  /*1cf40*/  @!P0 BRA `(.L_x_592) ;  /* 0x0000000000048947 */ /* 0x000fea0003800000 */
[----:B------:R-:W-:Y:S01]  /*1cf50*/  BPT.TRAP 0x1 ;  /* 0x000000040000795c */ /* 0x000fe20000300000 */
.L_x_592:
[----:B-1----:R-:W-:Y:S05]  /*1cf60*/  @P1 BRA `(.L_x_590) ;  /* 0x0000000000081947 */ /* 0x002fea0003800000 */
[----:B------:R-:W1:Y:S02]  /*1cf70*/  SYNCS.PHASECHK.TRANS64.TRYWAIT P1, [R10+URZ+0x29850], R7 ;  /* 0x029850070a0075a7 */ /* 0x000e64000802017f */
[----:B-1----:R-:W-:Y:S05]  /*1cf80*/  @!P1 BRA `(.L_x_593) ;  /* 0x0000010800189947 */ /* 0x002fea0003800000 */
.L_x_590:
[----:B01----:R-:W-:Y:S01]  /*1cf90*/  VIADD R7, R18, 0x400 ;  /* 0x0000040012077836 */ /* 0x003fe20000000000 */
[----:B------:R-:W-:Y:S01]  /*1cfa0*/  MOV R11, 0xc0000010 ;  /* 0xc0000010000b7802 */ /* 0x000fe20000000f00 */
[----:B------:R-:W-:Y:S05]  /*1cfb0*/  WARPSYNC.ALL ;  /* 0x0000000000007948 */ /* 0x000fea0003800000 */
[----:B------:R-:W-:Y:S01]  /*1cfc0*/  SHF.R.U32.HI R7, RZ, 0x4, R7 ;  /* 0x00000004ff077819 */ /* 0x000fe20000011607 */
[----:B------:R-:W-:Y:S01]  /*1cfd0*/  WARPGROUP.ARRIVE ;  /* 0x00000000000079c5 */ /* 0x000fe20000000000 */
[----:B------:R-:W-:Y:S01]  /*1cfe0*/  R2UR UR7, R11 ;  /* 0x000000000b0772ca */ /* 0x000fe200000e0000 */
[----:B------:R-:W-:Y:S01]  /*1cff0*/  IMAD.MOV.U32 R13, RZ, RZ, -0x3ffffff0 ;  /* 0xc0000010ff0d7424 */ /* 0x000fe200078e00ff */
[----:B------:R-:W-:-:S03]  /*1d000*/  LOP3.LUT R7, R7, 0x3fff, RZ, 0xc0, !PT ;  /* 0x00003fff07077812 */ /* 0x000fc600078ec0ff */
[----:B------:R-:W0:Y:S01]  /*1d010*/  S2R R14, SR_TID.X ;  /* 0x00000000000e7919 */ /* 0x000e220000002100 */
[----:B------:R-:W-:Y:S02]  /*1d020*/  MOV R11, 0xc0000010 ;  /* 0xc0000010000b7802 */ /* 0x000fe40000000f00 */
[----:B------:R-:W-:-:S05]  /*1d030*/  LOP3.LUT R7, R7, 0x10000, RZ, 0xfc, !PT ;  /* 0x0001000007077812 */ /* 0x000fca00078efcff */
[----:B------:R-:W-:-:S04]  /*1d040*/  IMAD R10, R8, 0x500, R7 ;  /* 0x00000500080a7824 */ /* 0x000fc800078e0207 */
[C---:B------:R-:W-:Y:S01]  /*1d050*/  VIADD R12, R10.reuse, 0x100 ;  /* 0x000001000a0c7836 */ /* 0x040fe20000000000 */
[----:B------:R-:W-:-:S13]  /*1d060*/  R2UR UR6, R10 ;  /* 0x000000000a0672ca */ /* 0x000fda00000e0000 */
[----:B------:R-:W-:Y:S01]  /*1d070*/  QGMMA.64x128x32.F32.E4M3.E4M3 R24, R172, gdesc[UR4], R24, gsb0 ;  /* 0x01e00004ac187df3 */ /* 0x000fe20008000818 */
[----:B------:R-:W-:Y:S01]  /*1d080*/  R2UR UR6, R12 ;  /* 0x000000000c0672ca */ /* 0x000fe200000e0000 */
[----:B------:R-:W-:Y:S01]  /*1d090*/  VIADD R12, R10, 0x200 ;  /* 0x000002000a0c7836 */ /* 0x000fe20000000000 */
[----:B------:R-:W-:Y:S02]  /*1d0a0*/  R2UR UR7, R13 ;  /* 0x000000000d0772ca */ /* 0x000fe400000e0000 */
[----:B------:R-:W-:Y:S02]  /*1d0b0*/  MOV R13, 0xc0000010 ;  /* 0xc0000010000d7802 */ /* 0x000fe40000000f00 */
[----:B0-----:R-:W-:-:S04]  /*1d0c0*/  SHF.R.U32.HI R14, RZ, 0x7, R14 ;  /* 0x00000007ff0e7819 */ /* 0x001fc8000001160e */
[----:B------:R-:W-:Y:S01]  /*1d0d0*/  IADD3 R7, -R14, 0xb, RZ ;  /* 0x0000000b0e077810 */ /* 0x000fe20007ffe1ff */
[----:B------:R-:W-:Y:S02]  /*1d0e0*/  WARPGROUP.DEPBAR.LE gsb0, 0x0 ;  /* 0x00008000000079c5 */ /* 0x000fe40000010000 */
[----:B------:R-:W-:-:S06]  /*1d0f0*/  WARPGROUP.ARRIVE ;  /* 0x00000000000079c5 */ /* 0x000fcc0000000000 */
[----:B------:R-:W-:Y:S01]  /*1d100*/  QGMMA.64x128x32.F32.E4M3.E4M3 R24, R176, gdesc[UR4], R24, gsb0 ;  /* 0x01e00004b0187df3 */ /* 0x000fe20008000818 */
[----:B------:R-:W-:Y:S01]  /*1d110*/  R2UR UR6, R12 ;  /* 0x000000000c0672ca */ /* 0x000fe200000e0000 */
[C---:B------:R-:W-:Y:S01]  /*1d120*/  VIADD R12, R10.reuse, 0x300 ;  /* 0x000003000a0c7836 */ /* 0x040fe20000000000 */
[----:B------:R-:W-:Y:S01]  /*1d130*/  R2UR UR7, R13 ;  /* 0x000000000d0772ca */ /* 0x000fe200000e0000 */
[----:B------:R-:W-:Y:S02]  /*1d140*/  IMAD.MOV.U32 R13, RZ, RZ, -0x3ffffff0 ;  /* 0xc0000010ff0d7424 */ /* 0x000fe400078e00ff */
[----:B------:R-:W-:Y:S01]  /*1d150*/  VIADD R10, R10, 0x400 ;  /* 0x000004000a0a7836 */ /* 0x000fe20000000000 */
[----:B------:R-:W-:Y:S02]  /*1d160*/  WARPGROUP.DEPBAR.LE gsb0, 0x0 ;  /* 0x00008000000079c5 */ /* 0x000fe40000010000 */
[----:B------:R-:W-:-:S07]  /*1d170*/  WARPGROUP.ARRIVE ;  /* 0x00000000000079c5 */ /* 0x000fce0000000000 */
[----:B------:R-:W-:Y:S01]  /*1d180*/  QGMMA.64x128x32.F32.E4M3.E4M3 R24, R180, gdesc[UR4], R24, gsb0 ;  /* 0x01e00004b4187df3 */ /* 0x000fe20008000818 */
[----:B------:R-:W-:Y:S02]  /*1d190*/  R2UR UR6, R12 ;  /* 0x000000000c0672ca */ /* 0x000fe400000e0000 */
[----:B------:R-:W-:Y:S01]  /*1d1a0*/  R2UR UR7, R13 ;  /* 0x000000000d0772ca */ /* 0x000fe200000e0000 */
[----:B------:R-:W-:Y:S02]  /*1d1b0*/  WARPGROUP.DEPBAR.LE gsb0, 0x0 ;  /* 0x00008000000079c5 */ /* 0x000fe40000010000 */
[----:B------:R-:W-:-:S10]  /*1d1c0*/  WARPGROUP.ARRIVE ;  /* 0x00000000000079c5 */ /* 0x000fd40000000000 */
[----:B------:R-:W-:Y:S01]  /*1d1d0*/  QGMMA.64x128x32.F32.E4M3.E4M3 R24, R184, gdesc[UR4], R24, gsb0 ;  /* 0x01e00004b8187df3 */ /* 0x000fe20008000818 */
[----:B------:R-:W-:Y:S02]  /*1d1e0*/  R2UR UR6, R10 ;  /* 0x000000000a0672ca */ /* 0x000fe400000e0000 */
[----:B------:R-:W-:Y:S01]  /*1d1f0*/  R2UR UR7, R11 ;  /* 0x000000000b0772ca */ /* 0x000fe200000e0000 */
[----:B------:R-:W-:Y:S02]  /*1d200*/  WARPGROUP.DEPBAR.LE gsb0, 0x0 ;  /* 0x00008000000079c5 */ /* 0x000fe40000010000 */
[----:B------:R-:W-:-:S10]  /*1d210*/  WARPGROUP.ARRIVE ;  /* 0x00000000000079c5 */ /* 0x000fd40000000000 */
[----:B------:R-:W-:Y:S03]  /*1d220*/  QGMMA.64x128x32.F32.E4M3.E4M3 R24, R188, gdesc[UR4], R24, gsb0 ;  /* 0x01e00004bc187df3 */ /* 0x000fe60008000818 */
[----:B------:R-:W-:Y:S02]  /*1d230*/  WARPGROUP.DEPBAR.LE gsb0, 0x0 ;  /* 0x00008000000079c5 */ /* 0x000fe40000010000 */
[----:B------:R0:W-:Y:S06]  /*1d240*/  BAR.ARV R7, 0x100 ;  /* 0x000400070000751d */ /* 0x0001ec0000002000 */
[----:B------:R-:W-:Y:S05]  /*1d250*/  @!P0 BRA `(.L_x_594) ;  /* 0x0000000000048947 */ /* 0x000fea0003800000 */
[----:B------:R-:W-:Y:S01]  /*1d260*/  BPT.TRAP 0x1 ;  /* 0x000000040000795c */ /* 0x000fe20000300000 */
.L_x_594:
[C---:B0-----:R-:W-:Y:S01]  /*1d270*/  FMUL.FTZ R7, R2.reuse, R152 ;  /* 0x0000009802077220 */ /* 0x041fe20000410000 */
[C---:B------:R-:W-:Y:S01]  /*1d280*/  FMUL.FTZ R10, R2.reuse, R153 ;  /* 0x00000099020a7220 */ /* 0x040fe20000410000 */
[C---:B------:R-:W-:Y:S01]  /*1d290*/  FMUL.FTZ R13, R2.reuse, R156 ;  /* 0x0000009c020d7220 */ /* 0x040fe20000410000 */
[----:B------:R-:W-:Y:S01]  /*1d2a0*/  FMUL.FTZ R20, R2, R159 ;  /* 0x0000009f02147220 */ /* 0x000fe20000410000 */
[----:B------:R-:W-:Y:S02]  /*1d2b0*/  IMAD R159, R202, 0x8, R18 ;  /* 0x00000008ca9f7824 */ /* 0x000fe400078e0212 */
[C---:B------:R-:W-:Y:S01]  /*1d2c0*/  FMUL.FTZ R14, R2.reuse, R157 ;  /* 0x0000009d020e7220 */ /* 0x040fe20000410000 */
[----:B------:R-:W0:Y:S01]  /*1d2d0*/  MUFU.TANH R7, R7 ;  /* 0x0000000700077308 */ /* 0x000e220000002400 */
[C---:B------:R-:W-:Y:S01]  /*1d2e0*/  FMUL.FTZ R21, R2.reuse, R160 ;  /* 0x000000a002157220 */ /* 0x040fe20000410000 */
[----:B------:R-:W-:Y:S02]  /*1d2f0*/  VIADD R159, R159, 0x29840 ;  /* 0x000298409f9f7836 */ /* 0x000fe40000000000 */
[----:B------:R-:W-:Y:S01]  /*1d300*/  FMUL.FTZ R152, R2, R161 ;  /* 0x000000a102987220 */ /* 0x000fe20000410000 */
[----:B------:R-:W-:-:S02]  /*1d310*/  IMAD.U32 R160, RZ, RZ, UR38 ;  /* 0x00000026ffa07e24 */ /* 0x000fc4000f8e00ff */
[C---:B------:R-:W-:Y:S01]  /*1d320*/  FMUL.FTZ R12, R2.reuse, R155 ;  /* 0x0000009b020c7220 */ /* 0x040fe20000410000 */
[C---:B------:R-:W-:Y:S01]  /*1d330*/  FMUL.FTZ R155, R2.reuse, R164 ;  /* 0x000000a4029b7220 */ /* 0x040fe20000410000 */
[----:B------:R-:W-:Y:S01]  /*1d340*/  FMUL.FTZ R156, R2, R165 ;  /* 0x000000a5029c7220 */ /* 0x000fe20000410000 */
[----:B------:R-:W1:Y:S01]  /*1d350*/  MUFU.TANH R10, R10 ;  /* 0x0000000a000a7308 */ /* 0x000e620000002400 */
[----:B------:R-:W-:Y:S01]  /*1d360*/  PRMT R159, R160, 0x654, R159 ;  /* 0x00000654a09f7816 */ /* 0x000fe2000000009f */
[C---:B------:R-:W-:Y:S01]  /*1d370*/  FMUL.FTZ R136, R2.reuse, R136 ;  /* 0x0000008802887220 */ /* 0x040fe20000410000 */
[C---:B------:R-:W-:Y:S01]  /*1d380*/  FMUL.FTZ R137, R2.reuse, R137 ;  /* 0x0000008902897220 */ /* 0x040fe20000410000 */
[C---:B------:R-:W-:Y:S01]  /*1d390*/  FMUL.FTZ R140, R2.reuse, R140 ;  /* 0x0000008c028c7220 */ /* 0x040fe20000410000 */
[----:B------:R0:W-:Y:S01]  /*1d3a0*/  SYNCS.ARRIVE.TRANS64.RED.A1T0 RZ, [R159+URZ], RZ ;  /* 0x000000ff9fff79a7 */ /* 0x0001e2000810043f */
[C---:B------:R-:W-:Y:S01]  /*1d3b0*/  FMUL.FTZ R141, R2.reuse, R141 ;  /* 0x0000008d028d7220 */ /* 0x040fe20000410000 */
[C---:B------:R-:W-:Y:S01]  /*1d3c0*/  FMUL.FTZ R144, R2.reuse, R144 ;  /* 0x0000009002907220 */ /* 0x040fe20000410000 */
[----:B------:R-:W2:Y:S01]  /*1d3d0*/  MUFU.TANH R13, R13 ;  /* 0x0000000d000d7308 */ /* 0x000ea20000002400 */
[C---:B------:R-:W-:Y:S01]  /*1d3e0*/  FMUL.FTZ R145, R2.reuse, R145 ;  /* 0x0000009102917220 */ /* 0x040fe20000410000 */
[C---:B------:R-:W-:Y:S01]  /*1d3f0*/  FMUL.FTZ R148, R2.reuse, R148 ;  /* 0x0000009402947220 */ /* 0x040fe20000410000 */
[C---:B------:R-:W-:Y:S01]  /*1d400*/  FMUL.FTZ R149, R2.reuse, R149 ;  /* 0x0000009502957220 */ /* 0x040fe20000410000 */
[C---:B------:R-:W-:Y:S01]  /*1d410*/  FMUL.FTZ R120, R2.reuse, R120 ;  /* 0x0000007802787220 */ /* 0x040fe20000410000 */
[----:B0-----:R-:W-:Y:S01]  /*1d420*/  FMNMX.FTZ R159, R7, R6, !PT ;  /* 0x00000006079f7209 */ /* 0x001fe20007810000 */
        /* <DEDUP_REMOVED lines=80> */
[----:B------:R-:W-:Y:S01]  /*1d930*/  FMUL.FTZ R103, R2, R103 ;  /* 0x0000006702677220 */ /* 0x000fe20000410000 */
[----:B------:R-:W-:Y:S01]  /*1d940*/  UMOV UR52, UR49 ;  /* 0x0000003100347c82 */ /* 0x000fe20008000000 */
        /* <DEDUP_REMOVED lines=57> */
[----:B0-----:R-:W-:-:S05]  /*1dce0*/  FMNMX.FTZ R160, R101, R160, !PT ;  /* 0x000000a065a07209 */ /* 0x001fca0007810000 */
[----:B------:R-:W0:Y:S02]  /*1dcf0*/  SHFL.BFLY PT, R92, R160, 0x2, 0x1f ;  /* 0x0c401f00a05c7f89 */ /* 0x000e2400000e0000 */
[----:B------:R-:W3:Y:S08]  /*1dd00*/  MUFU.TANH R15, R15 ;  /* 0x0000000f000f7308 */ /* 0x000ef00000002400 */
[----:B------:R-:W4:Y:S08]  /*1dd10*/  MUFU.TANH R20, R20 ;  /* 0x0000001400147308 */ /* 0x000f300000002400 */
[----:B------:R-:W5:Y:S01]  /*1dd20*/  MUFU.TANH R153, R153 ;  /* 0x0000009900997308 */ /* 0x000f620000002400 */
[----:B0-----:R-:W-:-:S07]  /*1dd30*/  FMNMX.FTZ R92, R160, R92, !PT ;  /* 0x0000005ca05c7209 */ /* 0x001fce0007810000 */
[----:B------:R-:W0:Y:S01]  /*1dd40*/  MUFU.TANH R154, R154 ;  /* 0x0000009a009a7308 */ /* 0x000e220000002400 */
[----:B------:R-:W1:Y:S07]  /*1dd50*/  SHFL.BFLY PT, R160, R92, 0x1, 0x1f ;  /* 0x0c201f005ca07f89 */ /* 0x000e6e00000e0000 */
[----:B------:R-:W0:Y:S08]  /*1dd60*/  MUFU.TANH R157, R157 ;  /* 0x0000009d009d7308 */ /* 0x000e300000002400 */
[----:B------:R-:W0:Y:S08]  /*1dd70*/  MUFU.TANH R158, R158 ;  /* 0x0000009e009e7308 */ /* 0x000e300000002400 */
[----:B------:R-:W0:Y:S01]  /*1dd80*/  MUFU.TANH R138, R138 ;  /* 0x0000008a008a7308 */ /* 0x000e220000002400 */
[----:B-1----:R-:W-:-:S02]  /*1dd90*/  FMNMX.FTZ R92, R92, R160, !PT ;  /* 0x000000a05c5c7209 */ /* 0x002fc40007810000 */
[----:B------:R-:W-:-:S05]  /*1dda0*/  FMNMX.FTZ R160, R11, R5, !PT ;  /* 0x000000050ba07209 */ /* 0x000fca0007810000 */
[----:B------:R-:W1:Y:S01]  /*1ddb0*/  MUFU.TANH R139, R139 ;  /* 0x0000008b008b7308 */ /* 0x000e620000002400 */
[----:B--2---:R-:W-:Y:S01]  /*1ddc0*/  FMNMX.FTZ R160, R12, R160, !PT ;  /* 0x000000a00ca07209 */ /* 0x004fe20007810000 */
[----:B------:R-:W-:-:S03]  /*1ddd0*/  FADD.FTZ R6, -R92, R6 ;  /* 0x000000065c067221 */ /* 0x000fc60000010100 */
[----:B---3--:R-:W-:Y:S01]  /*1dde0*/  FMNMX.FTZ R160, R15, R160, !PT ;  /* 0x000000a00fa07209 */ /* 0x008fe20007810000 */
[----:B------:R-:W-:Y:S02]  /*1ddf0*/  FMUL.FTZ R6, R6, UR52 ;  /* 0x0000003406067c20 */ /* 0x000fe40008410000 */
[----:B------:R-:W2:Y:S01]  /*1de00*/  MUFU.TANH R142, R142 ;  /* 0x0000008e008e7308 */ /* 0x000ea20000002400 */
[----:B----4-:R-:W-:-:S04]  /*1de10*/  FMNMX.FTZ R160, R20, R160, !PT ;  /* 0x000000a014a07209 */ /* 0x010fc80007810000 */
[----:B-----5:R-:W-:-:S03]  /*1de20*/  FMNMX.FTZ R160, R153, R160, !PT ;  /* 0x000000a099a07209 */ /* 0x020fc60007810000 */
[----:B------:R-:W3:Y:S01]  /*1de30*/  MUFU.TANH R143, R143 ;  /* 0x0000008f008f7308 */ /* 0x000ee20000002400 */
[----:B0-----:R-:W-:-:S04]  /*1de40*/  FMNMX.FTZ R160, R154, R160, !PT ;  /* 0x000000a09aa07209 */ /* 0x001fc80007810000 */
[----:B------:R-:W-:-:S03]  /*1de50*/  FMNMX.FTZ R160, R157, R160, !PT ;  /* 0x000000a09da07209 */ /* 0x000fc60007810000 */
[----:B------:R-:W0:Y:S01]  /*1de60*/  MUFU.TANH R146, R146 ;  /* 0x0000009200927308 */ /* 0x000e220000002400 */
[----:B------:R-:W-:-:S04]  /*1de70*/  FMNMX.FTZ R160, R158, R160, !PT ;  /* 0x000000a09ea07209 */ /* 0x000fc80007810000 */
[----:B------:R-:W-:-:S03]  /*1de80*/  FMNMX.FTZ R160, R138, R160, !PT ;  /* 0x000000a08aa07209 */ /* 0x000fc60007810000 */
[----:B------:R-:W4:Y:S01]  /*1de90*/  MUFU.TANH R147, R147 ;  /* 0x0000009300937308 */ /* 0x000f220000002400 */
[----:B-1----:R-:W-:-:S04]  /*1dea0*/  FMNMX.FTZ R160, R139, R160, !PT ;  /* 0x000000a08ba07209 */ /* 0x002fc80007810000 */
[----:B--2---:R-:W-:-:S03]  /*1deb0*/  FMNMX.FTZ R160, R142, R160, !PT ;  /* 0x000000a08ea07209 */ /* 0x004fc60007810000 */
[----:B------:R-:W1:Y:S01]  /*1dec0*/  MUFU.TANH R150, R150 ;  /* 0x0000009600967308 */ /* 0x000e620000002400 */
[----:B---3--:R-:W-:-:S04]  /*1ded0*/  FMNMX.FTZ R160, R143, R160, !PT ;  /* 0x000000a08fa07209 */ /* 0x008fc80007810000 */
[----:B0-----:R-:W-:-:S03]  /*1dee0*/  FMNMX.FTZ R160, R146, R160, !PT ;  /* 0x000000a092a07209 */ /* 0x001fc60007810000 */
[----:B------:R-:W0:Y:S01]  /*1def0*/  MUFU.TANH R151, R151 ;  /* 0x0000009700977308 */ /* 0x000e220000002400 */
[----:B----4-:R-:W-:-:S07]  /*1df00*/  FMNMX.FTZ R160, R147, R160, !PT ;  /* 0x000000a093a07209 */ /* 0x010fce0007810000 */
[----:B------:R-:W2:Y:S01]  /*1df10*/  MUFU.TANH R122, R122 ;  /* 0x0000007a007a7308 */ /* 0x000ea20000002400 */
[----:B-1----:R-:W-:-:S07]  /*1df20*/  FMNMX.FTZ R160, R150, R160, !PT ;  /* 0x000000a096a07209 */ /* 0x002fce0007810000 */
[----:B------:R-:W1:Y:S01]  /*1df30*/  MUFU.TANH R123, R123 ;  /* 0x0000007b007b7308 */ /* 0x000e620000002400 */
[----:B0-----:R-:W-:-:S07]  /*1df40*/  FMNMX.FTZ R160, R151, R160, !PT ;  /* 0x000000a097a07209 */ /* 0x001fce0007810000 */
[----:B------:R-:W0:Y:S01]  /*1df50*/  MUFU.TANH R126, R126 ;  /* 0x0000007e007e7308 */ /* 0x000e220000002400 */
[----:B--2---:R-:W-:-:S07]  /*1df60*/  FMNMX.FTZ R160, R122, R160, !PT ;  /* 0x000000a07aa07209 */ /* 0x004fce0007810000 */
        /* <DEDUP_REMOVED lines=42> */
[----:B------:R-:W-:Y:S01]  /*1e210*/  MUFU.EX2 R6, R6 ;  /* 0x0000000600067308 */ /* 0x000fe20000000800 */
[----:B-1----:R-:W-:-:S04]  /*1e220*/  FMNMX.FTZ R90, R102, R90, !PT ;  /* 0x0000005a665a7209 */ /* 0x002fc80007810000 */
[----:B0-----:R-:W-:-:S05]  /*1e230*/  FMNMX.FTZ R90, R161, R90, !PT ;  /* 0x0000005aa15a7209 */ /* 0x001fca0007810000 */
[----:B------:R-:W0:Y:S02]  /*1e240*/  SHFL.BFLY PT, R103, R90, 0x2, 0x1f ;  /* 0x0c401f005a677f89 */ /* 0x000e2400000e0000 */
[----:B0-----:R-:W-:-:S05]  /*1e250*/  FMNMX.FTZ R90, R90, R103, !PT ;  /* 0x000000675a5a7209 */ /* 0x001fca0007810000 */
[----:B------:R-:W0:Y:S02]  /*1e260*/  SHFL.BFLY PT, R103, R90, 0x1, 0x1f ;  /* 0x0c201f005a677f89 */ /* 0x000e2400000e0000 */
[----:B0-----:R-:W-:Y:S02]  /*1e270*/  FMNMX.FTZ R90, R90, R103, !PT ;  /* 0x000000675a5a7209 */ /* 0x001fe40007810000 */
[----:B------:R-:W-:-:S03]  /*1e280*/  MOV R103, UR52 ;  /* 0x0000003400677c02 */ /* 0x000fc60008000f00 */
[----:B------:R-:W-:Y:S02]  /*1e290*/  FADD.FTZ R5, -R90, R5 ;  /* 0x000000055a057221 */ /* 0x000fe40000010100 */
[----:B------:R-:W-:-:S01]  /*1e2a0*/  FFMA.FTZ R162, R92, R103, -8 ;  /* 0xc10000005ca27423 */ /* 0x000fc20000010067 */
[----:B------:R-:W-:Y:S01]  /*1e2b0*/  FFMA.FTZ R103, R90, R103, -8 ;  /* 0xc10000005a677423 */ /* 0x000fe20000010067 */
[----:B------:R-:W-:Y:S02]  /*1e2c0*/  FMUL.FTZ R5, R5, UR52 ;  /* 0x0000003405057c20 */ /* 0x000fe40008410000 */
[----:B------:R-:W-:Y:S01]  /*1e2d0*/  FFMA.FTZ R7, R7, UR52, -R162 ;  /* 0x0000003407077c23 */ /* 0x000fe200080108a2 */
[----:B------:R-:W-:-:S01]  /*1e2e0*/  FFMA.FTZ R11, R11, UR52, -R103 ;  /* 0x000000340b0b7c23 */ /* 0x000fc20008010867 */
[----:B------:R-:W-:Y:S01]  /*1e2f0*/  FFMA.FTZ R10, R10, UR52, -R162 ;  /* 0x000000340a0a7c23 */ /* 0x000fe200080108a2 */
[----:B------:R-:W-:-:S01]  /*1e300*/  FFMA.FTZ R12, R12, UR52, -R103 ;  /* 0x000000340c0c7c23 */ /* 0x000fc20008010867 */
[----:B------:R-:W-:Y:S01]  /*1e310*/  MUFU.EX2 R5, R5 ;  /* 0x0000000500057308 */ /* 0x000fe20000000800 */
[----:B------:R-:W-:-:S01]  /*1e320*/  FFMA.FTZ R13, R13, UR52, -R162 ;  /* 0x000000340d0d7c23 */ /* 0x000fc200080108a2 */
[----:B------:R-:W-:Y:S01]  /*1e330*/  FFMA.FTZ R15, R15, UR52, -R103 ;  /* 0x000000340f0f7c23 */ /* 0x000fe20008010867 */
[----:B------:R-:W-:-:S01]  /*1e340*/  FFMA.FTZ R14, R14, UR52, -R162 ;  /* 0x000000340e0e7c23 */ /* 0x000fc200080108a2 */
[----:B------:R-:W-:Y:S01]  /*1e350*/  FFMA.FTZ R20, R20, UR52, -R103 ;  /* 0x0000003414147c23 */ /* 0x000fe20008010867 */
[----:B------:R-:W-:-:S01]  /*1e360*/  FFMA.FTZ R21, R21, UR52, -R162 ;  /* 0x0000003415157c23 */ /* 0x000fc200080108a2 */
[----:B------:R-:W-:Y:S01]  /*1e370*/  FFMA.FTZ R153, R153, UR52, -R103 ;  /* 0x0000003499997c23 */ /* 0x000fe20008010867 */
[----:B------:R-:W-:-:S01]  /*1e380*/  FFMA.FTZ R152, R152, UR52, -R162 ;  /* 0x0000003498987c23 */ /* 0x000fc200080108a2 */
[----:B------:R-:W0:Y:S01]  /*1e390*/  MUFU.EX2 R7, R7 ;  /* 0x0000000700077308 */ /* 0x000e220000000800 */
[----:B------:R-:W-:-:S01]  /*1e3a0*/  FFMA.FTZ R154, R154, UR52, -R103 ;  /* 0x000000349a9a7c23 */ /* 0x000fc20008010867 */
[----:B------:R-:W-:Y:S01]  /*1e3b0*/  FFMA.FTZ R155, R155, UR52, -R162 ;  /* 0x000000349b9b7c23 */ /* 0x000fe200080108a2 */
[----:B------:R-:W-:-:S01]  /*1e3c0*/  FFMA.FTZ R157, R157, UR52, -R103 ;  /* 0x000000349d9d7c23 */ /* 0x000fc20008010867 */
[----:B------:R-:W-:Y:S01]  /*1e3d0*/  FFMA.FTZ R156, R156, UR52, -R162 ;  /* 0x000000349c9c7c23 */ /* 0x000fe200080108a2 */
[----:B------:R-:W-:-:S01]  /*1e3e0*/  FFMA.FTZ R158, R158, UR52, -R103 ;  /* 0x000000349e9e7c23 */ /* 0x000fc20008010867 */
[----:B------:R-:W-:Y:S01]  /*1e3f0*/  FFMA.FTZ R136, R136, UR52, -R162 ;  /* 0x0000003488887c23 */ /* 0x000fe200080108a2 */
[----:B------:R-:W-:-:S01]  /*1e400*/  FFMA.FTZ R138, R138, UR52, -R103 ;  /* 0x000000348a8a7c23 */ /* 0x000fc20008010867 */
[----:B------:R-:W1:Y:S01]  /*1e410*/  MUFU.EX2 R11, R11 ;  /* 0x0000000b000b7308 */ /* 0x000e620000000800 */
[----:B------:R-:W-:-:S01]  /*1e420*/  FFMA.FTZ R137, R137, UR52, -R162 ;  /* 0x0000003489897c23 */ /* 0x000fc200080108a2 */
[----:B------:R-:W-:Y:S01]  /*1e430*/  FFMA.FTZ R139, R139, UR52, -R103 ;  /* 0x000000348b8b7c23 */ /* 0x000fe20008010867 */
        /* <DEDUP_REMOVED lines=14> */
[----:B-1----:R-:W-:-:S01]  /*1e520*/  FFMA.FTZ R3, R5, R3, R11 ;  /* 0x0000000305037223 */ /* 0x002fc2000001000b */
        /* <DEDUP_REMOVED lines=64> */
[----:B------:R-:W-:-:S06]  /*1e930*/  FFMA.FTZ R103, R161, UR52, -R103 ;  /* 0x00000034a1677c23 */ /* 0x000fcc0008010867 */
        /* <DEDUP_REMOVED lines=140> */
.L_x_595:
[----:B------:R-:W-:Y:S01]  /*1f200*/  IMAD R8, R8, 0x8, R18 ;  /* 0x0000000808087824 */ /* 0x000fe200078e0212 */
[----:B------:R-:W-:Y:S01]  /*1f210*/  ISETP.GT.AND P1, PT, R4, R211, PT ;  /* 0x000000d30400720c */ /* 0x000fe20003f24270 */
[----:B------:R-:W-:Y:S01]  /*1f220*/  IMAD.U32 R161, RZ, RZ, UR38 ;  /* 0x00000026ffa17e24 */ /* 0x000fe2000f8e00ff */
[----:B------:R-:W-:Y:S01]  /*1f230*/  F2FP.SATFINITE.E4M3.F32.PACK_AB_MERGE_C R13, R14, R13, RZ ;  /* 0x0000000d0e0d723e */ /* 0x000fe200048070ff */
[----:B------:R-:W-:Y:S01]  /*1f240*/  VIADD R8, R8, 0x29860 ;  /* 0x0002986008087836 */ /* 0x000fe20000000000 */
[----:B------:R-:W-:Y:S01]  /*1f250*/  F2FP.SATFINITE.E4M3.F32.PACK_AB_MERGE_C R15, R20, R15, RZ ;  /* 0x0000000f140f723e */ /* 0x000fe200048070ff */
[-C--:B------:R-:W-:Y:S01]  /*1f260*/  FMUL.FTZ R24, R24, R6.reuse ;  /* 0x0000000618187220 */ /* 0x080fe20000410000 */
[----:B------:R-:W-:Y:S01]  /*1f270*/  F2FP.SATFINITE.E4M3.F32.PACK_AB_MERGE_C R155, R156, R155, RZ ;  /* 0x0000009b9c9b723e */ /* 0x000fe200048070ff */
[-C--:B------:R-:W-:Y:S01]  /*1f280*/  FMUL.FTZ R25, R25, R6.reuse ;  /* 0x0000000619197220 */ /* 0x080fe20000410000 */
[----:B------:R-:W-:Y:S01]  /*1f290*/  PRMT R8, R161, 0x654, R8 ;  /* 0x00000654a1087816 */ /* 0x000fe20000000008 */
[-C--:B------:R-:W-:Y:S01]  /*1f2a0*/  FMUL.FTZ R28, R28, R6.reuse ;  /* 0x000000061c1c7220 */ /* 0x080fe20000410000 */
[----:B------:R-:W-:Y:S01]  /*1f2b0*/  F2FP.SATFINITE.E4M3.F32.PACK_AB_MERGE_C R157, R158, R157, RZ ;  /* 0x0000009d9e9d723e */ /* 0x000fe200048070ff */
[----:B------:R-:W-:Y:S01]  /*1f2c0*/  FMUL.FTZ R29, R29, R6 ;  /* 0x000000061d1d7220 */ /* 0x000fe20000410000 */
[----:B------:R-:W-:Y:S01]  /*1f2d0*/  F2FP.SATFINITE.E4M3.F32.PACK_AB_MERGE_C R140, R141, R140, RZ ;  /* 0x0000008c8d8c723e */ /* 0x000fe200048070ff */
[----:B------:R0:W-:Y:S01]  /*1f2e0*/  SYNCS.ARRIVE.TRANS64.RED.A1T0 RZ, [R8+URZ], RZ ;  /* 0x000000ff08ff79a7 */ /* 0x0001e2000810043f */
        /* <DEDUP_REMOVED lines=98> */
[----:B------:R-:W-:Y:S02]  /*1f910*/  IADD3 R4, R4, -0x1, RZ ;  /* 0xffffffff04047810 */ /* 0x000fe40007ffe0ff */
[----:B0-----:R-:W-:Y:S01]  /*1f920*/  MOV R8, R202 ;  /* 0x000000ca00087202 */ /* 0x001fe20000000f00 */
[----:B------:R-:W-:Y:S06]  /*1f930*/  @P1 BRA `(.L_x_596) ;  /* 0xffffffc000f41947 */ /* 0x000fec000383ffff */
.L_x_584:
[----:B------:R-:W-:Y:S05]  /*1f940*/  WARPSYNC.ALL ;  /* 0x0000000000007948 */ /* 0x000fea0003800000 */
[----:B------:R-:W-:Y:S06]  /*1f950*/  BAR.ARV 0x8, 0x180 ;  /* 0x0206000000007b1d */ /* 0x000fec0000002000 */
[----:B------:R-:W-:Y:S05]  /*1f960*/  @!P0 BRA `(.L_x_597) ;  /* 0x0000000000048947 */ /* 0x000fea0003800000 */
[----:B------:R-:W-:Y:S01]  /*1f970*/  BPT.TRAP 0x1 ;  /* 0x000000040000795c */ /* 0x000fe20000300000 */
.L_x_597:
[----:B------:R-:W-:Y:S01]  /*1f980*/  IMAD R11, R202, 0x8, R18 ;  /* 0x00000008ca0b7824 */ /* 0x000fe200078e0212 */
[----:B------:R-:W-:-:S04]  /*1f990*/  SHF.L.U32 R2, R208, 0x1f, RZ ;  /* 0x0000001fd0027819 */ /* 0x000fc800000006ff */
[----:B------:R0:W1:Y:S01]  /*1f9a0*/  SYNCS.PHASECHK.TRANS64.TRYWAIT P1, [R11+URZ+0x29850], R2 ;  /* 0x029850020b0075a7 */ /* 0x000062000802017f */
[----:B------:R-:W-:Y:S05]  /*1f9b0*/  @!P0 BRA `(.L_x_598) ;  /* 0x0000000000048947 */ /* 0x000fea0003800000 */
[----:B------:R-:W-:Y:S01]  /*1f9c0*/  BPT.TRAP 0x1 ;  /* 0x000000040000795c */ /* 0x000fe20000300000 */
.L_x_598:
[----:B------:R-:W-:-:S05]  /*1f9d0*/  VIADD R18, R18, 0x400 ;  /* 0x0000040012127836 */ /* 0x000fca0000000000 */
[----:B------:R-:W-:-:S04]  /*1f9e0*/  SHF.R.U32.HI R18, RZ, 0x4, R18 ;  /* 0x00000004ff127819 */ /* 0x000fc80000011612 */
[----:B------:R-:W-:-:S04]  /*1f9f0*/  LOP3.LUT R18, R18, 0x3fff, RZ, 0xc0, !PT ;  /* 0x00003fff12127812 */ /* 0x000fc800078ec0ff */
[----:B------:R-:W-:Y:S01]  /*1fa00*/  LOP3.LUT R5, R18, 0x10000, RZ, 0xfc, !PT ;  /* 0x0001000012057812 */ /* 0x000fe200078efcff */
[----:B-1----:R-:W-:Y:S06]  /*1fa10*/  @P1 BRA `(.L_x_599) ;  /* 0x0000000000081947 */ /* 0x002fec0003800000 */
[----:B------:R-:W1:Y:S02]  /*1fa20*/  SYNCS.PHASECHK.TRANS64.TRYWAIT P1, [R11+URZ+0x29850], R2 ;  /* 0x029850020b0075a7 */ /* 0x000e64000802017f */
[----:B-1----:R-:W-:Y:S05]  /*1fa30*/  @!P1 BRA `(.L_x_600) ;  /* 0x000000dc00809947 */ /* 0x002fea0003800000 */
.L_x_599:
[----:B------:R-:W-:Y:S01]  /*1fa40*/  IMAD R4, R202, 0x500, R5 ;  /* 0x00000500ca047824 */ /* 0x000fe200078e0205 */
[----:B------:R-:W-:Y:S05]  /*1fa50*/  WARPSYNC.ALL ;  /* 0x0000000000007948 */ /* 0x000fea0003800000 */
[----:B------:R-:W-:Y:S01]  /*1fa60*/  IMAD.MOV.U32 R5, RZ, RZ, -0x3ffffff0 ;  /* 0xc0000010ff057424 */ /* 0x000fe200078e00ff */
[C---:B------:R-:W-:Y:S01]  /*1fa70*/  R2UR UR6, R4.reuse ;  /* 0x00000000040672ca */ /* 0x040fe200000e0000 */
[----:B------:R-:W-:Y:S01]  /*1fa80*/  WARPGROUP.ARRIVE ;  /* 0x00000000000079c5 */ /* 0x000fe20000000000 */
[----:B------:R-:W-:Y:S01]  /*1fa90*/  IMAD.MOV.U32 R7, RZ, RZ, -0x3ffffff0 ;  /* 0xc0000010ff077424 */ /* 0x000fe200078e00ff */
[----:B------:R-:W-:Y:S01]  /*1faa0*/  IADD3 R6, R4, 0x100, RZ ;  /* 0x0000010004067810 */ /* 0x000fe20007ffe0ff */
[----:B------:R-:W-:Y:S01]  /*1fab0*/  ULDC.64 UR4, c[0x0][0x9a0] ;  /* 0x0002680000047ab9 */ /* 0x000fe20000000a00 */
[----:B------:R-:W-:-:S02]  /*1fac0*/  R2UR UR7, R5 ;  /* 0x00000000050772ca */ /* 0x000fc400000e0000 */
[----:B------:R-:W-:-:S04]  /*1fad0*/  ISETP.NE.U32.AND P1, PT, RZ, UR4, PT ;  /* 0x00000004ff007c0c */ /* 0x000fc8000bf25070 */
[----:B------:R-:W-:-:S07]  /*1fae0*/  ISETP.NE.AND.EX P1, PT, RZ, UR5, PT, P1 ;  /* 0x00000005ff007c0c */ /* 0x000fce000bf25310 */
[----:B------:R-:W-:Y:S01]  /*1faf0*/  QGMMA.64x128x32.F32.E4M3.E4M3 R24, R172, gdesc[UR4], R24, gsb0 ;  /* 0x01e00004ac187df3 */ /* 0x000fe20008000818 */
[----:B------:R-:W-:Y:S02]  /*1fb00*/  R2UR UR6, R6 ;  /* 0x00000000060672ca */ /* 0x000fe400000e0000 */
[----:B------:R-:W-:-:S03]  /*1fb10*/  R2UR UR7, R7 ;  /* 0x00000000070772ca */ /* 0x000fc600000e0000 */
[----:B------:R-:W0:Y:S08]  /*1fb20*/  @P1 LDC.64 R6, c[0x0][0x9c8] ;  /* 0x00027200ff061b82 */ /* 0x000e300000000a00 */
[----:B------:R-:W2:Y:S01]  /*1fb30*/  @P1 LDC.64 R8, c[0x0][0x9d0] ;  /* 0x00027400ff081b82 */ /* 0x000ea20000000a00 */
[----:B01----:R-:W-:-:S04]  /*1fb40*/  @P1 IMAD R2, R222, R6, RZ ;  /* 0x00000006de021224 */ /* 0x003fc800078e02ff */
[C---:B------:R-:W-:Y:S02]  /*1fb50*/  @P1 IMAD R5, R214.reuse, R7, R2 ;  /* 0x00000007d6051224 */ /* 0x040fe400078e0202 */
[----:B------:R-:W-:-:S04]  /*1fb60*/  @P1 IMAD.WIDE.U32 R6, R214, R6, RZ ;  /* 0x00000006d6061225 */ /* 0x000fc800078e00ff */
[----:B------:R-:W-:Y:S02]  /*1fb70*/  @P1 IMAD.IADD R7, R7, 0x1, R5 ;  /* 0x0000000107071824 */ /* 0x000fe400078e0205 */
[----:B------:R-:W-:Y:S02]  /*1fb80*/  IMAD.MOV.U32 R2, RZ, RZ, 0x3f800000 ;  /* 0x3f800000ff027424 */ /* 0x000fe400078e00ff */
[----:B--2---:R-:W-:-:S04]  /*1fb90*/  @P1 IMAD.WIDE.U32 R6, R169, R8, R6 ;  /* 0x00000008a9061225 */ /* 0x004fc800078e0006 */
[----:B------:R-:W-:Y:S01]  /*1fba0*/  @P1 IMAD R9, R169, R9, R7 ;  /* 0x00000009a9091224 */ /* 0x000fe200078e0207 */
[C---:B------:R-:W-:Y:S01]  /*1fbb0*/  @P1 LEA R8, P2, R6.reuse, UR4, 0x2 ;  /* 0x0000000406081c11 */ /* 0x040fe2000f8410ff */
[----:B------:R-:W-:Y:S02]  /*1fbc0*/  WARPGROUP.DEPBAR.LE gsb0, 0x0 ;  /* 0x00008000000079c5 */ /* 0x000fe40000010000 */
[----:B------:R-:W-:Y:S01]  /*1fbd0*/  WARPGROUP.ARRIVE ;  /* 0x00000000000079c5 */ /* 0x000fe20000000000 */
[----:B------:R-:W-:Y:S01]  /*1fbe0*/  @P1 LEA.HI.X R9, R6, UR5, R9, 0x2, P2 ;  /* 0x0000000506091c11 */ /* 0x000fe200090f1409 */
[----:B------:R-:W-:Y:S01]  /*1fbf0*/  IMAD.MOV.U32 R7, RZ, RZ, -0x3ffffff0 ;  /* 0xc0000010ff077424 */ /* 0x000fe200078e00ff */
[----:B------:R-:W-:-:S03]  /*1fc00*/  IADD3 R6, R4, 0x200, RZ ;  /* 0x0000020004067810 */ /* 0x000fc60007ffe0ff */
[----:B------:R-:W-:Y:S01]  /*1fc10*/  QGMMA.64x128x32.F32.E4M3.E4M3 R24, R176, gdesc[UR4], R24, gsb0 ;  /* 0x01e00004b0187df3 */ /* 0x000fe20008000818 */
[----:B------:R-:W-:Y:S01]  /*1fc20*/  R2UR UR6, R6 ;  /* 0x00000000060672ca */ /* 0x000fe200000e0000 */
[----:B------:R0:W2:Y:S01]  /*1fc30*/  @P1 LDG.E R2, desc[UR50][R8.64] ;  /* 0x0000003208021981 */ /* 0x0000a2000c1e1900 */
[----:B------:R-:W-:Y:S01]  /*1fc40*/  R2UR UR7, R7 ;  /* 0x00000000070772ca */ /* 0x000fe200000e0000 */
[----:B------:R-:W-:Y:S02]  /*1fc50*/  VIADD R6, R4, 0x300 ;  /* 0x0000030004067836 */ /* 0x000fe40000000000 */
[----:B------:R-:W-:Y:S01]  /*1fc60*/  IMAD.MOV.U32 R7, RZ, RZ, -0x3ffffff0 ;  /* 0xc0000010ff077424 */ /* 0x000fe200078e00ff */
[----:B------:R-:W-:Y:S02]  /*1fc70*/  WARPGROUP.DEPBAR.LE gsb0, 0x0 ;  /* 0x00008000000079c5 */ /* 0x000fe40000010000 */
[----:B------:R-:W-:-:S07]  /*1fc80*/  WARPGROUP.ARRIVE ;  /* 0x00000000000079c5 */ /* 0x000fce0000000000 */
[----:B------:R-:W-:Y:S01]  /*1fc90*/  QGMMA.64x128x32.F32.E4M3.E4M3 R24, R180, gdesc[UR4], R24, gsb0 ;  /* 0x01e00004b4187df3 */ /* 0x000fe20008000818 */
[----:B------:R-:W-:Y:S02]  /*1fca0*/  R2UR UR6, R6 ;  /* 0x00000000060672ca */ /* 0x000fe400000e0000 */
[----:B------:R-:W-:Y:S01]  /*1fcb0*/  R2UR UR7, R7 ;  /* 0x00000000070772ca */ /* 0x000fe200000e0000 */
[----:B------:R-:W-:Y:S01]  /*1fcc0*/  IMAD.MOV.U32 R5, RZ, RZ, -0x3ffffff0 ;  /* 0xc0000010ff057424 */ /* 0x000fe200078e00ff */
[----:B------:R-:W-:Y:S01]  /*1fcd0*/  IADD3 R4, R4, 0x400, RZ ;  /* 0x0000040004047810 */ /* 0x000fe20007ffe0ff */
[----:B------:R-:W1:Y:S04]  /*1fce0*/  SHFL.BFLY PT, R7, R0, 0x2, 0x1f ;  /* 0x0c401f0000077f89 */ /* 0x000e6800000e0000 */
[----:B------:R-:W3:Y:S01]  /*1fcf0*/  SHFL.BFLY PT, R6, R3, 0x2, 0x1f ;  /* 0x0c401f0003067f89 */ /* 0x000ee200000e0000 */
[----:B------:R-:W-:-:S02]  /*1fd00*/  WARPGROUP.DEPBAR.LE gsb0, 0x0 ;  /* 0x00008000000079c5 */ /* 0x000fc40000010000 */
[----:B------:R-:W-:-:S06]  /*1fd10*/  WARPGROUP.ARRIVE ;  /* 0x00000000000079c5 */ /* 0x000fcc0000000000 */
[----:B------:R-:W-:Y:S01]  /*1fd20*/  QGMMA.64x128x32.F32.E4M3.E4M3 R24, R184, gdesc[UR4], R24, gsb0 ;  /* 0x01e00004b8187df3 */ /* 0x000fe20008000818 */
[----:B------:R-:W-:Y:S02]  /*1fd30*/  R2UR UR6, R4 ;  /* 0x00000000040672ca */ /* 0x000fe400000e0000 */
[----:B------:R-:W-:Y:S01]  /*1fd40*/  R2UR UR7, R5 ;  /* 0x00000000050772ca */ /* 0x000fe200000e0000 */
        /* <DEDUP_REMOVED lines=19> */
[----:B------:R-:W1:Y:S01]  /*1fe80*/  @P3 MUFU.LG2 R4, R4 ;  /* 0x0000000400043308 */ /* 0x000e620000000c00 */
[----:B------:R-:W-:-:S07]  /*1fe90*/  MOV R5, UR52 ;  /* 0x0000003400057c02 */ /* 0x000fce0008000f00 */
[----:B------:R-:W3:Y:S01]  /*1fea0*/  @P1 MUFU.RCP R7, R10 ;  /* 0x0000000a00071308 */ /* 0x000ee20000001000 */
[----:B------:R-:W-:Y:S02]  /*1feb0*/  IMAD.U32 R6, RZ, RZ, UR52 ;  /* 0x00000034ff067e24 */ /* 0x000fe4000f8e00ff */
[----:B------:R-:W-:Y:S01]  /*1fec0*/  @P2 FMUL.FTZ R5, R5, 0.69314718246459960938 ;  /* 0x3f31721805052820 */ /* 0x000fe20000410000 */
[----:B0-----:R-:W-:Y:S01]  /*1fed0*/  @P2 FMUL.FTZ R0, R0, 0.69314718246459960938 ;  /* 0x3f31721800002820 */ /* 0x001fe20000410000 */
[----:B------:R-:W-:Y:S01]  /*1fee0*/  @P3 FMUL.FTZ R6, R6, 0.69314718246459960938 ;  /* 0x3f31721806063820 */ /* 0x000fe20000410000 */
[----:B------:R-:W-:Y:S02]  /*1fef0*/  IMAD.MOV.U32 R88, RZ, RZ, -0x800000 ;  /* 0xff800000ff587424 */ /* 0x000fe400078e00ff */
[----:B-1----:R-:W-:Y:S01]  /*1ff00*/  @P3 FMUL.FTZ R9, R4, 0.69314718246459960938 ;  /* 0x3f31721804093820 */ /* 0x002fe20000410000 */
[----:B------:R-:W-:Y:S02]  /*1ff10*/  IMAD.MOV.U32 R89, RZ, RZ, -0x800000 ;  /* 0xff800000ff597424 */ /* 0x000fe400078e00ff */
[----:B------:R-:W-:Y:S01]  /*1ff20*/  @P2 FFMA.FTZ R88, R5, R92, R0 ;  /* 0x0000005c05582223 */ /* 0x000fe20000010000 */
[----:B--2---:R-:W-:Y:S01]  /*1ff30*/  FMUL.FTZ R3, R3, R2 ;  /* 0x0000000203037220 */ /* 0x004fe20000410000 */
[----:B------:R-:W-:Y:S01]  /*1ff40*/  @P3 FFMA.FTZ R89, R6, R90, R9 ;  /* 0x0000005a06593223 */ /* 0x000fe20000010009 */
[----:B---3--:R-:W-:Y:S01]  /*1ff50*/  FMUL.FTZ R5, R7, R2 ;  /* 0x0000000207057220 */ /* 0x008fe20000410000 */
[----:B------:R-:W-:-:S02]  /*1ff60*/  WARPGROUP.DEPBAR.LE gsb0, 0x0 ;  /* 0x00008000000079c5 */ /* 0x000fc40000010000 */
[----:B------:R-:W-:Y:S05]  /*1ff70*/  @!P0 BRA `(.L_x_601) ;  /* 0x0000000000048947 */ /* 0x000fea0003800000 */
[----:B------:R-:W-:Y:S01]  /*1ff80*/  BPT.TRAP 0x1 ;  /* 0x000000040000795c */ /* 0x000fe20000300000 */
.L_x_601:
[----:B------:R-:W-:Y:S01]  /*1ff90*/  IMAD.U32 R7, RZ, RZ, UR38 ;  /* 0x00000026ff077e24 */ /* 0x000fe2000f8e00ff */
[----:B------:R-:W-:Y:S01]  /*1ffa0*/  IADD3 R0, R11, 0x29860, RZ ;  /* 0x000298600b007810 */ /* 0x000fe20007ffe0ff */
[----:B------:R-:W-:Y:S02]  /*1ffb0*/  VIADD R202, R202, 0x1 ;  /* 0x00000001caca7836 */ /* 0x000fe40000000000 */
[-C--:B------:R-:W-:Y:S01]  /*1ffc0*/  FMUL.FTZ R91, R77, R3.reuse ;  /* 0x000000034d5b7220 */ /* 0x080fe20000410000 */
[-C--:B------:R-:W-:Y:S01]  /*1ffd0*/  FMUL.FTZ R6, R85, R3.reuse ;  /* 0x0000000355067220 */ /* 0x080fe20000410000 */
[----:B------:R-:W-:Y:S01]  /*1ffe0*/  PRMT R2, R7, 0x654, R0 ;  /* 0x0000065407027816 */ /* 0x000fe20000000000 */
[-C--:B------:R-:W-:Y:S01]  /*1fff0*/  FMUL.FTZ R117, R40, R3.reuse ;  /* 0x0000000328757220 */ /* 0x080fe20000410000 */
[----:B------:R-:W-:Y:S01]  /*20000*/  ISETP.NE.AND P1, PT, R202, 0x2, PT ;  /* 0x00000002ca00780c */ /* 0x000fe20003f25270 */
[-C--:B------:R-:W-:Y:S01]  /*20010*/  FMUL.FTZ R113, R48, R3.reuse ;  /* 0x0000000330717220 */ /* 0x080fe20000410000 */
[----:B------:R0:W-:Y:S01]  /*20020*/  SYNCS.ARRIVE.TRANS64.RED.A1T0 RZ, [R2+URZ], RZ ;  /* 0x000000ff02ff79a7 */ /* 0x0001e2000810043f */
        /* <DEDUP_REMOVED lines=28> */
[----:B------:R-:W-:Y:S01]  /*201f0*/  SEL R3, RZ, 0x1, P1 ;  /* 0x00000001ff037807 */ /* 0x000fe20000800000 */
        /* <DEDUP_REMOVED lines=32> */
[----:B------:R-:W-:Y:S01]  /*20400*/  FMUL.FTZ R74, R83, R5 ;  /* 0x00000005534a7220 */ /* 0x000fe20000410000 */
[----:B------:R-:W-:Y:S01]  /*20410*/  LOP3.LUT R208, R208, R3, RZ, 0x3c, !PT ;  /* 0x00000003d0d07212 */ /* 0x000fe200078e3cff */
[----:B------:R-:W-:Y:S01]  /*20420*/  UIADD3 UR37, UR37, 0x1, URZ ;  /* 0x0000000125257890 */ /* 0x000fe2000fffe03f */
[----:B0-----:R-:W-:-:S11]  /*20430*/  SEL R202, R202, RZ, P1 ;  /* 0x000000ffcaca7207 */ /* 0x001fd60000800000 */
.L_x_543:
[----:B------:R-:W-:Y:S05]  /*20440*/  WARPSYNC.ALL ;  /* 0x0000000000007948 */ /* 0x000fea0003800000 */
[----:B------:R-:W0:Y:S08]  /*20450*/  S2UR UR38, SR_CgaCtaId ;  /* 0x00000000002679c3 */ /* 0x000e300000008800 */
[----:B------:R-:W-:Y:S01]  /*20460*/  BAR.SYNC.DEFER_BLOCKING 0x5, 0x180 ;  /* 0x0146000000007b1d */ /* 0x000fe20000010000 */
[----:B------:R-:W-:-:S05]  /*20470*/  ISETP.NE.AND P1, PT, R219, RZ, PT ;  /* 0x000000ffdb00720c */ /* 0x000fca0003f25270 */
[----:B------:R-:W-:Y:S01]  /*20480*/  UMOV UR4, 0x400 ;  /* 0x0000040000047882 */ /* 0x000fe20000000000 */
[----:B------:R-:W-:Y:S07]  /*20490*/  BSSY B0, `(.L_x_602) ;  /* 0x0000423000007945 */ /* 0x000fee0003800000 */
[----:B------:R-:W1:Y:S01]  /*204a0*/  @!P1 LDC R219, c[0x0][0xad4] ;  /* 0x0002b500ffdb9b82 */ /* 0x000e620000000800 */
[----:B0-----:R-:W-:-:S06]  /*204b0*/  ULEA UR4, UR38, UR4, 0x18 ;  /* 0x0000000426047291 */ /* 0x001fcc000f8ec03f */
[----:B------:R-:W-:-:S05]  /*204c0*/  IMAD.U32 R18, RZ, RZ, UR4 ;  /* 0x00000004ff127e24 */ /* 0x000fca000f8e00ff */
[----:B-----5:R0:W2:Y:S01]  /*204d0*/  LDS.128 R136, [R18+0x298d0] ;  /* 0x0298d00012887984 */ /* 0x0200a20000000c00 */
[----:B------:R-:W-:Y:S06]  /*204e0*/  BAR.ARV 0x4, 0x180 ;  /* 0x0106000000007b1d */ /* 0x000fec0000002000 */
[----:B------:R-:W-:Y:S05]  /*204f0*/  @P0 BRA `(.L_x_603) ;  /* 0x00000034005c0947 */ /* 0x000fea0003800000 */
[----:B------:R-:W4:Y:S01]  /*20500*/  LDL R20, [R1+0x54] ;  /* 0x0000540001147983 */ /* 0x000f220000100800 */
[----:B------:R-:W-:Y:S01]  /*20510*/  ULDC.64 UR4, c[0x4][0x40] ;  /* 0x0100100000047ab9 */ /* 0x000fe20000000a00 */
[----:B------:R-:W0:Y:S01]  /*20520*/  S2R R13, SR_TID.X ;  /* 0x00000000000d7919 */ /* 0x000e220000002100 */
[----:B------:R-:W3:Y:S01]  /*20530*/  S2R R15, SR_SWINHI ;  /* 0x00000000000f7919 */ /* 0x000ee20000002f00 */
[----:B0-----:R-:W-:Y:S02]  /*20540*/  SHF.L.U32 R2, R13, 0x2, RZ ;  /* 0x000000020d027819 */ /* 0x001fe400000006ff */
[----:B------:R-:W-:Y:S02]  /*20550*/  MOV R58, R18 ;  /* 0x00000012003a7202 */ /* 0x000fe40000000f00 */
[----:B---3--:R-:W-:Y:S02]  /*20560*/  MOV R59, R15 ;  /* 0x0000000f003b7202 */ /* 0x008fe40000000f00 */
[----:B------:R-:W-:-:S04]  /*20570*/  LOP3.LUT R2, R2, 0xc, RZ, 0xc0, !PT ;  /* 0x0000000c02027812 */ /* 0x000fc800078ec0ff */
[----:B------:R-:W-:-:S05]  /*20580*/  IADD3 R2, P0, R2, UR4, RZ ;  /* 0x0000000402027c10 */ /* 0x000fca000ff1e0ff */
[----:B------:R-:W-:Y:S01]  /*20590*/  IMAD.X R3, RZ, RZ, UR5, P0 ;  /* 0x00000005ff037e24 */ /* 0x000fe200080e06ff */
[----:B------:R-:W-:-:S04]  /*205a0*/  LOP3.LUT P0, R13, R13, 0x3, RZ, 0xc0, !PT ;  /* 0x000000030d0d7812 */ /* 0x000fc8000780c0ff */
[----:B------:R0:W5:Y:S01]  /*205b0*/  LDG.E.CONSTANT R5, desc[UR50][R2.64] ;  /* 0x0000003202057981 */ /* 0x000162000c1e9900 */
[----:B------:R-:W-:-:S04]  /*205c0*/  ISETP.EQ.OR P0, PT, R13, 0x3, !P0 ;  /* 0x000000030d00780c */ /* 0x000fc80004702670 */
[----:B------:R-:W-:Y:S02]  /*205d0*/  SEL R96, R10, R11, P0 ;  /* 0x0000000b0a607207 */ /* 0x000fe40000000000 */
[----:B------:R-:W-:Y:S02]  /*205e0*/  SEL R67, R11, R10, P0 ;  /* 0x0000000a0b437207 */ /* 0x000fe40000000000 */
[----:B------:R-:W-:Y:S02]  /*205f0*/  SEL R13, R14, R99, P0 ;  /* 0x000000630e0d7207 */ /* 0x000fe40000000000 */
[----:B------:R-:W-:Y:S01]  /*20600*/  SEL R99, R99, R14, P0 ;  /* 0x0000000e63637207 */ /* 0x000fe20000000000 */
[----:B------:R-:W-:Y:S01]  /*20610*/  UMOV UR4, 0xffffffff ;  /* 0xffffffff00047882 */ /* 0x000fe20000000000 */
[----:B----4-:R-:W-:-:S03]  /*20620*/  IMAD.WIDE R32, R20, 0x2, R58 ;  /* 0x0000000214207825 */ /* 0x010fc600078e023a */
[C---:B------:R-:W-:Y:S02]  /*20630*/  IADD3 R31, P5, R32.reuse, 0x4060, RZ ;  /* 0x00004060201f7810 */ /* 0x040fe40007fbe0ff */
[C---:B------:R-:W-:Y:S02]  /*20640*/  IADD3 R29, P1, R32.reuse, 0x4040, RZ ;  /* 0x00004040201d7810 */ /* 0x040fe40007f3e0ff */
[----:B------:R-:W-:Y:S02]  /*20650*/  LOP3.LUT R30, R31, 0x380, RZ, 0xc0, !PT ;  /* 0x000003801f1e7812 */ /* 0x000fe400078ec0ff */
[----:B------:R-:W-:Y:S02]  /*20660*/  LOP3.LUT R28, R29, 0x380, RZ, 0xc0, !PT ;  /* 0x000003801d1c7812 */ /* 0x000fe400078ec0ff */
[----:B0-----:R-:W-:Y:S02]  /*20670*/  IADD3 R3, P3, R32, 0x4000, RZ ;  /* 0x0000400020037810 */ /* 0x001fe40007f7e0ff */
[----:B------:R-:W-:-:S02]  /*20680*/  SHF.R.U64 R30, R30, 0x3, RZ ;  /* 0x000000031e1e7819 */ /* 0x000fc400000012ff */
[----:B------:R-:W-:Y:S02]  /*20690*/  SHF.R.U64 R28, R28, 0x3, RZ ;  /* 0x000000031c1c7819 */ /* 0x000fe400000012ff */
[----:B------:R-:W-:Y:S02]  /*206a0*/  LOP3.LUT R20, R3, 0x380, RZ, 0xc0, !PT ;  /* 0x0000038003147812 */ /* 0x000fe400078ec0ff */
[----:B------:R-:W-:Y:S01]  /*206b0*/  LOP3.LUT R30, R30, R31, RZ, 0x3c, !PT ;  /* 0x0000001f1e1e7212 */ /* 0x000fe200078e3cff */
[--C-:B------:R-:W-:Y:S01]  /*206c0*/  IMAD.X R31, RZ, RZ, R33.reuse, P5 ;  /* 0x000000ffff1f7224 */ /* 0x100fe200028e0621 */
[----:B------:R-:W-:Y:S01]  /*206d0*/  LOP3.LUT R28, R28, R29, RZ, 0x3c, !PT ;  /* 0x0000001d1c1c7212 */ /* 0x000fe200078e3cff */
[----:B------:R-:W-:Y:S01]  /*206e0*/  IMAD.X R29, RZ, RZ, R33, P1 ;  /* 0x000000ffff1d7224 */ /* 0x000fe200008e0621 */
[C---:B------:R-:W-:Y:S02]  /*206f0*/  IADD3 R21, P4, R32.reuse, 0x60, RZ ;  /* 0x0000006020157810 */ /* 0x040fe40007f9e0ff */
[----:B------:R-:W-:-:S02]  /*20700*/  IADD3 R15, P5, R32, 0x40, RZ ;  /* 0x00000040200f7810 */ /* 0x000fc40007fbe0ff */
[----:B------:R-:W-:Y:S02]  /*20710*/  SHF.R.U64 R20, R20, 0x3, RZ ;  /* 0x0000000314147819 */ /* 0x000fe400000012ff */
[C---:B------:R-:W-:Y:S02]  /*20720*/  IADD3 R11, P1, R32.reuse, 0x20, RZ ;  /* 0x00000020200b7810 */ /* 0x040fe40007f3e0ff */
[----:B------:R-:W-:Y:S02]  /*20730*/  IADD3 R27, P2, R32, 0x4020, RZ ;  /* 0x00004020201b7810 */ /* 0x000fe40007f5e0ff */
[----:B------:R-:W-:Y:S02]  /*20740*/  LOP3.LUT R14, R21, 0x380, RZ, 0xc0, !PT ;  /* 0x00000380150e7812 */ /* 0x000fe400078ec0ff */
[----:B------:R-:W-:Y:S02]  /*20750*/  LOP3.LUT R20, R20, R3, RZ, 0x3c, !PT ;  /* 0x0000000314147212 */ /* 0x000fe400078e3cff */
[----:B------:R-:W-:-:S02]  /*20760*/  LOP3.LUT R10, R15, 0x380, RZ, 0xc0, !PT ;  /* 0x000003800f0a7812 */ /* 0x000fc400078ec0ff */
[----:B------:R-:W-:Y:S02]  /*20770*/  LOP3.LUT R2, R11, 0x380, RZ, 0xc0, !PT ;  /* 0x000003800b027812 */ /* 0x000fe400078ec0ff */
[----:B------:R-:W-:Y:S02]  /*20780*/  LOP3.LUT R26, R27, 0x380, RZ, 0xc0, !PT ;  /* 0x000003801b1a7812 */ /* 0x000fe400078ec0ff */
[----:B------:R-:W-:Y:S02]  /*20790*/  LOP3.LUT R3, R32, 0x380, RZ, 0xc0, !PT ;  /* 0x0000038020037812 */ /* 0x000fe400078ec0ff */
[----:B------:R-:W-:Y:S02]  /*207a0*/  SHF.R.U64 R14, R14, 0x3, RZ ;  /* 0x000000030e0e7819 */ /* 0x000fe400000012ff */
[----:B------:R-:W-:Y:S02]  /*207b0*/  SHF.R.U64 R10, R10, 0x3, RZ ;  /* 0x000000030a0a7819 */ /* 0x000fe400000012ff */
[----:B------:R-:W-:-:S02]  /*207c0*/  SHF.R.U64 R2, R2, 0x3, RZ ;  /* 0x0000000302027819 */ /* 0x000fc400000012ff */
[----:B------:R-:W-:Y:S02]  /*207d0*/  SHF.R.U64 R26, R26, 0x3, RZ ;  /* 0x000000031a1a7819 */ /* 0x000fe400000012ff */
[----:B------:R-:W-:Y:S02]  /*207e0*/  SHF.R.U64 R3, R3, 0x3, RZ ;  /* 0x0000000303037819 */ /* 0x000fe400000012ff */
[----:B------:R-:W-:Y:S01]  /*207f0*/  LOP3.LUT R14, R14, R21, RZ, 0x3c, !PT ;  /* 0x000000150e0e7212 */ /* 0x000fe200078e3cff */
[--C-:B------:R-:W-:Y:S01]  /*20800*/  IMAD.X R21, RZ, RZ, R33.reuse, P3 ;  /* 0x000000ffff157224 */ /* 0x100fe200018e0621 */
[----:B------:R-:W-:Y:S01]  /*20810*/  LOP3.LUT R10, R10, R15, RZ, 0x3c, !PT ;  /* 0x0000000f0a0a7212 */ /* 0x000fe200078e3cff */
[--C-:B------:R-:W-:Y:S01]  /*20820*/  IMAD.X R15, RZ, RZ, R33.reuse, P4 ;  /* 0x000000ffff0f7224 */ /* 0x100fe200020e0621 */
[----:B------:R-:W-:Y:S01]  /*20830*/  LOP3.LUT R2, R2, R11, RZ, 0x3c, !PT ;  /* 0x0000000b02027212 */ /* 0x000fe200078e3cff */
[----:B------:R-:W-:Y:S01]  /*20840*/  IMAD.X R11, RZ, RZ, R33, P5 ;  /* 0x000000ffff0b7224 */ /* 0x000fe200028e0621 */
[----:B------:R-:W-:-:S02]  /*20850*/  LOP3.LUT R26, R26, R27, RZ, 0x3c, !PT ;  /* 0x0000001b1a1a7212 */ /* 0x000fc400078e3cff */
[----:B------:R-:W-:Y:S02]  /*20860*/  LOP3.LUT R32, R3, R32, RZ, 0x3c, !PT ;  /* 0x0000002003207212 */ /* 0x000fe400078e3cff */
[-C--:B------:R-:W-:Y:S02]  /*20870*/  IADD3.X R27, RZ, R33.reuse, RZ, P2, !PT ;  /* 0x00000021ff1b7210 */ /* 0x080fe400017fe4ff */
[-C--:B------:R-:W-:Y:S02]  /*20880*/  IADD3.X R3, RZ, R33.reuse, RZ, P1, !PT ;  /* 0x00000021ff037210 */ /* 0x080fe40000ffe4ff */
[----:B------:R-:W-:Y:S02]  /*20890*/  MOV R107, R32 ;  /* 0x00000020006b7202 */ /* 0x000fe40000000f00 */
[----:B------:R-:W-:Y:S02]  /*208a0*/  MOV R103, R30 ;  /* 0x0000001e00677202 */ /* 0x000fe40000000f00 */
[----:B------:R-:W-:-:S02]  /*208b0*/  MOV R102, R28 ;  /* 0x0000001c00667202 */ /* 0x000fc40000000f00 */
[----:B------:R-:W-:Y:S02]  /*208c0*/  MOV R101, R26 ;  /* 0x0000001a00657202 */ /* 0x000fe40000000f00 */
[----:B------:R-:W-:Y:S02]  /*208d0*/  MOV R100, R20 ;  /* 0x0000001400647202 */ /* 0x000fe40000000f00 */
[----:B------:R-:W-:Y:S02]  /*208e0*/  MOV R106, R14 ;  /* 0x0000000e006a7202 */ /* 0x000fe40000000f00 */
[----:B------:R-:W-:Y:S02]  /*208f0*/  MOV R105, R10 ;  /* 0x0000000a00697202 */ /* 0x000fe40000000f00 */
[----:B------:R-:W-:Y:S01]  /*20900*/  MOV R104, R2 ;  /* 0x0000000200687202 */ /* 0x000fe20000000f00 */
[----:B------:R-:W-:Y:S06]  /*20910*/  BRA.DIV UR4, `(.L_x_604) ;  /* 0x000000ce04dc7947 */ /* 0x000fec000b800000 */
[----:B------:R-:W-:Y:S01]  /*20920*/  SEL R46, R48, R91, P0 ;  /* 0x0000005b302e7207 */ /* 0x000fe20000000000 */
[----:B-----5:R-:W-:Y:S01]  /*20930*/  SHFL.IDX PT, R95, R13, R5, 0x1c1f ;  /* 0x001c1f050d5f7589 */ /* 0x020fe200000e0000 */
[----:B------:R-:W-:Y:S02]  /*20940*/  SEL R34, R36, R119, P0 ;  /* 0x0000007724227207 */ /* 0x000fe40000000000 */
[----:B------:R-:W-:Y:S01]  /*20950*/  SEL R91, R91, R48, P0 ;  /* 0x000000305b5b7207 */ /* 0x000fe20000000000 */
[----:B------:R-:W-:Y:S01]  /*20960*/  SHFL.IDX PT, R96, R96, R5, 0x1c1f ;  /* 0x001c1f0560607589 */ /* 0x000fe200000e0000 */
[----:B------:R-:W-:Y:S02]  /*20970*/  SEL R119, R119, R36, P0 ;  /* 0x0000002477777207 */ /* 0x000fe40000000000 */
[----:B------:R-:W-:Y:S01]  /*20980*/  SEL R48, R73, R6, P0 ;  /* 0x0000000649307207 */ /* 0x000fe20000000000 */
[----:B------:R-:W-:Y:S01]  /*20990*/  SHFL.IDX PT, R75, R34, R5, 0x1c1f ;  /* 0x001c1f05224b7589 */ /* 0x000fe200000e0000 */
[----:B------:R-:W-:-:S02]  /*209a0*/  SEL R36, R117, R0, P0 ;  /* 0x0000000075247207 */ /* 0x000fc40000000000 */
[----:B------:R-:W-:Y:S01]  /*209b0*/  SEL R73, R6, R73, P0 ;  /* 0x0000004906497207 */ /* 0x000fe20000000000 */
[----:B------:R-:W-:Y:S01]  /*209c0*/  SHFL.IDX PT, R47, R46, R5, 0x1c1f ;  /* 0x001c1f052e2f7589 */ /* 0x000fe200000e0000 */
[----:B------:R-:W-:Y:S02]  /*209d0*/  SEL R117, R0, R117, P0 ;  /* 0x0000007500757207 */ /* 0x000fe40000000000 */
[----:B------:R-:W-:Y:S01]  /*209e0*/  SEL R70, R44, R121, P0 ;  /* 0x000000792c467207 */ /* 0x000fe20000000000 */
[----:B------:R-:W-:Y:S01]  /*209f0*/  SHFL.IDX PT, R3, R36, R5, 0x1c1f ;  /* 0x001c1f0524037589 */ /* 0x000fe200000e0000 */
[----:B------:R-:W-:Y:S02]  /*20a00*/  LOP3.LUT R6, R5, 0x2, RZ, 0x3c, !PT ;  /* 0x0000000205067812 */ /* 0x000fe400078e3cff */
[----:B------:R-:W-:Y:S01]  /*20a10*/  SEL R0, R85, R40, P0 ;  /* 0x0000002855007207 */ /* 0x000fe20000000000 */
[----:B------:R-:W-:Y:S01]  /*20a20*/  SHFL.IDX PT, R21, R70, R5, 0x1c1f ;  /* 0x001c1f0546157589 */ /* 0x000fe200000e0000 */
[----:B------:R-:W-:-:S02]  /*20a30*/  SEL R65, R40, R85, P0 ;  /* 0x0000005528417207 */ /* 0x000fc40000000000 */
[----:B------:R-:W-:Y:S01]  /*20a40*/  SEL R121, R121, R44, P0 ;  /* 0x0000002c79797207 */ /* 0x000fe20000000000 */
[----:B------:R-:W0:Y:S01]  /*20a50*/  SHFL.IDX PT, R2, R99, R6, 0x1c1f ;  /* 0x001c1f0663027589 */ /* 0x000e2200000e0000 */
[----:B------:R-:W-:Y:S02]  /*20a60*/  SEL R68, R60, R111, P0 ;  /* 0x0000006f3c447207 */ /* 0x000fe40000000000 */
[----:B------:R-:W-:Y:S01]  /*20a70*/  SEL R54, R57, R114, P0 ;  /* 0x0000007239367207 */ /* 0x000fe20000000000 */
[----:B------:R-:W3:Y:S01]  /*20a80*/  SHFL.IDX PT, R36, R117, R6, 0x1c1f ;  /* 0x001c1f0675247589 */ /* 0x000ee200000e0000 */
        /* <DEDUP_REMOVED lines=8> */
[----:B------:R-:W4:Y:S01]  /*20b10*/  SHFL.IDX PT, R67, R67, R6, 0x1c1f ;  /* 0x001c1f0643437589 */ /* 0x000f2200000e0000 */
[----:B------:R-:W-:Y:S02]  /*20b20*/  SEL R20, R115, R112, P0 ;  /* 0x0000007073147207 */ /* 0x000fe40000000000 */
[----:B------:R-:W-:Y:S01]  /*20b30*/  SEL R32, R113, R92, P0 ;  /* 0x0000005c71207207 */ /* 0x000fe20000000000 */
[----:B------:R-:W1:Y:S01]  /*20b40*/  SHFL.IDX PT, R65, R65, R6, 0x1c1f ;  /* 0x001c1f0641417589 */ /* 0x000e6200000e0000 */
[----:B------:R-:W-:-:S02]  /*20b50*/  SEL R66, R109, R90, P0 ;  /* 0x0000005a6d427207 */ /* 0x000fc40000000000 */
[----:B------:R-:W-:Y:S01]  /*20b60*/  SEL R93, R64, R93, P0 ;  /* 0x0000005d405d7207 */ /* 0x000fe20000000000 */
[----:B------:R-:W-:Y:S01]  /*20b70*/  SHFL.IDX PT, R57, R57, R6, 0x1c1f ;  /* 0x001c1f0639397589 */ /* 0x000fe200000e0000 */
        /* <DEDUP_REMOVED lines=44> */
[----:B------:R-:W2:Y:S01]  /*20e40*/  SHFL.IDX PT, R110, R91, R6, 0x1c1f ;  /* 0x001c1f065b6e7589 */ /* 0x000ea200000e0000 */
        /* <DEDUP_REMOVED lines=9> */
[----:B0-----:R-:W-:Y:S02]  /*20ee0*/  SEL R98, R95, R2, P0 ;  /* 0x000000025f627207 */ /* 0x001fe40000000000 */
[----:B------:R-:W-:Y:S01]  /*20ef0*/  SEL R95, R2, R95, P0 ;  /* 0x0000005f025f7207 */ /* 0x000fe20000000000 */
[----:B------:R-:W0:Y:S01]  /*20f00*/  SHFL.IDX PT, R20, R119, R6, 0x1c1f ;  /* 0x001c1f0677147589 */ /* 0x000e2200000e0000 */
[----:B---3--:R-:W-:Y:S02]  /*20f10*/  SEL R2, R3, R36, P0 ;  /* 0x0000002403027207 */ /* 0x008fe40000000000 */
[----:B------:R-:W-:Y:S01]  /*20f20*/  SEL R3, R36, R3, P0 ;  /* 0x0000000324037207 */ /* 0x000fe20000000000 */
[----:B------:R-:W3:Y:S01]  /*20f30*/  SHFL.IDX PT, R80, R113, R6, 0x1c1f ;  /* 0x001c1f0671507589 */ /* 0x000ee200000e0000 */
[----:B----4-:R-:W-:-:S02]  /*20f40*/  SEL R99, R96, R67, P0 ;  /* 0x0000004360637207 */ /* 0x010fc40000000000 */
[----:B-1----:R-:W-:Y:S01]  /*20f50*/  SEL R78, R0, R65, P0 ;  /* 0x00000041004e7207 */ /* 0x002fe20000000000 */
[----:B------:R-:W1:Y:S01]  /*20f60*/  SHFL.IDX PT, R82, R111, R6, 0x1c1f ;  /* 0x001c1f066f527589 */ /* 0x000e6200000e0000 */
[----:B------:R-:W-:Y:S02]  /*20f70*/  SEL R96, R67, R96, P0 ;  /* 0x0000006043607207 */ /* 0x000fe40000000000 */
[----:B------:R-:W-:Y:S01]  /*20f80*/  SEL R0, R65, R0, P0 ;  /* 0x0000000041007207 */ /* 0x000fe20000000000 */
[----:B------:R-:W4:Y:S01]  /*20f90*/  SHFL.IDX PT, R84, R109, R6, 0x1c1f ;  /* 0x001c1f066d547589 */ /* 0x000f2200000e0000 */
[----:B--2---:R-:W-:Y:S02]  /*20fa0*/  SEL R46, R47, R110, P0 ;  /* 0x0000006e2f2e7207 */ /* 0x004fe40000000000 */
[----:B------:R-:W-:Y:S01]  /*20fb0*/  SEL R47, R110, R47, P0 ;  /* 0x0000002f6e2f7207 */ /* 0x000fe20000000000 */
[----:B------:R2:W4:Y:S04]  /*20fc0*/  SHFL.IDX PT, R91, R53, R6, 0x1c1f ;  /* 0x001c1f06355b7589 */ /* 0x00052800000e0000 */
[----:B------:R4:W-:Y:S04]  /*20fd0*/  SHFL.IDX PT, R79, R42, R5, 0x1c1f ;  /* 0x001c1f052a4f7589 */ /* 0x0009e800000e0000 */
[----:B------:R-:W-:Y:S01]  /*20fe0*/  SHFL.IDX PT, R68, R30, R5, 0x1c1f ;  /* 0x001c1f051e447589 */ /* 0x000fe200000e0000 */
[----:B0-----:R-:W-:-:S02]  /*20ff0*/  SEL R74, R75, R20, P0 ;  /* 0x000000144b4a7207 */ /* 0x001fc40000000000 */
[----:B--2---:R-:W-:Y:S01]  /*21000*/  SEL R53, R54, R57, P0 ;  /* 0x0000003936357207 */ /* 0x004fe20000000000 */
[----:B------:R-:W-:Y:S01]  /*21010*/  SHFL.IDX PT, R66, R28, R5, 0x1c1f ;  /* 0x001c1f051c427589 */ /* 0x000fe200000e0000 */
[----:B---3--:R-:W-:Y:S02]  /*21020*/  SEL R36, R37, R80, P0 ;  /* 0x0000005025247207 */ /* 0x008fe40000000000 */
[----:B------:R-:W-:Y:S01]  /*21030*/  SEL R54, R57, R54, P0 ;  /* 0x0000003639367207 */ /* 0x000fe20000000000 */
[----:B------:R-:W-:Y:S01]  /*21040*/  SHFL.IDX PT, R72, R26, R5, 0x1c1f ;  /* 0x001c1f051a487589 */ /* 0x000fe200000e0000 */
[----:B-1----:R-:W-:Y:S02]  /*21050*/  SEL R38, R39, R82, P0 ;  /* 0x0000005227267207 */ /* 0x002fe40000000000 */
[----:B------:R-:W-:Y:S01]  /*21060*/  SEL R75, R20, R75, P0 ;  /* 0x0000004b144b7207 */ /* 0x000fe20000000000 */
[----:B------:R-:W-:Y:S01]  /*21070*/  SHFL.IDX PT, R70, R24, R5, 0x1c1f ;  /* 0x001c1f0518467589 */ /* 0x000fe200000e0000 */
[----:B----4-:R-:W-:-:S02]  /*21080*/  SEL R40, R41, R84, P0 ;  /* 0x0000005429287207 */ /* 0x010fc40000000000 */
        /* <DEDUP_REMOVED lines=10> */
[----:B------:R-:W0:Y:S01]  /*21130*/  SHFL.IDX PT, R34, R115, R6, 0x1c1f ;  /* 0x001c1f0673227589 */ /* 0x000e2200000e0000 */
[----:B------:R-:W-:Y:S02]  /*21140*/  SEL R80, R81, R114, P0 ;  /* 0x0000007251507207 */ /* 0x000fe40000000000 */
[----:B------:R-:W-:Y:S01]  /*21150*/  SEL R64, R97, R64, P0 ;  /* 0x0000004061407207 */ /* 0x000fe20000000000 */
[----:B------:R-:W1:Y:S01]  /*21160*/  SHFL.IDX PT, R32, R121, R6, 0x1c1f ;  /* 0x001c1f0679207589 */ /* 0x000e6200000e0000 */
[----:B------:R-:W-:Y:S01]  /*21170*/  SEL R43, R60, R43, P0 ;  /* 0x0000002b3c2b7207 */ /* 0x000fe20000000000 */
[----:B------:R-:W-:Y:S01]  /*21180*/  IMAD.MOV.U32 R97, RZ, RZ, RZ ;  /* 0x000000ffff617224 */ /* 0x000fe200078e00ff */
[----:B------:R-:W-:Y:S01]  /*21190*/  SEL R81, R114, R81, P0 ;  /* 0x0000005172517207 */ /* 0x000fe20000000000 */
[----:B------:R-:W2:Y:S04]  /*211a0*/  SHFL.IDX PT, R108, R93, R6, 0x1c1f ;  /* 0x001c1f065d6c7589 */ /* 0x000ea800000e0000 */
[----:B------:R-:W3:Y:S04]  /*211b0*/  SHFL.IDX PT, R112, R87, R6, 0x1c1f ;  /* 0x001c1f0657707589 */ /* 0x000ee800000e0000 */
[----:B------:R-:W4:Y:S04]  /*211c0*/  SHFL.IDX PT, R116, R71, R6, 0x1c1f ;  /* 0x001c1f0647747589 */ /* 0x000f2800000e0000 */
[----:B------:R-:W4:Y:S04]  /*211d0*/  SHFL.IDX PT, R118, R69, R6, 0x1c1f ;  /* 0x001c1f0645767589 */ /* 0x000f2800000e0000 */
[----:B------:R-:W4:Y:S01]  /*211e0*/  SHFL.IDX PT, R63, R63, R6, 0x1c1f ;  /* 0x001c1f063f3f7589 */ /* 0x000f2200000e0000 */
[----:B0-----:R-:W-:-:S02]  /*211f0*/  SEL R76, R77, R34, P0 ;  /* 0x000000224d4c7207 */ /* 0x001fc40000000000 */
[----:B------:R-:W-:Y:S01]  /*21200*/  SEL R77, R34, R77, P0 ;  /* 0x0000004d224d7207 */ /* 0x000fe20000000000 */
[----:B------:R-:W0:Y:S01]  /*21210*/  SHFL.IDX PT, R61, R61, R6, 0x1c1f ;  /* 0x001c1f063d3d7589 */ /* 0x000e2200000e0000 */
[----:B-1----:R-:W-:Y:S02]  /*21220*/  SEL R20, R21, R32, P0 ;  /* 0x0000002015147207 */ /* 0x002fe40000000000 */
[----:B------:R-:W-:Y:S01]  /*21230*/  SEL R21, R32, R21, P0 ;  /* 0x0000001520157207 */ /* 0x000fe20000000000 */
[----:B------:R1:W-:Y:S01]  /*21240*/  SHFL.IDX PT, R109, R49, R6, 0x1c1f ;  /* 0x001c1f06316d7589 */ /* 0x0003e200000e0000 */
[----:B--2---:R-:W-:Y:S02]  /*21250*/  SEL R44, R45, R108, P0 ;  /* 0x0000006c2d2c7207 */ /* 0x004fe40000000000 */
[----:B------:R-:W-:Y:S01]  /*21260*/  SEL R45, R108, R45, P0 ;  /* 0x0000002d6c2d7207 */ /* 0x000fe20000000000 */
[----:B------:R-:W2:Y:S01]  /*21270*/  SHFL.IDX PT, R29, R29, R6, 0x1c1f ;  /* 0x001c1f061d1d7589 */ /* 0x000ea200000e0000 */
[----:B---3--:R-:W-:-:S02]  /*21280*/  SEL R48, R79, R112, P0 ;  /* 0x000000704f307207 */ /* 0x008fc40000000000 */
[----:B------:R-:W-:Y:S01]  /*21290*/  SEL R79, R112, R79, P0 ;  /* 0x0000004f704f7207 */ /* 0x000fe20000000000 */
[----:B------:R-:W3:Y:S01]  /*212a0*/  SHFL.IDX PT, R27, R27, R6, 0x1c1f ;  /* 0x001c1f061b1b7589 */ /* 0x000ee200000e0000 */
[----:B----4-:R-:W-:Y:S02]  /*212b0*/  SEL R82, R83, R116, P0 ;  /* 0x0000007453527207 */ /* 0x010fe40000000000 */
[----:B------:R-:W-:Y:S01]  /*212c0*/  SEL R83, R116, R83, P0 ;  /* 0x0000005374537207 */ /* 0x000fe20000000000 */
[----:B------:R-:W4:Y:S01]  /*212d0*/  SHFL.IDX PT, R33, R33, R6, 0x1c1f ;  /* 0x001c1f0621217589 */ /* 0x000f2200000e0000 */
[----:B------:R-:W-:Y:S02]  /*212e0*/  SEL R84, R85, R118, P0 ;  /* 0x0000007655547207 */ /* 0x000fe40000000000 */
[----:B------:R-:W-:Y:S01]  /*212f0*/  SEL R85, R118, R85, P0 ;  /* 0x0000005576557207 */ /* 0x000fe20000000000 */
[----:B------:R-:W4:Y:S01]  /*21300*/  SHFL.IDX PT, R31, R31, R6, 0x1c1f ;  /* 0x001c1f061f1f7589 */ /* 0x000f2200000e0000 */
[----:B-1----:R-:W-:-:S02]  /*21310*/  SEL R49, R50, R63, P0 ;  /* 0x0000003f32317207 */ /* 0x002fc40000000000 */
[----:B------:R-:W-:Y:S01]  /*21320*/  SEL R50, R63, R50, P0 ;  /* 0x000000323f327207 */ /* 0x000fe20000000000 */
[----:B------:R-:W1:Y:S01]  /*21330*/  SHFL.IDX PT, R35, R35, R6, 0x1c1f ;  /* 0x001c1f0623237589 */ /* 0x000e6200000e0000 */
[----:B0-----:R-:W-:Y:S02]  /*21340*/  SEL R51, R52, R61, P0 ;  /* 0x0000003d34337207 */ /* 0x001fe40000000000 */
[----:B------:R-:W-:Y:S01]  /*21350*/  SEL R52, R61, R52, P0 ;  /* 0x000000343d347207 */ /* 0x000fe20000000000 */
[----:B------:R0:W1:Y:S04]  /*21360*/  SHFL.IDX PT, R111, R55, R6, 0x1c1f ;  /* 0x001c1f06376f7589 */ /* 0x00006800000e0000 */
[----:B------:R-:W1:Y:S01]  /*21370*/  SHFL.IDX PT, R25, R25, R6, 0x1c1f ;  /* 0x001c1f0619197589 */ /* 0x000e6200000e0000 */
[----:B--2---:R-:W-:-:S02]  /*21380*/  SEL R65, R66, R29, P0 ;  /* 0x0000001d42417207 */ /* 0x004fc40000000000 */
[----:B------:R-:W-:Y:S01]  /*21390*/  SEL R66, R29, R66, P0 ;  /* 0x000000421d427207 */ /* 0x000fe20000000000 */
[----:B------:R2:W2:Y:S01]  /*213a0*/  SHFL.IDX PT, R62, R62, R5, 0x1c1f ;  /* 0x001c1f053e3e7589 */ /* 0x0004a200000e0000 */
[----:B---3--:R-:W-:Y:S02]  /*213b0*/  SEL R67, R68, R27, P0 ;  /* 0x0000001b44437207 */ /* 0x008fe40000000000 */
[----:B0-----:R-:W-:Y:S01]  /*213c0*/  SEL R55, R56, R109, P0 ;  /* 0x0000006d38377207 */ /* 0x001fe20000000000 */
[----:B------:R0:W3:Y:S01]  /*213d0*/  SHFL.IDX PT, R4, R4, R5, 0x1c1f ;  /* 0x001c1f0504047589 */ /* 0x0000e200000e0000 */
[----:B----4-:R-:W-:Y:S02]  /*213e0*/  SEL R69, R70, R33, P0 ;  /* 0x0000002146457207 */ /* 0x010fe40000000000 */
[----:B------:R-:W-:Y:S01]  /*213f0*/  SEL R56, R109, R56, P0 ;  /* 0x000000386d387207 */ /* 0x000fe20000000000 */
[----:B------:R0:W4:Y:S01]  /*21400*/  SHFL.IDX PT, R9, R9, R6, 0x1c1f ;  /* 0x001c1f0609097589 */ /* 0x00012200000e0000 */
[----:B------:R-:W-:-:S02]  /*21410*/  SEL R71, R72, R31, P0 ;  /* 0x0000001f48477207 */ /* 0x000fc40000000000 */
[----:B------:R-:W-:Y:S01]  /*21420*/  SEL R68, R27, R68, P0 ;  /* 0x000000441b447207 */ /* 0x000fe20000000000 */
[----:B------:R0:W0:Y:S01]  /*21430*/  SHFL.IDX PT, R14, R7, R6, 0x1c1f ;  /* 0x001c1f06070e7589 */ /* 0x00002200000e0000 */
[----:B-1----:R-:W-:Y:S02]  /*21440*/  SEL R87, R90, R35, P0 ;  /* 0x000000235a577207 */ /* 0x002fe40000000000 */
[----:B------:R-:W-:Y:S02]  /*21450*/  SEL R72, R31, R72, P0 ;  /* 0x000000481f487207 */ /* 0x000fe40000000000 */
[----:B------:R-:W-:Y:S02]  /*21460*/  SEL R91, R92, R111, P0 ;  /* 0x0000006f5c5b7207 */ /* 0x000fe40000000000 */
[----:B------:R-:W-:Y:S02]  /*21470*/  SEL R70, R33, R70, P0 ;  /* 0x0000004621467207 */ /* 0x000fe40000000000 */
[----:B------:R-:W-:-:S02]  /*21480*/  SEL R93, R94, R25, P0 ;  /* 0x000000195e5d7207 */ /* 0x000fc40000000000 */
[----:B------:R-:W-:Y:S02]  /*21490*/  SEL R90, R35, R90, P0 ;  /* 0x0000005a235a7207 */ /* 0x000fe40000000000 */
[----:B------:R-:W-:Y:S02]  /*214a0*/  SEL R94, R25, R94, P0 ;  /* 0x0000005e195e7207 */ /* 0x000fe40000000000 */
[----:B--2---:R-:W-:-:S07]  /*214b0*/  SEL R92, R111, R92, P0 ;  /* 0x0000005c6f5c7207 */ /* 0x004fce0000000000 */
.L_x_885:
[----:B------:R-:W-:Y:S05]  /*214c0*/  WARPSYNC.ALL ;  /* 0x0000000000007948 */ /* 0x000fea0003800000 */
[----:B------:R-:W-:Y:S01]  /*214d0*/  BAR.SYNC.DEFER_BLOCKING 0x1, 0x100 ;  /* 0x0044000000007b1d */ /* 0x000fe20000010000 */
[----:B---34-:R-:W-:Y:S02]  /*214e0*/  SEL R61, R4, R9, P0 ;  /* 0x00000009043d7207 */ /* 0x018fe40000000000 */
[----:B------:R-:W-:Y:S02]  /*214f0*/  SEL R63, R9, R4, P0 ;  /* 0x00000004093f7207 */ /* 0x000fe40000000000 */
[----:B0-----:R-:W-:Y:S01]  /*21500*/  SEL R60, R62, R14, P0 ;  /* 0x0000000e3e3c7207 */ /* 0x001fe20000000000 */
[----:B------:R-:W-:Y:S01]  /*21510*/  ULDC.64 UR6, c[0x0][0xc08] ;  /* 0x0003020000067ab9 */ /* 0x000fe20000000a00 */
[----:B------:R-:W-:Y:S01]  /*21520*/  F2FP.BF16.F32.PACK_AB R4, R98, R99 ;  /* 0x000000636204723e */ /* 0x000fe200000010ff */
[----:B------:R-:W-:Y:S01]  /*21530*/  ULDC.64 UR4, c[0x0][0xc00] ;  /* 0x0003000000047ab9 */ /* 0x000fe20000000a00 */
[----:B------:R-:W-:-:S02]  /*21540*/  F2FP.BF16.F32.PACK_AB R5, R84, R49 ;  /* 0x000000315405723e */ /* 0x000fc400000010ff */
[----:B------:R-:W-:Y:S02]  /*21550*/  F2FP.BF16.F32.PACK_AB R6, R95, R96 ;  /* 0x000000605f06723e */ /* 0x000fe400000010ff */
[----:B------:R-:W-:Y:S02]  /*21560*/  F2FP.BF16.F32.PACK_AB R7, R85, R50 ;  /* 0x000000325507723e */ /* 0x000fe400000010ff */
[----:B------:R-:W-:Y:S02]  /*21570*/  SEL R62, R14, R62, P0 ;  /* 0x0000003e0e3e7207 */ /* 0x000fe40000000000 */
[----:B------:R-:W-:Y:S02]  /*21580*/  F2FP.BF16.F32.PACK_AB R8, R74, R76 ;  /* 0x0000004c4a08723e */ /* 0x000fe400000010ff */
[----:B------:R-:W-:Y:S02]  /*21590*/  F2FP.BF16.F32.PACK_AB R9, R51, R53 ;  /* 0x000000353309723e */ /* 0x000fe400000010ff */
[----:B------:R-:W-:-:S02]  /*215a0*/  F2FP.BF16.F32.PACK_AB R10, R75, R77 ;  /* 0x0000004d4b0a723e */ /* 0x000fc400000010ff */
[----:B------:R-:W-:Y:S01]  /*215b0*/  F2FP.BF16.F32.PACK_AB R11, R52, R54 ;  /* 0x00000036340b723e */ /* 0x000fe200000010ff */
[----:B------:R0:W-:Y:S01]  /*215c0*/  STSM.16.M88.4 [R107], R4 ;  /* 0x000000046b007844 */ /* 0x0001e20000000200 */
        /* <DEDUP_REMOVED lines=10> */
[----:B------:R-:W-:Y:S02]  /*21670*/  F2FP.BF16.F32.PACK_AB R28, R38, R40 ;  /* 0x00000028261c723e */ /* 0x000fe400000010ff */
[----:B------:R-:W-:Y:S01]  /*21680*/  F2FP.BF16.F32.PACK_AB R29, R69, R71 ;  /* 0x00000047451d723e */ /* 0x000fe200000010ff */
[----:B------:R-:W-:Y:S01]  /*21690*/  STSM.16.M88.4 [R106], R24 ;  /* 0x000000186a007844 */ /* 0x000fe20000000200 */
[----:B------:R-:W-:-:S02]  /*216a0*/  F2FP.BF16.F32.PACK_AB R30, R39, R41 ;  /* 0x00000029271e723e */ /* 0x000fc400000010ff */
[----:B------:R-:W-:Y:S02]  /*216b0*/  F2FP.BF16.F32.PACK_AB R31, R70, R72 ;  /* 0x00000048461f723e */ /* 0x000fe400000010ff */
[----:B------:R-:W-:Y:S02]  /*216c0*/  F2FP.BF16.F32.PACK_AB R32, R42, R44 ;  /* 0x0000002c2a20723e */ /* 0x000fe400000010ff */
[----:B------:R-:W-:Y:S01]  /*216d0*/  F2FP.BF16.F32.PACK_AB R33, R73, R87 ;  /* 0x000000574921723e */ /* 0x000fe200000010ff */
[----:B------:R-:W-:Y:S01]  /*216e0*/  STSM.16.M88.4 [R100], R28 ;  /* 0x0000001c64007844 */ /* 0x000fe20000000200 */
[----:B------:R-:W-:Y:S02]  /*216f0*/  F2FP.BF16.F32.PACK_AB R34, R43, R45 ;  /* 0x0000002d2b22723e */ /* 0x000fe400000010ff */
[----:B------:R-:W-:Y:S02]  /*21700*/  F2FP.BF16.F32.PACK_AB R35, R86, R90 ;  /* 0x0000005a5623723e */ /* 0x000fe400000010ff */
[----:B0-----:R-:W-:-:S02]  /*21710*/  F2FP.BF16.F32.PACK_AB R4, R46, R48 ;  /* 0x000000302e04723e */ /* 0x001fc400000010ff */
[----:B------:R-:W-:Y:S01]  /*21720*/  F2FP.BF16.F32.PACK_AB R5, R91, R93 ;  /* 0x0000005d5b05723e */ /* 0x000fe200000010ff */
[----:B------:R0:W-:Y:S01]  /*21730*/  STSM.16.M88.4 [R101], R32 ;  /* 0x0000002065007844 */ /* 0x0001e20000000200 */
[----:B------:R-:W-:Y:S02]  /*21740*/  F2FP.BF16.F32.PACK_AB R6, R47, R79 ;  /* 0x0000004f2f06723e */ /* 0x000fe400000010ff */
[----:B------:R-:W-:Y:S02]  /*21750*/  F2FP.BF16.F32.PACK_AB R7, R92, R94 ;  /* 0x0000005e5c07723e */ /* 0x000fe400000010ff */
[----:B-1----:R-:W-:Y:S02]  /*21760*/  F2FP.BF16.F32.PACK_AB R8, R80, R82 ;  /* 0x000000525008723e */ /* 0x002fe400000010ff */
[----:B------:R-:W-:Y:S01]  /*21770*/  F2FP.BF16.F32.PACK_AB R10, R81, R83 ;  /* 0x00000053510a723e */ /* 0x000fe200000010ff */
[----:B------:R1:W-:Y:S01]  /*21780*/  STSM.16.M88.4 [R102], R4 ;  /* 0x0000000466007844 */ /* 0x0003e20000000200 */
[----:B------:R-:W-:-:S02]  /*21790*/  F2FP.BF16.F32.PACK_AB R9, R61, R60 ;  /* 0x0000003c3d09723e */ /* 0x000fc400000010ff */
[----:B------:R-:W-:Y:S02]  /*217a0*/  F2FP.BF16.F32.PACK_AB R11, R63, R62 ;  /* 0x0000003e3f0b723e */ /* 0x000fe400000010ff */
[----:B------:R-:W-:Y:S02]  /*217b0*/  ISETP.NE.U32.AND P3, PT, RZ, UR6, PT ;  /* 0x00000006ff007c0c */ /* 0x000fe4000bf65070 */
[----:B------:R-:W-:Y:S01]  /*217c0*/  ISETP.NE.U32.AND P0, PT, RZ, UR4, PT ;  /* 0x00000004ff007c0c */ /* 0x000fe2000bf05070 */
[----:B------:R3:W-:Y:S01]  /*217d0*/  STSM.16.M88.4 [R103], R8 ;  /* 0x0000000867007844 */ /* 0x0007e20000000200 */
[----:B------:R-:W-:Y:S01]  /*217e0*/  BAR.SYNC.DEFER_BLOCKING 0x1, 0x100 ;  /* 0x0044000000007b1d */ /* 0x000fe20000010000 */
[----:B------:R-:W-:Y:S02]  /*217f0*/  ISETP.NE.AND.EX P3, PT, RZ, UR7, PT, P3 ;  /* 0x00000007ff007c0c */ /* 0x000fe4000bf65330 */
[----:B--2---:R-:W-:Y:S02]  /*21800*/  IADD3 R12, P1, R220, UR4, RZ ;  /* 0x00000004dc0c7c10 */ /* 0x004fe4000ff3e0ff */
[----:B------:R-:W-:-:S03]  /*21810*/  ISETP.NE.AND.EX P0, PT, RZ, UR5, PT, P0 ;  /* 0x00000005ff007c0c */ /* 0x000fc6000bf05300 */
[----:B0-----:R-:W0:Y:S01]  /*21820*/  LDC R101, c[0x0][0xbe8] ;  /* 0x0002fa00ff657b82 */ /* 0x001e220000000800 */
[----:B------:R-:W-:-:S05]  /*21830*/  IADD3.X R13, R221, UR5, RZ, P1, !PT ;  /* 0x00000005dd0d7c10 */ /* 0x000fca0008ffe4ff */
[----:B------:R-:W-:Y:S01]  /*21840*/  @P3 IADD3 R220, P1, R220, UR6, RZ ;  /* 0x00000006dcdc3c10 */ /* 0x000fe2000ff3e0ff */
[----:B------:R-:W-:Y:S02]  /*21850*/  ULDC UR6, c[0x0][0xa88] ;  /* 0x0002a20000067ab9 */ /* 0x000fe40000000800 */
[----:B------:R-:W-:Y:S01]  /*21860*/  IMAD.U32 R100, RZ, RZ, UR6 ;  /* 0x00000006ff647e24 */ /* 0x000fe2000f8e00ff */
[----:B------:R-:W-:Y:S01]  /*21870*/  @P3 IADD3.X R221, R221, UR7, RZ, P1, !PT ;  /* 0x00000007dddd3c10 */ /* 0x000fe20008ffe4ff */
[----:B------:R2:W5:Y:S04]  /*21880*/  @P0 LDG.E R97, desc[UR50][R12.64] ;  /* 0x000000320c610981 */ /* 0x000568000c1e1900 */
[----:B------:R2:W5:Y:S01]  /*21890*/  @P3 LDG.E R100, desc[UR50][R220.64] ;  /* 0x00000032dc643981 */ /* 0x000562000c1e1900 */
[----:B-1----:R-:W-:Y:S01]  /*218a0*/  IMAD.MOV.U32 R4, RZ, RZ, 0x9b8 ;  /* 0x000009b8ff047424 */ /* 0x002fe200078e00ff */
[----:B------:R-:W-:-:S02]  /*218b0*/  ISETP.GT.AND P2, PT, R219, 0x1, PT ;  /* 0x00000001db00780c */ /* 0x000fc40003f44270 */
[----:B0-----:R-:W-:Y:S02]  /*218c0*/  ISETP.NE.AND P1, PT, R101, 0x1, PT ;  /* 0x000000016500780c */ /* 0x001fe40003f25270 */
[----:B------:R-:W-:-:S04]  /*218d0*/  SEL R4, R4, 0x978, P2 ;  /* 0x0000097804047807 */ /* 0x000fc80001000000 */
[----:B---3--:R2:W0:Y:S08]  /*218e0*/  LDC.64 R10, c[0x0][R4+0x220] ;  /* 0x00008800040a7b82 */ /* 0x0084300000000a00 */
[----:B------:R2:W1:Y:S08]  /*218f0*/  LDC.64 R14, c[0x0][R4+0x218] ;  /* 0x00008600040e7b82 */ /* 0x0004700000000a00 */
[----:B------:R2:W3:Y:S01]  /*21900*/  LDC.64 R8, c[0x0][R4+0x228] ;  /* 0x00008a0004087b82 */ /* 0x0004e20000000a00 */
[----:B------:R-:W-:Y:S05]  /*21910*/  @P3 BRA `(.L_x_605) ;  /* 0x0000000000103947 */ /* 0x000fea0003800000 */
[----:B------:R-:W-:Y:S05]  /*21920*/  @!P0 BRA `(.L_x_605) ;  /* 0x00000000000c8947 */ /* 0x000fea0003800000 */
[----:B------:R-:W4:Y:S04]  /*21930*/  LDG.E R5, desc[UR50][R12.64] ;  /* 0x000000320c057981 */ /* 0x000f28000c1e1900 */
[----:B-----5:R-:W4:Y:S02]  /*21940*/  LDG.E R100, desc[UR50][R12.64+0x4] ;  /* 0x000004320c647981 */ /* 0x020f24000c1e1900 */
[----:B----4-:R-:W-:-:S07]  /*21950*/  IADD3 R100, -R5, R100, RZ ;  /* 0x0000006405647210 */ /* 0x010fce0007ffe1ff */
.L_x_605:
[----:B------:R-:W4:Y:S01]  /*21960*/  LDL R24, [R1+0x50] ;  /* 0x0000500001187983 */ /* 0x000f220000100800 */
[----:B--2---:R-:W2:Y:S01]  /*21970*/  LDC.64 R4, c[0x0][R4+0x210] ;  /* 0x0000840004047b82 */ /* 0x004ea20000000a00 */
[----:B------:R-:W-:Y:S01]  /*21980*/  ISETP.NE.U32.AND P0, PT, RZ, UR4, PT ;  /* 0x00000004ff007c0c */ /* 0x000fe2000bf05070 */
[-C--:B-1----:R-:W-:Y:S01]  /*21990*/  IMAD R27, R15, R169.reuse, RZ ;  /* 0x000000a90f1b7224 */ /* 0x082fe200078e02ff */
[----:B------:R-:W2:Y:S01]  /*219a0*/  LDL R28, [R1+0x48] ;  /* 0x00004800011c7983 */ /* 0x000ea20000100800 */
[----:B------:R-:W-:Y:S01]  /*219b0*/  IMAD.WIDE.U32 R14, R14, R169, RZ ;  /* 0x000000a90e0e7225 */ /* 0x000fe200078e00ff */
[----:B------:R-:W-:-:S03]  /*219c0*/  ISETP.NE.AND.EX P0, PT, RZ, UR5, PT, P0 ;  /* 0x00000005ff007c0c */ /* 0x000fc6000bf05300 */
[----:B------:R-:W1:Y:S01]  /*219d0*/  @P1 LDC R12, c[0x0][0xbec] ;  /* 0x0002fb00ff0c1b82 */ /* 0x000e620000000800 */
[----:B------:R-:W-:-:S07]  /*219e0*/  SEL R13, R214, RZ, !P0 ;  /* 0x000000ffd60d7207 */ /* 0x000fce0004000000 */
[----:B------:R-:W1:Y:S08]  /*219f0*/  @P1 LDC R31, c[0x0][0xbf0] ;  /* 0x0002fc00ff1f1b82 */ /* 0x000e700000000800 */
[----:B------:R-:W1:Y:S01]  /*21a00*/  LDC.64 R6, c[0x0][0xba8] ;  /* 0x0002ea00ff067b82 */ /* 0x000e620000000a00 */
[----:B------:R-:W1:Y:S01]  /*21a10*/  S2R R26, SR_TID.X ;  /* 0x00000000001a7919 */ /* 0x000e620000002100 */
[----:B------:R-:W-:Y:S01]  /*21a20*/  SEL R25, R222, RZ, !P0 ;  /* 0x000000ffde197207 */ /* 0x000fe20004000000 */
[----:B0-----:R-:W-:-:S04]  /*21a30*/  IMAD R11, R11, R13, RZ ;  /* 0x0000000d0b0b7224 */ /* 0x001fc800078e02ff */
[C---:B------:R-:W-:Y:S02]  /*21a40*/  IMAD R29, R10.reuse, R25, R11 ;  /* 0x000000190a1d7224 */ /* 0x040fe400078e020b */
[----:B------:R-:W-:Y:S01]  /*21a50*/  IMAD.WIDE.U32 R10, R10, R13, RZ ;  /* 0x0000000d0a0a7225 */ /* 0x000fe200078e00ff */
[----:B------:R-:W-:-:S03]  /*21a60*/  SEL R25, R226, RZ, P2 ;  /* 0x000000ffe2197207 */ /* 0x000fc60001000000 */
[----:B------:R-:W-:Y:S01]  /*21a70*/  IMAD.IADD R29, R11, 0x1, R29 ;  /* 0x000000010b1d7824 */ /* 0x000fe200078e021d */
[----:B-----5:R-:W-:Y:S01]  /*21a80*/  IADD3 R14, P0, P3, R10, R14, R97 ;  /* 0x0000000e0a0e7210 */ /* 0x020fe20007b1e061 */
[----:B------:R-:W-:Y:S01]  /*21a90*/  IMAD.IADD R27, R15, 0x1, R27 ;  /* 0x000000010f1b7824 */ /* 0x000fe200078e021b */
[----:B------:R-:W-:Y:S01]  /*21aa0*/  SHF.R.S32.HI R10, RZ, 0x1f, R97 ;  /* 0x0000001fff0a7819 */ /* 0x000fe20000011461 */
[-C--:B---3--:R-:W-:Y:S02]  /*21ab0*/  IMAD R15, R9, R25.reuse, RZ ;  /* 0x00000019090f7224 */ /* 0x088fe400078e02ff */
[----:B------:R-:W-:Y:S01]  /*21ac0*/  IMAD.WIDE.U32 R8, R8, R25, RZ ;  /* 0x0000001908087225 */ /* 0x000fe200078e00ff */
[----:B-1----:R-:W0:Y:S03]  /*21ad0*/  @!P2 LDC R6, c[0x0][0xb50] ;  /* 0x0002d400ff06ab82 */ /* 0x002e260000000800 */
[----:B------:R-:W-:-:S05]  /*21ae0*/  IMAD.IADD R15, R9, 0x1, R15 ;  /* 0x00000001090f7824 */ /* 0x000fca00078e020f */
[----:B------:R-:W1:Y:S01]  /*21af0*/  @!P2 LDC R7, c[0x0][0xb54] ;  /* 0x0002d500ff07ab82 */ /* 0x000e620000000800 */
[----:B------:R-:W-:-:S04]  /*21b00*/  IADD3 R30, R26, -0x80, RZ ;  /* 0xffffff801a1e7810 */ /* 0x000fc80007ffe0ff */
[----:B------:R-:W-:-:S04]  /*21b10*/  SHF.R.S32.HI R26, RZ, 0x1f, R30 ;  /* 0x0000001fff1a7819 */ /* 0x000fc8000001141e */
[----:B------:R-:W-:-:S04]  /*21b20*/  LEA.HI R26, R26, R30, RZ, 0x7 ;  /* 0x0000001e1a1a7211 */ /* 0x000fc800078f38ff */
[----:B------:R-:W-:Y:S01]  /*21b30*/  LOP3.LUT R26, R26, 0xffffff80, RZ, 0xc0, !PT ;  /* 0xffffff801a1a7812 */ /* 0x000fe200078ec0ff */
[----:B------:R-:W-:-:S04]  /*21b40*/  IMAD R100, R100, R101, RZ ;  /* 0x0000006564647224 */ /* 0x000fc800078e02ff */
[----:B------:R-:W-:Y:S02]  /*21b50*/  IMAD.IADD R26, R30, 0x1, -R26 ;  /* 0x000000011e1a7824 */ /* 0x000fe400078e0a1a */
[----:B----4-:R-:W-:-:S04]  /*21b60*/  IMAD R33, R223, 0x80, R24 ;  /* 0x00000080df217824 */ /* 0x010fc800078e0218 */
[----:B------:R-:W-:Y:S01]  /*21b70*/  @P1 IMAD.HI.U32 R12, R33, R12, RZ ;  /* 0x0000000c210c1227 */ /* 0x000fe200078e00ff */
[----:B------:R-:W-:-:S04]  /*21b80*/  MOV R11, R33 ;  /* 0x00000021000b7202 */ /* 0x000fc80000000f00 */
[----:B------:R-:W-:Y:S02]  /*21b90*/  @P1 SHF.R.U32.HI R11, RZ, R31, R12 ;  /* 0x0000001fff0b1219 */ /* 0x000fe4000001160c */
[----:B------:R-:W-:-:S03]  /*21ba0*/  IADD3.X R12, R29, R27, R10, P0, P3 ;  /* 0x0000001b1d0c7210 */ /* 0x000fc600007e640a */
[--C-:B------:R-:W-:Y:S01]  /*21bb0*/  IMAD.MOV R24, RZ, RZ, -R11.reuse ;  /* 0x000000ffff187224 */ /* 0x100fe200078e0a0b */
[----:B------:R-:W-:Y:S02]  /*21bc0*/  IADD3 R8, P0, P3, R11, R14, R8 ;  /* 0x0000000e0b087210 */ /* 0x000fe40007b1e008 */
[----:B------:R-:W-:Y:S01]  /*21bd0*/  SHF.R.S32.HI R9, RZ, 0x1f, R11 ;  /* 0x0000001fff097819 */ /* 0x000fe2000001140b */
[----:B------:R-:W-:-:S03]  /*21be0*/  IMAD R11, R101, R24, R33 ;  /* 0x00000018650b7224 */ /* 0x000fc600078e0221 */
[----:B------:R-:W-:Y:S01]  /*21bf0*/  IADD3.X R9, R9, R12, R15, P0, P3 ;  /* 0x0000000c09097210 */ /* 0x000fe200007e640f */
[-C--:B--2---:R-:W-:Y:S01]  /*21c00*/  IMAD R5, R5, R11.reuse, RZ ;  /* 0x0000000b05057224 */ /* 0x084fe200078e02ff */
[----:B------:R-:W-:Y:S01]  /*21c10*/  SHF.R.S32.HI R15, RZ, 0x1f, R11 ;  /* 0x0000001fff0f7819 */ /* 0x000fe2000001140b */
[----:B------:R-:W-:-:S04]  /*21c20*/  IMAD.WIDE.U32 R8, R4, R11, R8 ;  /* 0x0000000b04087225 */ /* 0x000fc800078e0008 */
[----:B------:R-:W-:-:S04]  /*21c30*/  IMAD R5, R4, R15, R5 ;  /* 0x0000000f04057224 */ /* 0x000fc800078e0205 */
[----:B------:R-:W-:Y:S01]  /*21c40*/  IMAD.IADD R4, R9, 0x1, R5 ;  /* 0x0000000109047824 */ /* 0x000fe200078e0205 */
[----:B0-----:R-:W-:-:S04]  /*21c50*/  LEA R9, P0, R8, R6, 0x2 ;  /* 0x0000000608097211 */ /* 0x001fc800078010ff */
[----:B-1----:R-:W-:Y:S01]  /*21c60*/  LEA.HI.X R8, R8, R7, R4, 0x2, P0 ;  /* 0x0000000708087211 */ /* 0x002fe200000f1404 */
[----:B------:R-:W-:Y:S01]  /*21c70*/  SHFL.IDX PT, R6, R9, 0x1, 0x1c1f ;  /* 0x003c1f0009067f89 */ /* 0x000fe200000e0000 */
[----:B------:R-:W-:-:S03]  /*21c80*/  IMAD R35, R223, 0x80, R28 ;  /* 0x00000080df237824 */ /* 0x000fc600078e021c */
[----:B------:R-:W-:Y:S04]  /*21c90*/  SHFL.IDX PT, R4, R9, RZ, 0x1c1f ;  /* 0x001c1fff09047589 */ /* 0x000fe800000e0000 */
[----:B------:R-:W0:Y:S04]  /*21ca0*/  SHFL.IDX PT, R5, R8, RZ, 0x1c1f ;  /* 0x001c1fff08057589 */ /* 0x000e2800000e0000 */
[----:B------:R-:W1:Y:S01]  /*21cb0*/  SHFL.IDX PT, R7, R8, 0x1, 0x1c1f ;  /* 0x003c1f0008077f89 */ /* 0x000e6200000e0000 */
[----:B------:R-:W-:Y:S01]  /*21cc0*/  LOP3.LUT P0, RZ, R26, 0x3, RZ, 0xc0, !PT ;  /* 0x000000031aff7812 */ /* 0x000fe2000780c0ff */
[----:B------:R-:W-:-:S03]  /*21cd0*/  VIADD R27, R35, 0x8 ;  /* 0x00000008231b7836 */ /* 0x000fc60000000000 */
[-C--:B------:R-:W-:Y:S02]  /*21ce0*/  ISETP.GE.OR P3, PT, R35, R100.reuse, P0 ;  /* 0x000000642300720c */ /* 0x080fe40000766670 */
[----:B------:R-:W-:-:S11]  /*21cf0*/  ISETP.GE.OR P0, PT, R27, R100, P0 ;  /* 0x000000641b00720c */ /* 0x000fd60000706670 */
[----:B0-----:R0:W-:Y:S04]  /*21d00*/  @!P3 ST.E desc[UR50][R4.64], R88 ;  /* 0x000000580400b985 */ /* 0x0011e8000c101932 */
[----:B-1----:R0:W-:Y:S01]  /*21d10*/  @!P0 ST.E desc[UR50][R6.64], R89 ;  /* 0x0000005906008985 */ /* 0x0021e2000c101932 */
[----:B------:R-:W-:Y:S05]  /*21d20*/  @P2 BRA `(.L_x_606) ;  /* 0x0000000800c02947 */ /* 0x000fea0003800000 */
[----:B------:R-:W1:Y:S01]  /*21d30*/  S2R R26, SR_TID.X ;  /* 0x00000000001a7919 */ /* 0x000e620000002100 */
[----:B------:R-:W-:Y:S01]  /*21d40*/  IMAD.SHL.U32 R9, R217, 0x8, RZ ;  /* 0x00000008d9097824 */ /* 0x000fe200078e00ff */
[----:B------:R-:W2:Y:S01]  /*21d50*/  @P1 LDC R15, c[0x0][0xbec] ;  /* 0x0002fb00ff0f1b82 */ /* 0x000ea20000000800 */
[----:B------:R-:W-:-:S07]  /*21d60*/  ULDC.64 UR4, c[0x0][0xaa0] ;  /* 0x0002a80000047ab9 */ /* 0x000fce0000000a00 */
[----:B------:R-:W3:Y:S01]  /*21d70*/  @P1 LDC R21, c[0x0][0xbf0] ;  /* 0x0002fc00ff151b82 */ /* 0x000ee20000000800 */
[----:B-1----:R-:W-:-:S04]  /*21d80*/  IADD3 R26, R26, -0x80, RZ ;  /* 0xffffff801a1a7810 */ /* 0x002fc80007ffe0ff */
[----:B------:R-:W-:-:S04]  /*21d90*/  SHF.R.S32.HI R102, RZ, 0x1f, R26 ;  /* 0x0000001fff667819 */ /* 0x000fc8000001141a */
[----:B------:R-:W-:-:S04]  /*21da0*/  LEA.HI R102, R102, R26, RZ, 0x3 ;  /* 0x0000001a66667211 */ /* 0x000fc800078f18ff */
[----:B------:R-:W-:-:S05]  /*21db0*/  SHF.R.S32.HI R102, RZ, 0x3, R102 ;  /* 0x00000003ff667819 */ /* 0x000fca0000011466 */
[----:B------:R-:W-:-:S04]  /*21dc0*/  IMAD R3, R102, 0x40, R9 ;  /* 0x0000004066037824 */ /* 0x000fc800078e0209 */
[----:B------:R-:W-:-:S03]  /*21dd0*/  IMAD.WIDE R58, R3, 0x2, R58 ;  /* 0x00000002033a7825 */ /* 0x000fc600078e023a */
[C---:B------:R-:W-:Y:S02]  /*21de0*/  IADD3 R29, P0, R58.reuse, 0x2000, RZ ;  /* 0x000020003a1d7810 */ /* 0x040fe40007f1e0ff */
[----:B------:R-:W-:Y:S02]  /*21df0*/  IADD3 R25, P5, R58, 0x1000, RZ ;  /* 0x000010003a197810 */ /* 0x000fe40007fbe0ff */
[----:B------:R-:W-:Y:S02]  /*21e00*/  LOP3.LUT R28, R29, 0x380, RZ, 0xc0, !PT ;  /* 0x000003801d1c7812 */ /* 0x000fe400078ec0ff */
[----:B------:R-:W-:Y:S02]  /*21e10*/  LOP3.LUT R24, R25, 0x380, RZ, 0xc0, !PT ;  /* 0x0000038019187812 */ /* 0x000fe400078ec0ff */
[----:B------:R-:W-:Y:S01]  /*21e20*/  SHF.R.U64 R28, R28, 0x3, RZ ;  /* 0x000000031c1c7819 */ /* 0x000fe200000012ff */
[----:B------:R-:W-:Y:S01]  /*21e30*/  IMAD R10, R10, UR4, RZ ;  /* 0x000000040a0a7c24 */ /* 0x000fe2000f8e02ff */
[----:B------:R-:W-:-:S02]  /*21e40*/  SHF.R.U64 R24, R24, 0x3, RZ ;  /* 0x0000000318187819 */ /* 0x000fc400000012ff */
[----:B------:R-:W-:Y:S02]  /*21e50*/  LOP3.LUT R28, R28, R29, RZ, 0x3c, !PT ;  /* 0x0000001d1c1c7212 */ /* 0x000fe400078e3cff */
[----:B------:R-:W-:Y:S02]  /*21e60*/  IADD3.X R29, RZ, R59, RZ, P0, !PT ;  /* 0x0000003bff1d7210 */ /* 0x000fe400007fe4ff */
[----:B------:R-:W-:Y:S01]  /*21e70*/  IADD3 R3, P0, R58, 0x7000, RZ ;  /* 0x000070003a037810 */ /* 0x000fe20007f1e0ff */
[----:B------:R-:W-:Y:S01]  /*21e80*/  IMAD R11, R97, UR5, R10 ;  /* 0x00000005610b7c24 */ /* 0x000fe2000f8e020a */
[----:B------:R-:W-:Y:S01]  /*21e90*/  LOP3.LUT R24, R24, R25, RZ, 0x3c, !PT ;  /* 0x0000001918187212 */ /* 0x000fe200078e3cff */
[--C-:B------:R-:W-:Y:S01]  /*21ea0*/  IMAD.X R25, RZ, RZ, R59.reuse, P5 ;  /* 0x000000ffff197224 */ /* 0x100fe200028e063b */
[----:B------:R-:W-:Y:S01]  /*21eb0*/  LOP3.LUT R0, R3, 0x380, RZ, 0xc0, !PT ;  /* 0x0000038003007812 */ /* 0x000fe200078ec0ff */
[----:B------:R-:W-:Y:S01]  /*21ec0*/  IMAD.X R49, RZ, RZ, R59, P0 ;  /* 0x000000ffff317224 */ /* 0x000fe200000e063b */
[----:B------:R-:W-:Y:S01]  /*21ed0*/  IADD3 R33, P2, R58, 0x3000, RZ ;  /* 0x000030003a217810 */ /* 0x000fe20007f5e0ff */
[----:B------:R-:W5:Y:S01]  /*21ee0*/  LD.E.128 R28, desc[UR50][R28.64] ;  /* 0x000000321c1c7980 */ /* 0x000f62000c101d00 */
[----:B------:R-:W-:-:S02]  /*21ef0*/  SHF.R.U64 R0, R0, 0x3, RZ ;  /* 0x0000000300007819 */ /* 0x000fc400000012ff */
[----:B------:R-:W-:Y:S01]  /*21f00*/  IADD3 R37, P3, R58, 0x4000, RZ ;  /* 0x000040003a257810 */ /* 0x000fe20007f7e0ff */
[----:B------:R-:W5:Y:S01]  /*21f10*/  LD.E.128 R24, desc[UR50][R24.64] ;  /* 0x0000003218187980 */ /* 0x000f62000c101d00 */
[----:B------:R-:W-:Y:S01]  /*21f20*/  LOP3.LUT R48, R0, R3, RZ, 0x3c, !PT ;  /* 0x0000000300307212 */ /* 0x000fe200078e3cff */
[----:B------:R-:W-:Y:S01]  /*21f30*/  IMAD.WIDE.U32 R2, R97, UR4, RZ ;  /* 0x0000000461027c25 */ /* 0x000fe2000f8e00ff */
[C---:B------:R-:W-:Y:S01]  /*21f40*/  IADD3 R41, P4, R58.reuse, 0x5000, RZ ;  /* 0x000050003a297810 */ /* 0x040fe20007f9e0ff */
[----:B------:R-:W-:Y:S01]  /*21f50*/  ULDC.64 UR4, c[0x0][0xae8] ;  /* 0x0002ba0000047ab9 */ /* 0x000fe20000000a00 */
[----:B------:R-:W-:Y:S01]  /*21f60*/  IADD3 R45, P5, R58, 0x6000, RZ ;  /* 0x000060003a2d7810 */ /* 0x000fe20007fbe0ff */
[----:B------:R-:W-:Y:S01]  /*21f70*/  IMAD R0, R217, 0x20, R102 ;  /* 0x00000020d9007824 */ /* 0x000fe200078e0266 */
[----:B------:R-:W-:Y:S01]  /*21f80*/  LOP3.LUT R32, R33, 0x380, RZ, 0xc0, !PT ;  /* 0x0000038021207812 */ /* 0x000fe200078ec0ff */
[----:B------:R-:W-:Y:S01]  /*21f90*/  IMAD.IADD R3, R3, 0x1, R11 ;  /* 0x0000000103037824 */ /* 0x000fe200078e020b */
[----:B------:R-:W-:Y:S01]  /*21fa0*/  LOP3.LUT R36, R37, 0x380, RZ, 0xc0, !PT ;  /* 0x0000038025247812 */ /* 0x000fe200078ec0ff */
[----:B------:R-:W5:Y:S01]  /*21fb0*/  LD.E.128 R48, desc[UR50][R48.64] ;  /* 0x0000003230307980 */ /* 0x000f62000c101d00 */
[----:B------:R-:W-:Y:S01]  /*21fc0*/  LEA R10, R223, R0, 0x7 ;  /* 0x00000000df0a7211 */ /* 0x000fe200078e38ff */
[----:B------:R-:W-:Y:S01]  /*21fd0*/  IMAD.WIDE.U32 R2, R169, UR4, R2 ;  /* 0x00000004a9027c25 */ /* 0x000fe2000f8e0002 */
[----:B------:R-:W-:-:S02]  /*21fe0*/  LOP3.LUT R40, R41, 0x380, RZ, 0xc0, !PT ;  /* 0x0000038029287812 */ /* 0x000fc400078ec0ff */
[----:B------:R-:W-:Y:S01]  /*21ff0*/  LOP3.LUT R44, R45, 0x380, RZ, 0xc0, !PT ;  /* 0x000003802d2c7812 */ /* 0x000fe200078ec0ff */
[----:B--2---:R-:W-:Y:S01]  /*22000*/  @P1 IMAD.HI.U32 R0, R10, R15, RZ ;  /* 0x0000000f0a001227 */ /* 0x004fe200078e00ff */
[----:B0-----:R-:W-:Y:S02]  /*22010*/  LOP3.LUT R5, R58, 0x380, RZ, 0xc0, !PT ;  /* 0x000003803a057812 */ /* 0x001fe400078ec0ff */
[----:B------:R-:W-:Y:S01]  /*22020*/  SHF.R.S32.HI R8, RZ, 0x1f, R13 ;  /* 0x0000001fff087819 */ /* 0x000fe2000001140d */
[----:B------:R-:W-:Y:S01]  /*22030*/  IMAD R3, R169, UR5, R3 ;  /* 0x00000005a9037c24 */ /* 0x000fe2000f8e0203 */
[----:B------:R-:W-:Y:S01]  /*22040*/  SHF.R.U64 R32, R32, 0x3, RZ ;  /* 0x0000000320207819 */ /* 0x000fe200000012ff */
[----:B------:R-:W-:Y:S01]  /*22050*/  ULDC.64 UR4, c[0x0][0xaf0] ;  /* 0x0002bc0000047ab9 */ /* 0x000fe20000000a00 */
[----:B------:R-:W-:Y:S02]  /*22060*/  SHF.R.U64 R36, R36, 0x3, RZ ;  /* 0x0000000324247819 */ /* 0x000fe400000012ff */
[----:B------:R-:W-:-:S02]  /*22070*/  SHF.R.U64 R40, R40, 0x3, RZ ;  /* 0x0000000328287819 */ /* 0x000fc400000012ff */
[----:B------:R-:W-:Y:S01]  /*22080*/  SHF.R.U64 R44, R44, 0x3, RZ ;  /* 0x000000032c2c7819 */ /* 0x000fe200000012ff */
[----:B------:R-:W-:Y:S01]  /*22090*/  IMAD.MOV.U32 R11, RZ, RZ, R10 ;  /* 0x000000ffff0b7224 */ /* 0x000fe200078e000a */
[----:B------:R-:W-:Y:S01]  /*220a0*/  SHF.R.U64 R5, R5, 0x3, RZ ;  /* 0x0000000305057819 */ /* 0x000fe200000012ff */
[----:B------:R-:W-:Y:S01]  /*220b0*/  IMAD R8, R8, UR4, RZ ;  /* 0x0000000408087c24 */ /* 0x000fe2000f8e02ff */
[----:B------:R-:W-:Y:S01]  /*220c0*/  LOP3.LUT R32, R32, R33, RZ, 0x3c, !PT ;  /* 0x0000002120207212 */ /* 0x000fe200078e3cff */
[--C-:B------:R-:W-:Y:S01]  /*220d0*/  IMAD.X R33, RZ, RZ, R59.reuse, P2 ;  /* 0x000000ffff217224 */ /* 0x100fe200010e063b */
[----:B------:R-:W-:Y:S01]  /*220e0*/  LOP3.LUT R36, R36, R37, RZ, 0x3c, !PT ;  /* 0x0000002524247212 */ /* 0x000fe200078e3cff */
[--C-:B------:R-:W-:Y:S01]  /*220f0*/  IMAD.X R37, RZ, RZ, R59.reuse, P3 ;  /* 0x000000ffff257224 */ /* 0x100fe200018e063b */
[----:B------:R-:W-:Y:S01]  /*22100*/  LOP3.LUT R40, R40, R41, RZ, 0x3c, !PT ;  /* 0x0000002928287212 */ /* 0x000fe200078e3cff */
[----:B------:R-:W-:Y:S01]  /*22110*/  IMAD.X R41, RZ, RZ, R59, P4 ;  /* 0x000000ffff297224 */ /* 0x000fe200020e063b */
[----:B------:R-:W-:-:S02]  /*22120*/  LOP3.LUT R44, R44, R45, RZ, 0x3c, !PT ;  /* 0x0000002d2c2c7212 */ /* 0x000fc400078e3cff */
[----:B---3--:R-:W-:Y:S02]  /*22130*/  @P1 SHF.R.U32.HI R11, RZ, R21, R0 ;  /* 0x00000015ff0b1219 */ /* 0x008fe40000011600 */
[----:B------:R-:W-:Y:S01]  /*22140*/  LOP3.LUT R58, R5, R58, RZ, 0x3c, !PT ;  /* 0x0000003a053a7212 */ /* 0x000fe200078e3cff */
[C---:B------:R-:W-:Y:S01]  /*22150*/  IMAD R15, R13.reuse, UR5, R8 ;  /* 0x000000050d0f7c24 */ /* 0x040fe2000f8e0208 */
[----:B------:R-:W-:Y:S01]  /*22160*/  IADD3.X R45, RZ, R59, RZ, P5, !PT ;  /* 0x0000003bff2d7210 */ /* 0x000fe20002ffe4ff */
[--C-:B------:R-:W-:Y:S01]  /*22170*/  IMAD.MOV R8, RZ, RZ, -R11.reuse ;  /* 0x000000ffff087224 */ /* 0x100fe200078e0a0b */
[----:B------:R-:W-:Y:S01]  /*22180*/  SHF.R.S32.HI R0, RZ, 0x1f, R11 ;  /* 0x0000001fff007819 */ /* 0x000fe2000001140b */
[----:B------:R0:W5:Y:S01]  /*22190*/  LD.E.128 R4, desc[UR50][R58.64] ;  /* 0x000000323a047980 */ /* 0x000162000c101d00 */
[----:B------:R-:W-:Y:S01]  /*221a0*/  IMAD.WIDE.U32 R2, R13, UR4, R2 ;  /* 0x000000040d027c25 */ /* 0x000fe2000f8e0002 */
[----:B------:R-:W-:Y:S02]  /*221b0*/  ULDC.64 UR4, c[0x0][0xae0] ;  /* 0x0002b80000047ab9 */ /* 0x000fe40000000a00 */
[----:B------:R-:W5:Y:S01]  /*221c0*/  LD.E.128 R32, desc[UR50][R32.64] ;  /* 0x0000003220207980 */ /* 0x000f62000c101d00 */
[----:B------:R-:W-:-:S03]  /*221d0*/  IMAD R101, R101, R8, R10 ;  /* 0x0000000865657224 */ /* 0x000fc600078e020a */
[----:B------:R-:W5:Y:S04]  /*221e0*/  LD.E.128 R36, desc[UR50][R36.64] ;  /* 0x0000003224247980 */ /* 0x000f68000c101d00 */
[----:B------:R-:W5:Y:S04]  /*221f0*/  LD.E.128 R40, desc[UR50][R40.64] ;  /* 0x0000003228287980 */ /* 0x000f68000c101d00 */
[----:B------:R-:W5:Y:S01]  /*22200*/  LD.E.128 R44, desc[UR50][R44.64] ;  /* 0x000000322c2c7980 */ /* 0x000f62000c101d00 */
[----:B------:R-:W-:Y:S01]  /*22210*/  IMAD.IADD R3, R3, 0x1, R15 ;  /* 0x0000000103037824 */ /* 0x000fe200078e020f */
[----:B------:R-:W-:Y:S01]  /*22220*/  @!PT LDS RZ, [RZ] ;  /* 0x00000000fffff984 */ /* 0x000fe20000000800 */
[----:B------:R-:W-:Y:S01]  /*22230*/  @!PT LDS RZ, [RZ] ;  /* 0x00000000fffff984 */ /* 0x000fe20000000800 */
[----:B------:R-:W-:Y:S01]  /*22240*/  @!PT LDS RZ, [RZ] ;  /* 0x00000000fffff984 */ /* 0x000fe20000000800 */
[----:B------:R-:W-:Y:S01]  /*22250*/  @!PT LDS RZ, [RZ] ;  /* 0x00000000fffff984 */ /* 0x000fe20000000800 */
[----:B------:R1:W-:Y:S06]  /*22260*/  MEMBAR.ALL.CTA ;  /* 0x0000000000007992 */ /* 0x0003ec0000008000 */
[----:B-1----:R-:W1:Y:S01]  /*22270*/  FENCE.VIEW.ASYNC.S ;  /* 0x00000000000073c6 */ /* 0x002e620000000000 */
[----:B------:R-:W-:Y:S01]  /*22280*/  IMAD R10, R0, UR4, RZ ;  /* 0x00000004000a7c24 */ /* 0x000fe2000f8e02ff */
[----:B------:R-:W-:Y:S01]  /*22290*/  SHF.R.S32.HI R8, RZ, 0x1f, R101 ;  /* 0x0000001fff087819 */ /* 0x000fe20000011465 */
[----:B------:R-:W-:-:S04]  /*222a0*/  IMAD.WIDE.U32 R2, R11, UR4, R2 ;  /* 0x000000040b027c25 */ /* 0x000fc8000f8e0002 */
[----:B------:R-:W-:Y:S01]  /*222b0*/  IMAD R13, R11, UR5, R10 ;  /* 0x000000050b0d7c24 */ /* 0x000fe2000f8e020a */
[----:B------:R-:W-:Y:S02]  /*222c0*/  ULDC.64 UR4, c[0x0][0xad8] ;  /* 0x0002b60000047ab9 */ /* 0x000fe40000000a00 */
[----:B------:R-:W-:Y:S02]  /*222d0*/  IMAD R8, R8, UR4, RZ ;  /* 0x0000000408087c24 */ /* 0x000fe4000f8e02ff */
[----:B------:R-:W-:Y:S01]  /*222e0*/  IMAD.IADD R3, R3, 0x1, R13 ;  /* 0x0000000103037824 */ /* 0x000fe200078e020d */
[----:B------:R-:W-:Y:S01]  /*222f0*/  IADD3 R0, R18, 0x29820, RZ ;  /* 0x0002982012007810 */ /* 0x000fe20007ffe0ff */
[C---:B------:R-:W-:Y:S02]  /*22300*/  IMAD R13, R101.reuse, UR5, R8 ;  /* 0x00000005650d7c24 */ /* 0x040fe4000f8e0208 */
[----:B------:R-:W-:Y:S01]  /*22310*/  IMAD.WIDE.U32 R10, R101, UR4, R2 ;  /* 0x00000004650a7c25 */ /* 0x000fe2000f8e0002 */
[----:B------:R-:W-:Y:S01]  /*22320*/  ULDC.64 UR4, c[0x0][0xa80] ;  /* 0x0002a00000047ab9 */ /* 0x000fe20000000a00 */
[----:B------:R-:W-:-:S02]  /*22330*/  PRMT R0, RZ, 0x654, R0 ;  /* 0x00000654ff007816 */ /* 0x000fc40000000000 */
[----:B------:R-:W-:Y:S01]  /*22340*/  IMAD.IADD R3, R11, 0x1, R13 ;  /* 0x000000010b037824 */ /* 0x000fe200078e020d */
[C---:B------:R-:W-:Y:S01]  /*22350*/  LEA R2, P0, R10.reuse, UR4, 0x1 ;  /* 0x000000040a027c11 */ /* 0x040fe2000f8008ff */
[----:B------:R-:W-:Y:S01]  /*22360*/  VIADD R53, R9, 0x40 ;  /* 0x0000004009357836 */ /* 0x000fe20000000000 */
[----:B------:R-:W-:Y:S01]  /*22370*/  UMOV UR4, 0xffffffff ;  /* 0xffffffff00047882 */ /* 0x000fe20000000000 */
[----:B-1----:R0:W-:Y:S01]  /*22380*/  SYNCS.ARRIVE.TRANS64.RED.A1T0 RZ, [R0+URZ], RZ ;  /* 0x000000ff00ff79a7 */ /* 0x0021e2000810043f */
[----:B------:R-:W-:Y:S02]  /*22390*/  LEA.HI.X R3, R10, UR5, R3, 0x1, P0 ;  /* 0x000000050a037c11 */ /* 0x000fe400080f0c03 */
[----:B------:R-:W-:Y:S02]  /*223a0*/  SHF.R.S32.HI R8, RZ, 0x1f, R9 ;  /* 0x0000001fff087819 */ /* 0x000fe40000011409 */
[----:B------:R-:W-:Y:S01]  /*223b0*/  SHF.R.S32.HI R20, RZ, 0x1f, R53 ;  /* 0x0000001fff147819 */ /* 0x000fe20000011435 */
[----:B------:R-:W-:Y:S06]  /*223c0*/  BRA.DIV UR4, `(.L_x_607) ;  /* 0x000000d2049c7947 */ /* 0x000fec000b800000 */
[----:B0-----:R0:W1:Y:S04]  /*223d0*/  SHFL.IDX PT, R0, R3, RZ, 0x181f ;  /* 0x00181fff03007589 */ /* 0x00106800000e0000 */
[----:B------:R0:W2:Y:S02]  /*223e0*/  SHFL.IDX PT, R14, R2, RZ, 0x181f ;  /* 0x00181fff020e7589 */ /* 0x0000a400000e0000 */
.L_x_888:
[----:B------:R-:W-:Y:S01]  /*223f0*/  LEA R21, R223, R102, 0x7 ;  /* 0x00000066df157211 */ /* 0x000fe200078e38ff */
[----:B------:R-:W-:Y:S03]  /*22400*/  BSSY B1, `(.L_x_608) ;  /* 0x000000c000017945 */ /* 0x000fe60003800000 */
[----:B------:R-:W-:-:S13]  /*22410*/  ISETP.GE.AND P0, PT, R21, R100, PT ;  /* 0x000000641500720c */ /* 0x000fda0003f06270 */
[----:B------:R-:W-:Y:S05]  /*22420*/  @P0 BRA `(.L_x_609) ;  /* 0x0000000000240947 */ /* 0x000fea0003800000 */
[----:B------:R-:W-:Y:S02]  /*22430*/  ULDC UR4, c[0x0][0xac8] ;  /* 0x0002b20000047ab9 */ /* 0x000fe40000000800 */
[----:B------:R-:W-:Y:S02]  /*22440*/  ISETP.GE.AND P0, PT, R9, UR4, PT ;  /* 0x0000000409007c0c */ /* 0x000fe4000bf06270 */
[----:B------:R-:W-:-:S11]  /*22450*/  ISETP.GE.AND P1, PT, R53, UR4, PT ;  /* 0x0000000435007c0c */ /* 0x000fd6000bf26270 */
[-C--:B--2---:R-:W-:Y:S02]  /*22460*/  @!P0 LEA R10, P2, R9, R14.reuse, 0x1 ;  /* 0x0000000e090a8211 */ /* 0x084fe400078408ff */
[----:B------:R-:W-:Y:S02]  /*22470*/  @!P1 LEA R14, P3, R53, R14, 0x1 ;  /* 0x0000000e350e9211 */ /* 0x000fe400078608ff */
[-C--:B-1----:R-:W-:Y:S02]  /*22480*/  @!P0 LEA.HI.X R11, R9, R0.reuse, R8, 0x1, P2 ;  /* 0x00000000090b8211 */ /* 0x082fe400010f0c08 */
[----:B------:R-:W-:-:S03]  /*22490*/  @!P1 LEA.HI.X R15, R53, R0, R20, 0x1, P3 ;  /* 0x00000000350f9211 */ /* 0x000fc600018f0c14 */
[----:B-----5:R3:W-:Y:S04]  /*224a0*/  @!P0 ST.E.128 desc[UR50][R10.64], R4 ;  /* 0x000000040a008985 */ /* 0x0207e8000c101d32 */
[----:B------:R3:W-:Y:S02]  /*224b0*/  @!P1 ST.E.128 desc[UR50][R14.64], R36 ;  /* 0x000000240e009985 */ /* 0x0007e4000c101d32 */
.L_x_609:
[----:B------:R-:W-:Y:S05]  /*224c0*/  BSYNC B1 ;  /* 0x0000000000017941 */ /* 0x000fea0003800000 */
.L_x_608:
[----:B------:R-:W-:-:S03]  /*224d0*/  UMOV UR4, 0xffffffff ;  /* 0xffffffff00047882 */ /* 0x000fc60000000000 */
[----:B------:R-:W-:Y:S05]  /*224e0*/  BRA.DIV UR4, `(.L_x_610) ;  /* 0x000000d204887947 */ /* 0x000fea000b800000 */
[----:B-1----:R1:W4:Y:S04]  /*224f0*/  SHFL.IDX PT, R0, R3, 0x1, 0x181f ;  /* 0x00381f0003007f89 */ /* 0x00232800000e0000 */
[----:B--23--:R1:W2:Y:S02]  /*22500*/  SHFL.IDX PT, R14, R2, 0x1, 0x181f ;  /* 0x00381f00020e7f89 */ /* 0x00c2a400000e0000 */
.L_x_892:
[----:B-----5:R-:W-:Y:S01]  /*22510*/  VIADD R5, R21, 0x20 ;  /* 0x0000002015057836 */ /* 0x020fe20000000000 */
[----:B------:R-:W-:Y:S04]  /*22520*/  BSSY B1, `(.L_x_611) ;  /* 0x000000c000017945 */ /* 0x000fe80003800000 */
[----:B------:R-:W-:-:S13]  /*22530*/  ISETP.GE.AND P0, PT, R5, R100, PT ;  /* 0x000000640500720c */ /* 0x000fda0003f06270 */
[----:B------:R-:W-:Y:S05]  /*22540*/  @P0 BRA `(.L_x_612) ;  /* 0x0000000000240947 */ /* 0x000fea0003800000 */
[----:B------:R-:W-:Y:S02]  /*22550*/  ULDC UR4, c[0x0][0xac8] ;  /* 0x0002b20000047ab9 */ /* 0x000fe40000000800 */
[----:B------:R-:W-:Y:S02]  /*22560*/  ISETP.GE.AND P2, PT, R9, UR4, PT ;  /* 0x0000000409007c0c */ /* 0x000fe4000bf46270 */
[----:B------:R-:W-:-:S11]  /*22570*/  ISETP.GE.AND P3, PT, R53, UR4, PT ;  /* 0x0000000435007c0c */ /* 0x000fd6000bf66270 */
[-C--:B--2---:R-:W-:Y:S02]  /*22580*/  @!P2 LEA R4, P0, R9, R14.reuse, 0x1 ;  /* 0x0000000e0904a211 */ /* 0x084fe400078008ff */
[----:B------:R-:W-:Y:S02]  /*22590*/  @!P3 LEA R14, P1, R53, R14, 0x1 ;  /* 0x0000000e350eb211 */ /* 0x000fe400078208ff */
[-C--:B----4-:R-:W-:Y:S02]  /*225a0*/  @!P2 LEA.HI.X R5, R9, R0.reuse, R8, 0x1, P0 ;  /* 0x000000000905a211 */ /* 0x090fe400000f0c08 */
[----:B------:R-:W-:-:S03]  /*225b0*/  @!P3 LEA.HI.X R15, R53, R0, R20, 0x1, P1 ;  /* 0x00000000350fb211 */ /* 0x000fc600008f0c14 */
[----:B------:R3:W-:Y:S04]  /*225c0*/  @!P2 ST.E.128 desc[UR50][R4.64], R24 ;  /* 0x000000180400a985 */ /* 0x0007e8000c101d32 */
[----:B------:R3:W-:Y:S02]  /*225d0*/  @!P3 ST.E.128 desc[UR50][R14.64], R40 ;  /* 0x000000280e00b985 */ /* 0x0007e4000c101d32 */
.L_x_612:
[----:B------:R-:W-:Y:S05]  /*225e0*/  BSYNC B1 ;  /* 0x0000000000017941 */ /* 0x000fea0003800000 */
.L_x_611:
[----:B------:R-:W-:-:S03]  /*225f0*/  UMOV UR4, 0xffffffff ;  /* 0xffffffff00047882 */ /* 0x000fc60000000000 */
[----:B------:R-:W-:Y:S05]  /*22600*/  BRA.DIV UR4, `(.L_x_613) ;  /* 0x000000d204887947 */ /* 0x000fea000b800000 */
[----:B----4-:R4:W0:Y:S04]  /*22610*/  SHFL.IDX PT, R0, R3, 0x2, 0x181f ;  /* 0x00581f0003007f89 */ /* 0x01082800000e0000 */
[----:B--23--:R4:W2:Y:S02]  /*22620*/  SHFL.IDX PT, R14, R2, 0x2, 0x181f ;  /* 0x00581f00020e7f89 */ /* 0x00c8a400000e0000 */
.L_x_896:
[----:B------:R-:W-:Y:S01]  /*22630*/  VIADD R5, R21, 0x40 ;  /* 0x0000004015057836 */ /* 0x000fe20000000000 */
        /* <DEDUP_REMOVED lines=8> */
[-C--:B0-----:R-:W-:Y:S02]  /*226c0*/  @!P2 LEA.HI.X R5, R9, R0.reuse, R8, 0x1, P0 ;  /* 0x000000000905a211 */ /* 0x081fe400000f0c08 */
[----:B------:R-:W-:-:S03]  /*226d0*/  @!P3 LEA.HI.X R15, R53, R0, R20, 0x1, P1 ;  /* 0x00000000350fb211 */ /* 0x000fc600008f0c14 */
[----:B------:R3:W-:Y:S04]  /*226e0*/  @!P2 ST.E.128 desc[UR50][R4.64], R28 ;  /* 0x0000001c0400a985 */ /* 0x0007e8000c101d32 */
[----:B------:R3:W-:Y:S02]  /*226f0*/  @!P3 ST.E.128 desc[UR50][R14.64], R44 ;  /* 0x0000002c0e00b985 */ /* 0x0007e4000c101d32 */
.L_x_615:
[----:B------:R-:W-:Y:S05]  /*22700*/  BSYNC B1 ;  /* 0x0000000000017941 */ /* 0x000fea0003800000 */
.L_x_614:
[----:B------:R-:W-:-:S03]  /*22710*/  UMOV UR4, 0xffffffff ;  /* 0xffffffff00047882 */ /* 0x000fc60000000000 */
[----:B------:R-:W-:Y:S05]  /*22720*/  BRA.DIV UR4, `(.L_x_616) ;  /* 0x000000d204887947 */ /* 0x000fea000b800000 */
[----:B0-----:R0:W0:Y:S04]  /*22730*/  SHFL.IDX PT, R0, R3, 0x3, 0x181f ;  /* 0x00781f0003007f89 */ /* 0x00102800000e0000 */
[----:B--23--:R2:W3:Y:S02]  /*22740*/  SHFL.IDX PT, R14, R2, 0x3, 0x181f ;  /* 0x00781f00020e7f89 */ /* 0x00c4e400000e0000 */
.L_x_900:
[----:B01--4-:R-:W-:-:S05]  /*22750*/  VIADD R3, R21, 0x60 ;  /* 0x0000006015037836 */ /* 0x013fca0000000000 */
[----:B------:R-:W-:-:S13]  /*22760*/  ISETP.GE.AND P0, PT, R3, R100, PT ;  /* 0x000000640300720c */ /* 0x000fda0003f06270 */
[----:B------:R-:W-:Y:S05]  /*22770*/  @P0 BRA `(.L_x_617) ;  /* 0x0000001c00d00947 */ /* 0x000fea0003800000 */
[----:B------:R-:W-:Y:S02]  /*22780*/  ULDC UR4, c[0x0][0xac8] ;  /* 0x0002b20000047ab9 */ /* 0x000fe40000000800 */
[----:B------:R-:W-:-:S13]  /*22790*/  ISETP.GE.AND P1, PT, R9, UR4, PT ;  /* 0x0000000409007c0c */ /* 0x000fda000bf26270 */
[----:B--23--:R-:W-:-:S04]  /*227a0*/  @!P1 LEA R2, P0, R9, R14, 0x1 ;  /* 0x0000000e09029211 */ /* 0x00cfc800078008ff */
[----:B------:R-:W-:Y:S02]  /*227b0*/  @!P1 LEA.HI.X R3, R9, R0, R8, 0x1, P0 ;  /* 0x0000000009039211 */ /* 0x000fe400000f0c08 */
[----:B------:R-:W-:-:S03]  /*227c0*/  ISETP.GE.AND P0, PT, R53, UR4, PT ;  /* 0x0000000435007c0c */ /* 0x000fc6000bf06270 */
[----:B------:R0:W-:Y:S10]  /*227d0*/  @!P1 ST.E.128 desc[UR50][R2.64], R32 ;  /* 0x0000002002009985 */ /* 0x0001f4000c101d32 */
[----:B------:R-:W-:Y:S05]  /*227e0*/  @P0 BRA `(.L_x_617) ;  /* 0x0000001c00b40947 */ /* 0x000fea0003800000 */
[----:B------:R-:W-:-:S04]  /*227f0*/  LEA R14, P0, R53, R14, 0x1 ;  /* 0x0000000e350e7211 */ /* 0x000fc800078008ff */
[----:B------:R-:W-:-:S05]  /*22800*/  LEA.HI.X R15, R53, R0, R20, 0x1, P0 ;  /* 0x00000000350f7211 */ /* 0x000fca00000f0c14 */
[----:B------:R1:W-:Y:S01]  /*22810*/  ST.E.128 desc[UR50][R14.64], R48 ;  /* 0x000000300e007985 */ /* 0x0003e2000c101d32 */
[----:B------:R-:W-:Y:S05]  /*22820*/  BRA `(.L_x_617) ;  /* 0x0000001c00a47947 */ /* 0x000fea0003800000 */
.L_x_606:
[----:B------:R-:W-:Y:S01]  /*22830*/  ULDC.64 UR4, c[0x0][0xb08] ;  /* 0x0002c20000047ab9 */ /* 0x000fe20000000a00 */
[----:B------:R-:W1:Y:S01]  /*22840*/  @P1 LDC R8, c[0x0][0xbec] ;  /* 0x0002fb00ff081b82 */ /* 0x000e620000000800 */
[----:B------:R-:W-:Y:S01]  /*22850*/  IMAD R10, R10, UR4, RZ ;  /* 0x000000040a0a7c24 */ /* 0x000fe2000f8e02ff */
[----:B0-----:R-:W-:Y:S01]  /*22860*/  SHF.R.S32.HI R6, RZ, 0x1f, R13 ;  /* 0x0000001fff067819 */ /* 0x001fe2000001140d */
[----:B------:R-:W-:-:S04]  /*22870*/  IMAD.WIDE.U32 R4, R97, UR4, RZ ;  /* 0x0000000461047c25 */ /* 0x000fc8000f8e00ff */
[----:B------:R-:W-:Y:S01]  /*22880*/  IMAD R97, R97, UR5, R10 ;  /* 0x0000000561617c24 */ /* 0x000fe2000f8e020a */
[----:B------:R-:W0:Y:S01]  /*22890*/  @P1 LDC R11, c[0x0][0xbf0] ;  /* 0x0002fc00ff0b1b82 */ /* 0x000e220000000800 */
[----:B------:R-:W-:Y:S01]  /*228a0*/  ULDC.64 UR4, c[0x0][0xb38] ;  /* 0x0002ce0000047ab9 */ /* 0x000fe20000000a00 */
[----:B------:R-:W-:Y:S02]  /*228b0*/  IMAD.MOV.U32 R7, RZ, RZ, R33 ;  /* 0x000000ffff077224 */ /* 0x000fe400078e0021 */
[----:B------:R-:W-:-:S03]  /*228c0*/  IADD3 R5, R5, R97, RZ ;  /* 0x0000006105057210 */ /* 0x000fc60007ffe0ff */
[----:B------:R-:W-:-:S04]  /*228d0*/  IMAD.WIDE.U32 R4, R169, UR4, R4 ;  /* 0x00000004a9047c25 */ /* 0x000fc8000f8e0004 */
[----:B------:R-:W-:Y:S01]  /*228e0*/  IMAD R5, R169, UR5, R5 ;  /* 0x00000005a9057c24 */ /* 0x000fe2000f8e0205 */
[----:B------:R-:W-:Y:S02]  /*228f0*/  ULDC.64 UR4, c[0x0][0xb40] ;  /* 0x0002d00000047ab9 */ /* 0x000fe40000000a00 */
[----:B------:R-:W-:Y:S02]  /*22900*/  IMAD R6, R6, UR4, RZ ;  /* 0x0000000406067c24 */ /* 0x000fe4000f8e02ff */
[----:B------:R-:W-:-:S04]  /*22910*/  IMAD.WIDE.U32 R4, R13, UR4, R4 ;  /* 0x000000040d047c25 */ /* 0x000fc8000f8e0004 */
[----:B------:R-:W-:Y:S01]  /*22920*/  IMAD R9, R13, UR5, R6 ;  /* 0x000000050d097c24 */ /* 0x000fe2000f8e0206 */
[----:B------:R-:W-:Y:S01]  /*22930*/  ULDC.64 UR4, c[0x0][0xb48] ;  /* 0x0002d20000047ab9 */ /* 0x000fe20000000a00 */
[----:B-1----:R-:W-:-:S04]  /*22940*/  @P1 IMAD.HI.U32 R8, R33, R8, RZ ;  /* 0x0000000821081227 */ /* 0x002fc800078e00ff */
[----:B------:R-:W-:Y:S01]  /*22950*/  IMAD.IADD R5, R5, 0x1, R9 ;  /* 0x0000000105057824 */ /* 0x000fe200078e0209 */
[----:B0-----:R-:W-:Y:S02]  /*22960*/  @P1 SHF.R.U32.HI R7, RZ, R11, R8 ;  /* 0x0000000bff071219 */ /* 0x001fe40000011608 */
[----:B------:R-:W-:Y:S01]  /*22970*/  IADD3 R9, R18, 0x29820, RZ ;  /* 0x0002982012097810 */ /* 0x000fe20007ffe0ff */
[----:B------:R-:W-:Y:S01]  /*22980*/  IMAD.WIDE.U32 R4, R226, UR4, R4 ;  /* 0x00000004e2047c25 */ /* 0x000fe2000f8e0004 */
[----:B------:R-:W-:-:S03]  /*22990*/  SHF.R.S32.HI R6, RZ, 0x1f, R7 ;  /* 0x0000001fff067819 */ /* 0x000fc60000011407 */
[----:B------:R-:W-:Y:S02]  /*229a0*/  IMAD.MOV R8, RZ, RZ, -R7 ;  /* 0x000000ffff087224 */ /* 0x000fe400078e0a07 */
[----:B------:R-:W-:Y:S01]  /*229b0*/  IMAD R5, R226, UR5, R5 ;  /* 0x00000005e2057c24 */ /* 0x000fe2000f8e0205 */
[----:B------:R-:W-:Y:S01]  /*229c0*/  ULDC.64 UR4, c[0x0][0xb30] ;  /* 0x0002cc0000047ab9 */ /* 0x000fe20000000a00 */
[----:B------:R-:W-:Y:S01]  /*229d0*/  IMAD R101, R101, R8, R33 ;  /* 0x0000000865657224 */ /* 0x000fe200078e0221 */
[----:B------:R-:W-:Y:S01]  /*229e0*/  PRMT R8, RZ, 0x654, R9 ;  /* 0x00000654ff087816 */ /* 0x000fe20000000009 */
[----:B------:R-:W-:Y:S02]  /*229f0*/  IMAD R6, R6, UR4, RZ ;  /* 0x0000000406067c24 */ /* 0x000fe4000f8e02ff */
[C---:B------:R-:W-:Y:S01]  /*22a00*/  IMAD.WIDE.U32 R4, R7.reuse, UR4, R4 ;  /* 0x0000000407047c25 */ /* 0x040fe2000f8e0004 */
[----:B------:R0:W-:Y:S03]  /*22a10*/  SYNCS.ARRIVE.TRANS64.RED.A1T0 RZ, [R8+URZ], RZ ;  /* 0x000000ff08ff79a7 */ /* 0x0001e6000810043f */
[----:B------:R-:W-:Y:S01]  /*22a20*/  IMAD R9, R7, UR5, R6 ;  /* 0x0000000507097c24 */ /* 0x000fe2000f8e0206 */
[----:B------:R-:W-:Y:S01]  /*22a30*/  SHF.R.S32.HI R6, RZ, 0x1f, R101 ;  /* 0x0000001fff067819 */ /* 0x000fe20000011465 */
[----:B------:R-:W-:-:S02]  /*22a40*/  ULDC.64 UR4, c[0x0][0xb28] ;  /* 0x0002ca0000047ab9 */ /* 0x000fc40000000a00 */
[----:B------:R-:W-:Y:S02]  /*22a50*/  IMAD.IADD R5, R5, 0x1, R9 ;  /* 0x0000000105057824 */ /* 0x000fe400078e0209 */
[----:B------:R-:W-:Y:S02]  /*22a60*/  IMAD R6, R6, UR4, RZ ;  /* 0x0000000406067c24 */ /* 0x000fe4000f8e02ff */
[----:B------:R-:W-:-:S04]  /*22a70*/  IMAD.WIDE.U32 R4, R101, UR4, R4 ;  /* 0x0000000465047c25 */ /* 0x000fc8000f8e0004 */
[----:B------:R-:W-:Y:S01]  /*22a80*/  IMAD R101, R101, UR5, R6 ;  /* 0x0000000565657c24 */ /* 0x000fe2000f8e0206 */
[----:B------:R-:W-:Y:S02]  /*22a90*/  ULDC.64 UR4, c[0x0][0xb00] ;  /* 0x0002c00000047ab9 */ /* 0x000fe40000000a00 */
[----:B------:R-:W-:Y:S01]  /*22aa0*/  LEA R30, P0, R4, UR4, 0x2 ;  /* 0x00000004041e7c11 */ /* 0x000fe2000f8010ff */
[----:B------:R-:W-:Y:S01]  /*22ab0*/  IMAD.IADD R5, R5, 0x1, R101 ;  /* 0x0000000105057824 */ /* 0x000fe200078e0265 */
[----:B------:R-:W-:-:S04]  /*22ac0*/  UMOV UR4, 0xffffffff ;  /* 0xffffffff00047882 */ /* 0x000fc80000000000 */
[----:B------:R-:W-:Y:S01]  /*22ad0*/  LEA.HI.X R32, R4, UR5, R5, 0x2, P0 ;  /* 0x0000000504207c11 */ /* 0x000fe200080f1405 */
[----:B0-----:R-:W-:Y:S06]  /*22ae0*/  BRA.DIV UR4, `(.L_x_618) ;  /* 0x000000ce04e07947 */ /* 0x001fec000b800000 */
[----:B------:R0:W1:Y:S01]  /*22af0*/  SHFL.IDX PT, R31, R32, RZ, 0x1c1f ;  /* 0x001c1fff201f7589 */ /* 0x00006200000e0000 */
[C---:B------:R-:W-:Y:S01]  /*22b00*/  VIADD R29, R218.reuse, 0x10 ;  /* 0x00000010da1d7836 */ /* 0x040fe20000000000 */
[C---:B------:R-:W-:Y:S01]  /*22b10*/  IADD3 R28, R218.reuse, 0x18, RZ ;  /* 0x00000018da1c7810 */ /* 0x040fe20007ffe0ff */
[C---:B------:R-:W-:Y:S01]  /*22b20*/  VIADD R26, R218.reuse, 0x20 ;  /* 0x00000020da1a7836 */ /* 0x040fe20000000000 */
[----:B------:R0:W2:Y:S01]  /*22b30*/  SHFL.IDX PT, R14, R30, RZ, 0x1c1f ;  /* 0x001c1fff1e0e7589 */ /* 0x0000a200000e0000 */
[C---:B------:R-:W-:Y:S02]  /*22b40*/  VIADD R25, R218.reuse, 0x28 ;  /* 0x00000028da197836 */ /* 0x040fe40000000000 */
[----:B------:R-:W-:-:S07]  /*22b50*/  VIADD R24, R218, 0x30 ;  /* 0x00000030da187836 */ /* 0x000fce0000000000 */
.L_x_903:
[----:B------:R-:W-:Y:S01]  /*22b60*/  ISETP.GE.AND P0, PT, R35, R100, PT ;  /* 0x000000642300720c */ /* 0x000fe20003f06270 */
[----:B------:R-:W-:-:S12]  /*22b70*/  BSSY B1, `(.L_x_619) ;  /* 0x0000079000017945 */ /* 0x000fd80003800000 */
[----:B------:R-:W-:Y:S05]  /*22b80*/  @P0 BRA `(.L_x_620) ;  /* 0x0000000400dc0947 */ /* 0x000fea0003800000 */
[----:B------:R-:W-:Y:S01]  /*22b90*/  ULDC UR4, c[0x0][0xac8] ;  /* 0x0002b20000047ab9 */ /* 0x000fe20000000800 */
[----:B------:R-:W-:Y:S01]  /*22ba0*/  SHF.R.S32.HI R8, RZ, 0x1f, R29 ;  /* 0x0000001fff087819 */ /* 0x000fe2000001141d */
[C---:B------:R-:W-:Y:S01]  /*22bb0*/  VIADD R34, R218.reuse, 0x48 ;  /* 0x00000048da227836 */ /* 0x040fe20000000000 */
[C---:B------:R-:W-:Y:S01]  /*22bc0*/  ISETP.GE.AND P0, PT, R218.reuse, UR4, PT ;  /* 0x00000004da007c0c */ /* 0x040fe2000bf06270 */
[C---:B------:R-:W-:Y:S01]  /*22bd0*/  VIADD R58, R218.reuse, 0x40 ;  /* 0x00000040da3a7836 */ /* 0x040fe20000000000 */
[----:B------:R-:W-:Y:S01]  /*22be0*/  ISETP.GE.AND P4, PT, R29, UR4, PT ;  /* 0x000000041d007c0c */ /* 0x000fe2000bf86270 */
[----:B------:R-:W-:Y:S01]  /*22bf0*/  VIADD R33, R218, 0x58 ;  /* 0x00000058da217836 */ /* 0x000fe20000000000 */
[----:B------:R-:W-:Y:S02]  /*22c00*/  ISETP.GE.AND P2, PT, R225, UR4, PT ;  /* 0x00000004e1007c0c */ /* 0x000fe4000bf46270 */
[----:B------:R-:W-:Y:S02]  /*22c10*/  SHF.R.S32.HI R10, RZ, 0x1f, R225 ;  /* 0x0000001fff0a7819 */ /* 0x000fe400000114e1 */
[----:B------:R-:W-:-:S02]  /*22c20*/  ISETP.GE.AND P3, PT, R28, UR4, PT ;  /* 0x000000041c007c0c */ /* 0x000fc4000bf66270 */
[----:B------:R-:W-:Y:S02]  /*22c30*/  ISETP.GE.AND P1, PT, R25, UR4, PT ;  /* 0x0000000419007c0c */ /* 0x000fe4000bf26270 */
[----:B------:R-:W-:Y:S01]  /*22c40*/  SHF.R.S32.HI R11, RZ, 0x1f, R26 ;  /* 0x0000001fff0b7819 */ /* 0x000fe2000001141a */
[----:B-1----:R-:W-:Y:S01]  /*22c50*/  @!P0 IMAD.MOV.U32 R5, RZ, RZ, R31 ;  /* 0x000000ffff058224 */ /* 0x002fe200078e001f */
[----:B--2---:R-:W-:Y:S01]  /*22c60*/  @!P0 MOV R4, R14 ;  /* 0x0000000e00048202 */ /* 0x004fe20000000f00 */
[----:B------:R-:W-:Y:S01]  /*22c70*/  @!P0 IMAD.MOV.U32 R6, RZ, RZ, R99 ;  /* 0x000000ffff068224 */ /* 0x000fe200078e0063 */
[----:B------:R-:W-:Y:S01]  /*22c80*/  SHF.R.S32.HI R12, RZ, 0x1f, R25 ;  /* 0x0000001fff0c7819 */ /* 0x000fe20000011419 */
[----:B------:R-:W-:Y:S01]  /*22c90*/  @!P0 IMAD.MOV.U32 R7, RZ, RZ, R98 ;  /* 0x000000ffff078224 */ /* 0x000fe200078e0062 */
[C---:B------:R-:W-:Y:S01]  /*22ca0*/  IADD3 R13, R218.reuse, 0x40, RZ ;  /* 0x00000040da0d7810 */ /* 0x040fe20007ffe0ff */
[----:B------:R-:W-:Y:S01]  /*22cb0*/  @!P0 IMAD.WIDE R4, R218, 0x4, R4 ;  /* 0x00000004da048825 */ /* 0x000fe200078e0204 */
[----:B------:R-:W-:-:S02]  /*22cc0*/  SHF.R.S32.HI R58, RZ, 0x1f, R58 ;  /* 0x0000001fff3a7819 */ /* 0x000fc4000001143a */
[----:B------:R-:W-:Y:S01]  /*22cd0*/  IADD3 R15, R218, 0x50, RZ ;  /* 0x00000050da0f7810 */ /* 0x000fe20007ffe0ff */
[----:B------:R-:W-:Y:S01]  /*22ce0*/  @!P2 IMAD.MOV.U32 R9, RZ, RZ, R95 ;  /* 0x000000ffff09a224 */ /* 0x000fe200078e005f */
[----:B------:R1:W-:Y:S02]  /*22cf0*/  @!P0 ST.E.64 desc[UR50][R4.64], R6 ;  /* 0x0000000604008985 */ /* 0x0003e4000c101b32 */
[-C--:B-1----:R-:W-:Y:S02]  /*22d00*/  @!P4 LEA R6, P5, R29, R14.reuse, 0x2 ;  /* 0x0000000e1d06c211 */ /* 0x082fe400078a10ff */
[----:B------:R-:W-:Y:S02]  /*22d10*/  @!P2 LEA R4, P0, R225, R14, 0x2 ;  /* 0x0000000ee104a211 */ /* 0x000fe400078010ff */
[-C--:B------:R-:W-:Y:S02]  /*22d20*/  @!P4 LEA.HI.X R7, R29, R31.reuse, R8, 0x2, P5 ;  /* 0x0000001f1d07c211 */ /* 0x080fe400028f1408 */
[----:B------:R-:W-:-:S02]  /*22d30*/  @!P2 LEA.HI.X R5, R225, R31, R10, 0x2, P0 ;  /* 0x0000001fe105a211 */ /* 0x000fc400000f140a */
[----:B------:R-:W-:Y:S02]  /*22d40*/  @!P2 MOV R8, R96 ;  /* 0x000000600008a202 */ /* 0x000fe40000000f00 */
[----:B------:R-:W-:Y:S02]  /*22d50*/  ISETP.GE.AND P0, PT, R26, UR4, PT ;  /* 0x000000041a007c0c */ /* 0x000fe4000bf06270 */
[----:B------:R-:W-:Y:S01]  /*22d60*/  SHF.R.S32.HI R10, RZ, 0x1f, R28 ;  /* 0x0000001fff0a7819 */ /* 0x000fe2000001141c */
[----:B------:R1:W-:Y:S02]  /*22d70*/  @!P2 ST.E.64 desc[UR50][R4.64], R8 ;  /* 0x000000080400a985 */ /* 0x0003e4000c101b32 */
[----:B-1----:R-:W-:Y:S01]  /*22d80*/  @!P4 IMAD.MOV.U32 R4, RZ, RZ, R76 ;  /* 0x000000ffff04c224 */ /* 0x002fe200078e004c */
[----:B------:R-:W-:Y:S01]  /*22d90*/  @!P3 MOV R8, R77 ;  /* 0x0000004d0008b202 */ /* 0x000fe20000000f00 */
[----:B------:R-:W-:Y:S02]  /*22da0*/  @!P4 IMAD.MOV.U32 R5, RZ, RZ, R74 ;  /* 0x000000ffff05c224 */ /* 0x000fe400078e004a */
[----:B------:R-:W-:-:S03]  /*22db0*/  @!P3 IMAD.MOV.U32 R9, RZ, RZ, R75 ;  /* 0x000000ffff09b224 */ /* 0x000fc600078e004b */
[----:B------:R1:W-:Y:S02]  /*22dc0*/  @!P4 ST.E.64 desc[UR50][R6.64], R4 ;  /* 0x000000040600c985 */ /* 0x0003e4000c101b32 */
[-C--:B-1----:R-:W-:Y:S02]  /*22dd0*/  @!P3 LEA R6, P2, R28, R14.reuse, 0x2 ;  /* 0x0000000e1c06b211 */ /* 0x082fe400078410ff */
[-C--:B------:R-:W-:Y:S02]  /*22de0*/  @!P0 LEA R4, P5, R26, R14.reuse, 0x2 ;  /* 0x0000000e1a048211 */ /* 0x080fe400078a10ff */
[-C--:B------:R-:W-:Y:S02]  /*22df0*/  @!P3 LEA.HI.X R7, R28, R31.reuse, R10, 0x2, P2 ;  /* 0x0000001f1c07b211 */ /* 0x080fe400010f140a */
[----:B------:R-:W-:Y:S02]  /*22e00*/  ISETP.GE.AND P2, PT, R24, UR4, PT ;  /* 0x0000000418007c0c */ /* 0x000fe4000bf46270 */
[----:B------:R-:W-:Y:S01]  /*22e10*/  @!P1 LEA R10, P4, R25, R14, 0x2 ;  /* 0x0000000e190a9211 */ /* 0x000fe200078810ff */
[----:B------:R1:W-:Y:S01]  /*22e20*/  @!P3 ST.E.64 desc[UR50][R6.64], R8 ;  /* 0x000000080600b985 */ /* 0x0003e2000c101b32 */
[----:B------:R-:W-:-:S02]  /*22e30*/  @!P0 LEA.HI.X R5, R26, R31, R11, 0x2, P5 ;  /* 0x0000001f1a058211 */ /* 0x000fc400028f140b */
[----:B------:R-:W-:Y:S02]  /*22e40*/  @!P1 LEA.HI.X R11, R25, R31, R12, 0x2, P4 ;  /* 0x0000001f190b9211 */ /* 0x000fe400020f140c */
[----:B------:R-:W-:Y:S02]  /*22e50*/  ISETP.GE.AND P3, PT, R224, UR4, PT ;  /* 0x00000004e0007c0c */ /* 0x000fe4000bf66270 */
[----:B------:R-:W-:Y:S02]  /*22e60*/  ISETP.GE.AND P4, PT, R13, UR4, PT ;  /* 0x000000040d007c0c */ /* 0x000fe4000bf86270 */
[----:B------:R-:W-:Y:S01]  /*22e70*/  SHF.R.S32.HI R12, RZ, 0x1f, R224 ;  /* 0x0000001fff0c7819 */ /* 0x000fe200000114e0 */
[----:B-1----:R-:W-:Y:S02]  /*22e80*/  @!P0 IMAD.MOV.U32 R6, RZ, RZ, R2 ;  /* 0x000000ffff068224 */ /* 0x002fe400078e0002 */
[----:B------:R-:W-:Y:S02]  /*22e90*/  @!P0 IMAD.MOV.U32 R7, RZ, RZ, R78 ;  /* 0x000000ffff078224 */ /* 0x000fe400078e004e */
[----:B------:R-:W-:-:S02]  /*22ea0*/  @!P1 IMAD.MOV.U32 R2, RZ, RZ, R3 ;  /* 0x000000ffff029224 */ /* 0x000fc400078e0003 */
[----:B------:R-:W-:Y:S01]  /*22eb0*/  @!P1 IMAD.MOV.U32 R3, RZ, RZ, R0 ;  /* 0x000000ffff039224 */ /* 0x000fe200078e0000 */
[----:B------:R1:W-:Y:S01]  /*22ec0*/  @!P0 ST.E.64 desc[UR50][R4.64], R6 ;  /* 0x0000000604008985 */ /* 0x0003e2000c101b32 */
[----:B------:R-:W-:-:S03]  /*22ed0*/  SHF.R.S32.HI R0, RZ, 0x1f, R24 ;  /* 0x0000001fff007819 */ /* 0x000fc60000011418 */
[----:B------:R2:W-:Y:S01]  /*22ee0*/  @!P1 ST.E.64 desc[UR50][R10.64], R2 ;  /* 0x000000020a009985 */ /* 0x0005e2000c101b32 */
[----:B------:R-:W-:Y:S01]  /*22ef0*/  ISETP.GE.AND P1, PT, R34, UR4, PT ;  /* 0x0000000422007c0c */ /* 0x000fe2000bf26270 */
[----:B-1----:R-:W-:Y:S01]  /*22f00*/  @!P2 IMAD.MOV.U32 R6, RZ, RZ, R36 ;  /* 0x000000ffff06a224 */ /* 0x002fe200078e0024 */
[-C--:B------:R-:W-:Y:S01]  /*22f10*/  @!P3 LEA R4, P5, R224, R14.reuse, 0x2 ;  /* 0x0000000ee004b211 */ /* 0x080fe200078a10ff */
[----:B------:R-:W-:Y:S01]  /*22f20*/  @!P2 IMAD.MOV.U32 R7, RZ, RZ, R20 ;  /* 0x000000ffff07a224 */ /* 0x000fe200078e0014 */
[----:B--2---:R-:W-:Y:S02]  /*22f30*/  @!P2 LEA R2, P0, R24, R14, 0x2 ;  /* 0x0000000e1802a211 */ /* 0x004fe400078010ff */
[-C--:B------:R-:W-:Y:S02]  /*22f40*/  @!P3 LEA.HI.X R5, R224, R31.reuse, R12, 0x2, P5 ;  /* 0x0000001fe005b211 */ /* 0x080fe400028f140c */
[----:B------:R-:W-:Y:S02]  /*22f50*/  @!P2 LEA.HI.X R3, R24, R31, R0, 0x2, P0 ;  /* 0x0000001f1803a211 */ /* 0x000fe400000f1400 */
[----:B------:R-:W-:-:S03]  /*22f60*/  ISETP.GE.AND P0, PT, R15, UR4, PT ;  /* 0x000000040f007c0c */ /* 0x000fc6000bf06270 */
[----:B------:R1:W-:Y:S10]  /*22f70*/  @!P2 ST.E.64 desc[UR50][R2.64], R6 ;  /* 0x000000060200a985 */ /* 0x0003f4000c101b32 */
[----:B------:R-:W-:-:S02]  /*22f80*/  @!P0 LEA R8, P5, R15, R14, 0x2 ;  /* 0x0000000e0f088211 */ /* 0x000fc400078a10ff */
[C---:B-1----:R-:W-:Y:S01]  /*22f90*/  @!P4 LEA R6, P2, R13.reuse, R14, 0x2 ;  /* 0x0000000e0d06c211 */ /* 0x042fe200078410ff */
[----:B------:R-:W-:Y:S01]  /*22fa0*/  @!P3 IMAD.MOV.U32 R2, RZ, RZ, R37 ;  /* 0x000000ffff02b224 */ /* 0x000fe200078e0025 */
[----:B------:R-:W-:Y:S02]  /*22fb0*/  @!P3 MOV R3, R21 ;  /* 0x000000150003b202 */ /* 0x000fe40000000f00 */
[----:B------:R-:W-:Y:S01]  /*22fc0*/  @!P4 LEA.HI.X R7, R13, R31, R58, 0x2, P2 ;  /* 0x0000001f0d07c211 */ /* 0x000fe200010f143a */
[C---:B------:R-:W-:Y:S01]  /*22fd0*/  VIADD R58, R218.reuse, 0x48 ;  /* 0x00000048da3a7836 */ /* 0x040fe20000000000 */
[----:B------:R-:W-:Y:S01]  /*22fe0*/  ISETP.GE.AND P2, PT, R33, UR4, PT ;  /* 0x0000000421007c0c */ /* 0x000fe2000bf46270 */
[----:B------:R1:W-:Y:S01]  /*22ff0*/  @!P3 ST.E.64 desc[UR50][R4.64], R2 ;  /* 0x000000020400b985 */ /* 0x0003e2000c101b32 */
[----:B------:R-:W-:Y:S02]  /*23000*/  VIADD R13, R218, 0x60 ;  /* 0x00000060da0d7836 */ /* 0x000fe40000000000 */
[----:B------:R-:W-:-:S02]  /*23010*/  SHF.R.S32.HI R58, RZ, 0x1f, R58 ;  /* 0x0000001fff3a7819 */ /* 0x000fc4000001143a */
[C---:B-1----:R-:W-:Y:S01]  /*23020*/  @!P1 LEA R2, P3, R34.reuse, R14, 0x2 ;  /* 0x0000000e22029211 */ /* 0x042fe200078610ff */
[----:B------:R-:W-:Y:S01]  /*23030*/  @!P4 IMAD.MOV.U32 R5, RZ, RZ, R38 ;  /* 0x000000ffff05c224 */ /* 0x000fe200078e0026 */
[----:B------:R-:W-:Y:S02]  /*23040*/  @!P4 MOV R4, R40 ;  /* 0x000000280004c202 */ /* 0x000fe40000000f00 */
[----:B------:R-:W-:Y:S01]  /*23050*/  @!P1 LEA.HI.X R3, R34, R31, R58, 0x2, P3 ;  /* 0x0000001f22039211 */ /* 0x000fe200018f143a */
[----:B------:R-:W-:Y:S01]  /*23060*/  VIADD R34, R218, 0x50 ;  /* 0x00000050da227836 */ /* 0x000fe20000000000 */
[----:B------:R-:W-:Y:S01]  /*23070*/  @!P1 MOV R38, R41 ;  /* 0x0000002900269202 */ /* 0x000fe20000000f00 */
[----:B------:R-:W-:Y:S01]  /*23080*/  @!P4 ST.E.64 desc[UR50][R6.64], R4 ;  /* 0x000000040600c985 */ /* 0x000fe2000c101b32 */
[----:B------:R-:W-:Y:S02]  /*23090*/  ISETP.GE.AND P3, PT, R13, UR4, PT ;  /* 0x000000040d007c0c */ /* 0x000fe4000bf66270 */
[----:B------:R-:W-:Y:S01]  /*230a0*/  SHF.R.S32.HI R34, RZ, 0x1f, R34 ;  /* 0x0000001fff227819 */ /* 0x000fe20000011422 */
[----:B------:R1:W-:Y:S01]  /*230b0*/  @!P1 ST.E.64 desc[UR50][R2.64], R38 ;  /* 0x0000002602009985 */ /* 0x0003e2000c101b32 */
[----:B------:R-:W-:-:S02]  /*230c0*/  ISETP.GE.AND P4, PT, R229, UR4, PT ;  /* 0x00000004e5007c0c */ /* 0x000fc4000bf86270 */
[-C--:B------:R-:W-:Y:S01]  /*230d0*/  @!P0 LEA.HI.X R9, R15, R31.reuse, R34, 0x2, P5 ;  /* 0x0000001f0f098211 */ /* 0x080fe200028f1422 */
[----:B------:R-:W-:Y:S01]  /*230e0*/  VIADD R34, R218, 0x58 ;  /* 0x00000058da227836 */ /* 0x000fe20000000000 */
[CC--:B------:R-:W-:Y:S02]  /*230f0*/  @!P2 LEA R10, P1, R33.reuse, R14.reuse, 0x2 ;  /* 0x0000000e210aa211 */ /* 0x0c0fe400078210ff */
[----:B------:R-:W-:Y:S02]  /*23100*/  ISETP.GE.AND P5, PT, R228, UR4, PT ;  /* 0x00000004e4007c0c */ /* 0x000fe4000bfa6270 */
[----:B------:R-:W-:Y:S02]  /*23110*/  SHF.R.S32.HI R34, RZ, 0x1f, R34 ;  /* 0x0000001fff227819 */ /* 0x000fe40000011422 */
[----:B------:R-:W-:Y:S02]  /*23120*/  IADD3 R15, R218, 0x60, RZ ;  /* 0x00000060da0f7810 */ /* 0x000fe40007ffe0ff */
[----:B------:R-:W-:Y:S01]  /*23130*/  @!P2 LEA.HI.X R11, R33, R31, R34, 0x2, P1 ;  /* 0x0000001f210ba211 */ /* 0x000fe200008f1422 */
[----:B-1----:R-:W-:Y:S01]  /*23140*/  @!P0 IMAD.MOV.U32 R2, RZ, RZ, R44 ;  /* 0x000000ffff028224 */ /* 0x002fe200078e002c */
[----:B------:R-:W-:Y:S01]  /*23150*/  SHF.R.S32.HI R15, RZ, 0x1f, R15 ;  /* 0x0000001fff0f7819 */ /* 0x000fe2000001140f */
[----:B------:R-:W-:Y:S01]  /*23160*/  @!P0 IMAD.MOV.U32 R3, RZ, RZ, R42 ;  /* 0x000000ffff038224 */ /* 0x000fe200078e002a */
[----:B------:R-:W-:Y:S01]  /*23170*/  @!P3 LEA R4, P1, R13, R14, 0x2 ;  /* 0x0000000e0d04b211 */ /* 0x000fe200078210ff */
[----:B------:R-:W-:Y:S01]  /*23180*/  @!P2 IMAD.MOV.U32 R42, RZ, RZ, R45 ;  /* 0x000000ffff2aa224 */ /* 0x000fe200078e002d */
[----:B------:R-:W-:-:S02]  /*23190*/  SHF.R.S32.HI R34, RZ, 0x1f, R229 ;  /* 0x0000001fff227819 */ /* 0x000fc400000114e5 */
[----:B------:R1:W-:Y:S01]  /*231a0*/  @!P0 ST.E.64 desc[UR50][R8.64], R2 ;  /* 0x0000000208008985 */ /* 0x0003e2000c101b32 */
[----:B------:R-:W-:Y:S02]  /*231b0*/  ISETP.GE.AND P0, PT, R227, UR4, PT ;  /* 0x00000004e3007c0c */ /* 0x000fe4000bf06270 */
[-C--:B------:R-:W-:Y:S01]  /*231c0*/  @!P3 LEA.HI.X R5, R13, R31.reuse, R15, 0x2, P1 ;  /* 0x0000001f0d05b211 */ /* 0x080fe200008f140f */
[----:B------:R-:W-:Y:S01]  /*231d0*/  @!P2 ST.E.64 desc[UR50][R10.64], R42 ;  /* 0x0000002a0a00a985 */ /* 0x000fe2000c101b32 */
[CC--:B------:R-:W-:Y:S02]  /*231e0*/  @!P4 LEA R6, P1, R229.reuse, R14.reuse, 0x2 ;  /* 0x0000000ee506c211 */ /* 0x0c0fe400078210ff */
[----:B------:R-:W-:Y:S02]  /*231f0*/  SHF.R.S32.HI R33, RZ, 0x1f, R228 ;  /* 0x0000001fff217819 */ /* 0x000fe400000114e4 */
[----:B------:R-:W-:Y:S02]  /*23200*/  SHF.R.S32.HI R15, RZ, 0x1f, R227 ;  /* 0x0000001fff0f7819 */ /* 0x000fe400000114e3 */
[----:B------:R-:W-:Y:S01]  /*23210*/  @!P4 LEA.HI.X R7, R229, R31, R34, 0x2, P1 ;  /* 0x0000001fe507c211 */ /* 0x000fe200008f1422 */
[----:B-1----:R-:W-:Y:S01]  /*23220*/  @!P3 IMAD.MOV.U32 R2, RZ, RZ, R48 ;  /* 0x000000ffff02b224 */ /* 0x002fe200078e0030 */
[----:B------:R-:W-:Y:S01]  /*23230*/  @!P5 LEA R8, P2, R228, R14, 0x2 ;  /* 0x0000000ee408d211 */ /* 0x000fe200078410ff */
[----:B------:R-:W-:Y:S01]  /*23240*/  @!P3 IMAD.MOV.U32 R3, RZ, RZ, R46 ;  /* 0x000000ffff03b224 */ /* 0x000fe200078e002e */
[----:B------:R-:W-:-:S02]  /*23250*/  @!P4 MOV R46, R79 ;  /* 0x0000004f002ec202 */ /* 0x000fc40000000f00 */
[----:B------:R-:W-:Y:S02]  /*23260*/  @!P5 LEA.HI.X R9, R228, R31, R33, 0x2, P2 ;  /* 0x0000001fe409d211 */ /* 0x000fe400010f1421 */
[----:B------:R1:W-:Y:S01]  /*23270*/  @!P3 ST.E.64 desc[UR50][R4.64], R2 ;  /* 0x000000020400b985 */ /* 0x0003e2000c101b32 */
[----:B------:R-:W-:-:S03]  /*23280*/  @!P0 LEA R12, P3, R227, R14, 0x2 ;  /* 0x0000000ee30c8211 */ /* 0x000fc600078610ff */
[----:B------:R3:W-:Y:S01]  /*23290*/  @!P4 ST.E.64 desc[UR50][R6.64], R46 ;  /* 0x0000002e0600c985 */ /* 0x0007e2000c101b32 */
[----:B------:R-:W-:Y:S01]  /*232a0*/  @!P0 LEA.HI.X R13, R227, R31, R15, 0x2, P3 ;  /* 0x0000001fe30d8211 */ /* 0x000fe200018f140f */
[----:B-1----:R-:W-:Y:S02]  /*232b0*/  @!P5 IMAD.MOV.U32 R2, RZ, RZ, R82 ;  /* 0x000000ffff02d224 */ /* 0x002fe400078e0052 */
[----:B------:R-:W-:Y:S02]  /*232c0*/  @!P5 IMAD.MOV.U32 R3, RZ, RZ, R80 ;  /* 0x000000ffff03d224 */ /* 0x000fe400078e0050 */
[----:B------:R-:W-:-:S03]  /*232d0*/  @!P0 IMAD.MOV.U32 R80, RZ, RZ, R83 ;  /* 0x000000ffff508224 */ /* 0x000fc600078e0053 */
[----:B------:R3:W-:Y:S04]  /*232e0*/  @!P5 ST.E.64 desc[UR50][R8.64], R2 ;  /* 0x000000020800d985 */ /* 0x0007e8000c101b32 */
[----:B------:R3:W-:Y:S02]  /*232f0*/  @!P0 ST.E.64 desc[UR50][R12.64], R80 ;  /* 0x000000500c008985 */ /* 0x0007e4000c101b32 */
.L_x_620:
[----:B------:R-:W-:Y:S05]  /*23300*/  BSYNC B1 ;  /* 0x0000000000017941 */ /* 0x000fea0003800000 */
.L_x_619:
[----:B------:R-:W-:-:S03]  /*23310*/  UMOV UR4, 0xffffffff ;  /* 0xffffffff00047882 */ /* 0x000fc60000000000 */
[----:B------:R-:W-:Y:S05]  /*23320*/  BRA.DIV UR4, `(.L_x_621) ;  /* 0x000000ca04187947 */ /* 0x000fea000b800000 */
[----:B---3--:R3:W4:Y:S04]  /*23330*/  SHFL.IDX PT, R3, R32, 0x1, 0x1c1f ;  /* 0x003c1f0020037f89 */ /* 0x00872800000e0000 */
[----:B--2---:R3:W2:Y:S02]  /*23340*/  SHFL.IDX PT, R14, R30, 0x1, 0x1c1f ;  /* 0x003c1f001e0e7f89 */ /* 0x0046a400000e0000 */
.L_x_907:
[----:B------:R-:W-:-:S13]  /*23350*/  ISETP.GE.AND P0, PT, R27, R100, PT ;  /* 0x000000641b00720c */ /* 0x000fda0003f06270 */
[----:B------:R-:W-:Y:S05]  /*23360*/  @P0 BRA `(.L_x_617) ;  /* 0x0000001000d40947 */ /* 0x000fea0003800000 */
[----:B------:R-:W-:Y:S01]  /*23370*/  ULDC UR4, c[0x0][0xac8] ;  /* 0x0002b20000047ab9 */ /* 0x000fe20000000800 */
[----:B------:R-:W-:Y:S01]  /*23380*/  SHF.R.S32.HI R20, RZ, 0x1f, R29 ;  /* 0x0000001fff147819 */ /* 0x000fe2000001141d */
[C---:B-1----:R-:W-:Y:S01]  /*23390*/  VIADD R31, R218.reuse, 0x40 ;  /* 0x00000040da1f7836 */ /* 0x042fe20000000000 */
[C---:B------:R-:W-:Y:S01]  /*233a0*/  ISETP.GE.AND P2, PT, R218.reuse, UR4, PT ;  /* 0x00000004da007c0c */ /* 0x040fe2000bf46270 */
[C---:B------:R-:W-:Y:S01]  /*233b0*/  VIADD R33, R218.reuse, 0x40 ;  /* 0x00000040da217836 */ /* 0x040fe20000000000 */
[----:B------:R-:W-:Y:S01]  /*233c0*/  ISETP.GE.AND P3, PT, R225, UR4, PT ;  /* 0x00000004e1007c0c */ /* 0x000fe2000bf66270 */
[C---:B0--3--:R-:W-:Y:S01]  /*233d0*/  VIADD R32, R218.reuse, 0x50 ;  /* 0x00000050da207836 */ /* 0x049fe20000000000 */
[----:B------:R-:W-:Y:S01]  /*233e0*/  ISETP.GE.AND P1, PT, R29, UR4, PT ;  /* 0x000000041d007c0c */ /* 0x000fe2000bf26270 */
[----:B------:R-:W-:Y:S01]  /*233f0*/  VIADD R15, R218, 0x58 ;  /* 0x00000058da0f7836 */ /* 0x000fe20000000000 */
[----:B------:R-:W-:Y:S02]  /*23400*/  ISETP.GE.AND P0, PT, R28, UR4, PT ;  /* 0x000000041c007c0c */ /* 0x000fe4000bf06270 */
[----:B------:R-:W-:-:S02]  /*23410*/  ISETP.GE.AND P4, PT, R26, UR4, PT ;  /* 0x000000041a007c0c */ /* 0x000fc4000bf86270 */
[----:B------:R-:W-:Y:S02]  /*23420*/  SHF.R.S32.HI R0, RZ, 0x1f, R28 ;  /* 0x0000001fff007819 */ /* 0x000fe4000001141c */
[C---:B------:R-:W-:Y:S01]  /*23430*/  IADD3 R30, R218.reuse, 0x48, RZ ;  /* 0x00000048da1e7810 */ /* 0x040fe20007ffe0ff */
[----:B------:R-:W-:Y:S01]  /*23440*/  @!P2 IMAD.MOV.U32 R10, RZ, RZ, R49 ;  /* 0x000000ffff0aa224 */ /* 0x000fe200078e0031 */
[-C--:B--2---:R-:W-:Y:S01]  /*23450*/  @!P2 MOV R2, R14.reuse ;  /* 0x0000000e0002a202 */ /* 0x084fe20000000f00 */
[----:B------:R-:W-:Y:S01]  /*23460*/  @!P2 IMAD.MOV.U32 R11, RZ, RZ, R84 ;  /* 0x000000ffff0ba224 */ /* 0x000fe200078e0054 */
[----:B------:R-:W-:Y:S01]  /*23470*/  @!P3 LEA R12, P5, R225, R14, 0x2 ;  /* 0x0000000ee10cb211 */ /* 0x000fe200078a10ff */
[----:B------:R-:W-:Y:S01]  /*23480*/  @!P3 IMAD.MOV.U32 R84, RZ, RZ, R50 ;  /* 0x000000ffff54b224 */ /* 0x000fe200078e0032 */
[----:B------:R-:W-:Y:S01]  /*23490*/  @!P1 MOV R50, R53 ;  /* 0x0000003500329202 */ /* 0x000fe20000000f00 */
[----:B----4-:R-:W-:Y:S01]  /*234a0*/  @!P2 IMAD.WIDE R8, R218, 0x4, R2 ;  /* 0x00000004da08a825 */ /* 0x010fe200078e0202 */
[----:B------:R-:W-:-:S02]  /*234b0*/  SHF.R.S32.HI R2, RZ, 0x1f, R225 ;  /* 0x0000001fff027819 */ /* 0x000fc400000114e1 */
[----:B------:R-:W-:Y:S01]  /*234c0*/  SHF.R.S32.HI R33, RZ, 0x1f, R33 ;  /* 0x0000001fff217819 */ /* 0x000fe20000011421 */
[----:B------:R-:W-:Y:S01]  /*234d0*/  @!P0 IMAD.MOV.U32 R53, RZ, RZ, R52 ;  /* 0x000000ffff358224 */ /* 0x000fe200078e0034 */
[----:B------:R0:W-:Y:S01]  /*234e0*/  @!P2 ST.E.64 desc[UR50][R8.64], R10 ;  /* 0x0000000a0800a985 */ /* 0x0001e2000c101b32 */
[-C--:B------:R-:W-:Y:S01]  /*234f0*/  @!P1 LEA R6, P2, R29, R14.reuse, 0x2 ;  /* 0x0000000e1d069211 */ /* 0x080fe200078410ff */
[----:B------:R-:W-:Y:S01]  /*23500*/  @!P0 IMAD.MOV.U32 R52, RZ, RZ, R54 ;  /* 0x000000ffff348224 */ /* 0x000fe200078e0036 */
[-C--:B------:R-:W-:Y:S01]  /*23510*/  @!P3 LEA.HI.X R13, R225, R3.reuse, R2, 0x2, P5 ;  /* 0x00000003e10db211 */ /* 0x080fe200028f1402 */
[----:B------:R-:W-:Y:S01]  /*23520*/  @!P4 IMAD.MOV.U32 R54, RZ, RZ, R57 ;  /* 0x000000ffff36c224 */ /* 0x000fe200078e0039 */
[----:B------:R-:W-:Y:S02]  /*23530*/  @!P1 LEA.HI.X R7, R29, R3, R20, 0x2, P2 ;  /* 0x000000031d079211 */ /* 0x000fe400010f1414 */
[----:B------:R-:W-:Y:S01]  /*23540*/  @!P0 LEA R4, P5, R28, R14, 0x2 ;  /* 0x0000000e1c048211 */ /* 0x000fe200078a10ff */
[----:B------:R-:W-:Y:S01]  /*23550*/  @!P3 ST.E.64 desc[UR50][R12.64], R84 ;  /* 0x000000540c00b985 */ /* 0x000fe2000c101b32 */
[----:B------:R-:W-:-:S02]  /*23560*/  ISETP.GE.AND P2, PT, R25, UR4, PT ;  /* 0x0000000419007c0c */ /* 0x000fc4000bf46270 */
[-C--:B------:R-:W-:Y:S01]  /*23570*/  @!P0 LEA.HI.X R5, R28, R3.reuse, R0, 0x2, P5 ;  /* 0x000000031c058211 */ /* 0x080fe200028f1400 */
[----:B------:R1:W-:Y:S01]  /*23580*/  @!P1 ST.E.64 desc[UR50][R6.64], R50 ;  /* 0x0000003206009985 */ /* 0x0003e2000c101b32 */
[----:B------:R-:W-:Y:S02]  /*23590*/  ISETP.GE.AND P3, PT, R24, UR4, PT ;  /* 0x0000000418007c0c */ /* 0x000fe4000bf66270 */
[----:B------:R-:W-:Y:S01]  /*235a0*/  SHF.R.S32.HI R0, RZ, 0x1f, R26 ;  /* 0x0000001fff007819 */ /* 0x000fe2000001141a */
[----:B------:R2:W-:Y:S01]  /*235b0*/  @!P0 ST.E.64 desc[UR50][R4.64], R52 ;  /* 0x0000003404008985 */ /* 0x0005e2000c101b32 */
[CC--:B0-----:R-:W-:Y:S02]  /*235c0*/  @!P4 LEA R8, P5, R26.reuse, R14.reuse, 0x2 ;  /* 0x0000000e1a08c211 */ /* 0x0c1fe400078a10ff */
[----:B------:R-:W-:Y:S02]  /*235d0*/  ISETP.GE.AND P0, PT, R31, UR4, PT ;  /* 0x000000041f007c0c */ /* 0x000fe4000bf06270 */
[----:B------:R-:W-:Y:S01]  /*235e0*/  @!P4 LEA.HI.X R9, R26, R3, R0, 0x2, P5 ;  /* 0x000000031a09c211 */ /* 0x000fe200028f1400 */
[----:B------:R-:W-:Y:S01]  /*235f0*/  @!P2 IMAD.MOV.U32 R57, RZ, RZ, R56 ;  /* 0x000000ffff39a224 */ /* 0x000fe200078e0038 */
[----:B------:R-:W-:Y:S01]  /*23600*/  ISETP.GE.AND P1, PT, R224, UR4, PT ;  /* 0x00000004e0007c0c */ /* 0x000fe2000bf26270 */
[----:B------:R-:W-:Y:S01]  /*23610*/  @!P2 IMAD.MOV.U32 R56, RZ, RZ, R64 ;  /* 0x000000ffff38a224 */ /* 0x000fe200078e0040 */
[----:B------:R-:W-:Y:S01]  /*23620*/  SHF.R.S32.HI R0, RZ, 0x1f, R25 ;  /* 0x0000001fff007819 */ /* 0x000fe20000011419 */
[----:B------:R0:W-:Y:S01]  /*23630*/  @!P4 ST.E.64 desc[UR50][R8.64], R54 ;  /* 0x000000360800c985 */ /* 0x0001e2000c101b32 */
[----:B------:R-:W-:-:S02]  /*23640*/  @!P2 LEA R10, P5, R25, R14, 0x2 ;  /* 0x0000000e190aa211 */ /* 0x000fc400078a10ff */
[----:B------:R-:W-:Y:S02]  /*23650*/  ISETP.GE.AND P4, PT, R30, UR4, PT ;  /* 0x000000041e007c0c */ /* 0x000fe4000bf86270 */
[-C--:B------:R-:W-:Y:S02]  /*23660*/  @!P2 LEA.HI.X R11, R25, R3.reuse, R0, 0x2, P5 ;  /* 0x00000003190ba211 */ /* 0x080fe400028f1400 */
[----:B------:R-:W-:Y:S02]  /*23670*/  SHF.R.S32.HI R0, RZ, 0x1f, R24 ;  /* 0x0000001fff007819 */ /* 0x000fe40000011418 */
[-C--:B------:R-:W-:Y:S01]  /*23680*/  @!P3 LEA R20, P5, R24, R14.reuse, 0x2 ;  /* 0x0000000e1814b211 */ /* 0x080fe200078a10ff */
[----:B------:R3:W-:Y:S01]  /*23690*/  @!P2 ST.E.64 desc[UR50][R10.64], R56 ;  /* 0x000000380a00a985 */ /* 0x0007e2000c101b32 */
[----:B-1----:R-:W-:Y:S02]  /*236a0*/  @!P1 LEA R6, P2, R224, R14, 0x2 ;  /* 0x0000000ee0069211 */ /* 0x002fe400078410ff */
[----:B------:R-:W-:-:S02]  /*236b0*/  @!P3 LEA.HI.X R21, R24, R3, R0, 0x2, P5 ;  /* 0x000000031815b211 */ /* 0x000fc400028f1400 */
[C---:B--2---:R-:W-:Y:S02]  /*236c0*/  @!P0 LEA R4, P5, R31.reuse, R14, 0x2 ;  /* 0x0000000e1f048211 */ /* 0x044fe400078a10ff */
[----:B------:R-:W-:Y:S02]  /*236d0*/  SHF.R.S32.HI R0, RZ, 0x1f, R224 ;  /* 0x0000001fff007819 */ /* 0x000fe400000114e0 */
[----:B------:R-:W-:Y:S01]  /*236e0*/  @!P3 MOV R64, R67 ;  /* 0x000000430040b202 */ /* 0x000fe20000000f00 */
[----:B------:R-:W-:Y:S01]  /*236f0*/  @!P1 IMAD.MOV.U32 R67, RZ, RZ, R66 ;  /* 0x000000ffff439224 */ /* 0x000fe200078e0042 */
[-C--:B------:R-:W-:Y:S01]  /*23700*/  @!P0 LEA.HI.X R5, R31, R3.reuse, R33, 0x2, P5 ;  /* 0x000000031f058211 */ /* 0x080fe200028f1421 */
[----:B------:R-:W-:Y:S01]  /*23710*/  VIADD R33, R218, 0x48 ;  /* 0x00000048da217836 */ /* 0x000fe20000000000 */
[----:B------:R-:W-:Y:S01]  /*23720*/  @!P1 LEA.HI.X R7, R224, R3, R0, 0x2, P2 ;  /* 0x00000003e0079211 */ /* 0x000fe200010f1400 */
[----:B------:R-:W-:Y:S01]  /*23730*/  @!P3 ST.E.64 desc[UR50][R20.64], R64 ;  /* 0x000000401400b985 */ /* 0x000fe2000c101b32 */
[----:B------:R-:W-:Y:S01]  /*23740*/  @!P1 MOV R66, R68 ;  /* 0x0000004400429202 */ /* 0x000fe20000000f00 */
[----:B------:R-:W-:Y:S01]  /*23750*/  VIADD R31, R218, 0x60 ;  /* 0x00000060da1f7836 */ /* 0x000fe20000000000 */
[----:B------:R-:W-:-:S02]  /*23760*/  ISETP.GE.AND P2, PT, R32, UR4, PT ;  /* 0x0000000420007c0c */ /* 0x000fc4000bf46270 */
[CC--:B0-----:R-:W-:Y:S01]  /*23770*/  @!P4 LEA R8, P3, R30.reuse, R14.reuse, 0x2 ;  /* 0x0000000e1e08c211 */ /* 0x0c1fe200078610ff */
[----:B------:R0:W-:Y:S01]  /*23780*/  @!P1 ST.E.64 desc[UR50][R6.64], R66 ;  /* 0x0000004206009985 */ /* 0x0001e2000c101b32 */
[----:B------:R-:W-:Y:S02]  /*23790*/  SHF.R.S32.HI R33, RZ, 0x1f, R33 ;  /* 0x0000001fff217819 */ /* 0x000fe40000011421 */
[----:B------:R-:W-:Y:S02]  /*237a0*/  ISETP.GE.AND P1, PT, R15, UR4, PT ;  /* 0x000000040f007c0c */ /* 0x000fe4000bf26270 */
[----:B------:R-:W-:Y:S01]  /*237b0*/  @!P0 MOV R68, R71 ;  /* 0x0000004700448202 */ /* 0x000fe20000000f00 */
[----:B------:R-:W-:Y:S01]  /*237c0*/  @!P4 IMAD.MOV.U32 R71, RZ, RZ, R70 ;  /* 0x000000ffff47c224 */ /* 0x000fe200078e0046 */
[----:B------:R-:W-:Y:S01]  /*237d0*/  @!P4 LEA.HI.X R9, R30, R3, R33, 0x2, P3 ;  /* 0x000000031e09c211 */ /* 0x000fe200018f1421 */
[----:B------:R-:W-:Y:S01]  /*237e0*/  VIADD R33, R218, 0x50 ;  /* 0x00000050da217836 */ /* 0x000fe20000000000 */
[----:B------:R-:W-:Y:S01]  /*237f0*/  ISETP.GE.AND P3, PT, R31, UR4, PT ;  /* 0x000000041f007c0c */ /* 0x000fe2000bf66270 */
[----:B------:R-:W-:Y:S01]  /*23800*/  @!P4 IMAD.MOV.U32 R70, RZ, RZ, R72 ;  /* 0x000000ffff46c224 */ /* 0x000fe200078e0048 */
[----:B------:R1:W-:Y:S01]  /*23810*/  @!P0 ST.E.64 desc[UR50][R4.64], R68 ;  /* 0x0000004404008985 */ /* 0x0003e2000c101b32 */
[----:B---3--:R-:W-:Y:S01]  /*23820*/  @!P2 LEA R10, P0, R32, R14, 0x2 ;  /* 0x0000000e200aa211 */ /* 0x008fe200078010ff */
[----:B------:R-:W-:Y:S01]  /*23830*/  @!P2 IMAD.MOV.U32 R72, RZ, RZ, R87 ;  /* 0x000000ffff48a224 */ /* 0x000fe200078e0057 */
[----:B------:R-:W-:Y:S01]  /*23840*/  SHF.R.S32.HI R33, RZ, 0x1f, R33 ;  /* 0x0000001fff217819 */ /* 0x000fe20000011421 */
[----:B------:R2:W-:Y:S01]  /*23850*/  @!P4 ST.E.64 desc[UR50][R8.64], R70 ;  /* 0x000000460800c985 */ /* 0x0005e2000c101b32 */
[----:B------:R-:W-:Y:S01]  /*23860*/  IADD3 R30, R218, 0x58, RZ ;  /* 0x00000058da1e7810 */ /* 0x000fe20007ffe0ff */
[----:B------:R-:W-:Y:S01]  /*23870*/  @!P1 IMAD.MOV.U32 R87, RZ, RZ, R86 ;  /* 0x000000ffff579224 */ /* 0x000fe200078e0056 */
[----:B------:R-:W-:Y:S01]  /*23880*/  ISETP.GE.AND P5, PT, R229, UR4, PT ;  /* 0x00000004e5007c0c */ /* 0x000fe2000bfa6270 */
[----:B------:R-:W-:Y:S01]  /*23890*/  @!P1 IMAD.MOV.U32 R86, RZ, RZ, R90 ;  /* 0x000000ffff569224 */ /* 0x000fe200078e005a */
[----:B------:R-:W-:-:S02]  /*238a0*/  ISETP.GE.AND P4, PT, R228, UR4, PT ;  /* 0x00000004e4007c0c */ /* 0x000fc4000bf86270 */
[-C--:B------:R-:W-:Y:S01]  /*238b0*/  @!P2 LEA.HI.X R11, R32, R3.reuse, R33, 0x2, P0 ;  /* 0x00000003200ba211 */ /* 0x080fe200000f1421 */
[----:B------:R-:W-:Y:S01]  /*238c0*/  @!P3 IMAD.MOV.U32 R90, RZ, RZ, R93 ;  /* 0x000000ffff5ab224 */ /* 0x000fe200078e005d */
[----:B------:R-:W-:Y:S02]  /*238d0*/  SHF.R.S32.HI R30, RZ, 0x1f, R30 ;  /* 0x0000001fff1e7819 */ /* 0x000fe4000001141e */
[CC--:B0-----:R-:W-:Y:S01]  /*238e0*/  @!P1 LEA R6, P0, R15.reuse, R14.reuse, 0x2 ;  /* 0x0000000e0f069211 */ /* 0x0c1fe200078010ff */
[----:B------:R0:W-:Y:S01]  /*238f0*/  @!P2 ST.E.64 desc[UR50][R10.64], R72 ;  /* 0x000000480a00a985 */ /* 0x0001e2000c101b32 */
[----:B------:R-:W-:Y:S02]  /*23900*/  IADD3 R32, R218, 0x60, RZ ;  /* 0x00000060da207810 */ /* 0x000fe40007ffe0ff */
[----:B------:R-:W-:Y:S01]  /*23910*/  @!P1 LEA.HI.X R7, R15, R3, R30, 0x2, P0 ;  /* 0x000000030f079211 */ /* 0x000fe200000f141e */
[----:B------:R-:W-:Y:S01]  /*23920*/  @!P5 IMAD.MOV.U32 R95, RZ, RZ, R92 ;  /* 0x000000ffff5fd224 */ /* 0x000fe200078e005c */
[----:B-1----:R-:W-:-:S02]  /*23930*/  @!P3 LEA R4, P0, R31, R14, 0x2 ;  /* 0x0000000e1f04b211 */ /* 0x002fc400078010ff */
[----:B------:R-:W-:Y:S01]  /*23940*/  SHF.R.S32.HI R32, RZ, 0x1f, R32 ;  /* 0x0000001fff207819 */ /* 0x000fe20000011420 */
[----:B------:R0:W-:Y:S01]  /*23950*/  @!P1 ST.E.64 desc[UR50][R6.64], R86 ;  /* 0x0000005606009985 */ /* 0x0001e2000c101b32 */
[-C--:B--2---:R-:W-:Y:S02]  /*23960*/  @!P5 LEA R8, P1, R229, R14.reuse, 0x2 ;  /* 0x0000000ee508d211 */ /* 0x084fe400078210ff */
[----:B------:R-:W-:Y:S02]  /*23970*/  SHF.R.S32.HI R30, RZ, 0x1f, R229 ;  /* 0x0000001fff1e7819 */ /* 0x000fe400000114e5 */
[----:B------:R-:W-:Y:S02]  /*23980*/  @!P4 LEA R12, P2, R228, R14, 0x2 ;  /* 0x0000000ee40cc211 */ /* 0x000fe400078410ff */
[----:B------:R-:W-:Y:S02]  /*23990*/  SHF.R.S32.HI R15, RZ, 0x1f, R228 ;  /* 0x0000001fff0f7819 */ /* 0x000fe400000114e4 */
[----:B------:R-:W-:-:S02]  /*239a0*/  @!P3 LEA.HI.X R5, R31, R3, R32, 0x2, P0 ;  /* 0x000000031f05b211 */ /* 0x000fc400000f1420 */
[-C--:B------:R-:W-:Y:S02]  /*239b0*/  @!P5 LEA.HI.X R9, R229, R3.reuse, R30, 0x2, P1 ;  /* 0x00000003e509d211 */ /* 0x080fe400008f141e */
[----:B------:R-:W-:Y:S01]  /*239c0*/  @!P4 LEA.HI.X R13, R228, R3, R15, 0x2, P2 ;  /* 0x00000003e40dc211 */ /* 0x000fe200010f140f */
[----:B------:R0:W-:Y:S01]  /*239d0*/  @!P3 ST.E.64 desc[UR50][R4.64], R90 ;  /* 0x0000005a0400b985 */ /* 0x0001e2000c101b32 */
[----:B------:R-:W-:-:S03]  /*239e0*/  ISETP.GE.AND P0, PT, R227, UR4, PT ;  /* 0x00000004e3007c0c */ /* 0x000fc6000bf06270 */
[----:B------:R0:W-:Y:S04]  /*239f0*/  @!P5 ST.E.64 desc[UR50][R8.64], R94 ;  /* 0x0000005e0800d985 */ /* 0x0001e8000c101b32 */
[----:B------:R0:W-:Y:S06]  /*23a00*/  @!P4 ST.E.64 desc[UR50][R12.64], R60 ;  /* 0x0000003c0c00c985 */ /* 0x0001ec000c101b32 */
[----:B------:R-:W-:Y:S05]  /*23a10*/  @P0 BRA `(.L_x_617) ;  /* 0x0000000c00280947 */ /* 0x000fea0003800000 */
[----:B------:R-:W-:Y:S02]  /*23a20*/  SHF.R.S32.HI R30, RZ, 0x1f, R227 ;  /* 0x0000001fff1e7819 */ /* 0x000fe400000114e3 */
[----:B------:R-:W-:-:S04]  /*23a30*/  LEA R14, P0, R227, R14, 0x2 ;  /* 0x0000000ee30e7211 */ /* 0x000fc800078010ff */
[----:B------:R-:W-:-:S05]  /*23a40*/  LEA.HI.X R15, R227, R3, R30, 0x2, P0 ;  /* 0x00000003e30f7211 */ /* 0x000fca00000f141e */
[----:B------:R1:W-:Y:S01]  /*23a50*/  ST.E.64 desc[UR50][R14.64], R62 ;  /* 0x0000003e0e007985 */ /* 0x0003e2000c101b32 */
[----:B------:R-:W-:Y:S05]  /*23a60*/  BRA `(.L_x_617) ;  /* 0x0000000c00147947 */ /* 0x000fea0003800000 */
.L_x_603:
[----:B------:R-:W-:Y:S01]  /*23a70*/  ULDC.64 UR6, c[0x0][0xc08] ;  /* 0x0003020000067ab9 */ /* 0x000fe20000000a00 */
[----:B------:R-:W-:Y:S01]  /*23a80*/  ULDC.64 UR4, c[0x0][0xc00] ;  /* 0x0003000000047ab9 */ /* 0x000fe20000000a00 */
[----:B------:R-:W-:Y:S01]  /*23a90*/  ISETP.NE.U32.AND P1, PT, RZ, UR6, PT ;  /* 0x00000006ff007c0c */ /* 0x000fe2000bf25070 */
[----:B------:R-:W-:Y:S01]  /*23aa0*/  IMAD.MOV.U32 R13, RZ, RZ, RZ ;  /* 0x000000ffff0d7224 */ /* 0x000fe200078e00ff */
[----:B------:R-:W-:Y:S01]  /*23ab0*/  ISETP.NE.U32.AND P0, PT, RZ, UR4, PT ;  /* 0x00000004ff007c0c */ /* 0x000fe2000bf05070 */
[----:B------:R-:W4:Y:S01]  /*23ac0*/  S2R R0, SR_TID.X ;  /* 0x0000000000007919 */ /* 0x000f220000002100 */
[----:B------:R-:W-:Y:S02]  /*23ad0*/  ISETP.NE.AND.EX P1, PT, RZ, UR7, PT, P1 ;  /* 0x00000007ff007c0c */ /* 0x000fe4000bf25310 */
[----:B------:R-:W-:Y:S02]  /*23ae0*/  IADD3 R2, P2, R220, UR4, RZ ;  /* 0x00000004dc027c10 */ /* 0x000fe4000ff5e0ff */
[----:B------:R-:W-:-:S02]  /*23af0*/  ISETP.NE.AND.EX P0, PT, RZ, UR5, PT, P0 ;  /* 0x00000005ff007c0c */ /* 0x000fc4000bf05300 */
[----:B------:R-:W-:Y:S01]  /*23b00*/  IADD3.X R3, R221, UR5, RZ, P2, !PT ;  /* 0x00000005dd037c10 */ /* 0x000fe200097fe4ff */
[----:B------:R-:W-:Y:S02]  /*23b10*/  ULDC UR4, c[0x0][0xa88] ;  /* 0x0002a20000047ab9 */ /* 0x000fe40000000800 */
[----:B------:R-:W-:-:S04]  /*23b20*/  IMAD.U32 R20, RZ, RZ, UR4 ;  /* 0x00000004ff147e24 */ /* 0x000fc8000f8e00ff */
[----:B------:R-:W-:-:S04]  /*23b30*/  @P1 IADD3 R220, P2, R220, UR6, RZ ;  /* 0x00000006dcdc1c10 */ /* 0x000fc8000ff5e0ff */
[----:B------:R-:W-:Y:S01]  /*23b40*/  @P1 IADD3.X R221, R221, UR7, RZ, P2, !PT ;  /* 0x00000007dddd1c10 */ /* 0x000fe200097fe4ff */
[----:B------:R0:W5:Y:S04]  /*23b50*/  @P0 LDG.E R13, desc[UR50][R2.64] ;  /* 0x00000032020d0981 */ /* 0x000168000c1e1900 */
[----:B------:R0:W5:Y:S01]  /*23b60*/  @P1 LDG.E R20, desc[UR50][R220.64] ;  /* 0x00000032dc141981 */ /* 0x000162000c1e1900 */
[----:B-1----:R-:W-:Y:S02]  /*23b70*/  ISETP.GT.AND P2, PT, R219, 0x1, PT ;  /* 0x00000001db00780c */ /* 0x002fe40003f44270 */
[----:B----4-:R-:W-:-:S04]  /*23b80*/  IADD3 R24, R0, -0x80, RZ ;  /* 0xffffff8000187810 */ /* 0x010fc80007ffe0ff */
[----:B------:R-:W-:Y:S01]  /*23b90*/  ISETP.GT.AND P3, PT, R24, 0x7f, PT ;  /* 0x0000007f1800780c */ /* 0x000fe20003f64270 */
[----:B0-----:R-:W-:-:S12]  /*23ba0*/  @P1 BRA `(.L_x_622) ;  /* 0x0000000000101947 */ /* 0x001fd80003800000 */
[----:B------:R-:W-:Y:S05]  /*23bb0*/  @!P0 BRA `(.L_x_622) ;  /* 0x00000000000c8947 */ /* 0x000fea0003800000 */
[----:B------:R-:W4:Y:S04]  /*23bc0*/  LDG.E R5, desc[UR50][R2.64] ;  /* 0x0000003202057981 */ /* 0x000f28000c1e1900 */
[----:B-----5:R-:W4:Y:S02]  /*23bd0*/  LDG.E R20, desc[UR50][R2.64+0x4] ;  /* 0x0000043202147981 */ /* 0x020f24000c1e1900 */
[----:B----4-:R-:W-:-:S07]  /*23be0*/  IMAD.IADD R20, R20, 0x1, -R5 ;  /* 0x0000000114147824 */ /* 0x010fce00078e0a05 */
.L_x_622:
[----:B------:R-:W-:Y:S01]  /*23bf0*/  BSSY B1, `(.L_x_623) ;  /* 0x0000036000017945 */ /* 0x000fe20003800000 */
[----:B------:R-:W-:Y:S02]  /*23c00*/  SEL R21, R214, RZ, !P0 ;  /* 0x000000ffd6157207 */ /* 0x000fe40004000000 */
[----:B------:R-:W-:Y:S02]  /*23c10*/  SEL R222, R222, RZ, !P0 ;  /* 0x000000ffdede7207 */ /* 0x000fe40004000000 */
[----:B-----5:R-:W-:Y:S01]  /*23c20*/  SHF.R.S32.HI R12, RZ, 0x1f, R13 ;  /* 0x0000001fff0c7819 */ /* 0x020fe2000001140d */
[----:B------:R-:W-:Y:S06]  /*23c30*/  @P3 BRA `(.L_x_624) ;  /* 0x0000000000c43947 */ /* 0x000fec0003800000 */
[----:B------:R-:W0:Y:S01]  /*23c40*/  LDC R27, c[0x0][0xbe8] ;  /* 0x0002fa00ff1b7b82 */ /* 0x000e220000000800 */
[----:B------:R-:W-:-:S05]  /*23c50*/  IMAD R0, R223, 0x80, R0 ;  /* 0x00000080df007824 */ /* 0x000fca00078e0200 */
[----:B------:R-:W-:Y:S01]  /*23c60*/  IADD3 R25, R0, -0x80, RZ ;  /* 0xffffff8000197810 */ /* 0x000fe20007ffe0ff */
[----:B0-----:R-:W-:-:S05]  /*23c70*/  IMAD R2, R20, R27, RZ ;  /* 0x0000001b14027224 */ /* 0x001fca00078e02ff */
[----:B------:R-:W-:-:S13]  /*23c80*/  ISETP.GE.AND P0, PT, R25, R2, PT ;  /* 0x000000021900720c */ /* 0x000fda0003f06270 */
[----:B------:R-:W-:Y:S05]  /*23c90*/  @P0 BRA `(.L_x_624) ;  /* 0x0000000000ac0947 */ /* 0x000fea0003800000 */
[----:B------:R-:W-:Y:S01]  /*23ca0*/  IMAD.MOV.U32 R0, RZ, RZ, 0x9b8 ;  /* 0x000009b8ff007424 */ /* 0x000fe200078e00ff */
[----:B------:R-:W-:Y:S01]  /*23cb0*/  ISETP.GT.AND P3, PT, R219, 0x1, PT ;  /* 0x00000001db00780c */ /* 0x000fe20003f64270 */
[----:B------:R-:W0:Y:S01]  /*23cc0*/  LDC.64 R28, c[0x0][0xba8] ;  /* 0x0002ea00ff1c7b82 */ /* 0x000e220000000a00 */
[----:B------:R-:W-:Y:S01]  /*23cd0*/  ISETP.NE.AND P0, PT, R27, 0x1, PT ;  /* 0x000000011b00780c */ /* 0x000fe20003f05270 */
[----:B------:R-:W-:Y:S01]  /*23ce0*/  IMAD.MOV.U32 R15, RZ, RZ, R25 ;  /* 0x000000ffff0f7224 */ /* 0x000fe200078e0019 */
[----:B------:R-:W-:-:S05]  /*23cf0*/  SEL R14, R0, 0x978, P3 ;  /* 0x00000978000e7807 */ /* 0x000fca0001800000 */
[----:B------:R-:W1:Y:S08]  /*23d00*/  LDC.64 R6, c[0x0][R14+0x220] ;  /* 0x000088000e067b82 */ /* 0x000e700000000a00 */
[----:B------:R-:W4:Y:S08]  /*23d10*/  LDC.64 R2, c[0x0][R14+0x218] ;  /* 0x000086000e027b82 */ /* 0x000f300000000a00 */
[----:B------:R-:W5:Y:S08]  /*23d20*/  LDC.64 R8, c[0x0][R14+0x228] ;  /* 0x00008a000e087b82 */ /* 0x000f700000000a00 */
[----:B------:R-:W2:Y:S08]  /*23d30*/  LDC.64 R4, c[0x0][R14+0x210] ;  /* 0x000084000e047b82 */ /* 0x000eb00000000a00 */
[----:B------:R-:W3:Y:S08]  /*23d40*/  @P0 LDC R0, c[0x0][0xbec] ;  /* 0x0002fb00ff000b82 */ /* 0x000ef00000000800 */
[----:B------:R-:W5:Y:S01]  /*23d50*/  @P0 LDC R33, c[0x0][0xbf0] ;  /* 0x0002fc00ff210b82 */ /* 0x000f620000000800 */
[----:B-1----:R-:W-:-:S07]  /*23d60*/  IMAD R7, R7, R21, RZ ;  /* 0x0000001507077224 */ /* 0x002fce00078e02ff */
[----:B0-----:R-:W0:Y:S01]  /*23d70*/  @!P3 LDC R28, c[0x0][0xb50] ;  /* 0x0002d400ff1cbb82 */ /* 0x001e220000000800 */
[----:B------:R-:W-:Y:S02]  /*23d80*/  IMAD R7, R6, R222, R7 ;  /* 0x000000de06077224 */ /* 0x000fe400078e0207 */
[----:B---3--:R-:W-:-:S05]  /*23d90*/  @P0 IMAD.HI.U32 R0, R25, R0, RZ ;  /* 0x0000000019000227 */ /* 0x008fca00078e00ff */
[----:B------:R-:W1:Y:S01]  /*23da0*/  @!P3 LDC R29, c[0x0][0xb54] ;  /* 0x0002d500ff1dbb82 */ /* 0x000e620000000800 */
[-C--:B----4-:R-:W-:Y:S02]  /*23db0*/  IMAD R31, R3, R169.reuse, RZ ;  /* 0x000000a9031f7224 */ /* 0x090fe400078e02ff */
[----:B------:R-:W-:Y:S01]  /*23dc0*/  IMAD.WIDE.U32 R10, R2, R169, RZ ;  /* 0x000000a9020a7225 */ /* 0x000fe200078e00ff */
[----:B-----5:R-:W-:-:S03]  /*23dd0*/  @P0 SHF.R.U32.HI R15, RZ, R33, R0 ;  /* 0x00000021ff0f0219 */ /* 0x020fc60000011600 */
[----:B------:R-:W-:Y:S01]  /*23de0*/  IMAD.WIDE.U32 R2, R6, R21, RZ ;  /* 0x0000001506027225 */ /* 0x000fe200078e00ff */
[----:B------:R-:W-:Y:S02]  /*23df0*/  SEL R33, R226, RZ, P3 ;  /* 0x000000ffe2217207 */ /* 0x000fe40001800000 */
[----:B------:R-:W-:Y:S01]  /*23e00*/  IADD3 R0, -R15, RZ, RZ ;  /* 0x000000ff0f007210 */ /* 0x000fe20007ffe1ff */
[----:B------:R-:W-:Y:S01]  /*23e10*/  IMAD.IADD R11, R31, 0x1, R11 ;  /* 0x000000011f0b7824 */ /* 0x000fe200078e020b */
[----:B------:R-:W-:Y:S01]  /*23e20*/  IADD3 R10, P0, P1, R2, R10, R13 ;  /* 0x0000000a020a7210 */ /* 0x000fe2000791e00d */
[----:B------:R-:W-:Y:S02]  /*23e30*/  IMAD.IADD R6, R3, 0x1, R7 ;  /* 0x0000000103067824 */ /* 0x000fe400078e0207 */
[----:B------:R-:W-:-:S04]  /*23e40*/  IMAD.WIDE.U32 R2, R8, R33, RZ ;  /* 0x0000002108027225 */ /* 0x000fc800078e00ff */
[----:B------:R-:W-:Y:S02]  /*23e50*/  IMAD R9, R9, R33, RZ ;  /* 0x0000002109097224 */ /* 0x000fe400078e02ff */
[----:B------:R-:W-:Y:S01]  /*23e60*/  IMAD R7, R27, R0, R25 ;  /* 0x000000001b077224 */ /* 0x000fe200078e0219 */
[----:B------:R-:W-:Y:S01]  /*23e70*/  IADD3.X R0, R6, R11, R12, P0, P1 ;  /* 0x0000000b06007210 */ /* 0x000fe200007e240c */
[----:B------:R-:W-:Y:S01]  /*23e80*/  IMAD.IADD R3, R9, 0x1, R3 ;  /* 0x0000000109037824 */ /* 0x000fe200078e0203 */
[----:B------:R-:W-:Y:S02]  /*23e90*/  IADD3 R2, P0, P1, R15, R10, R2 ;  /* 0x0000000a0f027210 */ /* 0x000fe4000791e002 */
[----:B------:R-:W-:Y:S02]  /*23ea0*/  SHF.R.S32.HI R15, RZ, 0x1f, R15 ;  /* 0x0000001fff0f7819 */ /* 0x000fe4000001140f */
[----:B------:R-:W-:Y:S02]  /*23eb0*/  SHF.R.S32.HI R9, RZ, 0x1f, R7 ;  /* 0x0000001fff097819 */ /* 0x000fe40000011407 */
[----:B------:R-:W-:Y:S01]  /*23ec0*/  IADD3.X R3, R15, R0, R3, P0, P1 ;  /* 0x000000000f037210 */ /* 0x000fe200007e2403 */
[----:B--2---:R-:W-:-:S04]  /*23ed0*/  IMAD R0, R5, R7, RZ ;  /* 0x0000000705007224 */ /* 0x004fc800078e02ff */
[C---:B------:R-:W-:Y:S02]  /*23ee0*/  IMAD R9, R4.reuse, R9, R0 ;  /* 0x0000000904097224 */ /* 0x040fe400078e0200 */
[----:B------:R-:W-:-:S04]  /*23ef0*/  IMAD.WIDE.U32 R2, R4, R7, R2 ;  /* 0x0000000704027225 */ /* 0x000fc800078e0002 */
[----:B------:R-:W-:Y:S01]  /*23f00*/  IMAD.IADD R0, R3, 0x1, R9 ;  /* 0x0000000103007824 */ /* 0x000fe200078e0209 */
[C---:B0-----:R-:W-:Y:S02]  /*23f10*/  LEA R4, P0, R2.reuse, R28, 0x2 ;  /* 0x0000001c02047211 */ /* 0x041fe400078010ff */
[----:B------:R-:W-:Y:S02]  /*23f20*/  MOV R3, 0xff800000 ;  /* 0xff80000000037802 */ /* 0x000fe40000000f00 */
[----:B-1----:R-:W-:-:S05]  /*23f30*/  LEA.HI.X R5, R2, R29, R0, 0x2, P0 ;  /* 0x0000001d02057211 */ /* 0x002fca00000f1400 */
[----:B------:R0:W-:Y:S04]  /*23f40*/  STG.E desc[UR50][R4.64], R3 ;  /* 0x0000000304007986 */ /* 0x0001e8000c101932 */
.L_x_624:
[----:B------:R-:W-:Y:S05]  /*23f50*/  BSYNC B1 ;  /* 0x0000000000017941 */ /* 0x000fea0003800000 */
.L_x_623:
[----:B------:R-:W-:Y:S05]  /*23f60*/  @P2 BRA `(.L_x_617) ;  /* 0x0000000400d42947 */ /* 0x000fea0003800000 */
[----:B------:R-:W1:Y:S01]  /*23f70*/  LDC R25, c[0x0][0xbe8] ;  /* 0x0002fa00ff197b82 */ /* 0x000e620000000800 */
[----:B------:R-:W-:Y:S01]  /*23f80*/  SHF.R.S32.HI R6, RZ, 0x1f, R24 ;  /* 0x0000001fff067819 */ /* 0x000fe20000011418 */
[----:B------:R-:W-:Y:S01]  /*23f90*/  ULDC.64 UR4, c[0x0][0xaa0] ;  /* 0x0002a80000047ab9 */ /* 0x000fe20000000a00 */
[----:B------:R-:W-:Y:S01]  /*23fa0*/  ULDC.64 UR6, c[0x0][0xaf0] ;  /* 0x0002bc0000067ab9 */ /* 0x000fe20000000a00 */
[----:B------:R-:W-:Y:S01]  /*23fb0*/  IMAD R0, R12, UR4, RZ ;  /* 0x000000040c007c24 */ /* 0x000fe2000f8e02ff */
[----:B------:R-:W-:Y:S01]  /*23fc0*/  LEA.HI R6, R6, R24, RZ, 0x3 ;  /* 0x0000001806067211 */ /* 0x000fe200078f18ff */
[----:B0-----:R-:W-:-:S03]  /*23fd0*/  IMAD.WIDE.U32 R2, R13, UR4, RZ ;  /* 0x000000040d027c25 */ /* 0x001fc6000f8e00ff */
[----:B------:R-:W-:Y:S01]  /*23fe0*/  SHF.R.S32.HI R6, RZ, 0x3, R6 ;  /* 0x00000003ff067819 */ /* 0x000fe20000011406 */
[----:B------:R-:W-:Y:S01]  /*23ff0*/  IMAD R5, R13, UR5, R0 ;  /* 0x000000050d057c24 */ /* 0x000fe2000f8e0200 */
[----:B------:R-:W-:-:S03]  /*24000*/  ULDC.64 UR4, c[0x0][0xae8] ;  /* 0x0002ba0000047ab9 */ /* 0x000fc60000000a00 */
[----:B------:R-:W-:Y:S02]  /*24010*/  IMAD R0, R217, 0x20, R6 ;  /* 0x00000020d9007824 */ /* 0x000fe400078e0206 */
[----:B------:R-:W-:Y:S02]  /*24020*/  IMAD.IADD R3, R3, 0x1, R5 ;  /* 0x0000000103037824 */ /* 0x000fe400078e0205 */
[----:B------:R-:W-:Y:S02]  /*24030*/  IMAD R9, R223, 0x80, R0 ;  /* 0x00000080df097824 */ /* 0x000fe400078e0200 */
[----:B------:R-:W-:-:S03]  /*24040*/  IMAD.WIDE.U32 R2, R169, UR4, R2 ;  /* 0x00000004a9027c25 */ /* 0x000fc6000f8e0002 */
[----:B------:R-:W-:Y:S01]  /*24050*/  MOV R5, R9 ;  /* 0x0000000900057202 */ /* 0x000fe20000000f00 */
[----:B------:R-:W-:Y:S01]  /*24060*/  IMAD R3, R169, UR5, R3 ;  /* 0x00000005a9037c24 */ /* 0x000fe2000f8e0203 */
[----:B-1----:R-:W-:Y:S01]  /*24070*/  ISETP.NE.AND P0, PT, R25, 0x1, PT ;  /* 0x000000011900780c */ /* 0x002fe20003f05270 */
[----:B------:R-:W-:Y:S01]  /*24080*/  ULDC.64 UR4, c[0x0][0xae0] ;  /* 0x0002b80000047ab9 */ /* 0x000fe20000000a00 */
[----:B------:R-:W-:-:S11]  /*24090*/  IMAD.WIDE.U32 R2, R21, UR6, R2 ;  /* 0x0000000615027c25 */ /* 0x000fd6000f8e0002 */
[----:B------:R-:W0:Y:S08]  /*240a0*/  @P0 LDC R4, c[0x0][0xbec] ;  /* 0x0002fb00ff040b82 */ /* 0x000e300000000800 */
[----:B------:R-:W1:Y:S01]  /*240b0*/  @P0 LDC R7, c[0x0][0xbf0] ;  /* 0x0002fc00ff070b82 */ /* 0x000e620000000800 */
[----:B0-----:R-:W-:-:S04]  /*240c0*/  @P0 IMAD.HI.U32 R0, R9, R4, RZ ;  /* 0x0000000409000227 */ /* 0x001fc800078e00ff */
[----:B------:R-:W-:Y:S01]  /*240d0*/  IMAD R4, R222, UR6, RZ ;  /* 0x00000006de047c24 */ /* 0x000fe2000f8e02ff */
[----:B-1----:R-:W-:-:S03]  /*240e0*/  @P0 SHF.R.U32.HI R5, RZ, R7, R0 ;  /* 0x00000007ff050219 */ /* 0x002fc60000011600 */
[----:B------:R-:W-:Y:S01]  /*240f0*/  IMAD R7, R21, UR7, R4 ;  /* 0x0000000715077c24 */ /* 0x000fe2000f8e0204 */
[--C-:B------:R-:W-:Y:S01]  /*24100*/  SHF.R.S32.HI R0, RZ, 0x1f, R5.reuse ;  /* 0x0000001fff007819 */ /* 0x100fe20000011405 */
[----:B------:R-:W-:Y:S02]  /*24110*/  IMAD.MOV R4, RZ, RZ, -R5 ;  /* 0x000000ffff047224 */ /* 0x000fe400078e0a05 */
[----:B------:R-:W-:Y:S02]  /*24120*/  IMAD.IADD R3, R3, 0x1, R7 ;  /* 0x0000000103037824 */ /* 0x000fe400078e0207 */
[----:B------:R-:W-:Y:S02]  /*24130*/  IMAD R0, R0, UR4, RZ ;  /* 0x0000000400007c24 */ /* 0x000fe4000f8e02ff */
[----:B------:R-:W-:Y:S02]  /*24140*/  IMAD R7, R25, R4, R9 ;  /* 0x0000000419077224 */ /* 0x000fe400078e0209 */
[----:B------:R-:W-:-:S02]  /*24150*/  IMAD R9, R5, UR5, R0 ;  /* 0x0000000505097c24 */ /* 0x000fc4000f8e0200 */
[----:B------:R-:W-:Y:S01]  /*24160*/  IMAD.WIDE.U32 R2, R5, UR4, R2 ;  /* 0x0000000405027c25 */ /* 0x000fe2000f8e0002 */
[----:B------:R-:W-:Y:S01]  /*24170*/  SHF.R.S32.HI R0, RZ, 0x1f, R7 ;  /* 0x0000001fff007819 */ /* 0x000fe20000011407 */
[----:B------:R-:W-:Y:S02]  /*24180*/  ULDC.64 UR4, c[0x0][0xad8] ;  /* 0x0002b60000047ab9 */ /* 0x000fe40000000a00 */
[----:B------:R-:W-:Y:S01]  /*24190*/  IMAD.IADD R3, R3, 0x1, R9 ;  /* 0x0000000103037824 */ /* 0x000fe200078e0209 */
[----:B------:R-:W-:Y:S01]  /*241a0*/  SHF.L.U32 R9, R217, 0x3, RZ ;  /* 0x00000003d9097819 */ /* 0x000fe200000006ff */
[----:B------:R-:W-:Y:S02]  /*241b0*/  IMAD R0, R0, UR4, RZ ;  /* 0x0000000400007c24 */ /* 0x000fe4000f8e02ff */
[----:B------:R-:W-:-:S04]  /*241c0*/  IMAD.WIDE.U32 R4, R7, UR4, R2 ;  /* 0x0000000407047c25 */ /* 0x000fc8000f8e0002 */
[----:B------:R-:W-:Y:S01]  /*241d0*/  IMAD R3, R7, UR5, R0 ;  /* 0x0000000507037c24 */ /* 0x000fe2000f8e0200 */
[----:B------:R-:W-:Y:S01]  /*241e0*/  ULDC.64 UR4, c[0x0][0xa80] ;  /* 0x0002a00000047ab9 */ /* 0x000fe20000000a00 */
[----:B------:R-:W-:Y:S01]  /*241f0*/  VIADD R7, R9, 0x40 ;  /* 0x0000004009077836 */ /* 0x000fe20000000000 */
[C---:B------:R-:W-:Y:S01]  /*24200*/  LEA R2, P0, R4.reuse, UR4, 0x1 ;  /* 0x0000000404027c11 */ /* 0x040fe2000f8008ff */
[----:B------:R-:W-:Y:S01]  /*24210*/  IMAD.IADD R3, R5, 0x1, R3 ;  /* 0x0000000105037824 */ /* 0x000fe200078e0203 */
[----:B------:R-:W-:Y:S01]  /*24220*/  UMOV UR4, 0xffffffff ;  /* 0xffffffff00047882 */ /* 0x000fe20000000000 */
[----:B------:R-:W-:Y:S02]  /*24230*/  SHF.R.S32.HI R5, RZ, 0x1f, R9 ;  /* 0x0000001fff057819 */ /* 0x000fe40000011409 */
[----:B------:R-:W-:Y:S02]  /*24240*/  SHF.R.S32.HI R8, RZ, 0x1f, R7 ;  /* 0x0000001fff087819 */ /* 0x000fe40000011407 */
[----:B------:R-:W-:Y:S01]  /*24250*/  LEA.HI.X R3, R4, UR5, R3, 0x1, P0 ;  /* 0x0000000504037c11 */ /* 0x000fe200080f0c03 */
[----:B------:R-:W-:Y:S06]  /*24260*/  BRA.DIV UR4, `(.L_x_625) ;  /* 0x000000ba04907947 */ /* 0x000fec000b800000 */
[----:B------:R0:W1:Y:S04]  /*24270*/  SHFL.IDX PT, R0, R3, RZ, 0x181f ;  /* 0x00181fff03007589 */ /* 0x00006800000e0000 */
[----:B------:R0:W4:Y:S02]  /*24280*/  SHFL.IDX PT, R14, R2, RZ, 0x181f ;  /* 0x00181fff020e7589 */ /* 0x00012400000e0000 */
.L_x_910:
[----:B------:R-:W-:Y:S01]  /*24290*/  IMAD R25, R20, R25, RZ ;  /* 0x0000001914197224 */ /* 0x000fe200078e02ff */
[----:B------:R-:W-:Y:S01]  /*242a0*/  BSSY B1, `(.L_x_626) ;  /* 0x000000d000017945 */ /* 0x000fe20003800000 */
[----:B------:R-:W-:-:S05]  /*242b0*/  IMAD R6, R223, 0x80, R6 ;  /* 0x00000080df067824 */ /* 0x000fca00078e0206 */
[----:B------:R-:W-:-:S13]  /*242c0*/  ISETP.GE.AND P0, PT, R6, R25, PT ;  /* 0x000000190600720c */ /* 0x000fda0003f06270 */
[----:B------:R-:W-:Y:S05]  /*242d0*/  @P0 BRA `(.L_x_627) ;  /* 0x0000000000240947 */ /* 0x000fea0003800000 */
[----:B------:R-:W-:Y:S02]  /*242e0*/  ULDC UR4, c[0x0][0xac8] ;  /* 0x0002b20000047ab9 */ /* 0x000fe40000000800 */
[----:B------:R-:W-:Y:S02]  /*242f0*/  ISETP.GE.AND P2, PT, R9, UR4, PT ;  /* 0x0000000409007c0c */ /* 0x000fe4000bf46270 */
[----:B------:R-:W-:-:S11]  /*24300*/  ISETP.GE.AND P3, PT, R7, UR4, PT ;  /* 0x0000000407007c0c */ /* 0x000fd6000bf66270 */
[-C--:B----4-:R-:W-:Y:S02]  /*24310*/  @!P2 LEA R10, P0, R9, R14.reuse, 0x1 ;  /* 0x0000000e090aa211 */ /* 0x090fe400078008ff */
[----:B------:R-:W-:Y:S02]  /*24320*/  @!P3 LEA R14, P1, R7, R14, 0x1 ;  /* 0x0000000e070eb211 */ /* 0x000fe400078208ff */
[-C--:B-1----:R-:W-:Y:S02]  /*24330*/  @!P2 LEA.HI.X R11, R9, R0.reuse, R5, 0x1, P0 ;  /* 0x00000000090ba211 */ /* 0x082fe400000f0c05 */
[----:B------:R-:W-:-:S03]  /*24340*/  @!P3 LEA.HI.X R15, R7, R0, R8, 0x1, P1 ;  /* 0x00000000070fb211 */ /* 0x000fc600008f0c08 */
[----:B------:R1:W-:Y:S04]  /*24350*/  @!P2 ST.E.128 desc[UR50][R10.64], RZ ;  /* 0x000000ff0a00a985 */ /* 0x0003e8000c101d32 */
[----:B------:R1:W-:Y:S02]  /*24360*/  @!P3 ST.E.128 desc[UR50][R14.64], RZ ;  /* 0x000000ff0e00b985 */ /* 0x0003e4000c101d32 */
.L_x_627:
[----:B------:R-:W-:Y:S05]  /*24370*/  BSYNC B1 ;  /* 0x0000000000017941 */ /* 0x000fea0003800000 */
.L_x_626:
[----:B------:R-:W-:-:S03]  /*24380*/  UMOV UR4, 0xffffffff ;  /* 0xffffffff00047882 */ /* 0x000fc60000000000 */
[----:B------:R-:W-:Y:S05]  /*24390*/  BRA.DIV UR4, `(.L_x_628) ;  /* 0x000000ba04787947 */ /* 0x000fea000b800000 */
[----:B-1----:R1:W0:Y:S04]  /*243a0*/  SHFL.IDX PT, R0, R3, 0x1, 0x181f ;  /* 0x00381f0003007f89 */ /* 0x00222800000e0000 */
[----:B----4-:R1:W4:Y:S02]  /*243b0*/  SHFL.IDX PT, R14, R2, 0x1, 0x181f ;  /* 0x00381f00020e7f89 */ /* 0x01032400000e0000 */
.L_x_914:
[----:B------:R-:W-:Y:S01]  /*243c0*/  IADD3 R4, R6, 0x20, RZ ;  /* 0x0000002006047810 */ /* 0x000fe20007ffe0ff */
[----:B------:R-:W-:Y:S03]  /*243d0*/  BSSY B1, `(.L_x_629) ;  /* 0x000000c000017945 */ /* 0x000fe60003800000 */
[----:B------:R-:W-:-:S13]  /*243e0*/  ISETP.GE.AND P0, PT, R4, R25, PT ;  /* 0x000000190400720c */ /* 0x000fda0003f06270 */
[----:B------:R-:W-:Y:S05]  /*243f0*/  @P0 BRA `(.L_x_630) ;  /* 0x0000000000240947 */ /* 0x000fea0003800000 */
[----:B------:R-:W-:Y:S02]  /*24400*/  ULDC UR4, c[0x0][0xac8] ;  /* 0x0002b20000047ab9 */ /* 0x000fe40000000800 */
[----:B------:R-:W-:Y:S02]  /*24410*/  ISETP.GE.AND P2, PT, R9, UR4, PT ;  /* 0x0000000409007c0c */ /* 0x000fe4000bf46270 */
[----:B------:R-:W-:-:S11]  /*24420*/  ISETP.GE.AND P3, PT, R7, UR4, PT ;  /* 0x0000000407007c0c */ /* 0x000fd6000bf66270 */
[-C--:B----4-:R-:W-:Y:S02]  /*24430*/  @!P2 LEA R10, P0, R9, R14.reuse, 0x1 ;  /* 0x0000000e090aa211 */ /* 0x090fe400078008ff */
[----:B------:R-:W-:Y:S02]  /*24440*/  @!P3 LEA R14, P1, R7, R14, 0x1 ;  /* 0x0000000e070eb211 */ /* 0x000fe400078208ff */
[-C--:B0-----:R-:W-:Y:S02]  /*24450*/  @!P2 LEA.HI.X R11, R9, R0.reuse, R5, 0x1, P0 ;  /* 0x00000000090ba211 */ /* 0x081fe400000f0c05 */
[----:B------:R-:W-:-:S03]  /*24460*/  @!P3 LEA.HI.X R15, R7, R0, R8, 0x1, P1 ;  /* 0x00000000070fb211 */ /* 0x000fc600008f0c08 */
[----:B------:R0:W-:Y:S04]  /*24470*/  @!P2 ST.E.128 desc[UR50][R10.64], RZ ;  /* 0x000000ff0a00a985 */ /* 0x0001e8000c101d32 */
[----:B------:R0:W-:Y:S02]  /*24480*/  @!P3 ST.E.128 desc[UR50][R14.64], RZ ;  /* 0x000000ff0e00b985 */ /* 0x0001e4000c101d32 */
.L_x_630:
[----:B------:R-:W-:Y:S05]  /*24490*/  BSYNC B1 ;  /* 0x0000000000017941 */ /* 0x000fea0003800000 */
.L_x_629:
[----:B------:R-:W-:-:S03]  /*244a0*/  UMOV UR4, 0xffffffff ;  /* 0xffffffff00047882 */ /* 0x000fc60000000000 */
[----:B------:R-:W-:Y:S05]  /*244b0*/  BRA.DIV UR4, `(.L_x_631) ;  /* 0x000000ba04787947 */ /* 0x000fea000b800000 */
[----:B0-----:R0:W0:Y:S04]  /*244c0*/  SHFL.IDX PT, R0, R3, 0x2, 0x181f ;  /* 0x00581f0003007f89 */ /* 0x00102800000e0000 */
[----:B----4-:R4:W0:Y:S02]  /*244d0*/  SHFL.IDX PT, R14, R2, 0x2, 0x181f ;  /* 0x00581f00020e7f89 */ /* 0x01082400000e0000 */
.L_x_918:
[----:B------:R-:W-:Y:S01]  /*244e0*/  VIADD R4, R6, 0x40 ;  /* 0x0000004006047836 */ /* 0x000fe20000000000 */
[----:B------:R-:W-:Y:S04]  /*244f0*/  BSSY B1, `(.L_x_632) ;  /* 0x000000c000017945 */ /* 0x000fe80003800000 */
[----:B------:R-:W-:-:S13]  /*24500*/  ISETP.GE.AND P0, PT, R4, R25, PT ;  /* 0x000000190400720c */ /* 0x000fda0003f06270 */
[----:B------:R-:W-:Y:S05]  /*24510*/  @P0 BRA `(.L_x_633) ;  /* 0x0000000000240947 */ /* 0x000fea0003800000 */
[----:B------:R-:W-:Y:S02]  /*24520*/  ULDC UR4, c[0x0][0xac8] ;  /* 0x0002b20000047ab9 */ /* 0x000fe40000000800 */
[----:B------:R-:W-:Y:S02]  /*24530*/  ISETP.GE.AND P2, PT, R9, UR4, PT ;  /* 0x0000000409007c0c */ /* 0x000fe4000bf46270 */
[----:B------:R-:W-:-:S11]  /*24540*/  ISETP.GE.AND P3, PT, R7, UR4, PT ;  /* 0x0000000407007c0c */ /* 0x000fd6000bf66270 */
[-C--:B0-----:R-:W-:Y:S02]  /*24550*/  @!P2 LEA R10, P0, R9, R14.reuse, 0x1 ;  /* 0x0000000e090aa211 */ /* 0x081fe400078008ff */
[----:B------:R-:W-:Y:S02]  /*24560*/  @!P3 LEA R14, P1, R7, R14, 0x1 ;  /* 0x0000000e070eb211 */ /* 0x000fe400078208ff */
[-C--:B------:R-:W-:Y:S02]  /*24570*/  @!P2 LEA.HI.X R11, R9, R0.reuse, R5, 0x1, P0 ;  /* 0x00000000090ba211 */ /* 0x080fe400000f0c05 */
[----:B------:R-:W-:-:S03]  /*24580*/  @!P3 LEA.HI.X R15, R7, R0, R8, 0x1, P1 ;  /* 0x00000000070fb211 */ /* 0x000fc600008f0c08 */
[----:B------:R0:W-:Y:S04]  /*24590*/  @!P2 ST.E.128 desc[UR50][R10.64], RZ ;  /* 0x000000ff0a00a985 */ /* 0x0001e8000c101d32 */
[----:B------:R0:W-:Y:S02]  /*245a0*/  @!P3 ST.E.128 desc[UR50][R14.64], RZ ;  /* 0x000000ff0e00b985 */ /* 0x0001e4000c101d32 */
.L_x_633:
[----:B------:R-:W-:Y:S05]  /*245b0*/  BSYNC B1 ;  /* 0x0000000000017941 */ /* 0x000fea0003800000 */
.L_x_632:
[----:B------:R-:W-:-:S03]  /*245c0*/  UMOV UR4, 0xffffffff ;  /* 0xffffffff00047882 */ /* 0x000fc60000000000 */
[----:B------:R-:W-:Y:S05]  /*245d0*/  BRA.DIV UR4, `(.L_x_634) ;  /* 0x000000ba04787947 */ /* 0x000fea000b800000 */
[----:B0-----:R0:W0:Y:S04]  /*245e0*/  SHFL.IDX PT, R0, R3, 0x3, 0x181f ;  /* 0x00781f0003007f89 */ /* 0x00102800000e0000 */
[----:B------:R0:W0:Y:S02]  /*245f0*/  SHFL.IDX PT, R14, R2, 0x3, 0x181f ;  /* 0x00781f00020e7f89 */ /* 0x00002400000e0000 */
.L_x_922:
[----:B01--4-:R-:W-:-:S05]  /*24600*/  VIADD R2, R6, 0x60 ;  /* 0x0000006006027836 */ /* 0x013fca0000000000 */
[----:B------:R-:W-:-:S13]  /*24610*/  ISETP.GE.AND P0, PT, R2, R25, PT ;  /* 0x000000190200720c */ /* 0x000fda0003f06270 */
[----:B------:R-:W-:Y:S05]  /*24620*/  @P0 BRA `(.L_x_617) ;  /* 0x0000000000240947 */ /* 0x000fea0003800000 */
[----:B------:R-:W-:Y:S02]  /*24630*/  ULDC UR4, c[0x0][0xac8] ;  /* 0x0002b20000047ab9 */ /* 0x000fe40000000800 */
[----:B------:R-:W-:Y:S02]  /*24640*/  ISETP.GE.AND P2, PT, R9, UR4, PT ;  /* 0x0000000409007c0c */ /* 0x000fe4000bf46270 */
[----:B------:R-:W-:-:S11]  /*24650*/  ISETP.GE.AND P3, PT, R7, UR4, PT ;  /* 0x0000000407007c0c */ /* 0x000fd6000bf66270 */
[-C--:B------:R-:W-:Y:S02]  /*24660*/  @!P2 LEA R2, P0, R9, R14.reuse, 0x1 ;  /* 0x0000000e0902a211 */ /* 0x080fe400078008ff */
[----:B------:R-:W-:Y:S02]  /*24670*/  @!P3 LEA R14, P1, R7, R14, 0x1 ;  /* 0x0000000e070eb211 */ /* 0x000fe400078208ff */
[-C--:B------:R-:W-:Y:S02]  /*24680*/  @!P2 LEA.HI.X R3, R9, R0.reuse, R5, 0x1, P0 ;  /* 0x000000000903a211 */ /* 0x080fe400000f0c05 */
[----:B------:R-:W-:-:S03]  /*24690*/  @!P3 LEA.HI.X R15, R7, R0, R8, 0x1, P1 ;  /* 0x00000000070fb211 */ /* 0x000fc600008f0c08 */
[----:B------:R0:W-:Y:S04]  /*246a0*/  @!P2 ST.E.128 desc[UR50][R2.64], RZ ;  /* 0x000000ff0200a985 */ /* 0x0001e8000c101d32 */
[----:B------:R0:W-:Y:S02]  /*246b0*/  @!P3 ST.E.128 desc[UR50][R14.64], RZ ;  /* 0x000000ff0e00b985 */ /* 0x0001e4000c101d32 */
.L_x_617:
[----:B------:R-:W-:Y:S05]  /*246c0*/  BSYNC B0 ;  /* 0x0000000000007941 */ /* 0x000fea0003800000 */
.L_x_602:
[----:B------:R-:W-:Y:S02]  /*246d0*/  ULDC UR4, c[0x0][0xc3c] ;  /* 0x00030f0000047ab9 */ /* 0x000fe40000000800 */
[----:B--2---:R-:W-:-:S13]  /*246e0*/  ISETP.GE.AND P0, PT, R139, UR4, PT ;  /* 0x000000048b007c0c */ /* 0x004fda000bf06270 */
[----:B------:R-:W-:Y:S05]  /*246f0*/  @!P0 BRA `(.L_x_635) ;  /* 0xfffffdcc009c8947 */ /* 0x000fea000383ffff */
[----:B------:R-:W-:Y:S05]  /*24700*/  BRA `(.L_x_423) ;  /* 0x0000008000a47947 */ /* 0x000fea0003800000 */
.L_x_421:
[----:B------:R-:W-:-:S08]  /*24710*/  NOP ;  /* 0x0000000000007918 */ /* 0x000fd00000000000 */
[----:B------:R-:W0:-:S00]  /*24720*/  USETMAXREG.DEALLOC.CTAPOOL 0x28 ;  /* 0x00000028000079c8 */ /* 0x000e0000080e0500 */
[----:B0-----:R-:W2:Y:S01]  /*24730*/  LDL.LU R3, [R1] ;  /* 0x0000000001037983 */ /* 0x001ea20000300800 */
[----:B------:R-:W-:-:S06]  /*24740*/  LOP3.LUT R0, R0, 0x3, RZ, 0xc0, !PT ;  /* 0x0000000300007812 */ /* 0x000fcc00078ec0ff */
[----:B------:R-:W0:Y:S02]  /*24750*/  SHFL.IDX PT, R0, R0, RZ, 0x1f ;  /* 0x00001fff00007589 */ /* 0x000e2400000e0000 */
[----:B0-----:R-:W-:-:S13]  /*24760*/  ISETP.NE.AND P0, PT, R0, RZ, PT ;  /* 0x000000ff0000720c */ /* 0x001fda0003f05270 */
[----:B------:R-:W-:Y:S01]  /*24770*/  @P0 BAR.SYNC.DEFER_BLOCKING 0x5, 0x180 ;  /* 0x0146000000000b1d */ /* 0x000fe20000010000 */
[----:B--2---:R-:W-:-:S04]  /*24780*/  LOP3.LUT R3, R3, 0xfffffeff, RZ, 0xc0, !PT ;  /* 0xfffffeff03037812 */ /* 0x004fc800078ec0ff */
[----:B------:R-:W-:-:S05]  /*24790*/  @P0 LOP3.LUT R3, R3, 0x100, RZ, 0xfc, !PT ;  /* 0x0000010003030812 */ /* 0x000fca00078efcff */
[----:B------:R0:W-:Y:S02]  /*247a0*/  STL [R1], R3 ;  /* 0x0000000301007387 */ /* 0x0001e40000100800 */
[----:B0-----:R-:W-:-:S04]  /*247b0*/  @P0 MOV R3, 0x400 ;  /* 0x0000040000030802 */ /* 0x001fc80000000f00 */
[----:B------:R-:W-:-:S05]  /*247c0*/  @P0 LEA R2, R2, R3, 0x18 ;  /* 0x0000000302020211 */ /* 0x000fca00078ec0ff */
[----:B------:R0:W1:Y:S01]  /*247d0*/  @P0 LDS.128 R16, [R2+0x298d0] ;  /* 0x0298d00002100984 */ /* 0x0000620000000c00 */
[----:B------:R-:W-:Y:S06]  /*247e0*/  @P0 BAR.ARV 0x4, 0x180 ;  /* 0x0106000000000b1d */ /* 0x000fec0000002000 */
[----:B------:R-:W-:Y:S05]  /*247f0*/  @P0 BRA `(.L_x_636) ;  /* 0x0000000800980947 */ /* 0x000fea0003800000 */
[----:B------:R-:W2:Y:S01]  /*24800*/  S2R R4, SR_TID.X ;  /* 0x0000000000047919 */ /* 0x000ea20000002100 */
[----:B------:R-:W-:Y:S01]  /*24810*/  ULDC UR4, c[0x0][0xc3c] ;  /* 0x00030f0000047ab9 */ /* 0x000fe20000000800 */
[----:B------:R-:W-:Y:S01]  /*24820*/  IMAD.MOV.U32 R0, RZ, RZ, RZ ;  /* 0x000000ffff007224 */ /* 0x000fe200078e00ff */
[----:B------:R-:W-:Y:S01]  /*24830*/  MOV R9, RZ ;  /* 0x000000ff00097202 */ /* 0x000fe20000000f00 */
[----:B------:R-:W3:Y:S01]  /*24840*/  S2UR UR6, SR_CTAID.X ;  /* 0x00000000000679c3 */ /* 0x000ee20000002500 */
[----:B------:R-:W-:Y:S01]  /*24850*/  ULDC UR5, c[0x0][0xc38] ;  /* 0x00030e0000057ab9 */ /* 0x000fe20000000800 */
[----:B--2---:R-:W-:-:S04]  /*24860*/  LOP3.LUT R7, R4, 0x1f, RZ, 0xc0, !PT ;  /* 0x0000001f04077812 */ /* 0x004fc800078ec0ff */
[----:B------:R-:W-:-:S04]  /*24870*/  ISETP.NE.AND P0, PT, R7, 0x1f, PT ;  /* 0x0000001f0700780c */ /* 0x000fc80003f05270 */
[----:B------:R-:W-:-:S13]  /*24880*/  ISETP.GE.OR P1, PT, R7, UR4, !P0 ;  /* 0x0000000407007c0c */ /* 0x000fda000c726670 */
[----:B------:R-:W2:Y:S08]  /*24890*/  @!P1 LDC.64 R4, c[0x0][0xc80] ;  /* 0x00032000ff049b82 */ /* 0x000eb00000000a00 */
[----:B0-----:R-:W0:Y:S01]  /*248a0*/  @!P1 LDC.64 R2, c[0x0][0xc78] ;  /* 0x00031e00ff029b82 */ /* 0x001e220000000a00 */
[----:B--2---:R-:W-:-:S05]  /*248b0*/  @!P1 IMAD.WIDE.U32 R4, R7, 0x4, R4 ;  /* 0x0000000407049825 */ /* 0x004fca00078e0004 */
[----:B------:R-:W2:Y:S01]  /*248c0*/  @!P1 LDG.E R0, desc[UR50][R4.64] ;  /* 0x0000003204009981 */ /* 0x000ea2000c1e1900 */
[----:B0-----:R-:W-:-:S05]  /*248d0*/  @!P1 IMAD.WIDE.U32 R2, R7, 0x4, R2 ;  /* 0x0000000407029825 */ /* 0x001fca00078e0002 */
[----:B------:R-:W2:Y:S01]  /*248e0*/  @!P1 LDG.E R9, desc[UR50][R2.64] ;  /* 0x0000003202099981 */ /* 0x000ea2000c1e1900 */
[C---:B------:R-:W-:Y:S02]  /*248f0*/  ISETP.NE.AND P1, PT, R7.reuse, RZ, PT ;  /* 0x000000ff0700720c */ /* 0x040fe40003f25270 */
[C---:B------:R-:W-:Y:S02]  /*24900*/  ISETP.GE.U32.AND P2, PT, R7.reuse, 0x2, PT ;  /* 0x000000020700780c */ /* 0x040fe40003f46070 */
[C---:B------:R-:W-:Y:S02]  /*24910*/  ISETP.GE.U32.AND P3, PT, R7.reuse, 0x4, PT ;  /* 0x000000040700780c */ /* 0x040fe40003f66070 */
[C---:B------:R-:W-:Y:S02]  /*24920*/  ISETP.GE.U32.AND P4, PT, R7.reuse, 0x8, PT ;  /* 0x000000080700780c */ /* 0x040fe40003f86070 */
[----:B------:R-:W-:Y:S01]  /*24930*/  ISETP.GE.U32.AND P5, PT, R7, 0x10, PT ;  /* 0x000000100700780c */ /* 0x000fe20003fa6070 */
[----:B------:R-:W-:Y:S01]  /*24940*/  UMOV UR4, URZ ;  /* 0x0000003f00047c82 */ /* 0x000fe20008000000 */
        /* <DEDUP_REMOVED lines=11> */
[----:B0-----:R-:W-:-:S04]  /*24a00*/  SEL R2, R2, RZ, P4 ;  /* 0x000000ff02027207 */ /* 0x001fc80002000000 */
[----:B------:R-:W-:-:S05]  /*24a10*/  IADD3 R2, R3, R2, RZ ;  /* 0x0000000203027210 */ /* 0x000fca0007ffe0ff */
[----:B------:R-:W0:Y:S02]  /*24a20*/  SHFL.UP PT, R4, R2, 0x10, RZ ;  /* 0x0600000002047989 */ /* 0x000e2400000e00ff */
[----:B0-----:R-:W-:-:S05]  /*24a30*/  SEL R5, R4, RZ, P5 ;  /* 0x000000ff04057207 */ /* 0x001fca0002800000 */
[----:B------:R-:W-:-:S05]  /*24a40*/  IMAD.IADD R5, R2, 0x1, R5 ;  /* 0x0000000102057824 */ /* 0x000fca00078e0205 */
[----:B------:R-:W0:Y:S02]  /*24a50*/  SHFL.IDX PT, R6, R5, 0x1f, 0x1f ;  /* 0x03e01f0005067f89 */ /* 0x000e2400000e0000 */
[----:B0-----:R-:W-:-:S05]  /*24a60*/  IMAD R6, R6, UR5, RZ ;  /* 0x0000000506067c24 */ /* 0x001fca000f8e02ff */
[----:B---3--:R-:W-:Y:S01]  /*24a70*/  ISETP.GT.AND P6, PT, R6, UR6, PT ;  /* 0x0000000606007c0c */ /* 0x008fe2000bfc4270 */
[----:B------:R-:W-:-:S12]  /*24a80*/  IMAD.MOV.U32 R3, RZ, RZ, R6 ;  /* 0x000000ffff037224 */ /* 0x000fd800078e0006 */
[----:B------:R-:W-:Y:S05]  /*24a90*/  @P6 BRA `(.L_x_637) ;  /* 0x0000000000a06947 */ /* 0x000fea0003800000 */
[----:B------:R-:W-:Y:S01]  /*24aa0*/  IMAD.MOV.U32 R6, RZ, RZ, R3 ;  /* 0x000000ffff067224 */ /* 0x000fe200078e0003 */
[----:B------:R-:W-:Y:S01]  /*24ab0*/  UMOV UR4, URZ ;  /* 0x0000003f00047c82 */ /* 0x000fe20008000000 */
[----:B------:R-:W-:-:S05]  /*24ac0*/  ULDC UR5, c[0x0][0xc38] ;  /* 0x00030e0000057ab9 */ /* 0x000fca0000000800 */
.L_x_639:
[----:B------:R-:W0:Y:S01]  /*24ad0*/  LDC R0, c[0x0][0xc3c] ;  /* 0x00030f00ff007b82 */ /* 0x000e220000000800 */
[----:B------:R-:W-:Y:S01]  /*24ae0*/  UIADD3 UR4, UR4, 0x1f, URZ ;  /* 0x0000001f04047890 */ /* 0x000fe2000fffe03f */
[----:B------:R-:W-:Y:S02]  /*24af0*/  ULDC UR7, c[0x0][0xc3c] ;  /* 0x00030f0000077ab9 */ /* 0x000fe40000000800 */
[----:B-1----:R-:W-:-:S03]  /*24b00*/  MOV R19, UR7 ;  /* 0x0000000700137c02 */ /* 0x002fc60008000f00 */
[----:B0-----:R-:W-:-:S13]  /*24b10*/  ISETP.LE.AND P6, PT, R0, UR4, PT ;  /* 0x0000000400007c0c */ /* 0x001fda000bfc3270 */
[----:B------:R-:W-:Y:S05]  /*24b20*/  @P6 BRA `(.L_x_638) ;  /* 0x0000000400a86947 */ /* 0x000fea0003800000 */
[----:B------:R-:W-:-:S05]  /*24b30*/  VIADD R9, R7, UR4 ;  /* 0x0000000407097c36 */ /* 0x000fca0008000000 */
[----:B------:R-:W-:Y:S01]  /*24b40*/  ISETP.GE.OR P6, PT, R9, R0, !P0 ;  /* 0x000000000900720c */ /* 0x000fe200047c6670 */
[----:B------:R-:W-:-:S12]  /*24b50*/  IMAD.MOV.U32 R0, RZ, RZ, RZ ;  /* 0x000000ffff007224 */ /* 0x000fd800078e00ff */
[----:B------:R-:W0:Y:S08]  /*24b60*/  @!P6 LDC.64 R4, c[0x0][0xc80] ;  /* 0x00032000ff04eb82 */ /* 0x000e300000000a00 */
[----:B------:R-:W1:Y:S01]  /*24b70*/  @!P6 LDC.64 R2, c[0x0][0xc78] ;  /* 0x00031e00ff02eb82 */ /* 0x000e620000000a00 */
[----:B0-----:R-:W-:-:S05]  /*24b80*/  @!P6 IMAD.WIDE R4, R9, 0x4, R4 ;  /* 0x000000040904e825 */ /* 0x001fca00078e0204 */
[----:B------:R-:W2:Y:S01]  /*24b90*/  @!P6 LDG.E R0, desc[UR50][R4.64] ;  /* 0x000000320400e981 */ /* 0x000ea2000c1e1900 */
[----:B-1----:R-:W-:-:S04]  /*24ba0*/  @!P6 IMAD.WIDE R2, R9, 0x4, R2 ;  /* 0x000000040902e825 */ /* 0x002fc800078e0202 */
[----:B------:R-:W-:-:S06]  /*24bb0*/  IMAD.MOV.U32 R9, RZ, RZ, RZ ;  /* 0x000000ffff097224 */ /* 0x000fcc00078e00ff */
[----:B------:R-:W2:Y:S02]  /*24bc0*/  @!P6 LDG.E R9, desc[UR50][R2.64] ;  /* 0x000000320209e981 */ /* 0x000ea4000c1e1900 */
[----:B--2---:R-:W-:-:S05]  /*24bd0*/  IMAD R13, R0, R9, RZ ;  /* 0x00000009000d7224 */ /* 0x004fca00078e02ff */
[----:B------:R-:W0:Y:S02]  /*24be0*/  SHFL.UP PT, R8, R13, 0x1, RZ ;  /* 0x042000000d087989 */ /* 0x000e2400000e00ff */
[----:B0-----:R-:W-:-:S04]  /*24bf0*/  SEL R8, R8, RZ, P1 ;  /* 0x000000ff08087207 */ /* 0x001fc80000800000 */
[----:B------:R-:W-:-:S05]  /*24c00*/  IADD3 R8, R13, R8, RZ ;  /* 0x000000080d087210 */ /* 0x000fca0007ffe0ff */
        /* <DEDUP_REMOVED lines=12> */
[----:B------:R-:W0:Y:S02]  /*24cd0*/  SHFL.IDX PT, R2, R5, 0x1f, 0x1f ;  /* 0x03e01f0005027f89 */ /* 0x000e2400000e0000 */
[----:B0-----:R-:W-:-:S04]  /*24ce0*/  IMAD R3, R2, UR5, RZ ;  /* 0x0000000502037c24 */ /* 0x001fc8000f8e02ff */
[----:B------:R-:W-:-:S05]  /*24cf0*/  IMAD.IADD R6, R3, 0x1, R6 ;  /* 0x0000000103067824 */ /* 0x000fca00078e0206 */
[----:B------:R-:W-:-:S13]  /*24d00*/  ISETP.GT.AND P6, PT, R6, UR6, PT ;  /* 0x0000000606007c0c */ /* 0x000fda000bfc4270 */
[----:B------:R-:W-:Y:S05]  /*24d10*/  @!P6 BRA `(.L_x_639) ;  /* 0xfffffffc006ce947 */ /* 0x000fea000383ffff */
.L_x_637:
[----:B------:R-:W-:Y:S02]  /*24d20*/  IMAD.IADD R10, R6, 0x1, -R3 ;  /* 0x00000001060a7824 */ /* 0x000fe400078e0a03 */
[----:B-1----:R-:W-:Y:S02]  /*24d30*/  IMAD.MOV.U32 R16, RZ, RZ, RZ ;  /* 0x000000ffff107224 */ /* 0x002fe400078e00ff */
[----:B------:R-:W-:-:S05]  /*24d40*/  IMAD R2, R5, UR5, R10 ;  /* 0x0000000505027c24 */ /* 0x000fca000f8e020a */
[----:B------:R-:W-:-:S13]  /*24d50*/  ISETP.GT.AND P0, PT, R2, UR6, PT ;  /* 0x0000000602007c0c */ /* 0x000fda000bf04270 */
[----:B------:R-:W-:-:S04]  /*24d60*/  VOTE.ANY R6, PT, !P0 ;  /* 0x0000000000067806 */ /* 0x000fc800040e0100 */
[----:B------:R-:W0:Y:S01]  /*24d70*/  POPC R19, R6 ;  /* 0x0000000600137309 */ /* 0x000e220000000000 */
[----:B------:R-:W-:Y:S01]  /*24d80*/  ISETP.NE.AND P0, PT, R6, RZ, PT ;  /* 0x000000ff0600720c */ /* 0x000fe20003f05270 */
[----:B0-----:R-:W0:Y:S04]  /*24d90*/  SHFL.IDX PT, R0, R0, R19, 0x1f ;  /* 0x00001f1300007589 */ /* 0x001e2800000e0000 */
[----:B------:R1:W2:Y:S01]  /*24da0*/  SHFL.IDX PT, R9, R9, R19, 0x1f ;  /* 0x00001f1309097589 */ /* 0x0002a200000e0000 */
[----:B0-----:R-:W-:-:S04]  /*24db0*/  IABS R4, R0 ;  /* 0x0000000000047213 */ /* 0x001fc80000000000 */
[----:B------:R-:W0:Y:S08]  /*24dc0*/  I2F.RP R8, R4 ;  /* 0x0000000400087306 */ /* 0x000e300000209400 */
[----:B0-----:R-:W0:Y:S02]  /*24dd0*/  MUFU.RCP R8, R8 ;  /* 0x0000000800087308 */ /* 0x001e240000001000 */
[----:B0-----:R-:W-:-:S06]  /*24de0*/  VIADD R2, R8, 0xffffffe ;  /* 0x0ffffffe08027836 */ /* 0x001fcc0000000000 */
[----:B------:R-:W0:Y:S02]  /*24df0*/  F2I.FTZ.U32.TRUNC.NTZ R3, R2 ;  /* 0x0000000200037305 */ /* 0x000e24000021f000 */
[----:B0-----:R-:W-:Y:S01]  /*24e00*/  IADD3 R11, RZ, -R3, RZ ;  /* 0x80000003ff0b7210 */ /* 0x001fe20007ffe0ff */
[----:B-12---:R-:W-:Y:S06]  /*24e10*/  @!P0 BRA `(.L_x_640) ;  /* 0x0000000000088947 */ /* 0x006fec0003800000 */
[----:B------:R-:W-:-:S06]  /*24e20*/  VIADD R16, R19, 0xffffffff ;  /* 0xffffffff13107836 */ /* 0x000fcc0000000000 */
[----:B------:R0:W1:Y:S02]  /*24e30*/  SHFL.IDX PT, R16, R5, R16, 0x1f ;  /* 0x00001f1005107589 */ /* 0x00006400000e0000 */
.L_x_640:
[----:B-1----:R-:W-:Y:S01]  /*24e40*/  IMAD R16, R16, UR5, R10 ;  /* 0x0000000510107c24 */ /* 0x002fe2000f8e020a */
[----:B0-----:R-:W-:Y:S01]  /*24e50*/  IABS R5, R9 ;  /* 0x0000000900057213 */ /* 0x001fe20000000000 */
[----:B------:R-:W-:Y:S01]  /*24e60*/  IMAD R11, R11, R4, RZ ;  /* 0x000000040b0b7224 */ /* 0x000fe200078e02ff */
[----:B------:R-:W-:Y:S01]  /*24e70*/  IABS R10, R0 ;  /* 0x00000000000a7213 */ /* 0x000fe20000000000 */
[----:B------:R-:W-:Y:S01]  /*24e80*/  IMAD.MOV.U32 R2, RZ, RZ, RZ ;  /* 0x000000ffff027224 */ /* 0x000fe200078e00ff */
[----:B------:R-:W-:Y:S01]  /*24e90*/  IADD3 R17, -R16, UR6, RZ ;  /* 0x0000000610117c10 */ /* 0x000fe2000fffe1ff */
[----:B------:R-:W0:Y:S01]  /*24ea0*/  I2F.RP R6, R5 ;  /* 0x0000000500067306 */ /* 0x000e220000209400 */
[----:B------:R-:W-:Y:S01]  /*24eb0*/  IADD3 R10, RZ, -R10, RZ ;  /* 0x8000000aff0a7210 */ /* 0x000fe20007ffe0ff */
[----:B------:R-:W-:Y:S01]  /*24ec0*/  IMAD.HI.U32 R2, R3, R11, R2 ;  /* 0x0000000b03027227 */ /* 0x000fe200078e0002 */
[----:B------:R-:W-:-:S03]  /*24ed0*/  IABS R8, R17 ;  /* 0x0000001100087213 */ /* 0x000fc60000000000 */
[----:B------:R-:W-:Y:S02]  /*24ee0*/  VIADD R19, R19, UR4 ;  /* 0x0000000413137c36 */ /* 0x000fe40008000000 */
[----:B------:R-:W-:Y:S02]  /*24ef0*/  IMAD.MOV.U32 R3, RZ, RZ, R8 ;  /* 0x000000ffff037224 */ /* 0x000fe400078e0008 */
[----:B------:R-:W-:Y:S02]  /*24f00*/  IMAD.MOV.U32 R8, RZ, RZ, R10 ;  /* 0x000000ffff087224 */ /* 0x000fe400078e000a */
[----:B------:R-:W-:Y:S01]  /*24f10*/  IMAD.HI.U32 R2, R2, R3, RZ ;  /* 0x0000000302027227 */ /* 0x000fe200078e00ff */
[----:B0-----:R-:W0:Y:S03]  /*24f20*/  MUFU.RCP R6, R6 ;  /* 0x0000000600067308 */ /* 0x001e260000001000 */
[----:B------:R-:W-:-:S05]  /*24f30*/  IMAD R3, R2, R8, R3 ;  /* 0x0000000802037224 */ /* 0x000fca00078e0203 */
[----:B------:R-:W-:Y:S02]  /*24f40*/  ISETP.GT.U32.AND P1, PT, R4, R3, PT ;  /* 0x000000030400720c */ /* 0x000fe40003f24070 */
[----:B0-----:R-:W-:-:S11]  /*24f50*/  IADD3 R8, R6, 0xffffffe, RZ ;  /* 0x0ffffffe06087810 */ /* 0x001fd60007ffe0ff */
[----:B------:R-:W-:Y:S02]  /*24f60*/  @!P1 IMAD.IADD R3, R3, 0x1, -R4 ;  /* 0x0000000103039824 */ /* 0x000fe400078e0a04 */
[----:B------:R-:W-:Y:S01]  /*24f70*/  @!P1 VIADD R2, R2, 0x1 ;  /* 0x0000000102029836 */ /* 0x000fe20000000000 */
[----:B------:R-:W-:Y:S02]  /*24f80*/  ISETP.NE.AND P1, PT, R0, RZ, PT ;  /* 0x000000ff0000720c */ /* 0x000fe40003f25270 */
[----:B------:R-:W-:Y:S02]  /*24f90*/  ISETP.GE.U32.AND P0, PT, R3, R4, PT ;  /* 0x000000040300720c */ /* 0x000fe40003f06070 */
[----:B------:R0:W1:Y:S01]  /*24fa0*/  F2I.FTZ.U32.TRUNC.NTZ R3, R8 ;  /* 0x0000000800037305 */ /* 0x000062000021f000 */
[----:B------:R-:W-:-:S04]  /*24fb0*/  LOP3.LUT R4, R17, R0, RZ, 0x3c, !PT ;  /* 0x0000000011047212 */ /* 0x000fc800078e3cff */
[----:B------:R-:W-:Y:S02]  /*24fc0*/  ISETP.GE.AND P2, PT, R4, RZ, PT ;  /* 0x000000ff0400720c */ /* 0x000fe40003f46270 */
[----:B0-----:R-:W-:-:S04]  /*24fd0*/  IABS R8, R9 ;  /* 0x0000000900087213 */ /* 0x001fc80000000000 */
[----:B------:R-:W-:Y:S02]  /*24fe0*/  @P0 VIADD R2, R2, 0x1 ;  /* 0x0000000102020836 */ /* 0x000fe40000000000 */
[----:B------:R-:W-:Y:S02]  /*24ff0*/  IMAD.MOV R8, RZ, RZ, -R8 ;  /* 0x000000ffff087224 */ /* 0x000fe400078e0a08 */
[----:B------:R-:W-:Y:S01]  /*25000*/  IMAD.MOV.U32 R6, RZ, RZ, R2 ;  /* 0x000000ffff067224 */ /* 0x000fe200078e0002 */
[----:B-1----:R-:W-:-:S03]  /*25010*/  IADD3 R2, RZ, -R3, RZ ;  /* 0x80000003ff027210 */ /* 0x002fc60007ffe0ff */
[----:B------:R-:W-:Y:S01]  /*25020*/  @!P2 IMAD.MOV R6, RZ, RZ, -R6 ;  /* 0x000000ffff06a224 */ /* 0x000fe200078e0a06 */
[----:B------:R-:W-:Y:S01]  /*25030*/  @!P1 LOP3.LUT R6, RZ, R0, RZ, 0x33, !PT ;  /* 0x00000000ff069212 */ /* 0x000fe200078e33ff */
[----:B------:R-:W-:Y:S02]  /*25040*/  IMAD R11, R2, R5, RZ ;  /* 0x00000005020b7224 */ /* 0x000fe400078e02ff */
[----:B------:R-:W-:Y:S01]  /*25050*/  IMAD.MOV.U32 R2, RZ, RZ, RZ ;  /* 0x000000ffff027224 */ /* 0x000fe200078e00ff */
[-C--:B------:R-:W-:Y:S01]  /*25060*/  IABS R4, R6.reuse ;  /* 0x0000000600047213 */ /* 0x080fe20000000000 */
[----:B------:R-:W-:Y:S02]  /*25070*/  IMAD R0, R0, R6, RZ ;  /* 0x0000000600007224 */ /* 0x000fe400078e02ff */
[----:B------:R-:W-:Y:S01]  /*25080*/  IMAD.HI.U32 R2, R3, R11, R2 ;  /* 0x0000000b03027227 */ /* 0x000fe200078e0002 */
[----:B------:R-:W-:Y:S02]  /*25090*/  MOV R3, R4 ;  /* 0x0000000400037202 */ /* 0x000fe40000000f00 */
[----:B------:R-:W-:Y:S01]  /*250a0*/  IADD3 R17, R17, -R0, RZ ;  /* 0x8000000011117210 */ /* 0x000fe20007ffe0ff */
[----:B------:R-:W-:-:S02]  /*250b0*/  IMAD.MOV.U32 R4, RZ, RZ, R8 ;  /* 0x000000ffff047224 */ /* 0x000fc400078e0008 */
[----:B------:R-:W-:-:S04]  /*250c0*/  IMAD.HI.U32 R2, R2, R3, RZ ;  /* 0x0000000302027227 */ /* 0x000fc800078e00ff */
[----:B------:R-:W-:Y:S01]  /*250d0*/  IMAD R4, R2, R4, R3 ;  /* 0x0000000402047224 */ /* 0x000fe200078e0203 */
[----:B------:R-:W-:-:S04]  /*250e0*/  LOP3.LUT R3, R6, R9, RZ, 0x3c, !PT ;  /* 0x0000000906037212 */ /* 0x000fc800078e3cff */
[----:B------:R-:W-:Y:S02]  /*250f0*/  ISETP.GT.U32.AND P1, PT, R5, R4, PT ;  /* 0x000000040500720c */ /* 0x000fe40003f24070 */
[----:B------:R-:W-:-:S11]  /*25100*/  ISETP.GE.AND P2, PT, R3, RZ, PT ;  /* 0x000000ff0300720c */ /* 0x000fd60003f46270 */
[----:B------:R-:W-:Y:S02]  /*25110*/  @!P1 IMAD.IADD R4, R4, 0x1, -R5 ;  /* 0x0000000104049824 */ /* 0x000fe400078e0a05 */
[----:B------:R-:W-:Y:S01]  /*25120*/  @!P1 VIADD R2, R2, 0x1 ;  /* 0x0000000102029836 */ /* 0x000fe20000000000 */
[----:B------:R-:W-:Y:S02]  /*25130*/  ISETP.NE.AND P1, PT, R9, RZ, PT ;  /* 0x000000ff0900720c */ /* 0x000fe40003f25270 */
[----:B------:R-:W-:-:S13]  /*25140*/  ISETP.GE.U32.AND P0, PT, R4, R5, PT ;  /* 0x000000050400720c */ /* 0x000fda0003f06070 */
[----:B------:R-:W-:-:S05]  /*25150*/  @P0 IADD3 R2, R2, 0x1, RZ ;  /* 0x0000000102020810 */ /* 0x000fca0007ffe0ff */
[----:B------:R-:W-:Y:S01]  /*25160*/  @!P2 IMAD.MOV R2, RZ, RZ, -R2 ;  /* 0x000000ffff02a224 */ /* 0x000fe200078e0a02 */
[----:B------:R-:W-:-:S05]  /*25170*/  @!P1 LOP3.LUT R2, RZ, R9, RZ, 0x33, !PT ;  /* 0x00000009ff029212 */ /* 0x000fca00078e33ff */
[----:B------:R-:W-:-:S04]  /*25180*/  IMAD.MOV R18, RZ, RZ, -R2 ;  /* 0x000000ffff127224 */ /* 0x000fc800078e0a02 */
[C---:B------:R-:W-:Y:S02]  /*25190*/  IMAD R18, R9.reuse, R18, R6 ;  /* 0x0000001209127224 */ /* 0x040fe400078e0206 */
[----:B------:R-:W-:-:S04]  /*251a0*/  IMAD R9, R9, 0x1000000, R2 ;  /* 0x0100000009097824 */ /* 0x000fc800078e0202 */
[----:B------:R-:W-:Y:S01]  /*251b0*/  IMAD R18, R18, 0x10000, R9 ;  /* 0x0001000012127824 */ /* 0x000fe200078e0209 */
[----:B------:R-:W-:Y:S06]  /*251c0*/  BRA `(.L_x_641) ;  /* 0x00000000000c7947 */ /* 0x000fec0003800000 */
.L_x_638:
[----:B------:R-:W-:Y:S01]  /*251d0*/  IMAD.MOV.U32 R17, RZ, RZ, RZ ;  /* 0x000000ffff117224 */ /* 0x000fe200078e00ff */
[----:B------:R-:W-:Y:S01]  /*251e0*/  MOV R16, UR6 ;  /* 0x0000000600107c02 */ /* 0x000fe20008000f00 */
[----:B------:R-:W-:-:S07]  /*251f0*/  IMAD.MOV.U32 R18, RZ, RZ, RZ ;  /* 0x000000ffff127224 */ /* 0x000fce00078e00ff */
.L_x_641:
[----:B------:R-:W-:-:S13]  /*25200*/  ISETP.NE.AND P0, PT, R7, RZ, PT ;  /* 0x000000ff0700720c */ /* 0x000fda0003f05270 */
[----:B------:R-:W0:Y:S01]  /*25210*/  @!P0 S2R R3, SR_CgaCtaId ;  /* 0x0000000000038919 */ /* 0x000e220000008800 */
[----:B------:R-:W-:-:S04]  /*25220*/  @!P0 MOV R0, 0x400 ;  /* 0x0000040000008802 */ /* 0x000fc80000000f00 */
[----:B0-----:R-:W-:-:S05]  /*25230*/  @!P0 LEA R0, R3, R0, 0x18 ;  /* 0x0000000003008211 */ /* 0x001fca00078ec0ff */
[----:B------:R2:W-:Y:S01]  /*25240*/  @!P0 STS.128 [R0+0x298d0], R16 ;  /* 0x0298d01000008388 */ /* 0x0005e20000000c00 */
[----:B------:R-:W-:Y:S06]  /*25250*/  BAR.ARV 0x5, 0x180 ;  /* 0x0146000000007b1d */ /* 0x000fec0000002000 */
.L_x_636:
[----:B------:R3:W-:Y:S01]  /*25260*/  STL [R1+0x38], RZ ;  /* 0x000038ff01007387 */ /* 0x0007e20000100800 */
[----:B------:R-:W-:Y:S01]  /*25270*/  ULDC UR4, c[0x0][0xc3c] ;  /* 0x00030f0000047ab9 */ /* 0x000fe20000000800 */
[----:B------:R-:W-:Y:S01]  /*25280*/  IMAD.MOV.U32 R34, RZ, RZ, 0x1 ;  /* 0x00000001ff227424 */ /* 0x000fe200078e00ff */
[----:B-1----:R-:W-:Y:S01]  /*25290*/  ISETP.GE.AND P0, PT, R19, UR4, PT ;  /* 0x0000000413007c0c */ /* 0x002fe2000bf06270 */
[----:B------:R-:W-:-:S12]  /*252a0*/  IMAD.MOV.U32 R23, RZ, RZ, RZ ;  /* 0x000000ffff177224 */ /* 0x000fd800078e00ff */
[----:B---3--:R-:W-:Y:S05]  /*252b0*/  @P0 BRA `(.L_x_642) ;  /* 0x0000007000bc0947 */ /* 0x008fea0003800000 */
[----:B------:R-:W1:Y:S01]  /*252c0*/  S2R R12, SR_TID.X ;  /* 0x00000000000c7919 */ /* 0x000e620000002100 */
[----:B------:R-:W3:Y:S01]  /*252d0*/  S2UR UR4, SR_CgaCtaId ;  /* 0x00000000000479c3 */ /* 0x000ee20000008800 */
[----:B------:R-:W-:Y:S01]  /*252e0*/  IMAD.MOV.U32 R37, RZ, RZ, 0x40 ;  /* 0x00000040ff257424 */ /* 0x000fe200078e00ff */
[----:B------:R-:W-:Y:S01]  /*252f0*/  MOV R22, 0x400 ;  /* 0x0000040000167802 */ /* 0x000fe20000000f00 */
[----:B------:R-:W-:Y:S01]  /*25300*/  BSSY B7, `(.L_x_642) ;  /* 0x000072a000077945 */ /* 0x000fe20003800000 */
[----:B------:R-:W-:Y:S01]  /*25310*/  IMAD.MOV.U32 R35, RZ, RZ, 0x1 ;  /* 0x00000001ff237424 */ /* 0x000fe200078e00ff */
[----:B------:R-:W-:Y:S01]  /*25320*/  MOV R34, 0x1 ;  /* 0x0000000100227802 */ /* 0x000fe20000000f00 */
[----:B------:R-:W-:Y:S01]  /*25330*/  IMAD.MOV.U32 R28, RZ, RZ, RZ ;  /* 0x000000ffff1c7224 */ /* 0x000fe200078e00ff */
[----:B------:R-:W-:Y:S01]  /*25340*/  ULDC.64 UR40, c[0x0][0x198] ;  /* 0x0000660000287ab9 */ /* 0x000fe20000000a00 */
[----:B------:R-:W-:Y:S01]  /*25350*/  IMAD.MOV.U32 R23, RZ, RZ, RZ ;  /* 0x000000ffff177224 */ /* 0x000fe200078e00ff */
[----:B------:R-:W-:-:S02]  /*25360*/  ULOP3.LUT UR39, UR36, 0x2, URZ, 0xfc, !UPT ;  /* 0x0000000224277892 */ /* 0x000fc4000f8efc3f */
[----:B------:R-:W-:Y:S01]  /*25370*/  ULOP3.LUT UR37, UR36, 0x1, URZ, 0xfc, !UPT ;  /* 0x0000000124257892 */ /* 0x000fe2000f8efc3f */
[----:B------:R-:W-:Y:S01]  /*25380*/  ULDC UR38, c[0x0][0xc] ;  /* 0x0000030000267ab9 */ /* 0x000fe20000000800 */
[C---:B-1----:R-:W-:Y:S01]  /*25390*/  LOP3.LUT R10, R12.reuse, 0x7f, RZ, 0xc0, !PT ;  /* 0x0000007f0c0a7812 */ /* 0x042fe200078ec0ff */
[C---:B------:R-:W-:Y:S01]  /*253a0*/  IMAD.SHL.U32 R3, R12.reuse, 0x80, RZ ;  /* 0x000000800c037824 */ /* 0x040fe200078e00ff */
[C---:B0-----:R-:W-:Y:S01]  /*253b0*/  SHF.L.U32 R2, R12.reuse, 0x4, RZ ;  /* 0x000000040c027819 */ /* 0x041fe200000006ff */
[C---:B------:R-:W-:Y:S01]  /*253c0*/  IMAD.SHL.U32 R11, R12.reuse, 0x2, RZ ;  /* 0x000000020c0b7824 */ /* 0x040fe200078e00ff */
[----:B------:R-:W-:Y:S01]  /*253d0*/  SHF.R.U32.HI R7, RZ, 0x5, R10 ;  /* 0x00000005ff077819 */ /* 0x000fe2000001160a */
[----:B------:R-:W-:Y:S01]  /*253e0*/  IMAD.SHL.U32 R36, R12, 0x4, RZ ;  /* 0x000000040c247824 */ /* 0x000fe200078e00ff */
[----:B--2---:R-:W-:Y:S02]  /*253f0*/  LOP3.LUT R0, R2, 0x1b0, RZ, 0xc0, !PT ;  /* 0x000001b002007812 */ /* 0x004fe400078ec0ff */
[----:B------:R-:W-:Y:S01]  /*25400*/  SHF.R.U32.HI R5, RZ, 0x1, R12 ;  /* 0x00000001ff057819 */ /* 0x000fe2000001160c */
[----:B------:R-:W-:Y:S01]  /*25410*/  IMAD.SHL.U32 R9, R7, 0x200, RZ ;  /* 0x0000020007097824 */ /* 0x000fe200078e00ff */
[----:B------:R-:W-:-:S02]  /*25420*/  LOP3.LUT R4, R3, 0x380, RZ, 0xc0, !PT ;  /* 0x0000038003047812 */ /* 0x000fc400078ec0ff */
[----:B------:R-:W-:Y:S02]  /*25430*/  LOP3.LUT R11, R0, 0x30, R11, 0x78, !PT ;  /* 0x00000030000b7812 */ /* 0x000fe400078e780b */
[----:B------:R-:W-:Y:S02]  /*25440*/  SHF.L.U32 R0, R12, 0x5, RZ ;  /* 0x000000050c007819 */ /* 0x000fe400000006ff */
[----:B------:R-:W-:Y:S02]  /*25450*/  LOP3.LUT R6, R9, 0x40, R2, 0xf8, !PT ;  /* 0x0000004009067812 */ /* 0x000fe400078ef802 */
[----:B------:R-:W-:Y:S02]  /*25460*/  LOP3.LUT R5, R4, 0x30, R5, 0xf8, !PT ;  /* 0x0000003004057812 */ /* 0x000fe400078ef805 */
[----:B------:R-:W-:Y:S02]  /*25470*/  LOP3.LUT R4, R0, 0x80, RZ, 0xc0, !PT ;  /* 0x0000008000047812 */ /* 0x000fe400078ec0ff */
[----:B------:R-:W-:-:S02]  /*25480*/  LOP3.LUT R8, R6, R11, RZ, 0xfc, !PT ;  /* 0x0000000b06087212 */ /* 0x000fc400078efcff */
[----:B------:R-:W-:Y:S02]  /*25490*/  LOP3.LUT R6, R4, 0x10, R12, 0xf8, !PT ;  /* 0x0000001004067812 */ /* 0x000fe400078ef80c */
[----:B------:R-:W-:Y:S01]  /*254a0*/  LOP3.LUT R9, R9, 0x60, R0, 0xf8, !PT ;  /* 0x0000006009097812 */ /* 0x000fe200078ef800 */
[----:B------:R-:W-:Y:S01]  /*254b0*/  STL [R1+0x14], R8 ;  /* 0x0000140801007387 */ /* 0x000fe20000100800 */
[----:B------:R-:W-:Y:S01]  /*254c0*/  LOP3.LUT R4, R5, 0x70, R2, 0x78, !PT ;  /* 0x0000007005047812 */ /* 0x000fe200078e7802 */
[----:B------:R-:W-:Y:S01]  /*254d0*/  IMAD.SHL.U32 R5, R7, 0x400, RZ ;  /* 0x0000040007057824 */ /* 0x000fe200078e00ff */
[----:B------:R-:W-:Y:S02]  /*254e0*/  LOP3.LUT R6, R6, 0x10, R36, 0x78, !PT ;  /* 0x0000001006067812 */ /* 0x000fe400078e7824 */
[----:B------:R-:W-:Y:S02]  /*254f0*/  LOP3.LUT R9, R9, 0x100, R0, 0xf8, !PT ;  /* 0x0000010009097812 */ /* 0x000fe400078ef800 */
[----:B------:R-:W-:-:S02]  /*25500*/  LOP3.LUT R4, R4, 0xc00, R3, 0xf8, !PT ;  /* 0x00000c0004047812 */ /* 0x000fc400078ef803 */
[----:B------:R-:W-:Y:S02]  /*25510*/  LOP3.LUT R3, R9, R6, RZ, 0xfc, !PT ;  /* 0x0000000609037212 */ /* 0x000fe400078efcff */
[----:B------:R-:W-:Y:S01]  /*25520*/  R2P PR, R12, 0x14 ;  /* 0x000000140c007804 */ /* 0x000fe20000000000 */
[----:B------:R0:W-:Y:S01]  /*25530*/  STL [R1+0x1c], R4 ;  /* 0x00001c0401007387 */ /* 0x0001e20000100800 */
[----:B------:R-:W-:-:S03]  /*25540*/  LOP3.LUT R11, R0, 0x380, RZ, 0xc0, !PT ;  /* 0x00000380000b7812 */ /* 0x000fc600078ec0ff */
[----:B------:R3:W-:Y:S01]  /*25550*/  STL [R1+0x18], R3 ;  /* 0x0000180301007387 */ /* 0x0007e20000100800 */
[----:B------:R-:W-:Y:S02]  /*25560*/  SEL R5, R37, 0xffffffc0, !P2 ;  /* 0xffffffc025057807 */ /* 0x000fe40005000000 */
[----:B------:R-:W-:Y:S02]  /*25570*/  LOP3.LUT R11, R11, 0x30, R2, 0xf8, !PT ;  /* 0x000000300b0b7812 */ /* 0x000fe400078ef802 */
[----:B------:R-:W-:Y:S01]  /*25580*/  LOP3.LUT R2, R2, 0x30, RZ, 0xc0, !PT ;  /* 0x0000003002027812 */ /* 0x000fe200078ec0ff */
[----:B------:R-:W-:Y:S01]  /*25590*/  STL [R1+0x20], R5 ;  /* 0x0000200501007387 */ /* 0x000fe20000100800 */
[----:B0-----:R-:W-:Y:S02]  /*255a0*/  SHF.R.U32.HI R4, RZ, 0x2, R10 ;  /* 0x00000002ff047819 */ /* 0x001fe4000001160a */
[----:B------:R-:W-:Y:S02]  /*255b0*/  LOP3.LUT R36, R11, 0x70, R36, 0x78, !PT ;  /* 0x000000700b247812 */ /* 0x000fe400078e7824 */
[----:B---3--:R-:W-:-:S02]  /*255c0*/  MOV R3, UR4 ;  /* 0x0000000400037c02 */ /* 0x008fc40008000f00 */
[----:B------:R-:W-:Y:S02]  /*255d0*/  LOP3.LUT R0, R4, 0x60, R0, 0xf8, !PT ;  /* 0x0000006004007812 */ /* 0x000fe400078ef800 */
[----:B------:R-:W-:Y:S01]  /*255e0*/  LEA R22, R3, R22, 0x18 ;  /* 0x0000001603167211 */ /* 0x000fe200078ec0ff */
[----:B------:R0:W-:Y:S01]  /*255f0*/  STL [R1+0x10], R3 ;  /* 0x0000100301007387 */ /* 0x0001e20000100800 */
[C---:B------:R-:W-:Y:S02]  /*25600*/  LOP3.LUT R4, R2.reuse, 0x40, RZ, 0xfc, !PT ;  /* 0x0000004002047812 */ /* 0x040fe400078efcff */
[----:B------:R-:W-:Y:S01]  /*25610*/  SEL R37, R37, 0xffffffc0, !P4 ;  /* 0xffffffc025257807 */ /* 0x000fe20006000000 */
[----:B------:R1:W-:Y:S01]  /*25620*/  STL [R1+0x38], RZ ;  /* 0x000038ff01007387 */ /* 0x0003e20000100800 */
[----:B0-----:R-:W-:Y:S02]  /*25630*/  LOP3.LUT R3, R2, 0x80, RZ, 0xfc, !PT ;  /* 0x0000008002037812 */ /* 0x001fe400078efcff */
[----:B------:R-:W-:Y:S01]  /*25640*/  LOP3.LUT R2, R0, 0x80, RZ, 0xfc, !PT ;  /* 0x0000008000027812 */ /* 0x000fe200078efcff */
[----:B------:R-:W-:-:S05]  /*25650*/  IMAD.IADD R0, R22, 0x1, R8 ;  /* 0x0000000116007824 */ /* 0x000fca00078e0208 */
[----:B------:R1:W-:Y:S02]  /*25660*/  STL [R1+0x24], R0 ;  /* 0x0000240001007387 */ /* 0x0003e40000100800 */
.L_x_760:
[----:B0-----:R-:W0:Y:S02]  /*25670*/  LDC.64 R24, c[0x0][0xc88] ;  /* 0x00032200ff187b82 */ /* 0x001e240000000a00 */
[----:B0-----:R-:W-:-:S06]  /*25680*/  IMAD.WIDE R24, R19, 0x4, R24 ;  /* 0x0000000413187825 */ /* 0x001fcc00078e0218 */
[----:B-1----:R-:W1:Y:S01]  /*25690*/  LDG.E R24, desc[UR50][R24.64] ;  /* 0x0000003218187981 */ /* 0x002e62000c1e1900 */
[----:B------:R-:W-:Y:S05]  /*256a0*/  YIELD ;  /* 0x0000000000007946 */ /* 0x000fea0003800000 */
[----:B------:R-:W-:Y:S01]  /*256b0*/  ULDC.64 UR4, c[0x0][0xa28] ;  /* 0x00028a0000047ab9 */ /* 0x000fe20000000a00 */
[----:B------:R-:W-:Y:S01]  /*256c0*/  ULDC.64 UR8, c[0x0][0xa18] ;  /* 0x0002860000087ab9 */ /* 0x000fe20000000a00 */
[----:B------:R-:W-:Y:S01]  /*256d0*/  ISETP.NE.U32.AND P0, PT, RZ, UR4, PT ;  /* 0x00000004ff007c0c */ /* 0x000fe2000bf05070 */
[----:B------:R-:W-:Y:S01]  /*256e0*/  IMAD.MOV.U32 R9, RZ, RZ, RZ ;  /* 0x000000ffff097224 */ /* 0x000fe200078e00ff */
[----:B------:R-:W-:-:S02]  /*256f0*/  ULDC.64 UR6, c[0x0][0xa10] ;  /* 0x0002840000067ab9 */ /* 0x000fc40000000a00 */
[----:B------:R-:W-:Y:S02]  /*25700*/  ISETP.NE.AND.EX P0, PT, RZ, UR5, PT, P0 ;  /* 0x00000005ff007c0c */ /* 0x000fe4000bf05300 */
[----:B------:R-:W-:-:S04]  /*25710*/  ISETP.NE.U32.AND P2, PT, RZ, UR6, PT ;  /* 0x00000006ff007c0c */ /* 0x000fc8000bf45070 */
[----:B------:R-:W-:Y:S02]  /*25720*/  ISETP.NE.AND.EX P2, PT, RZ, UR7, PT, P2 ;  /* 0x00000007ff007c0c */ /* 0x000fe4000bf45320 */
[----:B------:R-:W-:Y:S02]  /*25730*/  MOV R30, RZ ;  /* 0x000000ff001e7202 */ /* 0x000fe40000000f00 */
[----:B-1-3--:R-:W-:-:S03]  /*25740*/  SHF.R.S32.HI R0, RZ, 0x1f, R24 ;  /* 0x0000001fff007819 */ /* 0x00afc60000011418 */
[C---:B--2---:R-:W-:Y:S01]  /*25750*/  @P0 LEA R2, P1, R24.reuse, UR4, 0x2 ;  /* 0x0000000418020c11 */ /* 0x044fe2000f8210ff */
[C---:B------:R-:W-:Y:S01]  /*25760*/  IMAD.SHL.U32 R25, R24.reuse, 0x4, RZ ;  /* 0x0000000418197824 */ /* 0x040fe200078e00ff */
[C-C-:B------:R-:W-:Y:S01]  /*25770*/  SHF.L.U64.HI R26, R24.reuse, 0x2, R0.reuse ;  /* 0x00000002181a7819 */ /* 0x140fe20000010200 */
[----:B------:R0:W-:Y:S01]  /*25780*/  STL [R1+0x30], R0 ;  /* 0x0000300001007387 */ /* 0x0001e20000100800 */
[----:B------:R-:W-:Y:S01]  /*25790*/  @P0 LEA.HI.X R3, R24, UR5, R0, 0x2, P1 ;  /* 0x0000000518030c11 */ /* 0x000fe200088f1400 */
[----:B------:R-:W-:Y:S01]  /*257a0*/  ULDC.64 UR4, c[0x0][0xa00] ;  /* 0x0002800000047ab9 */ /* 0x000fe20000000a00 */
[----:B------:R-:W-:-:S03]  /*257b0*/  ISETP.NE.U32.AND P1, PT, RZ, UR8, PT ;  /* 0x00000008ff007c0c */ /* 0x000fc6000bf25070 */
[----:B------:R1:W2:Y:S01]  /*257c0*/  @P0 LDG.E R9, desc[UR50][R2.64] ;  /* 0x0000003202090981 */ /* 0x0002a2000c1e1900 */
[----:B------:R-:W-:Y:S02]  /*257d0*/  ISETP.NE.AND.EX P1, PT, RZ, UR9, PT, P1 ;  /* 0x00000009ff007c0c */ /* 0x000fe4000bf25310 */
[----:B------:R-:W-:Y:S01]  /*257e0*/  ISETP.NE.U32.AND P0, PT, RZ, UR4, PT ;  /* 0x00000004ff007c0c */ /* 0x000fe2000bf05070 */
[----:B0-----:R-:W-:Y:S01]  /*257f0*/  IMAD.MOV.U32 R0, RZ, RZ, RZ ;  /* 0x000000ffff007224 */ /* 0x001fe200078e00ff */
[C---:B------:R-:W-:Y:S02]  /*25800*/  IADD3 R4, P4, R25.reuse, UR6, RZ ;  /* 0x0000000619047c10 */ /* 0x040fe4000ff9e0ff */
[----:B------:R-:W-:Y:S02]  /*25810*/  ISETP.NE.AND.EX P0, PT, RZ, UR5, PT, P0 ;  /* 0x00000005ff007c0c */ /* 0x000fe4000bf05300 */
[----:B------:R-:W-:Y:S02]  /*25820*/  IADD3.X R5, R26, UR7, RZ, P4, !PT ;  /* 0x000000071a057c10 */ /* 0x000fe4000a7fe4ff */
[----:B-1----:R-:W-:Y:S01]  /*25830*/  IADD3 R2, P3, R25, UR4, RZ ;  /* 0x0000000419027c10 */ /* 0x002fe2000ff7e0ff */
[----:B------:R-:W-:-:S02]  /*25840*/  ULDC UR4, c[0x0][0x288] ;  /* 0x0000a20000047ab9 */ /* 0x000fc40000000800 */
[----:B------:R-:W5:Y:S01]  /*25850*/  @P2 LDG.E R0, desc[UR50][R4.64] ;  /* 0x0000003204002981 */ /* 0x000f62000c1e1900 */
[C---:B------:R-:W-:Y:S02]  /*25860*/  IADD3.X R3, R26.reuse, UR5, RZ, P3, !PT ;  /* 0x000000051a037c10 */ /* 0x040fe40009ffe4ff */
[----:B------:R-:W-:Y:S01]  /*25870*/  @P1 IADD3 R6, P3, R25, UR8, RZ ;  /* 0x0000000819061c10 */ /* 0x000fe2000ff7e0ff */
[----:B------:R-:W-:Y:S01]  /*25880*/  IMAD.U32 R8, RZ, RZ, UR4 ;  /* 0x00000004ff087e24 */ /* 0x000fe2000f8e00ff */
[----:B------:R-:W-:Y:S01]  /*25890*/  ULDC.64 UR4, c[0x0][0x418] ;  /* 0x0001060000047ab9 */ /* 0x000fe20000000a00 */
[----:B------:R-:W5:Y:S01]  /*258a0*/  @P0 LDG.E R30, desc[UR50][R2.64] ;  /* 0x00000032021e0981 */ /* 0x000f62000c1e1900 */
[----:B------:R-:W-:-:S05]  /*258b0*/  @P1 IADD3.X R7, R26, UR9, RZ, P3, !PT ;  /* 0x000000091a071c10 */ /* 0x000fca0009ffe4ff */
[----:B------:R0:W3:Y:S01]  /*258c0*/  @P1 LDG.E R8, desc[UR50][R6.64] ;  /* 0x0000003206081981 */ /* 0x0000e2000c1e1900 */
[----:B------:R-:W-:-:S03]  /*258d0*/  UISETP.NE.U32.AND UP0, UPT, UR4, URZ, UPT ;  /* 0x0000003f0400728c */ /* 0x000fc6000bf05070 */
[----:B------:R-:W-:Y:S01]  /*258e0*/  ULDC UR4, c[0x0][0x424] ;  /* 0x0001090000047ab9 */ /* 0x000fe20000000800 */
[----:B------:R-:W-:-:S03]  /*258f0*/  UISETP.NE.AND.EX UP0, UPT, UR5, URZ, UPT, UP0 ;  /* 0x0000003f0500728c */ /* 0x000fc6000bf05300 */
[----:B------:R-:W-:Y:S01]  /*25900*/  ULDC UR5, c[0x0][0x2f0] ;  /* 0x0000bc0000057ab9 */ /* 0x000fe20000000800 */
[----:B------:R-:W-:-:S04]  /*25910*/  USEL UR4, UR4, 0x1, UP0 ;  /* 0x0000000104047887 */ /* 0x000fc80008000000 */
[----:B------:R-:W-:-:S03]  /*25920*/  UIMAD UR4, UR4, UR5, URZ ;  /* 0x00000005040472a4 */ /* 0x000fc6000f8e023f */
[----:B------:R-:W-:Y:S02]  /*25930*/  ULDC UR5, c[0x0][0x348] ;  /* 0x0000d20000057ab9 */ /* 0x000fe40000000800 */
[----:B0-----:R-:W-:Y:S01]  /*25940*/  IMAD.U32 R6, RZ, RZ, UR5 ;  /* 0x00000005ff067e24 */ /* 0x001fe2000f8e00ff */
[----:B--2---:R-:W-:Y:S04]  /*25950*/  STL [R1+0x4], R9 ;  /* 0x0000040901007387 */ /* 0x004fe80000100800 */
[----:B---3--:R0:W-:Y:S02]  /*25960*/  STL [R1+0x34], R8 ;  /* 0x0000340801007387 */ /* 0x0081e40000100800 */
[----:B0-----:R-:W-:Y:S01]  /*25970*/  MOV R8, UR4 ;  /* 0x0000000400087c02 */ /* 0x001fe20008000f00 */
[----:B------:R-:W-:Y:S06]  /*25980*/  @P1 BRA `(.L_x_643) ;  /* 0x0000000000141947 */ /* 0x000fec0003800000 */
[----:B------:R-:W-:Y:S05]  /*25990*/  @!P0 BRA `(.L_x_643) ;  /* 0x0000000000108947 */ /* 0x000fea0003800000 */
[----:B------:R-:W2:Y:S04]  /*259a0*/  LDG.E R7, desc[UR50][R2.64] ;  /* 0x0000003202077981 */ /* 0x000ea8000c1e1900 */
[----:B------:R-:W2:Y:S02]  /*259b0*/  LDG.E R2, desc[UR50][R2.64+0x4] ;  /* 0x0000043202027981 */ /* 0x000ea4000c1e1900 */
[----:B--2---:R-:W-:-:S05]  /*259c0*/  IMAD.IADD R2, R2, 0x1, -R7 ;  /* 0x0000000102027824 */ /* 0x004fca00078e0a07 */
[----:B------:R0:W-:Y:S02]  /*259d0*/  STL [R1+0x34], R2 ;  /* 0x0000340201007387 */ /* 0x0001e40000100800 */
.L_x_643:
[----:B------:R-:W-:Y:S01]  /*259e0*/  ULDC.64 UR4, c[0x0][0xa20] ;  /* 0x0002880000047ab9 */ /* 0x000fe20000000a00 */
[C---:B------:R-:W-:Y:S01]  /*259f0*/  LOP3.LUT R7, R18.reuse, 0xff000000, RZ, 0xc0, !PT ;  /* 0xff00000012077812 */ /* 0x040fe200078ec0ff */
[----:B------:R-:W-:Y:S01]  /*25a00*/  IMAD.MOV.U32 R33, RZ, RZ, R24 ;  /* 0x000000ffff217224 */ /* 0x000fe200078e0018 */
[----:B------:R-:W-:Y:S02]  /*25a10*/  ISETP.NE.U32.AND P0, PT, RZ, UR4, PT ;  /* 0x00000004ff007c0c */ /* 0x000fe4000bf05070 */
[----:B------:R-:W-:Y:S02]  /*25a20*/  SHF.R.U32.HI R7, RZ, 0x8, R7 ;  /* 0x00000008ff077819 */ /* 0x000fe40000011607 */
[----:B------:R-:W-:Y:S02]  /*25a30*/  ISETP.NE.AND.EX P0, PT, RZ, UR5, PT, P0 ;  /* 0x00000005ff007c0c */ /* 0x000fe4000bf05300 */
[C---:B0-----:R-:W-:Y:S02]  /*25a40*/  LOP3.LUT R2, R18.reuse, 0xff0000, RZ, 0xc0, !PT ;  /* 0x00ff000012027812 */ /* 0x041fe400078ec0ff */
[----:B------:R-:W-:-:S02]  /*25a50*/  LOP3.LUT R18, R18, 0xffff, RZ, 0xc0, !PT ;  /* 0x0000ffff12127812 */ /* 0x000fc400078ec0ff */
[----:B------:R-:W-:-:S07]  /*25a60*/  LEA.HI R7, R2, R7, RZ, 0x10 ;  /* 0x0000000702077211 */ /* 0x000fce00078f80ff */
[----:B------:R-:W-:Y:S05]  /*25a70*/  @!P0 BRA `(.L_x_644) ;  /* 0x0000000000108947 */ /* 0x000fea0003800000 */
[----:B------:R-:W-:-:S04]  /*25a80*/  IADD3 R2, P0, R25, UR4, RZ ;  /* 0x0000000419027c10 */ /* 0x000fc8000ff1e0ff */
[----:B------:R-:W-:-:S05]  /*25a90*/  IADD3.X R3, R26, UR5, RZ, P0, !PT ;  /* 0x000000051a037c10 */ /* 0x000fca00087fe4ff */
[----:B------:R0:W5:Y:S01]  /*25aa0*/  LDG.E R8, desc[UR50][R2.64] ;  /* 0x0000003202087981 */ /* 0x000162000c1e1900 */
[----:B------:R-:W-:Y:S05]  /*25ab0*/  BRA `(.L_x_645) ;  /* 0x0000000000247947 */ /* 0x000fea0003800000 */
.L_x_644:
        /* <DEDUP_REMOVED lines=9> */
.L_x_645:
[----:B0-----:R-:W2:Y:S04]  /*25b50*/  @P2 LDG.E R2, desc[UR50][R4.64] ;  /* 0x0000003204022981 */ /* 0x001ea8000c1e1900 */
[----:B------:R0:W2:Y:S01]  /*25b60*/  @P2 LDG.E R4, desc[UR50][R4.64+0x4] ;  /* 0x0000043204042981 */ /* 0x0000a2000c1e1900 */
[----:B-----5:R-:W-:Y:S01]  /*25b70*/  IMAD.IADD R8, R8, 0x1, -R9 ;  /* 0x0000000108087824 */ /* 0x020fe200078e0a09 */
[----:B------:R-:W-:Y:S01]  /*25b80*/  BSSY B0, `(.L_x_646) ;  /* 0x000002a000007945 */ /* 0x000fe20003800000 */
[----:B------:R-:W-:Y:S02]  /*25b90*/  LOP3.LUT R20, R7, 0xff, RZ, 0xc0, !PT ;  /* 0x000000ff07147812 */ /* 0x000fe400078ec0ff */
[----:B------:R-:W-:Y:S02]  /*25ba0*/  MOV R3, RZ ;  /* 0x000000ff00037202 */ /* 0x000fe40000000f00 */
[----:B0-----:R-:W-:-:S02]  /*25bb0*/  SHF.R.U32.HI R5, RZ, 0x10, R7 ;  /* 0x00000010ff057819 */ /* 0x001fc40000011607 */
[----:B--2---:R-:W-:-:S05]  /*25bc0*/  @P2 IADD3 R6, -R2, R4, RZ ;  /* 0x0000000402062210 */ /* 0x004fca0007ffe1ff */
[----:B------:R-:W-:-:S04]  /*25bd0*/  IMAD.IADD R27, R8, 0x1, R6 ;  /* 0x00000001081b7824 */ /* 0x000fc800078e0206 */
[C---:B------:R-:W-:Y:S01]  /*25be0*/  VIADD R4, R27.reuse, 0x9f ;  /* 0x0000009f1b047836 */ /* 0x040fe20000000000 */
[----:B------:R-:W-:-:S03]  /*25bf0*/  ISETP.GE.AND P1, PT, R27, 0x1, PT ;  /* 0x000000011b00780c */ /* 0x000fc60003f26270 */
[----:B------:R-:W-:-:S05]  /*25c00*/  IMAD.HI R4, R4, 0x66666667, RZ ;  /* 0x6666666704047827 */ /* 0x000fca00078e02ff */
[----:B------:R-:W-:-:S04]  /*25c10*/  SHF.R.U32.HI R2, RZ, 0x1f, R4 ;  /* 0x0000001fff027819 */ /* 0x000fc80000011604 */
[----:B------:R-:W-:Y:S01]  /*25c20*/  LEA.HI.SX32 R4, R4, R2, 0x1a ;  /* 0x0000000204047211 */ /* 0x000fe200078fd2ff */
[----:B------:R-:W-:Y:S06]  /*25c30*/  @!P1 BRA `(.L_x_647) ;  /* 0x0000000000789947 */ /* 0x000fec0003800000 */
[----:B------:R-:W-:Y:S01]  /*25c40*/  ISETP.NE.AND P0, PT, R5, RZ, PT ;  /* 0x000000ff0500720c */ /* 0x000fe20003f05270 */
[----:B------:R-:W-:-:S03]  /*25c50*/  ULDC UR4, c[0x0][0x9f0] ;  /* 0x00027c0000047ab9 */ /* 0x000fc60000000800 */
[----:B------:R-:W-:-:S04]  /*25c60*/  SEL R7, R5, UR4, P0 ;  /* 0x0000000405077c07 */ /* 0x000fc80008000000 */
[----:B------:R-:W-:Y:S02]  /*25c70*/  IABS R9, R7 ;  /* 0x0000000700097213 */ /* 0x000fe40000000000 */
[----:B------:R-:W-:Y:S02]  /*25c80*/  IADD3 R10, R7, -0x1, R4 ;  /* 0xffffffff070a7810 */ /* 0x000fe40007ffe004 */
[----:B------:R-:W0:Y:S08]  /*25c90*/  I2F.RP R2, R9 ;  /* 0x0000000900027306 */ /* 0x000e300000209400 */
[----:B0-----:R-:W0:Y:S02]  /*25ca0*/  MUFU.RCP R2, R2 ;  /* 0x0000000200027308 */ /* 0x001e240000001000 */
[----:B0-----:R-:W-:-:S06]  /*25cb0*/  VIADD R2, R2, 0xffffffe ;  /* 0x0ffffffe02027836 */ /* 0x001fcc0000000000 */
[----:B------:R0:W1:Y:S02]  /*25cc0*/  F2I.FTZ.U32.TRUNC.NTZ R3, R2 ;  /* 0x0000000200037305 */ /* 0x000064000021f000 */
[----:B0-----:R-:W-:-:S04]  /*25cd0*/  LOP3.LUT R2, R10, R7, RZ, 0x3c, !PT ;  /* 0x000000070a027212 */ /* 0x001fc800078e3cff */
[----:B------:R-:W-:Y:S01]  /*25ce0*/  ISETP.GE.AND P4, PT, R2, RZ, PT ;  /* 0x000000ff0200720c */ /* 0x000fe20003f86270 */
[----:B-1----:R-:W-:-:S04]  /*25cf0*/  IMAD.MOV R2, RZ, RZ, -R3 ;  /* 0x000000ffff027224 */ /* 0x002fc800078e0a03 */
[----:B------:R-:W-:Y:S02]  /*25d00*/  IMAD R11, R2, R9, RZ ;  /* 0x00000009020b7224 */ /* 0x000fe400078e02ff */
[----:B------:R-:W-:-:S04]  /*25d10*/  IMAD.MOV.U32 R2, RZ, RZ, RZ ;  /* 0x000000ffff027224 */ /* 0x000fc800078e00ff */
[----:B------:R-:W-:Y:S01]  /*25d20*/  IMAD.HI.U32 R11, R3, R11, R2 ;  /* 0x0000000b030b7227 */ /* 0x000fe200078e0002 */
[----:B------:R-:W-:Y:S02]  /*25d30*/  IABS R2, R7 ;  /* 0x0000000700027213 */ /* 0x000fe40000000000 */
[----:B------:R-:W-:Y:S02]  /*25d40*/  IABS R3, R10 ;  /* 0x0000000a00037213 */ /* 0x000fe40000000000 */
[----:B------:R-:W-:-:S05]  /*25d50*/  IADD3 R2, RZ, -R2, RZ ;  /* 0x80000002ff027210 */ /* 0x000fca0007ffe0ff */
[----:B------:R-:W-:Y:S02]  /*25d60*/  IMAD.MOV.U32 R10, RZ, RZ, R2 ;  /* 0x000000ffff0a7224 */ /* 0x000fe400078e0002 */
[----:B------:R-:W-:-:S04]  /*25d70*/  IMAD.HI.U32 R2, R11, R3, RZ ;  /* 0x000000030b027227 */ /* 0x000fc800078e00ff */
[----:B------:R-:W-:-:S05]  /*25d80*/  IMAD R3, R2, R10, R3 ;  /* 0x0000000a02037224 */ /* 0x000fca00078e0203 */
[----:B------:R-:W-:-:S13]  /*25d90*/  ISETP.GT.U32.AND P3, PT, R9, R3, PT ;  /* 0x000000030900720c */ /* 0x000fda0003f64070 */
[----:B------:R-:W-:Y:S02]  /*25da0*/  @!P3 IMAD.IADD R3, R3, 0x1, -R9 ;  /* 0x000000010303b824 */ /* 0x000fe400078e0a09 */
[----:B------:R-:W-:Y:S01]  /*25db0*/  @!P3 VIADD R2, R2, 0x1 ;  /* 0x000000010202b836 */ /* 0x000fe20000000000 */
[----:B------:R-:W-:Y:S02]  /*25dc0*/  ISETP.NE.AND P3, PT, R7, RZ, PT ;  /* 0x000000ff0700720c */ /* 0x000fe40003f65270 */
[----:B------:R-:W-:-:S13]  /*25dd0*/  ISETP.GE.U32.AND P0, PT, R3, R9, PT ;  /* 0x000000090300720c */ /* 0x000fda0003f06070 */
[----:B------:R-:W-:-:S05]  /*25de0*/  @P0 IADD3 R2, R2, 0x1, RZ ;  /* 0x0000000102020810 */ /* 0x000fca0007ffe0ff */
[----:B------:R-:W-:Y:S01]  /*25df0*/  @!P4 IMAD.MOV R2, RZ, RZ, -R2 ;  /* 0x000000ffff02c224 */ /* 0x000fe200078e0a02 */
[----:B------:R-:W-:-:S05]  /*25e00*/  @!P3 LOP3.LUT R2, RZ, R7, RZ, 0x33, !PT ;  /* 0x00000007ff02b212 */ /* 0x000fca00078e33ff */
[----:B------:R-:W-:-:S07]  /*25e10*/  IMAD.MOV.U32 R3, RZ, RZ, R2 ;  /* 0x000000ffff037224 */ /* 0x000fce00078e0002 */
.L_x_647:
[----:B------:R-:W-:Y:S05]  /*25e20*/  BSYNC B0 ;  /* 0x0000000000007941 */ /* 0x000fea0003800000 */
.L_x_646:
[-C--:B------:R-:W-:Y:S01]  /*25e30*/  IMAD R2, R20, R3.reuse, RZ ;  /* 0x0000000314027224 */ /* 0x080fe200078e02ff */
[----:B------:R-:W-:Y:S04]  /*25e40*/  BSSY B0, `(.L_x_648) ;  /* 0x0000113000007945 */ /* 0x000fe80003800000 */
[C---:B------:R-:W-:Y:S01]  /*25e50*/  VIADDMNMX R3, R2.reuse, R3, R4, PT ;  /* 0x0000000302037246 */ /* 0x040fe20003800104 */
[----:B------:R-:W-:-:S04]  /*25e60*/  IMAD R2, R2, 0xa0, -R8 ;  /* 0x000000a002027824 */ /* 0x000fc800078e0a08 */
[----:B------:R-:W-:Y:S01]  /*25e70*/  IMAD R3, R3, 0xa0, -R8 ;  /* 0x000000a003037824 */ /* 0x000fe200078e0a08 */
[----:B------:R-:W-:-:S04]  /*25e80*/  VIMNMX R2, RZ, R2, !PT ;  /* 0x00000002ff027248 */ /* 0x000fc80007fe0100 */
[----:B------:R-:W-:-:S04]  /*25e90*/  VIMNMX R3, R3, R6, PT ;  /* 0x0000000603037248 */ /* 0x000fc80003fe0100 */
[----:B------:R-:W-:-:S13]  /*25ea0*/  ISETP.GT.AND P0, PT, R3, R2, PT ;  /* 0x000000020300720c */ /* 0x000fda0003f04270 */
[----:B------:R-:W-:Y:S02]  /*25eb0*/  @P0 VIADD R6, R3, 0x9f ;  /* 0x0000009f03060836 */ /* 0x000fe40000000000 */
[----:B------:R-:W-:-:S04]  /*25ec0*/  IMAD.WIDE.U32 R2, R2, -0x33333333, RZ ;  /* 0xcccccccd02027825 */ /* 0x000fc800078e00ff */
[----:B------:R-:W-:Y:S01]  /*25ed0*/  @P0 IMAD.HI R2, R6, 0x66666667, RZ ;  /* 0x6666666706020827 */ /* 0x000fe200078e02ff */
[----:B------:R-:W-:-:S04]  /*25ee0*/  SHF.R.U32.HI R3, RZ, 0x7, R3 ;  /* 0x00000007ff037819 */ /* 0x000fc80000011603 */
[----:B------:R-:W-:Y:S02]  /*25ef0*/  @P0 SHF.R.U32.HI R7, RZ, 0x1f, R2 ;  /* 0x0000001fff070819 */ /* 0x000fe40000011602 */
[----:B------:R-:W-:Y:S02]  /*25f00*/  MOV R6, R3 ;  /* 0x0000000300067202 */ /* 0x000fe40000000f00 */
[----:B------:R-:W-:Y:S02]  /*25f10*/  @P0 LEA.HI.SX32 R6, R2, R7, 0x1a ;  /* 0x0000000702060211 */ /* 0x000fe400078fd2ff */
[----:B------:R-:W-:Y:S02]  /*25f20*/  PLOP3.LUT P0, PT, PT, PT, PT, 0x80, 0x0 ;  /* 0x000000000000781c */ /* 0x000fe40003f0f070 */
[----:B------:R-:W-:-:S13]  /*25f30*/  ISETP.GT.AND P3, PT, R6, R3, PT ;  /* 0x000000030600720c */ /* 0x000fda0003f64270 */
[----:B------:R-:W-:Y:S05]  /*25f40*/  @!P3 BRA `(.L_x_649) ;  /* 0x000000100008b947 */ /* 0x000fea0003800000 */
[----:B------:R-:W-:Y:S01]  /*25f50*/  UMOV UR4, 0xffffffff ;  /* 0xffffffff00047882 */ /* 0x000fe20000000000 */
[----:B------:R-:W-:Y:S02]  /*25f60*/  SEL R2, R33, RZ, !P2 ;  /* 0x000000ff21027207 */ /* 0x000fe40005000000 */
[----:B------:R-:W-:Y:S05]  /*25f70*/  BRA.DIV UR4, `(.L_x_650) ;  /* 0x000000a204587947 */ /* 0x000fea000b800000 */
[----:B------:R-:W0:Y:S02]  /*25f80*/  S2R R7, SR_TID.X ;  /* 0x0000000000077919 */ /* 0x000e240000002100 */
[----:B0-----:R-:W-:-:S04]  /*25f90*/  SHF.R.U32.HI R7, RZ, 0x5, R7 ;  /* 0x00000005ff077819 */ /* 0x001fc80000011607 */
[----:B------:R-:W-:-:S05]  /*25fa0*/  LOP3.LUT R7, R7, 0x3, RZ, 0xc0, !PT ;  /* 0x0000000307077812 */ /* 0x000fca00078ec0ff */
[----:B------:R0:W1:Y:S02]  /*25fb0*/  SHFL.IDX PT, R14, R7, RZ, 0x1f ;  /* 0x00001fff070e7589 */ /* 0x00006400000e0000 */
.L_x_925:
[----:B-1----:R-:W-:Y:S02]  /*25fc0*/  ISETP.NE.AND P0, PT, R14, RZ, PT ;  /* 0x000000ff0e00720c */ /* 0x002fe40003f05270 */
[----:B------:R-:W-:-:S11]  /*25fd0*/  PLOP3.LUT P6, PT, PT, PT, PT, 0x8, 0x0 ;  /* 0x000000000000781c */ /* 0x000fd60003fce170 */
[----:B------:R-:W-:Y:S05]  /*25fe0*/  @P0 BRA `(.L_x_651) ;  /* 0x00000000000c0947 */ /* 0x000fea0003800000 */
[----:B------:R-:W-:-:S03]  /*25ff0*/  UMOV UR4, 0xffffffff ;  /* 0xffffffff00047882 */ /* 0x000fc60000000000 */
[----:B------:R-:W-:Y:S05]  /*26000*/  BRA.DIV UR4, `(.L_x_652) ;  /* 0x000000a204687947 */ /* 0x000fea000b800000 */
[----:B------:R-:W-:-:S13]  /*26010*/  ELECT P6, URZ, PT ;  /* 0x00000000003f782f */ /* 0x000fda00038c0000 */
.L_x_651:
[----:B0-----:R-:W2:Y:S01]  /*26020*/  LDL R7, [R1+0x38] ;  /* 0x0000380001077983 */ /* 0x001ea20000100800 */
[----:B------:R-:W-:Y:S01]  /*26030*/  BSSY B1, `(.L_x_653) ;  /* 0x0000008000017945 */ /* 0x000fe20003800000 */
[----:B--2---:R-:W-:-:S05]  /*26040*/  VIADD R7, R7, 0x1 ;  /* 0x0000000107077836 */ /* 0x004fca0000000000 */
[----:B------:R-:W-:-:S04]  /*26050*/  LEA.HI R8, R7, R7, RZ, 0x1 ;  /* 0x0000000707087211 */ /* 0x000fc800078f08ff */
[----:B------:R-:W-:-:S05]  /*26060*/  LOP3.LUT R8, R8, 0xfffffffe, RZ, 0xc0, !PT ;  /* 0xfffffffe08087812 */ /* 0x000fca00078ec0ff */
[----:B------:R-:W-:-:S05]  /*26070*/  IMAD.IADD R7, R7, 0x1, -R8 ;  /* 0x0000000107077824 */ /* 0x000fca00078e0a08 */
[----:B------:R-:W-:-:S04]  /*26080*/  SHF.L.U32 R7, R7, 0x1f, RZ ;  /* 0x0000001f07077819 */ /* 0x000fc800000006ff */
[----:B------:R-:W0:Y:S02]  /*26090*/  SYNCS.PHASECHK.TRANS64.TRYWAIT P0, [R22+URZ+0x29820], R7 ;  /* 0x02982007160075a7 */ /* 0x000e24000800017f */
[----:B0-----:R-:W-:Y:S05]  /*260a0*/  @!P0 BRA `(.L_x_654) ;  /* 0x000000a000608947 */ /* 0x001fea0003800000 */
.L_x_928:
[----:B------:R-:W-:Y:S05]  /*260b0*/  BSYNC B1 ;  /* 0x0000000000017941 */ /* 0x000fea0003800000 */
.L_x_653:
[----:B------:R-:W-:Y:S04]  /*260c0*/  BSSY B1, `(.L_x_655) ;  /* 0x000006c000017945 */ /* 0x000fe80003800000 */
[----:B------:R-:W-:Y:S05]  /*260d0*/  @!P6 BRA `(.L_x_656) ;  /* 0x0000000400a8e947 */ /* 0x000fea0003800000 */
[----:B------:R-:W-:Y:S01]  /*260e0*/  IMAD R10, R28, 0x8, R22 ;  /* 0x000000081c0a7824 */ /* 0x000fe200078e0216 */
[----:B------:R-:W-:Y:S01]  /*260f0*/  SHF.L.U32 R12, R35, 0x1f, RZ ;  /* 0x0000001f230c7819 */ /* 0x000fe200000006ff */
[----:B------:R-:W1:Y:S01]  /*26100*/  S2R R8, SR_TID.X ;  /* 0x0000000000087919 */ /* 0x000e620000002100 */
[----:B------:R-:W-:Y:S02]  /*26110*/  BSSY B2, `(.L_x_657) ;  /* 0x0000005000027945 */ /* 0x000fe40003800000 */
[----:B------:R-:W2:Y:S01]  /*26120*/  SYNCS.PHASECHK.TRANS64.TRYWAIT P0, [R10+URZ+0x298a0], R12 ;  /* 0x0298a00c0a0075a7 */ /* 0x000ea2000800017f */
[----:B-1----:R-:W-:-:S04]  /*26130*/  LOP3.LUT R8, R8, 0x7f, RZ, 0xc0, !PT ;  /* 0x0000007f08087812 */ /* 0x002fc800078ec0ff */
[----:B------:R-:W-:Y:S01]  /*26140*/  ISETP.NE.AND P2, PT, R8, RZ, PT ;  /* 0x000000ff0800720c */ /* 0x000fe20003f45270 */
[----:B--2---:R-:W-:-:S12]  /*26150*/  @!P0 BRA `(.L_x_658) ;  /* 0x000000a000488947 */ /* 0x004fd80003800000 */
.L_x_929:
[----:B------:R-:W-:Y:S05]  /*26160*/  BSYNC B2 ;  /* 0x0000000000027941 */ /* 0x000fea0003800000 */
.L_x_657:
[----:B------:R-:W-:Y:S04]  /*26170*/  BSSY B2, `(.L_x_659) ;  /* 0x0000009000027945 */ /* 0x000fe80003800000 */
[----:B------:R-:W-:Y:S05]  /*26180*/  @P2 BRA `(.L_x_660) ;  /* 0x00000000001c2947 */ /* 0x000fea0003800000 */
[----:B0-----:R-:W0:Y:S02]  /*26190*/  S2R R7, SR_TID.X ;  /* 0x0000000000077919 */ /* 0x001e240000002100 */
[----:B0-----:R-:W-:Y:S02]  /*261a0*/  LOP3.LUT R8, R7, 0x1f, RZ, 0xc0, !PT ;  /* 0x0000001f07087812 */ /* 0x001fe400078ec0ff */
[----:B------:R-:W-:Y:S02]  /*261b0*/  MOV R7, 0x7800 ;  /* 0x0000780000077802 */ /* 0x000fe40000000f00 */
[----:B------:R-:W-:Y:S02]  /*261c0*/  ISETP.NE.AND P0, PT, R8, RZ, PT ;  /* 0x000000ff0800720c */ /* 0x000fe40003f05270 */
[----:B------:R2:W-:Y:S11]  /*261d0*/  SYNCS.ARRIVE.TRANS64 RZ, [R10+URZ+0x29890], R7 ;  /* 0x029890070aff79a7 */ /* 0x0005f6000800003f */
[----:B--2---:R-:W-:Y:S05]  /*261e0*/  @!P0 BRA `(.L_x_660) ;  /* 0x0000000000048947 */ /* 0x004fea0003800000 */
[----:B------:R-:W-:Y:S01]  /*261f0*/  BPT.TRAP 0x1 ;  /* 0x000000040000795c */ /* 0x000fe20000300000 */
.L_x_660:
[----:B------:R-:W-:Y:S05]  /*26200*/  BSYNC B2 ;  /* 0x0000000000027941 */ /* 0x000fea0003800000 */
.L_x_659:
[----:B------:R-:W-:Y:S01]  /*26210*/  IMAD.MOV.U32 R13, RZ, RZ, RZ ;  /* 0x000000ffff0d7224 */ /* 0x000fe200078e00ff */
[----:B------:R-:W-:Y:S01]  /*26220*/  UIADD3 UR4, UP0, UR40, 0x570, URZ ;  /* 0x0000057028047890 */ /* 0x000fe2000ff1e03f */
[----:B------:R-:W-:Y:S01]  /*26230*/  IMAD R9, R28, 0x7800, R22 ;  /* 0x000078001c097824 */ /* 0x000fe200078e0216 */
[----:B------:R-:W-:Y:S01]  /*26240*/  PLOP3.LUT P0, PT, PT, PT, PT, 0x80, 0x0 ;  /* 0x000000000000781c */ /* 0x000fe20003f0f070 */
[----:B------:R-:W-:Y:S01]  /*26250*/  IMAD R8, R6, 0xa0, R0 ;  /* 0x000000a006087824 */ /* 0x000fe200078e0200 */
[----:B------:R-:W-:Y:S01]  /*26260*/  R2UR UR10, R13 ;  /* 0x000000000d0a72ca */ /* 0x000fe200000e0000 */
[----:B0-----:R-:W-:Y:S01]  /*26270*/  VIADD R7, R10, 0x29890 ;  /* 0x000298900a077836 */ /* 0x001fe20000000000 */
[----:B------:R-:W-:Y:S01]  /*26280*/  IADD3 R11, R9, 0x1a400, RZ ;  /* 0x0001a400090b7810 */ /* 0x000fe20007ffe0ff */
[----:B------:R-:W-:Y:S01]  /*26290*/  VIADD R8, R8, 0xffffff60 ;  /* 0xffffff6008087836 */ /* 0x000fe20000000000 */
[----:B------:R-:W-:Y:S01]  /*262a0*/  UIADD3.X UR5, URZ, UR41, URZ, UP0, !UPT ;  /* 0x000000293f057290 */ /* 0x000fe200087fe43f */
[----:B------:R-:W-:Y:S01]  /*262b0*/  UMOV UR6, 0x0 ;  /* 0x0000000000067882 */ /* 0x000fe20000000000 */
[----:B------:R-:W-:-:S10]  /*262c0*/  UMOV UR7, 0x12f00000 ;  /* 0x12f0000000077882 */ /* 0x000fd40000000000 */
.L_x_661:
[----:B------:R-:W-:-:S13]  /*262d0*/  @P0 ELECT P3, URZ, PT ;  /* 0x00000000003f082f */ /* 0x000fda0003860000 */
[----:B------:R-:W-:Y:S02]  /*262e0*/  @P3 R2UR UR13, R2 ;  /* 0x00000000020d32ca */ /* 0x000fe400000e0000 */
[----:B------:R-:W-:Y:S02]  /*262f0*/  @P3 R2UR UR12, R18 ;  /* 0x00000000120c32ca */ /* 0x000fe400000e0000 */
[----:B------:R-:W-:Y:S02]  /*26300*/  @P3 R2UR UR11, R8 ;  /* 0x00000000080b32ca */ /* 0x000fe400000e0000 */
[----:B------:R-:W-:Y:S02]  /*26310*/  @P3 R2UR UR9, R7 ;  /* 0x00000000070932ca */ /* 0x000fe400000e0000 */
[----:B------:R-:W-:Y:S02]  /*26320*/  @P3 R2UR UR8, R11 ;  /* 0x000000000b0832ca */ /* 0x000fe400000e0000 */
[----:B------:R-:W-:-:S02]  /*26330*/  @P3 PLOP3.LUT P0, PT, P3, PT, PT, 0x8, 0x0 ;  /* 0x000000000000381c */ /* 0x000fc40001f0e170 */
[----:B------:R-:W-:-:S09]  /*26340*/  PLOP3.LUT P3, PT, PT, PT, PT, 0x8, 0x0 ;  /* 0x000000000000781c */ /* 0x000fd20003f6e170 */
[----:B------:R0:W-:Y:S02]  /*26350*/  UTMALDG.4D [UR8], [UR4], desc[UR6] ;  /* 0x00000608040075b4 */ /* 0x0001e40008019000 */
[----:B0-----:R-:W-:Y:S05]  /*26360*/  @P0 BRA.U.ANY `(.L_x_661) ;  /* 0xfffffffd00d80947 */ /* 0x001fea000393ffff */
[----:B------:R-:W-:Y:S01]  /*26370*/  PLOP3.LUT P0, PT, PT, PT, PT, 0x80, 0x0 ;  /* 0x000000000000781c */ /* 0x000fe20003f0f070 */
[----:B------:R-:W-:Y:S01]  /*26380*/  VIADD R11, R9, 0x1cc00 ;  /* 0x0001cc00090b7836 */ /* 0x000fe20000000000 */
[----:B------:R-:W-:Y:S01]  /*26390*/  UMOV UR6, 0x0 ;  /* 0x0000000000067882 */ /* 0x000fe20000000000 */
[----:B------:R-:W-:Y:S01]  /*263a0*/  UMOV UR7, 0x12f00000 ;  /* 0x12f0000000077882 */ /* 0x000fe20000000000 */
[----:B------:R-:W-:-:S09]  /*263b0*/  UMOV UR10, 0x40 ;  /* 0x00000040000a7882 */ /* 0x000fd20000000000 */
.L_x_662:
        /* <DEDUP_REMOVED lines=15> */
.L_x_663:
        /* <DEDUP_REMOVED lines=10> */
[----:B------:R-:W0:Y:S01]  /*26550*/  SYNCS.PHASECHK.TRANS64.TRYWAIT P0, [R10+URZ+0x298c0], R12 ;  /* 0x0298c00c0a0075a7 */ /* 0x000e22000800017f */
[----:B------:R-:W-:Y:S04]  /*26560*/  BSSY B2, `(.L_x_664) ;  /* 0x0000002000027945 */ /* 0x000fe80003800000 */
[----:B0-----:R-:W-:Y:S05]  /*26570*/  @!P0 BRA `(.L_x_665) ;  /* 0x0000009c00548947 */ /* 0x001fea0003800000 */
.L_x_930:
[----:B------:R-:W-:Y:S05]  /*26580*/  BSYNC B2 ;  /* 0x0000000000027941 */ /* 0x000fea0003800000 */
.L_x_664:
[----:B------:R-:W-:Y:S01]  /*26590*/  BSSY B2, `(.L_x_666) ;  /* 0x000000b000027945 */ /* 0x000fe20003800000 */
[----:B------:R-:W-:Y:S01]  /*265a0*/  IMAD.MOV.U32 R14, RZ, RZ, 0x0 ;  /* 0x00000000ff0e7424 */ /* 0x000fe200078e00ff */
[----:B------:R-:W-:Y:S02]  /*265b0*/  MOV R15, 0x12f00000 ;  /* 0x12f00000000f7802 */ /* 0x000fe40000000f00 */
[----:B------:R-:W-:Y:S05]  /*265c0*/  @P2 BRA `(.L_x_667) ;  /* 0x00000000001c2947 */ /* 0x000fea0003800000 */
[----:B------:R-:W2:Y:S02]  /*265d0*/  S2R R7, SR_TID.X ;  /* 0x0000000000077919 */ /* 0x000ea40000002100 */
[----:B--2---:R-:W-:Y:S01]  /*265e0*/  LOP3.LUT R9, R7, 0x1f, RZ, 0xc0, !PT ;  /* 0x0000001f07097812 */ /* 0x004fe200078ec0ff */
[----:B------:R-:W-:-:S03]  /*265f0*/  IMAD.MOV.U32 R7, RZ, RZ, 0x5000 ;  /* 0x00005000ff077424 */ /* 0x000fc600078e00ff */
[----:B------:R-:W-:Y:S01]  /*26600*/  ISETP.NE.AND P0, PT, R9, RZ, PT ;  /* 0x000000ff0900720c */ /* 0x000fe20003f05270 */
[----:B------:R2:W-:-:S12]  /*26610*/  SYNCS.ARRIVE.TRANS64 RZ, [R10+URZ+0x298b0], R7 ;  /* 0x0298b0070aff79a7 */ /* 0x0005d8000800003f */
[----:B--2---:R-:W-:Y:S05]  /*26620*/  @!P0 BRA `(.L_x_667) ;  /* 0x0000000000048947 */ /* 0x004fea0003800000 */
[----:B------:R-:W-:Y:S01]  /*26630*/  BPT.TRAP 0x1 ;  /* 0x000000040000795c */ /* 0x000fe20000300000 */
.L_x_667:
[----:B------:R-:W-:Y:S05]  /*26640*/  BSYNC B2 ;  /* 0x0000000000027941 */ /* 0x000fea0003800000 */
.L_x_666:
[----:B------:R-:W-:Y:S01]  /*26650*/  R2UR UR10, R13 ;  /* 0x000000000d0a72ca */ /* 0x000fe200000e0000 */
[----:B------:R-:W-:Y:S01]  /*26660*/  IMAD R7, R28, 0x5000, R22 ;  /* 0x000050001c077824 */ /* 0x000fe200078e0216 */
[----:B------:R-:W-:Y:S01]  /*26670*/  R2UR UR6, R14 ;  /* 0x000000000e0672ca */ /* 0x000fe200000e0000 */
[----:B------:R-:W-:Y:S01]  /*26680*/  UIADD3 UR4, UP0, UR40, 0x670, URZ ;  /* 0x0000067028047890 */ /* 0x000fe2000ff1e03f */
[----:B------:R-:W-:Y:S01]  /*26690*/  R2UR UR7, R15 ;  /* 0x000000000f0772ca */ /* 0x000fe200000e0000 */
[----:B01----:R-:W-:Y:S01]  /*266a0*/  VIADD R10, R10, 0x298b0 ;  /* 0x000298b00a0a7836 */ /* 0x003fe20000000000 */
[----:B------:R-:W-:Y:S01]  /*266b0*/  PLOP3.LUT P0, PT, PT, PT, PT, 0x80, 0x0 ;  /* 0x000000000000781c */ /* 0x000fe20003f0f070 */
[----:B------:R-:W-:Y:S01]  /*266c0*/  VIADD R7, R7, 0xa400 ;  /* 0x0000a40007077836 */ /* 0x000fe20000000000 */
[----:B------:R-:W-:-:S12]  /*266d0*/  UIADD3.X UR5, URZ, UR41, URZ, UP0, !UPT ;  /* 0x000000293f057290 */ /* 0x000fd800087fe43f */
.L_x_668:
        /* <DEDUP_REMOVED lines=9> */
[----:B-1----:R-:W-:Y:S05]  /*26770*/  @P0 BRA.U.ANY `(.L_x_668) ;  /* 0xfffffffd00d80947 */ /* 0x002fea000393ffff */
.L_x_656:
[----:B------:R-:W-:Y:S05]  /*26780*/  BSYNC B1 ;  /* 0x0000000000017941 */ /* 0x000fea0003800000 */
.L_x_655:
[----:B------:R-:W-:Y:S01]  /*26790*/  VIADD R11, R6, 0xfffffffe ;  /* 0xfffffffe060b7836 */ /* 0x000fe20000000000 */
[----:B------:R-:W-:Y:S02]  /*267a0*/  IADD3 R28, R28, 0x1, RZ ;  /* 0x000000011c1c7810 */ /* 0x000fe40007ffe0ff */
[----:B------:R-:W-:Y:S02]  /*267b0*/  PLOP3.LUT P0, PT, PT, PT, PT, 0x8, 0x0 ;  /* 0x000000000000781c */ /* 0x000fe40003f0e170 */
[----:B------:R-:W-:Y:S02]  /*267c0*/  ISETP.GE.AND P3, PT, R11, R3, PT ;  /* 0x000000030b00720c */ /* 0x000fe40003f66270 */
[----:B------:R-:W-:-:S04]  /*267d0*/  ISETP.NE.AND P2, PT, R28, 0x2, PT ;  /* 0x000000021c00780c */ /* 0x000fc80003f45270 */
[----:B------:R-:W-:Y:S02]  /*267e0*/  SEL R6, RZ, 0x1, P2 ;  /* 0x00000001ff067807 */ /* 0x000fe40001000000 */
[----:B------:R-:W-:Y:S02]  /*267f0*/  SEL R28, R28, RZ, P2 ;  /* 0x000000ff1c1c7207 */ /* 0x000fe40001000000 */
[----:B------:R-:W-:-:S03]  /*26800*/  LOP3.LUT R35, R35, R6, RZ, 0x3c, !PT ;  /* 0x0000000623237212 */ /* 0x000fc600078e3cff */
[----:B------:R-:W-:Y:S05]  /*26810*/  @!P3 BRA `(.L_x_649) ;  /* 0x0000000400d4b947 */ /* 0x000fea0003800000 */
.L_x_683:
[----:B------:R-:W-:Y:S05]  /*26820*/  YIELD ;  /* 0x0000000000007946 */ /* 0x000fea0003800000 */
        /* <DEDUP_REMOVED lines=10> */
.L_x_931:
[----:B------:R-:W-:Y:S05]  /*268d0*/  BSYNC B2 ;  /* 0x0000000000027941 */ /* 0x000fea0003800000 */
.L_x_671:
[----:B------:R-:W-:Y:S04]  /*268e0*/  BSSY B2, `(.L_x_673) ;  /* 0x0000009000027945 */ /* 0x000fe80003800000 */
[----:B------:R-:W-:Y:S05]  /*268f0*/  @P3 BRA `(.L_x_674) ;  /* 0x00000000001c3947 */ /* 0x000fea0003800000 */
[----:B------:R-:W0:Y:S02]  /*26900*/  S2R R6, SR_TID.X ;  /* 0x0000000000067919 */ /* 0x000e240000002100 */
[----:B0-----:R-:W-:Y:S01]  /*26910*/  LOP3.LUT R7, R6, 0x1f, RZ, 0xc0, !PT ;  /* 0x0000001f06077812 */ /* 0x001fe200078ec0ff */
[----:B------:R-:W-:-:S03]  /*26920*/  IMAD.MOV.U32 R6, RZ, RZ, 0x7800 ;  /* 0x00007800ff067424 */ /* 0x000fc600078e00ff */
[----:B------:R-:W-:Y:S01]  /*26930*/  ISETP.NE.AND P2, PT, R7, RZ, PT ;  /* 0x000000ff0700720c */ /* 0x000fe20003f45270 */
[----:B------:R2:W-:-:S12]  /*26940*/  SYNCS.ARRIVE.TRANS64 RZ, [R10+URZ+0x29890], R6 ;  /* 0x029890060aff79a7 */ /* 0x0005d8000800003f */
[----:B--2---:R-:W-:Y:S05]  /*26950*/  @!P2 BRA `(.L_x_674) ;  /* 0x000000000004a947 */ /* 0x004fea0003800000 */
[----:B------:R-:W-:Y:S01]  /*26960*/  BPT.TRAP 0x1 ;  /* 0x000000040000795c */ /* 0x000fe20000300000 */
.L_x_674:
[----:B------:R-:W-:Y:S05]  /*26970*/  BSYNC B2 ;  /* 0x0000000000027941 */ /* 0x000fea0003800000 */
.L_x_673:
[----:B------:R-:W-:Y:S01]  /*26980*/  MOV R13, RZ ;  /* 0x000000ff000d7202 */ /* 0x000fe20000000f00 */
[----:B------:R-:W-:Y:S01]  /*26990*/  IMAD R8, R28, 0x7800, R22 ;  /* 0x000078001c087824 */ /* 0x000fe200078e0216 */
[----:B------:R-:W-:Y:S01]  /*269a0*/  UIADD3 UR4, UP0, UR40, 0x570, URZ ;  /* 0x0000057028047890 */ /* 0x000fe2000ff1e03f */
[----:B------:R-:W-:Y:S01]  /*269b0*/  PLOP3.LUT P2, PT, PT, PT, PT, 0x80, 0x0 ;  /* 0x000000000000781c */ /* 0x000fe20003f4f070 */
[----:B0-----:R-:W-:Y:S01]  /*269c0*/  IMAD R7, R11, 0xa0, R0 ;  /* 0x000000a00b077824 */ /* 0x001fe200078e0200 */
[----:B------:R-:W-:Y:S01]  /*269d0*/  R2UR UR10, R13 ;  /* 0x000000000d0a72ca */ /* 0x000fe200000e0000 */
[----:B------:R-:W-:Y:S01]  /*269e0*/  VIADD R6, R10, 0x29890 ;  /* 0x000298900a067836 */ /* 0x000fe20000000000 */
[----:B------:R-:W-:Y:S01]  /*269f0*/  UIADD3.X UR5, URZ, UR41, URZ, UP0, !UPT ;  /* 0x000000293f057290 */ /* 0x000fe200087fe43f */
[----:B------:R-:W-:Y:S01]  /*26a00*/  VIADD R12, R8, 0x1a400 ;  /* 0x0001a400080c7836 */ /* 0x000fe20000000000 */
[----:B------:R-:W-:Y:S01]  /*26a10*/  UMOV UR6, 0x0 ;  /* 0x0000000000067882 */ /* 0x000fe20000000000 */
[----:B------:R-:W-:-:S10]  /*26a20*/  UMOV UR7, 0x12f00000 ;  /* 0x12f0000000077882 */ /* 0x000fd40000000000 */
.L_x_675:
        /* <DEDUP_REMOVED lines=15> */
.L_x_676:
        /* <DEDUP_REMOVED lines=11> */
[----:B------:R-:W-:Y:S01]  /*26bd0*/  UMOV UR6, 0x0 ;  /* 0x0000000000067882 */ /* 0x000fe20000000000 */
[----:B------:R-:W-:Y:S01]  /*26be0*/  IADD3 R8, R8, 0x1f400, RZ ;  /* 0x0001f40008087810 */ /* 0x000fe20007ffe0ff */
[----:B------:R-:W-:Y:S01]  /*26bf0*/  UMOV UR7, 0x12f00000 ;  /* 0x12f0000000077882 */ /* 0x000fe20000000000 */
[----:B------:R-:W-:-:S09]  /*26c00*/  UMOV UR10, 0x80 ;  /* 0x00000080000a7882 */ /* 0x000fd20000000000 */
.L_x_677:
        /* <DEDUP_REMOVED lines=13> */
.L_x_932:
[----:B------:R-:W-:Y:S05]  /*26ce0*/  BSYNC B2 ;  /* 0x0000000000027941 */ /* 0x000fea0003800000 */
.L_x_678:
[----:B------:R-:W-:Y:S01]  /*26cf0*/  BSSY B2, `(.L_x_680) ;  /* 0x000000b000027945 */ /* 0x000fe20003800000 */
[----:B------:R-:W-:Y:S02]  /*26d00*/  IMAD.MOV.U32 R8, RZ, RZ, 0x0 ;  /* 0x00000000ff087424 */ /* 0x000fe400078e00ff */
[----:B01----:R-:W-:Y:S01]  /*26d10*/  IMAD.MOV.U32 R9, RZ, RZ, 0x12f00000 ;  /* 0x12f00000ff097424 */ /* 0x003fe200078e00ff */
[----:B------:R-:W-:Y:S06]  /*26d20*/  @P3 BRA `(.L_x_681) ;  /* 0x00000000001c3947 */ /* 0x000fec0003800000 */
[----:B------:R-:W0:Y:S02]  /*26d30*/  S2R R6, SR_TID.X ;  /* 0x0000000000067919 */ /* 0x000e240000002100 */
[----:B0-----:R-:W-:Y:S01]  /*26d40*/  LOP3.LUT R12, R6, 0x1f, RZ, 0xc0, !PT ;  /* 0x0000001f060c7812 */ /* 0x001fe200078ec0ff */
[----:B------:R-:W-:-:S03]  /*26d50*/  IMAD.MOV.U32 R6, RZ, RZ, 0x5000 ;  /* 0x00005000ff067424 */ /* 0x000fc600078e00ff */
[----:B------:R-:W-:Y:S01]  /*26d60*/  ISETP.NE.AND P2, PT, R12, RZ, PT ;  /* 0x000000ff0c00720c */ /* 0x000fe20003f45270 */
[----:B------:R0:W-:-:S12]  /*26d70*/  SYNCS.ARRIVE.TRANS64 RZ, [R10+URZ+0x298b0], R6 ;  /* 0x0298b0060aff79a7 */ /* 0x0001d8000800003f */
[----:B0-----:R-:W-:Y:S05]  /*26d80*/  @!P2 BRA `(.L_x_681) ;  /* 0x000000000004a947 */ /* 0x001fea0003800000 */
[----:B------:R-:W-:Y:S01]  /*26d90*/  BPT.TRAP 0x1 ;  /* 0x000000040000795c */ /* 0x000fe20000300000 */
.L_x_681:
[----:B------:R-:W-:Y:S05]  /*26da0*/  BSYNC B2 ;  /* 0x0000000000027941 */ /* 0x000fea0003800000 */
.L_x_680:
[----:B------:R-:W-:Y:S01]  /*26db0*/  R2UR UR10, R13 ;  /* 0x000000000d0a72ca */ /* 0x000fe200000e0000 */
[----:B------:R-:W-:Y:S01]  /*26dc0*/  IMAD R6, R28, 0x5000, R22 ;  /* 0x000050001c067824 */ /* 0x000fe200078e0216 */
[----:B------:R-:W-:Y:S01]  /*26dd0*/  R2UR UR6, R8 ;  /* 0x00000000080672ca */ /* 0x000fe200000e0000 */
[----:B------:R-:W-:Y:S01]  /*26de0*/  UIADD3 UR4, UP0, UR40, 0x670, URZ ;  /* 0x0000067028047890 */ /* 0x000fe2000ff1e03f */
[----:B------:R-:W-:Y:S01]  /*26df0*/  R2UR UR7, R9 ;  /* 0x00000000090772ca */ /* 0x000fe200000e0000 */
[----:B------:R-:W-:Y:S01]  /*26e00*/  VIADD R6, R6, 0xa400 ;  /* 0x0000a40006067836 */ /* 0x000fe20000000000 */
[----:B------:R-:W-:Y:S01]  /*26e10*/  PLOP3.LUT P2, PT, PT, PT, PT, 0x80, 0x0 ;  /* 0x000000000000781c */ /* 0x000fe20003f4f070 */
[----:B------:R-:W-:Y:S01]  /*26e20*/  UIADD3.X UR5, URZ, UR41, URZ, UP0, !UPT ;  /* 0x000000293f057290 */ /* 0x000fe200087fe43f */
[----:B------:R-:W-:-:S11]  /*26e30*/  IADD3 R10, R10, 0x298b0, RZ ;  /* 0x000298b00a0a7810 */ /* 0x000fd60007ffe0ff */
.L_x_682:
        /* <DEDUP_REMOVED lines=10> */
.L_x_670:
[----:B------:R-:W-:Y:S05]  /*26ee0*/  BSYNC B1 ;  /* 0x0000000000017941 */ /* 0x000fea0003800000 */
.L_x_669:
[C---:B------:R-:W-:Y:S01]  /*26ef0*/  ISETP.GT.AND P3, PT, R11.reuse, R3, PT ;  /* 0x000000030b00720c */ /* 0x040fe20003f64270 */
[----:B------:R-:W-:Y:S02]  /*26f00*/  VIADD R28, R28, 0x1 ;  /* 0x000000011c1c7836 */ /* 0x000fe40000000000 */
[----:B------:R-:W-:-:S03]  /*26f10*/  VIADD R11, R11, 0xffffffff ;  /* 0xffffffff0b0b7836 */ /* 0x000fc60000000000 */
[----:B------:R-:W-:-:S04]  /*26f20*/  ISETP.NE.AND P2, PT, R28, 0x2, PT ;  /* 0x000000021c00780c */ /* 0x000fc80003f45270 */
[----:B------:R-:W-:Y:S02]  /*26f30*/  SEL R6, RZ, 0x1, P2 ;  /* 0x00000001ff067807 */ /* 0x000fe40001000000 */
[----:B------:R-:W-:Y:S02]  /*26f40*/  SEL R28, R28, RZ, P2 ;  /* 0x000000ff1c1c7207 */ /* 0x000fe40001000000 */
[----:B------:R-:W-:Y:S01]  /*26f50*/  LOP3.LUT R35, R35, R6, RZ, 0x3c, !PT ;  /* 0x0000000623237212 */ /* 0x000fe200078e3cff */
[----:B------:R-:W-:Y:S06]  /*26f60*/  @P3 BRA `(.L_x_683) ;  /* 0xfffffff8002c3947 */ /* 0x000fec000383ffff */
.L_x_649:
[----:B------:R-:W-:Y:S05]  /*26f70*/  BSYNC B0 ;  /* 0x0000000000007941 */ /* 0x000fea0003800000 */
.L_x_648:
[----:B------:R-:W-:Y:S05]  /*26f80*/  @!P0 WARPSYNC.ALL ;  /* 0x0000000000008948 */ /* 0x000fea0003800000 */
[----:B------:R-:W-:Y:S01]  /*26f90*/  @!P0 BAR.SYNC.DEFER_BLOCKING 0xc, 0x180 ;  /* 0x0306000000008b1d */ /* 0x000fe20000010000 */
[----:B------:R-:W-:-:S05]  /*26fa0*/  MOV R29, RZ ;  /* 0x000000ff001d7202 */ /* 0x000fca0000000f00 */
[----:B------:R-:W-:Y:S04]  /*26fb0*/  BSSY B0, `(.L_x_684) ;  /* 0x000001e000007945 */ /* 0x000fe80003800000 */
[----:B------:R-:W-:Y:S05]  /*26fc0*/  @!P1 BRA `(.L_x_685) ;  /* 0x0000000000709947 */ /* 0x000fea0003800000 */
[----:B------:R-:W-:-:S13]  /*26fd0*/  ISETP.NE.AND P0, PT, R5, RZ, PT ;  /* 0x000000ff0500720c */ /* 0x000fda0003f05270 */
[----:B------:R-:W1:Y:S02]  /*26fe0*/  @!P0 LDC R5, c[0x0][0x9f0] ;  /* 0x00027c00ff058b82 */ /* 0x000e640000000800 */
[-C--:B-1----:R-:W-:Y:S02]  /*26ff0*/  IABS R0, R5.reuse ;  /* 0x0000000500007213 */ /* 0x082fe40000000000 */
[----:B0-----:R-:W-:Y:S02]  /*27000*/  IABS R7, R5 ;  /* 0x0000000500077213 */ /* 0x001fe40000000000 */
[----:B------:R-:W0:Y:S02]  /*27010*/  I2F.RP R2, R0 ;  /* 0x0000000000027306 */ /* 0x000e240000209400 */
[----:B------:R-:W-:-:S06]  /*27020*/  IADD3 R7, RZ, -R7, RZ ;  /* 0x80000007ff077210 */ /* 0x000fcc0007ffe0ff */
[----:B0-----:R-:W0:Y:S02]  /*27030*/  MUFU.RCP R2, R2 ;  /* 0x0000000200027308 */ /* 0x001e240000001000 */
[----:B0-----:R-:W-:-:S06]  /*27040*/  VIADD R2, R2, 0xffffffe ;  /* 0x0ffffffe02027836 */ /* 0x001fcc0000000000 */
[----:B------:R-:W0:Y:S02]  /*27050*/  F2I.FTZ.U32.TRUNC.NTZ R3, R2 ;  /* 0x0000000200037305 */ /* 0x000e24000021f000 */
[----:B0-----:R-:W-:-:S04]  /*27060*/  IMAD.MOV R2, RZ, RZ, -R3 ;  /* 0x000000ffff027224 */ /* 0x001fc800078e0a03 */
[----:B------:R-:W-:Y:S02]  /*27070*/  IMAD R6, R2, R0, RZ ;  /* 0x0000000002067224 */ /* 0x000fe400078e02ff */
[----:B------:R-:W-:-:S04]  /*27080*/  IMAD.MOV.U32 R2, RZ, RZ, RZ ;  /* 0x000000ffff027224 */ /* 0x000fc800078e00ff */
[----:B------:R-:W-:Y:S01]  /*27090*/  IMAD.HI.U32 R6, R3, R6, R2 ;  /* 0x0000000603067227 */ /* 0x000fe200078e0002 */
[----:B------:R-:W-:-:S04]  /*270a0*/  IADD3 R3, R4, -0x1, R5 ;  /* 0xffffffff04037810 */ /* 0x000fc80007ffe005 */
[----:B------:R-:W-:Y:S02]  /*270b0*/  IABS R2, R3 ;  /* 0x0000000300027213 */ /* 0x000fe40000000000 */
[----:B------:R-:W-:-:S03]  /*270c0*/  LOP3.LUT R3, R3, R5, RZ, 0x3c, !PT ;  /* 0x0000000503037212 */ /* 0x000fc600078e3cff */
[----:B------:R-:W-:Y:S01]  /*270d0*/  IMAD.HI.U32 R6, R6, R2, RZ ;  /* 0x0000000206067227 */ /* 0x000fe200078e00ff */
[----:B------:R-:W-:-:S03]  /*270e0*/  ISETP.GE.AND P2, PT, R3, RZ, PT ;  /* 0x000000ff0300720c */ /* 0x000fc60003f46270 */
[----:B------:R-:W-:-:S05]  /*270f0*/  IMAD R2, R6, R7, R2 ;  /* 0x0000000706027224 */ /* 0x000fca00078e0202 */
[----:B------:R-:W-:-:S13]  /*27100*/  ISETP.GT.U32.AND P1, PT, R0, R2, PT ;  /* 0x000000020000720c */ /* 0x000fda0003f24070 */
[----:B------:R-:W-:Y:S02]  /*27110*/  @!P1 IMAD.IADD R2, R2, 0x1, -R0 ;  /* 0x0000000102029824 */ /* 0x000fe400078e0a00 */
[----:B------:R-:W-:Y:S01]  /*27120*/  @!P1 VIADD R6, R6, 0x1 ;  /* 0x0000000106069836 */ /* 0x000fe20000000000 */
[----:B------:R-:W-:Y:S02]  /*27130*/  ISETP.NE.AND P1, PT, R5, RZ, PT ;  /* 0x000000ff0500720c */ /* 0x000fe40003f25270 */
[----:B------:R-:W-:-:S13]  /*27140*/  ISETP.GE.U32.AND P0, PT, R2, R0, PT ;  /* 0x000000000200720c */ /* 0x000fda0003f06070 */
[----:B------:R-:W-:-:S05]  /*27150*/  @P0 VIADD R6, R6, 0x1 ;  /* 0x0000000106060836 */ /* 0x000fca0000000000 */
[----:B------:R-:W-:Y:S02]  /*27160*/  @!P2 IADD3 R6, -R6, RZ, RZ ;  /* 0x000000ff0606a210 */ /* 0x000fe40007ffe1ff */
[----:B------:R-:W-:-:S05]  /*27170*/  @!P1 LOP3.LUT R6, RZ, R5, RZ, 0x33, !PT ;  /* 0x00000005ff069212 */ /* 0x000fca00078e33ff */
[----:B------:R-:W-:-:S07]  /*27180*/  IMAD.MOV.U32 R29, RZ, RZ, R6 ;  /* 0x000000ffff1d7224 */ /* 0x000fce00078e0006 */
.L_x_685:
[----:B------:R-:W-:Y:S05]  /*27190*/  BSYNC B0 ;  /* 0x0000000000007941 */ /* 0x000fea0003800000 */
.L_x_684:
[----:B------:R-:W-:-:S05]  /*271a0*/  IMAD R0, R20, R29, RZ ;  /* 0x0000001d14007224 */ /* 0x000fca00078e02ff */
[----:B------:R1:W-:Y:S01]  /*271b0*/  STL [R1+0xc], R0 ;  /* 0x00000c0001007387 */ /* 0x0003e20000100800 */
[----:B------:R-:W-:-:S04]  /*271c0*/  VIADDMNMX R29, R0, R29, R4, PT ;  /* 0x0000001d001d7246 */ /* 0x000fc80003800104 */
[----:B------:R-:W-:-:S13]  /*271d0*/  ISETP.GT.AND P0, PT, R29, R0, PT ;  /* 0x000000001d00720c */ /* 0x000fda0003f04270 */
[----:B-1----:R-:W-:Y:S05]  /*271e0*/  @P0 BRA `(.L_x_686) ;  /* 0x0000000000440947 */ /* 0x002fea0003800000 */
[----:B------:R-:W1:Y:S02]  /*271f0*/  S2R R0, SR_TID.X ;  /* 0x0000000000007919 */ /* 0x000e640000002100 */
[----:B-1----:R-:W-:-:S04]  /*27200*/  LOP3.LUT R0, R0, 0x7f, RZ, 0xc0, !PT ;  /* 0x0000007f00007812 */ /* 0x002fc800078ec0ff */
[----:B------:R-:W-:-:S13]  /*27210*/  ISETP.NE.AND P0, PT, R0, RZ, PT ;  /* 0x000000ff0000720c */ /* 0x000fda0003f05270 */
[----:B------:R-:W-:Y:S05]  /*27220*/  @P0 BRA `(.L_x_687) ;  /* 0x0000004400c40947 */ /* 0x000fea0003800000 */
[----:B------:R-:W1:Y:S01]  /*27230*/  S2R R5, SR_LANEID ;  /* 0x0000000000057919 */ /* 0x000e620000000000 */
[----:B------:R-:W-:Y:S01]  /*27240*/  VOTEU.ANY UR4, UPT, PT ;  /* 0x0000000000047886 */ /* 0x000fe200038e0100 */
[----:B------:R-:W2:Y:S01]  /*27250*/  LDC.64 R2, c[0x0][0xc60] ;  /* 0x00031800ff027b82 */ /* 0x000ea20000000a00 */
[----:B------:R-:W1:Y:S02]  /*27260*/  FLO.U32 R0, UR4 ;  /* 0x0000000400007d00 */ /* 0x000e6400080e0000 */
[----:B-1----:R-:W-:-:S06]  /*27270*/  ISETP.EQ.U32.AND P0, PT, R0, R5, PT ;  /* 0x000000050000720c */ /* 0x002fcc0003f02070 */
[----:B------:R-:W2:Y:S07]  /*27280*/  POPC R5, UR4 ;  /* 0x0000000400057d09 */ /* 0x000eae0008000000 */
[----:B--2---:R-:W2:Y:S01]  /*27290*/  @P0 ATOMG.E.ADD.STRONG.GPU PT, R3, desc[UR50][R2.64], R5 ;  /* 0x00000005020309a8 */ /* 0x004ea200081ee1f2 */
[----:B------:R-:W1:Y:S02]  /*272a0*/  S2R R4, SR_LTMASK ;  /* 0x0000000000047919 */ /* 0x000e640000003900 */
[----:B-1----:R-:W-:-:S04]  /*272b0*/  LOP3.LUT R4, R4, UR4, RZ, 0xc0, !PT ;  /* 0x0000000404047c12 */ /* 0x002fc8000f8ec0ff */
[----:B0-----:R-:W0:Y:S01]  /*272c0*/  POPC R7, R4 ;  /* 0x0000000400077309 */ /* 0x001e220000000000 */
[----:B--2---:R-:W0:Y:S02]  /*272d0*/  SHFL.IDX PT, R0, R3, R0, 0x1f ;  /* 0x00001f0003007589 */ /* 0x004e2400000e0000 */
[----:B0-----:R-:W-:Y:S01]  /*272e0*/  IADD3 R16, R0, UR38, R7 ;  /* 0x0000002600107c10 */ /* 0x001fe2000fffe007 */
[----:B------:R-:W-:Y:S06]  /*272f0*/  BRA `(.L_x_687) ;  /* 0x0000004400907947 */ /* 0x000fec0003800000 */
.L_x_686:
        /* <DEDUP_REMOVED lines=8> */
[----:B------:R-:W-:Y:S01]  /*27380*/  IMAD.U32 R4, RZ, RZ, UR6 ;  /* 0x00000006ff047e24 */ /* 0x000fe2000f8e00ff */
[----:B------:R-:W-:Y:S01]  /*27390*/  MOV R5, UR7 ;  /* 0x0000000700057c02 */ /* 0x000fe20008000f00 */
[----:B------:R-:W1:Y:S01]  /*273a0*/  LDC.64 R2, c[0x4][R2] ;  /* 0x0100000002027b82 */ /* 0x000e620000000a00 */
[----:B------:R-:W-:Y:S01]  /*273b0*/  IMAD.U32 R6, RZ, RZ, UR8 ;  /* 0x00000008ff067e24 */ /* 0x000fe2000f8e00ff */
[----:B------:R-:W-:Y:S01]  /*273c0*/  MOV R11, UR5 ;  /* 0x00000005000b7c02 */ /* 0x000fe20008000f00 */
[----:B0-----:R-:W-:Y:S02]  /*273d0*/  IMAD.U32 R7, RZ, RZ, UR9 ;  /* 0x00000009ff077e24 */ /* 0x001fe4000f8e00ff */
[----:B------:R-:W-:-:S02]  /*273e0*/  IMAD.U32 R10, RZ, RZ, UR4 ;  /* 0x00000004ff0a7e24 */ /* 0x000fc4000f8e00ff */
[----:B------:R-:W-:Y:S02]  /*273f0*/  IMAD.MOV.U32 R8, RZ, RZ, 0x70 ;  /* 0x00000070ff087424 */ /* 0x000fe400078e00ff */
[----:B------:R-:W-:Y:S02]  /*27400*/  IMAD.MOV.U32 R12, RZ, RZ, 0x1 ;  /* 0x00000001ff0c7424 */ /* 0x000fe400078e00ff */
[----:B------:R-:W-:-:S07]  /*27410*/  IMAD.MOV.U32 R13, RZ, RZ, RZ ;  /* 0x000000ffff0d7224 */ /* 0x000fce00078e00ff */
[----:B------:R-:W-:-:S07]  /*27420*/  LEPC R20, `(.L_x_689) ;  /* 0x000000001014794e */ /* 0x000fce0000000000 */
[----:B-1----:R-:W-:Y:S05]  /*27430*/  CALL.ABS.NOINC R2 ;  /* 0x0000000002007343 */ /* 0x002fea0003c00000 */
.L_x_689:
[----:B------:R-:W-:Y:S05]  /*27440*/  BSYNC B6 ;  /* 0x0000000000067941 */ /* 0x000fea0003800000 */
.L_x_688:
[----:B------:R-:W2:Y:S01]  /*27450*/  LDL.LU R31, [R1] ;  /* 0x00000000011f7983 */ /* 0x000ea20000300800 */
[----:B------:R-:W-:Y:S01]  /*27460*/  IADD3 R0, R22, 0xa400, RZ ;  /* 0x0000a40016007810 */ /* 0x000fe20007ffe0ff */
[----:B------:R-:W-:Y:S03]  /*27470*/  BSSY B6, `(.L_x_690) ;  /* 0x0000016000067945 */ /* 0x000fe60003800000 */
[----:B------:R-:W-:Y:S02]  /*27480*/  LOP3.LUT P0, RZ, R0, 0x3ff, RZ, 0xc0, !PT ;  /* 0x000003ff00ff7812 */ /* 0x000fe4000780c0ff */
[----:B--2---:R-:W-:-:S11]  /*27490*/  LOP3.LUT R31, R31, 0xfffffffe, RZ, 0xc0, !PT ;  /* 0xfffffffe1f1f7812 */ /* 0x004fd600078ec0ff */
[----:B------:R-:W-:-:S05]  /*274a0*/  @P0 LOP3.LUT R31, R31, 0x1, RZ, 0xfc, !PT ;  /* 0x000000011f1f0812 */ /* 0x000fca00078efcff */
[----:B------:R1:W-:Y:S01]  /*274b0*/  STL [R1], R31 ;  /* 0x0000001f01007387 */ /* 0x0003e20000100800 */
[----:B------:R-:W-:Y:S05]  /*274c0*/  @!P0 BRA `(.L_x_691) ;  /* 0x0000000000408947 */ /* 0x000fea0003800000 */
[----:B------:R-:W-:Y:S01]  /*274d0*/  MOV R2, 0x0 ;  /* 0x0000000000027802 */ /* 0x000fe20000000f00 */
[----:B------:R-:W-:Y:S01]  /*274e0*/  ULDC.64 UR6, c[0x4][0xc8] ;  /* 0x0100320000067ab9 */ /* 0x000fe20000000a00 */
[----:B------:R-:W-:Y:S01]  /*274f0*/  ULDC.64 UR8, c[0x4][0xd0] ;  /* 0x0100340000087ab9 */ /* 0x000fe20000000a00 */
[----:B------:R-:W-:Y:S01]  /*27500*/  ULDC.64 UR4, c[0x4][0x10] ;  /* 0x0100040000047ab9 */ /* 0x000fe20000000a00 */
[----:B------:R-:W-:Y:S01]  /*27510*/  IMAD.U32 R4, RZ, RZ, UR6 ;  /* 0x00000006ff047e24 */ /* 0x000fe2000f8e00ff */
[----:B0-----:R-:W-:Y:S01]  /*27520*/  MOV R7, UR9 ;  /* 0x0000000900077c02 */ /* 0x001fe20008000f00 */
[----:B------:R-:W0:Y:S01]  /*27530*/  LDC.64 R2, c[0x4][R2] ;  /* 0x0100000002027b82 */ /* 0x000e220000000a00 */
[----:B------:R-:W-:Y:S01]  /*27540*/  IMAD.U32 R5, RZ, RZ, UR7 ;  /* 0x00000007ff057e24 */ /* 0x000fe2000f8e00ff */
[----:B------:R-:W-:Y:S01]  /*27550*/  MOV R12, 0x1 ;  /* 0x00000001000c7802 */ /* 0x000fe20000000f00 */
[----:B------:R-:W-:Y:S02]  /*27560*/  IMAD.U32 R6, RZ, RZ, UR8 ;  /* 0x00000008ff067e24 */ /* 0x000fe4000f8e00ff */
[----:B------:R-:W-:-:S02]  /*27570*/  IMAD.U32 R10, RZ, RZ, UR4 ;  /* 0x00000004ff0a7e24 */ /* 0x000fc4000f8e00ff */
[----:B------:R-:W-:Y:S02]  /*27580*/  IMAD.U32 R11, RZ, RZ, UR5 ;  /* 0x00000005ff0b7e24 */ /* 0x000fe4000f8e00ff */
[----:B------:R-:W-:Y:S02]  /*27590*/  IMAD.MOV.U32 R8, RZ, RZ, 0x70 ;  /* 0x00000070ff087424 */ /* 0x000fe400078e00ff */
[----:B------:R-:W-:-:S07]  /*275a0*/  IMAD.MOV.U32 R13, RZ, RZ, RZ ;  /* 0x000000ffff0d7224 */ /* 0x000fce00078e00ff */
[----:B------:R-:W-:-:S07]  /*275b0*/  LEPC R20, `(.L_x_691) ;  /* 0x000000001014794e */ /* 0x000fce0000000000 */
[----:B01----:R-:W-:Y:S05]  /*275c0*/  CALL.ABS.NOINC R2 ;  /* 0x0000000002007343 */ /* 0x003fea0003c00000 */
.L_x_691:
[----:B------:R-:W-:Y:S05]  /*275d0*/  BSYNC B6 ;  /* 0x0000000000067941 */ /* 0x000fea0003800000 */
.L_x_690:
        /* <DEDUP_REMOVED lines=10> */
[----:B------:R-:W2:Y:S01]  /*27680*/  LDC.64 R2, c[0x4][R2] ;  /* 0x0100000002027b82 */ /* 0x000ea20000000a00 */
        /* <DEDUP_REMOVED lines=8> */
[----:B-12---:R-:W-:Y:S05]  /*27710*/  CALL.ABS.NOINC R2 ;  /* 0x0000000002007343 */ /* 0x006fea0003c00000 */
.L_x_693:
[----:B------:R-:W-:Y:S05]  /*27720*/  BSYNC B6 ;  /* 0x0000000000067941 */ /* 0x000fea0003800000 */
.L_x_692:
[----:B------:R-:W-:Y:S01]  /*27730*/  LOP3.LUT P6, RZ, R31, 0x1, RZ, 0xc0, !PT ;  /* 0x000000011fff7812 */ /* 0x000fe200078cc0ff */
[----:B------:R-:W-:-:S12]  /*27740*/  BSSY B6, `(.L_x_694) ;  /* 0x0000012000067945 */ /* 0x000fd80003800000 */
[----:B------:R-:W-:Y:S05]  /*27750*/  @!P6 BRA `(.L_x_695) ;  /* 0x000000000040e947 */ /* 0x000fea0003800000 */
[----:B------:R-:W-:Y:S01]  /*27760*/  MOV R2, 0x0 ;  /* 0x0000000000027802 */ /* 0x000fe20000000f00 */
[----:B------:R-:W-:Y:S01]  /*27770*/  ULDC.64 UR4, c[0x4][0xc8] ;  /* 0x0100320000047ab9 */ /* 0x000fe20000000a00 */
[----:B------:R-:W-:Y:S01]  /*27780*/  ULDC.64 UR6, c[0x4][0xd0] ;  /* 0x0100340000067ab9 */ /* 0x000fe20000000a00 */
[----:B------:R-:W-:Y:S01]  /*27790*/  ULDC.64 UR8, c[0x4][0x20] ;  /* 0x0100080000087ab9 */ /* 0x000fe20000000a00 */
[----:B------:R-:W-:Y:S01]  /*277a0*/  MOV R4, UR4 ;  /* 0x0000000400047c02 */ /* 0x000fe20008000f00 */
[----:B------:R-:W-:Y:S01]  /*277b0*/  IMAD.U32 R5, RZ, RZ, UR5 ;  /* 0x00000005ff057e24 */ /* 0x000fe2000f8e00ff */
[----:B------:R-:W2:Y:S01]  /*277c0*/  LDC.64 R2, c[0x4][R2] ;  /* 0x0100000002027b82 */ /* 0x000ea20000000a00 */
[----:B------:R-:W-:Y:S01]  /*277d0*/  IMAD.U32 R6, RZ, RZ, UR6 ;  /* 0x00000006ff067e24 */ /* 0x000fe2000f8e00ff */
[----:B------:R-:W-:Y:S01]  /*277e0*/  MOV R10, UR8 ;  /* 0x00000008000a7c02 */ /* 0x000fe20008000f00 */
[----:B0-----:R-:W-:Y:S01]  /*277f0*/  IMAD.U32 R7, RZ, RZ, UR7 ;  /* 0x00000007ff077e24 */ /* 0x001fe2000f8e00ff */
[----:B------:R-:W-:Y:S01]  /*27800*/  MOV R13, RZ ;  /* 0x000000ff000d7202 */ /* 0x000fe20000000f00 */
[----:B------:R-:W-:-:S02]  /*27810*/  IMAD.U32 R11, RZ, RZ, UR9 ;  /* 0x00000009ff0b7e24 */ /* 0x000fc4000f8e00ff */
[----:B------:R-:W-:Y:S02]  /*27820*/  IMAD.MOV.U32 R8, RZ, RZ, 0x70 ;  /* 0x00000070ff087424 */ /* 0x000fe400078e00ff */
[----:B------:R-:W-:-:S07]  /*27830*/  IMAD.MOV.U32 R12, RZ, RZ, 0x1 ;  /* 0x00000001ff0c7424 */ /* 0x000fce00078e00ff */
[----:B------:R-:W-:-:S07]  /*27840*/  LEPC R20, `(.L_x_695) ;  /* 0x000000001014794e */ /* 0x000fce0000000000 */
[----:B-12---:R-:W-:Y:S05]  /*27850*/  CALL.ABS.NOINC R2 ;  /* 0x0000000002007343 */ /* 0x006fea0003c00000 */
.L_x_695:
[----:B------:R-:W-:Y:S05]  /*27860*/  BSYNC B6 ;  /* 0x0000000000067941 */ /* 0x000fea0003800000 */
.L_x_694:
[----:B------:R-:W2:Y:S01]  /*27870*/  LDL R32, [R1+0x4] ;  /* 0x0000040001207983 */ /* 0x000ea20000100800 */
[----:B------:R-:W-:Y:S01]  /*27880*/  ULDC.64 UR4, c[0x0][0x9f8] ;  /* 0x00027e0000047ab9 */ /* 0x000fe20000000a00 */
[----:B------:R-:W3:Y:S01]  /*27890*/  LDC R11, c[0x0][0x430] ;  /* 0x00010c00ff0b7b82 */ /* 0x000ee20000000800 */
[----:B------:R-:W-:Y:S01]  /*278a0*/  ISETP.NE.U32.AND P0, PT, RZ, UR4, PT ;  /* 0x00000004ff007c0c */ /* 0x000fe2000bf05070 */
[----:B------:R-:W4:Y:S03]  /*278b0*/  S2R R20, SR_TID.X ;  /* 0x0000000000147919 */ /* 0x000f260000002100 */
[----:B------:R-:W-:-:S13]  /*278c0*/  ISETP.NE.AND.EX P0, PT, RZ, UR5, PT, P0 ;  /* 0x00000005ff007c0c */ /* 0x000fda000bf05300 */
[----:B------:R-:W-:Y:S01]  /*278d0*/  @P0 IADD3 R2, P1, R25, UR4, RZ ;  /* 0x0000000419020c10 */ /* 0x000fe2000ff3e0ff */
[----:B------:R-:W-:Y:S01]  /*278e0*/  IMAD.MOV.U32 R8, RZ, RZ, 0xa0 ;  /* 0x000000a0ff087424 */ /* 0x000fe200078e00ff */
[----:B------:R-:W-:Y:S02]  /*278f0*/  ULDC UR4, c[0x0][0x2f4] ;  /* 0x0000bd0000047ab9 */ /* 0x000fe40000000800 */
[----:B------:R-:W-:Y:S02]  /*27900*/  @P0 IADD3.X R3, R26, UR5, RZ, P1, !PT ;  /* 0x000000051a030c10 */ /* 0x000fe40008ffe4ff */
[----:B---3--:R-:W-:Y:S01]  /*27910*/  ISETP.NE.AND P2, PT, R11, 0x1, PT ;  /* 0x000000010b00780c */ /* 0x008fe20003f45270 */
[----:B------:R-:W-:Y:S01]  /*27920*/  IMAD R8, R29, R8, -0xa0 ;  /* 0xffffff601d087424 */ /* 0x000fe200078e0208 */
[----:B-1----:R-:W-:Y:S01]  /*27930*/  LOP3.LUT R31, R31, 0xffffffbf, RZ, 0xc0, !PT ;  /* 0xffffffbf1f1f7812 */ /* 0x002fe200078ec0ff */
[----:B------:R1:W3:Y:S01]  /*27940*/  @P0 LDG.E R33, desc[UR50][R2.64] ;  /* 0x0000003202210981 */ /* 0x0002e2000c1e1900 */
[----:B------:R-:W-:Y:S01]  /*27950*/  ULDC UR5, c[0x0][0x320] ;  /* 0x0000c80000057ab9 */ /* 0x000fe20000000800 */
[C---:B----4-:R-:W-:Y:S01]  /*27960*/  LOP3.LUT R21, R20.reuse, 0x7f, RZ, 0xc0, !PT ;  /* 0x0000007f14157812 */ /* 0x050fe200078ec0ff */
[----:B------:R-:W-:-:S07]  /*27970*/  IMAD.SHL.U32 R20, R20, 0x20, RZ ;  /* 0x0000002014147824 */ /* 0x000fce00078e00ff */
[----:B-1----:R-:W1:Y:S01]  /*27980*/  @P2 LDC R3, c[0x0][0x434] ;  /* 0x00010d00ff032b82 */ /* 0x002e620000000800 */
[----:B------:R-:W-:-:S04]  /*27990*/  SHF.R.U32.HI R21, RZ, 0x2, R21 ;  /* 0x00000002ff157819 */ /* 0x000fc80000011615 */
[----:B------:R-:W-:-:S03]  /*279a0*/  LOP3.LUT R20, R21, 0x60, R20, 0xf8, !PT ;  /* 0x0000006015147812 */ /* 0x000fc600078ef814 */
[----:B------:R-:W4:Y:S02]  /*279b0*/  @P2 LDC R2, c[0x0][0x438] ;  /* 0x00010e00ff022b82 */ /* 0x000f240000000800 */
[----:B------:R-:W-:-:S05]  /*279c0*/  IMAD.IADD R9, R20, 0x1, R8 ;  /* 0x0000000114097824 */ /* 0x000fca00078e0208 */
[----:B------:R-:W-:Y:S01]  /*279d0*/  ISETP.GE.AND P1, PT, R9, R27, PT ;  /* 0x0000001b0900720c */ /* 0x000fe20003f26270 */
[----:B------:R-:W0:Y:S01]  /*279e0*/  S2R R20, SR_TID.X ;  /* 0x0000000000147919 */ /* 0x000e220000002100 */
[----:B------:R-:W1:Y:S11]  /*279f0*/  S2R R21, SR_TID.X ;  /* 0x0000000000157919 */ /* 0x000e760000002100 */
[----:B------:R-:W3:Y:S01]  /*27a00*/  @!P1 LDC.64 R4, c[0x0][0x418] ;  /* 0x00010600ff049b82 */ /* 0x000ee20000000a00 */
[----:B0-----:R-:W-:-:S04]  /*27a10*/  LOP3.LUT R20, R20, 0x7f, RZ, 0xc0, !PT ;  /* 0x0000007f14147812 */ /* 0x001fc800078ec0ff */
[----:B------:R-:W-:Y:S02]  /*27a20*/  SHF.R.U32.HI R10, RZ, 0x2, R20 ;  /* 0x00000002ff0a7819 */ /* 0x000fe40000011614 */
[----:B-1----:R-:W-:-:S04]  /*27a30*/  SHF.L.U32 R20, R21, 0x5, RZ ;  /* 0x0000000515147819 */ /* 0x002fc800000006ff */
[----:B------:R-:W-:-:S04]  /*27a40*/  LOP3.LUT R20, R10, 0x60, R20, 0xf8, !PT ;  /* 0x000000600a147812 */ /* 0x000fc800078ef814 */
[----:B------:R-:W-:-:S05]  /*27a50*/  LOP3.LUT R20, R20, 0x80, RZ, 0xfc, !PT ;  /* 0x0000008014147812 */ /* 0x000fca00078efcff */
[----:B------:R-:W-:Y:S01]  /*27a60*/  IMAD.IADD R8, R20, 0x1, R8 ;  /* 0x0000000114087824 */ /* 0x000fe200078e0208 */
[----:B--2---:R-:W-:-:S05]  /*27a70*/  IADD3 R9, R9, R32, RZ ;  /* 0x0000002009097210 */ /* 0x004fca0007ffe0ff */
[----:B------:R-:W-:-:S04]  /*27a80*/  @P2 IMAD.HI.U32 R3, R9, R3, RZ ;  /* 0x0000000309032227 */ /* 0x000fc800078e00ff */
[----:B------:R-:W-:Y:S01]  /*27a90*/  IMAD.MOV.U32 R0, RZ, RZ, R9 ;  /* 0x000000ffff007224 */ /* 0x000fe200078e0009 */
[----:B----4-:R-:W-:Y:S02]  /*27aa0*/  @P2 SHF.R.U32.HI R0, RZ, R2, R3 ;  /* 0x00000002ff002219 */ /* 0x010fe40000011603 */
[----:B------:R-:W0:Y:S02]  /*27ab0*/  @!P1 LDC.64 R2, c[0x0][0x428] ;  /* 0x00010a00ff029b82 */ /* 0x000e240000000a00 */
[--C-:B------:R-:W-:Y:S01]  /*27ac0*/  @!P1 SHF.R.S32.HI R7, RZ, 0x1f, R0.reuse ;  /* 0x0000001fff079819 */ /* 0x100fe20000011400 */
[----:B------:R-:W-:Y:S01]  /*27ad0*/  @!P1 IMAD.MOV.U32 R6, RZ, RZ, R0 ;  /* 0x000000ffff069224 */ /* 0x000fe200078e0000 */
[----:B---3--:R-:W-:-:S03]  /*27ae0*/  SHF.R.S32.HI R14, RZ, 0x1f, R33 ;  /* 0x0000001fff0e7819 */ /* 0x008fc60000011421 */
[----:B0-----:R-:W-:-:S04]  /*27af0*/  @!P1 IMAD.WIDE.U32 R6, R33, R2, R6 ;  /* 0x0000000221069225 */ /* 0x001fc800078e0006 */
[----:B------:R-:W-:-:S04]  /*27b00*/  @!P1 IMAD R2, R14, R2, RZ ;  /* 0x000000020e029224 */ /* 0x000fc800078e02ff */
[----:B------:R-:W-:Y:S02]  /*27b10*/  @!P1 IMAD R2, R33, R3, R2 ;  /* 0x0000000321029224 */ /* 0x000fe400078e0202 */
[----:B------:R-:W0:Y:S01]  /*27b20*/  @P2 LDC R3, c[0x0][0x434] ;  /* 0x00010d00ff032b82 */ /* 0x000e220000000800 */
[----:B------:R-:W-:-:S07]  /*27b30*/  @!P1 LEA R12, P0, R6, R4, 0x2 ;  /* 0x00000004060c9211 */ /* 0x000fce00078010ff */
[----:B------:R-:W1:Y:S01]  /*27b40*/  @P2 LDC R4, c[0x0][0x438] ;  /* 0x00010e00ff042b82 */ /* 0x000e620000000800 */
[----:B------:R-:W-:-:S05]  /*27b50*/  @!P1 IMAD.IADD R2, R7, 0x1, R2 ;  /* 0x0000000107029824 */ /* 0x000fca00078e0202 */
[----:B------:R-:W-:Y:S01]  /*27b60*/  @!P1 LEA.HI.X R13, R6, R5, R2, 0x2, P0 ;  /* 0x00000005060d9211 */ /* 0x000fe200000f1402 */
[C---:B------:R-:W-:Y:S01]  /*27b70*/  IMAD.IADD R2, R8.reuse, 0x1, R32 ;  /* 0x0000000108027824 */ /* 0x040fe200078e0220 */
[----:B------:R-:W-:-:S04]  /*27b80*/  ISETP.GE.AND P0, PT, R8, R27, PT ;  /* 0x0000001b0800720c */ /* 0x000fc80003f06270 */
[----:B------:R-:W-:Y:S01]  /*27b90*/  ISETP.GT.U32.OR P0, PT, R20, 0x9f, P0 ;  /* 0x0000009f1400780c */ /* 0x000fe20000704470 */
[----:B0-----:R-:W-:-:S04]  /*27ba0*/  @P2 IMAD.HI.U32 R3, R2, R3, RZ ;  /* 0x0000000302032227 */ /* 0x001fc800078e00ff */
[----:B------:R-:W-:Y:S01]  /*27bb0*/  IMAD.MOV.U32 R6, RZ, RZ, R2 ;  /* 0x000000ffff067224 */ /* 0x000fe200078e0002 */
[----:B-1----:R-:W-:Y:S01]  /*27bc0*/  @P2 SHF.R.U32.HI R6, RZ, R4, R3 ;  /* 0x00000004ff062219 */ /* 0x002fe20000011603 */
[----:B------:R0:W-:Y:S06]  /*27bd0*/  STL [R1+0x8], R14 ;  /* 0x0000080e01007387 */ /* 0x0001ec0000100800 */
[----:B------:R-:W1:Y:S01]  /*27be0*/  @!P0 LDC.64 R4, c[0x0][0x418] ;  /* 0x00010600ff048b82 */ /* 0x000e620000000a00 */
[----:B------:R-:W-:-:S04]  /*27bf0*/  IMAD.MOV R10, RZ, RZ, -R6 ;  /* 0x000000ffff0a7224 */ /* 0x000fc800078e0a06 */
[----:B------:R-:W-:-:S03]  /*27c00*/  IMAD R10, R11, R10, R2 ;  /* 0x0000000a0b0a7224 */ /* 0x000fc600078e0202 */
[----:B------:R-:W2:Y:S01]  /*27c10*/  @!P0 LDC.64 R2, c[0x0][0x428] ;  /* 0x00010a00ff028b82 */ /* 0x000ea20000000a00 */
[--C-:B------:R-:W-:Y:S02]  /*27c20*/  @!P0 SHF.R.S32.HI R7, RZ, 0x1f, R6.reuse ;  /* 0x0000001fff078819 */ /* 0x100fe40000011406 */
[----:B------:R-:W-:Y:S01]  /*27c30*/  IADD3 R0, -R0, RZ, RZ ;  /* 0x000000ff00007210 */ /* 0x000fe20007ffe1ff */
[----:B--2---:R-:W-:-:S04]  /*27c40*/  @!P0 IMAD.WIDE.U32 R6, R33, R2, R6 ;  /* 0x0000000221068225 */ /* 0x004fc800078e0006 */
[----:B------:R-:W-:Y:S02]  /*27c50*/  @!P0 IMAD R2, R14, R2, RZ ;  /* 0x000000020e028224 */ /* 0x000fe400078e02ff */
[----:B0-----:R-:W0:Y:S01]  /*27c60*/  S2R R14, SR_TID.X ;  /* 0x00000000000e7919 */ /* 0x001e220000002100 */
[----:B------:R-:W-:Y:S02]  /*27c70*/  IMAD R9, R11, R0, R9 ;  /* 0x000000000b097224 */ /* 0x000fe400078e0209 */
[----:B------:R-:W-:Y:S01]  /*27c80*/  @!P0 IMAD R0, R33, R3, R2 ;  /* 0x0000000321008224 */ /* 0x000fe200078e0202 */
[----:B-1----:R-:W-:Y:S01]  /*27c90*/  @!P0 LEA R4, P2, R6, R4, 0x2 ;  /* 0x0000000406048211 */ /* 0x002fe200078410ff */
[----:B------:R-:W-:Y:S02]  /*27ca0*/  IMAD.U32 R8, RZ, RZ, UR39 ;  /* 0x00000027ff087e24 */ /* 0x000fe4000f8e00ff */
[----:B------:R-:W-:-:S03]  /*27cb0*/  @!P0 IMAD.IADD R0, R0, 0x1, R7 ;  /* 0x0000000100008824 */ /* 0x000fc600078e0207 */
[----:B------:R-:W-:Y:S02]  /*27cc0*/  ISETP.NE.AND P3, PT, R8, 0x3, PT ;  /* 0x000000030800780c */ /* 0x000fe40003f65270 */
[----:B------:R-:W-:Y:S02]  /*27cd0*/  @!P0 LEA.HI.X R5, R6, R5, R0, 0x2, P2 ;  /* 0x0000000506058211 */ /* 0x000fe400010f1400 */
[----:B------:R-:W-:-:S06]  /*27ce0*/  CS2R R6, SRZ ;  /* 0x0000000000067805 */ /* 0x000fcc000001ff00 */
[----:B------:R1:W5:Y:S01]  /*27cf0*/  @!P1 LDG.E R6, desc[UR50][R12.64] ;  /* 0x000000320c069981 */ /* 0x000362000c1e1900 */
[C---:B0-----:R-:W-:Y:S01]  /*27d00*/  SHF.L.U32 R32, R14.reuse, 0x4, RZ ;  /* 0x000000040e207819 */ /* 0x041fe200000006ff */
[----:B------:R-:W-:Y:S01]  /*27d10*/  IMAD.SHL.U32 R15, R14, 0x10, RZ ;  /* 0x000000100e0f7824 */ /* 0x000fe200078e00ff */
[----:B------:R-:W-:Y:S01]  /*27d20*/  @P3 LOP3.LUT R31, R31, 0x40, RZ, 0xfc, !PT ;  /* 0x000000401f1f3812 */ /* 0x000fe200078efcff */
[----:B------:R1:W5:Y:S01]  /*27d30*/  @!P0 LDG.E R7, desc[UR50][R4.64] ;  /* 0x0000003204078981 */ /* 0x000362000c1e1900 */
[----:B------:R-:W-:-:S04]  /*27d40*/  LOP3.LUT R32, R32, 0x30, RZ, 0xc0, !PT ;  /* 0x0000003020207812 */ /* 0x000fc800078ec0ff */
[C---:B------:R-:W-:Y:S02]  /*27d50*/  ISETP.GE.AND P1, PT, R32.reuse, UR4, PT ;  /* 0x0000000420007c0c */ /* 0x040fe4000bf26270 */
[----:B------:R-:W-:Y:S02]  /*27d60*/  LOP3.LUT R14, R32, 0x40, RZ, 0xfc, !PT ;  /* 0x00000040200e7812 */ /* 0x000fe400078efcff */
[----:B------:R-:W-:Y:S02]  /*27d70*/  LOP3.LUT R15, R15, 0x30, RZ, 0xc0, !PT ;  /* 0x000000300f0f7812 */ /* 0x000fe400078ec0ff */
[----:B------:R-:W-:Y:S02]  /*27d80*/  ISETP.GE.AND P0, PT, R14, UR4, PT ;  /* 0x000000040e007c0c */ /* 0x000fe4000bf06270 */
[----:B------:R-:W-:Y:S02]  /*27d90*/  LOP3.LUT R31, R31, 0xffffffef, RZ, 0xc0, !PT ;  /* 0xffffffef1f1f7812 */ /* 0x000fe400078ec0ff */
[----:B------:R-:W-:-:S03]  /*27da0*/  LOP3.LUT R15, R15, 0x80, RZ, 0xfc, !PT ;  /* 0x000000800f0f7812 */ /* 0x000fc600078efcff */
[----:B------:R-:W-:Y:S02]  /*27db0*/  @P1 LOP3.LUT R31, R31, 0x10, RZ, 0xfc, !PT ;  /* 0x000000101f1f1812 */ /* 0x000fe400078efcff */
[----:B------:R-:W-:Y:S02]  /*27dc0*/  ISETP.GE.AND P2, PT, R15, UR4, PT ;  /* 0x000000040f007c0c */ /* 0x000fe4000bf46270 */
[----:B------:R-:W-:-:S04]  /*27dd0*/  LOP3.LUT R31, R31, 0xfffffff7, RZ, 0xc0, !PT ;  /* 0xfffffff71f1f7812 */ /* 0x000fc800078ec0ff */
[----:B------:R-:W-:-:S04]  /*27de0*/  @P0 LOP3.LUT R31, R31, 0x8, RZ, 0xfc, !PT ;  /* 0x000000081f1f0812 */ /* 0x000fc800078efcff */
[----:B------:R-:W-:Y:S02]  /*27df0*/  LOP3.LUT R31, R31, 0xfffffffb, RZ, 0xc0, !PT ;  /* 0xfffffffb1f1f7812 */ /* 0x000fe400078ec0ff */
[----:B------:R-:W-:Y:S02]  /*27e00*/  ISETP.GE.AND P1, PT, R32, UR5, PT ;  /* 0x0000000520007c0c */ /* 0x000fe4000bf26270 */
[----:B------:R-:W-:Y:S02]  /*27e10*/  @P2 LOP3.LUT R31, R31, 0x4, RZ, 0xfc, !PT ;  /* 0x000000041f1f2812 */ /* 0x000fe400078efcff */
[----:B------:R-:W-:Y:S02]  /*27e20*/  ISETP.GE.AND P0, PT, R14, UR5, PT ;  /* 0x000000050e007c0c */ /* 0x000fe4000bf06270 */
[----:B------:R-:W-:-:S04]  /*27e30*/  LOP3.LUT R31, R31, 0xfffffffe, RZ, 0xc0, !PT ;  /* 0xfffffffe1f1f7812 */ /* 0x000fc800078ec0ff */
[----:B------:R-:W-:-:S04]  /*27e40*/  LOP3.LUT R31, R31, 0xfffffffd, RZ, 0xc0, !PT ;  /* 0xfffffffd1f1f7812 */ /* 0x000fc800078ec0ff */
[----:B------:R-:W-:-:S04]  /*27e50*/  @P1 LOP3.LUT R31, R31, 0x2, RZ, 0xfc, !PT ;  /* 0x000000021f1f1812 */ /* 0x000fc800078efcff */
[----:B------:R-:W-:-:S05]  /*27e60*/  @P0 LOP3.LUT R31, R31, 0x1, RZ, 0xfc, !PT ;  /* 0x000000011f1f0812 */ /* 0x000fca00078efcff */
[----:B------:R1:W-:Y:S01]  /*27e70*/  STL [R1], R31 ;  /* 0x0000001f01007387 */ /* 0x0003e20000100800 */
[----:B------:R-:W-:-:S03]  /*27e80*/  UMOV UR6, 0xffffffff ;  /* 0xffffffff00067882 */ /* 0x000fc60000000000 */
[----:B------:R-:W-:Y:S05]  /*27e90*/  BRA.DIV UR6, `(.L_x_696) ;  /* 0x0000008606487947 */ /* 0x000fea000b800000 */
.L_x_935:
[----:B------:R-:W-:Y:S01]  /*27ea0*/  ISETP.GT.U32.AND P0, PT, R20, 0x9f, PT ;  /* 0x0000009f1400780c */ /* 0x000fe20003f04070 */
[----:B------:R-:W-:Y:S02]  /*27eb0*/  IMAD.MOV.U32 R0, RZ, RZ, R31 ;  /* 0x000000ffff007224 */ /* 0x000fe400078e001f */
[----:B-1----:R-:W-:-:S03]  /*27ec0*/  VIADD R5, R29, 0xffffffff ;  /* 0xffffffff1d057836 */ /* 0x002fc60000000000 */
[----:B------:R-:W-:-:S07]  /*27ed0*/  LOP3.LUT R0, R0, 0xffffffdf, RZ, 0xc0, !PT ;  /* 0xffffffdf00007812 */ /* 0x000fce00078ec0ff */
[----:B------:R-:W-:-:S05]  /*27ee0*/  @P0 LOP3.LUT R0, R0, 0x20, RZ, 0xfc, !PT ;  /* 0x0000002000000812 */ /* 0x000fca00078efcff */
[----:B------:R0:W-:Y:S01]  /*27ef0*/  STL [R1], R0 ;  /* 0x0000000001007387 */ /* 0x0001e20000100800 */
[----:B------:R-:W-:Y:S05]  /*27f00*/  @!P3 BRA `(.L_x_697) ;  /* 0x000000000004b947 */ /* 0x000fea0003800000 */
[----:B------:R-:W-:Y:S01]  /*27f10*/  BPT.TRAP 0x1 ;  /* 0x000000040000795c */ /* 0x000fe20000300000 */
.L_x_697:
[----:B0-----:R-:W-:Y:S01]  /*27f20*/  LEA R0, R23, R22, 0x3 ;  /* 0x0000001617007211 */ /* 0x001fe200078e18ff */
[----:B------:R-:W-:Y:S01]  /*27f30*/  BSSY B0, `(.L_x_698) ;  /* 0x0000006000007945 */ /* 0x000fe20003800000 */
[----:B------:R-:W-:Y:S02]  /*27f40*/  SHF.L.U32 R2, R34, 0x1f, RZ ;  /* 0x0000001f22027819 */ /* 0x000fe400000006ff */
[----:B------:R-:W-:Y:S02]  /*27f50*/  SHF.R.S32.HI R31, RZ, 0x1f, R9 ;  /* 0x0000001fff1f7819 */ /* 0x000fe40000011409 */
[----:B------:R-:W0:Y:S01]  /*27f60*/  SYNCS.PHASECHK.TRANS64.TRYWAIT P0, [R0+URZ+0x29880], R2 ;  /* 0x02988002000075a7 */ /* 0x000e22000800017f */
[----:B------:R1:W-:Y:S02]  /*27f70*/  STL [R1+0x2c], R2 ;  /* 0x00002c0201007387 */ /* 0x0003e40000100800 */
[----:B01----:R-:W-:Y:S05]  /*27f80*/  @!P0 BRA `(.L_x_699) ;  /* 0x00000084003c8947 */ /* 0x003fea0003800000 */
.L_x_936:
[----:B------:R-:W-:Y:S05]  /*27f90*/  BSYNC B0 ;  /* 0x0000000000007941 */ /* 0x000fea0003800000 */
.L_x_698:
[----:B------:R-:W2:Y:S01]  /*27fa0*/  LDL R20, [R1] ;  /* 0x0000000001147983 */ /* 0x000ea20000100800 */
[----:B------:R-:W-:Y:S01]  /*27fb0*/  ULDC.64 UR4, c[0x0][0x328] ;  /* 0x0000ca0000047ab9 */ /* 0x000fe20000000a00 */
[----:B-----5:R-:W-:Y:S01]  /*27fc0*/  SHF.R.S32.HI R32, RZ, 0x1f, R6 ;  /* 0x0000001fff207819 */ /* 0x020fe20000011406 */
[----:B------:R-:W-:Y:S01]  /*27fd0*/  IMAD R4, R31, UR4, RZ ;  /* 0x000000041f047c24 */ /* 0x000fe2000f8e02ff */
[----:B------:R-:W1:Y:S01]  /*27fe0*/  S2R R14, SR_TID.X ;  /* 0x00000000000e7919 */ /* 0x000e620000002100 */
[C---:B0-----:R-:W-:Y:S01]  /*27ff0*/  IMAD.WIDE.U32 R2, R9.reuse, UR4, RZ ;  /* 0x0000000409027c25 */ /* 0x041fe2000f8e00ff */
[----:B------:R-:W-:Y:S01]  /*28000*/  ULDC.64 UR6, c[0x0][0x338] ;  /* 0x0000ce0000067ab9 */ /* 0x000fe20000000a00 */
[----:B------:R-:W-:Y:S02]  /*28010*/  SHF.R.S32.HI R8, RZ, 0x1f, R7 ;  /* 0x0000001fff087819 */ /* 0x000fe40000011407 */
[----:B------:R-:W-:Y:S02]  /*28020*/  IMAD R4, R9, UR5, R4 ;  /* 0x0000000509047c24 */ /* 0x000fe4000f8e0204 */
[----:B------:R-:W-:Y:S01]  /*28030*/  IMAD R11, R5, -0xa0, R27 ;  /* 0xffffff60050b7824 */ /* 0x000fe200078e021b */
[----:B------:R-:W-:Y:S01]  /*28040*/  SHF.R.S32.HI R27, RZ, 0x1f, R10 ;  /* 0x0000001fff1b7819 */ /* 0x000fe2000001140a */
[----:B------:R-:W-:Y:S01]  /*28050*/  IMAD.IADD R3, R3, 0x1, R4 ;  /* 0x0000000103037824 */ /* 0x000fe200078e0204 */
[----:B------:R0:W-:Y:S01]  /*28060*/  STL [R1+0x28], R8 ;  /* 0x0000280801007387 */ /* 0x0001e20000100800 */
[----:B------:R-:W-:-:S02]  /*28070*/  IMAD R4, R32, UR6, RZ ;  /* 0x0000000620047c24 */ /* 0x000fc4000f8e02ff */
[----:B------:R-:W-:-:S04]  /*28080*/  IMAD.WIDE.U32 R2, R6, UR6, R2 ;  /* 0x0000000606027c25 */ /* 0x000fc8000f8e0002 */
[----:B------:R-:W-:Y:S02]  /*28090*/  IMAD R4, R6, UR7, R4 ;  /* 0x0000000706047c24 */ /* 0x000fe4000f8e0204 */
[----:B------:R-:W-:Y:S02]  /*280a0*/  IMAD.MOV.U32 R12, RZ, RZ, R2 ;  /* 0x000000ffff0c7224 */ /* 0x000fe400078e0002 */
[----:B------:R-:W-:Y:S02]  /*280b0*/  IMAD R2, R27, UR4, RZ ;  /* 0x000000041b027c24 */ /* 0x000fe4000f8e02ff */
[----:B------:R-:W-:Y:S02]  /*280c0*/  IMAD.IADD R13, R3, 0x1, R4 ;  /* 0x00000001030d7824 */ /* 0x000fe400078e0204 */
[C---:B------:R-:W-:Y:S02]  /*280d0*/  IMAD R4, R10.reuse, UR5, R2 ;  /* 0x000000050a047c24 */ /* 0x040fe4000f8e0202 */
[----:B------:R-:W-:Y:S01]  /*280e0*/  IMAD.WIDE.U32 R2, R10, UR4, RZ ;  /* 0x000000040a027c25 */ /* 0x000fe2000f8e00ff */
[----:B------:R-:W-:-:S03]  /*280f0*/  ULDC.64 UR4, c[0x0][0x330] ;  /* 0x0000cc0000047ab9 */ /* 0x000fc60000000a00 */
[----:B------:R-:W-:Y:S01]  /*28100*/  IMAD.WIDE.U32 R12, R18, UR4, R12 ;  /* 0x00000004120c7c25 */ /* 0x000fe2000f8e000c */
[----:B------:R-:W-:Y:S02]  /*28110*/  IADD3 R3, R3, R4, RZ ;  /* 0x0000000403037210 */ /* 0x000fe40007ffe0ff */
[----:B-1----:R-:W-:Y:S01]  /*28120*/  LOP3.LUT R14, R14, 0x7f, RZ, 0xc0, !PT ;  /* 0x0000007f0e0e7812 */ /* 0x002fe200078ec0ff */
[----:B------:R-:W-:Y:S02]  /*28130*/  IMAD R4, R8, UR6, RZ ;  /* 0x0000000608047c24 */ /* 0x000fe4000f8e02ff */
[C---:B------:R-:W-:Y:S01]  /*28140*/  IMAD.WIDE.U32 R2, R7.reuse, UR6, R2 ;  /* 0x0000000607027c25 */ /* 0x040fe2000f8e0002 */
[--C-:B------:R-:W-:Y:S02]  /*28150*/  SHF.R.U32.HI R15, RZ, 0x2, R14.reuse ;  /* 0x00000002ff0f7819 */ /* 0x100fe4000001160e */
[----:B------:R-:W-:Y:S01]  /*28160*/  SHF.R.U32.HI R14, RZ, 0x5, R14 ;  /* 0x00000005ff0e7819 */ /* 0x000fe2000001160e */
[----:B------:R-:W-:Y:S01]  /*28170*/  IMAD R4, R7, UR7, R4 ;  /* 0x0000000707047c24 */ /* 0x000fe2000f8e0204 */
[----:B------:R-:W-:Y:S01]  /*28180*/  ULDC.64 UR6, c[0x0][0x318] ;  /* 0x0000c60000067ab9 */ /* 0x000fe20000000a00 */
[----:B0-----:R-:W-:-:S02]  /*28190*/  IMAD R8, R18, UR5, RZ ;  /* 0x0000000512087c24 */ /* 0x001fc4000f8e02ff */
[----:B------:R-:W-:Y:S02]  /*281a0*/  IMAD.IADD R5, R3, 0x1, R4 ;  /* 0x0000000103057824 */ /* 0x000fe400078e0204 */
[----:B------:R-:W-:Y:S01]  /*281b0*/  IMAD.MOV.U32 R4, RZ, RZ, R2 ;  /* 0x000000ffff047224 */ /* 0x000fe200078e0002 */
[----:B------:R-:W-:Y:S01]  /*281c0*/  IADD3 R2, P0, R12, UR6, RZ ;  /* 0x000000060c027c10 */ /* 0x000fe2000ff1e0ff */
[----:B------:R-:W-:Y:S02]  /*281d0*/  IMAD.SHL.U32 R14, R14, 0x400, RZ ;  /* 0x000004000e0e7824 */ /* 0x000fe400078e00ff */
[----:B------:R-:W-:Y:S01]  /*281e0*/  IMAD.WIDE.U32 R4, R18, UR4, R4 ;  /* 0x0000000412047c25 */ /* 0x000fe2000f8e0004 */
[----:B------:R-:W-:Y:S01]  /*281f0*/  IADD3.X R3, R13, UR7, R8, P0, !PT ;  /* 0x000000070d037c10 */ /* 0x000fe200087fe408 */
[----:B------:R-:W-:Y:S01]  /*28200*/  UMOV UR4, 0xffffffff ;  /* 0xffffffff00047882 */ /* 0x000fe20000000000 */
[----:B------:R-:W-:-:S04]  /*28210*/  IADD3 R26, P0, R4, UR6, RZ ;  /* 0x00000006041a7c10 */ /* 0x000fc8000ff1e0ff */
[----:B------:R-:W-:Y:S01]  /*28220*/  IADD3.X R25, R8, UR7, R5, P0, !PT ;  /* 0x0000000708197c10 */ /* 0x000fe200087fe405 */
[----:B------:R-:W-:Y:S01]  /*28230*/  IMAD R5, R23, 0x5000, R14 ;  /* 0x0000500017057824 */ /* 0x000fe200078e020e */
[----:B------:R-:W-:-:S04]  /*28240*/  IADD3 R8, -R15, R11, RZ ;  /* 0x0000000b0f087210 */ /* 0x000fc80007ffe1ff */
[----:B------:R-:W-:Y:S02]  /*28250*/  ISETP.GE.AND P5, PT, R8, 0x1, PT ;  /* 0x000000010800780c */ /* 0x000fe40003fa6270 */
[----:B--2---:R-:W-:Y:S01]  /*28260*/  LOP3.LUT P1, RZ, R20, 0x1, RZ, 0xc0, !PT ;  /* 0x0000000114ff7812 */ /* 0x004fe2000782c0ff */
[----:B------:R-:W-:-:S12]  /*28270*/  BRA.DIV UR4, `(.L_x_700) ;  /* 0x0000008204987947 */ /* 0x000fd8000b800000 */
[----:B------:R-:W2:Y:S01]  /*28280*/  LDL.LU R11, [R1] ;  /* 0x00000000010b7983 */ /* 0x000ea20000300800 */
[----:B------:R-:W0:Y:S03]  /*28290*/  S2R R12, SR_TID.X ;  /* 0x00000000000c7919 */ /* 0x000e260000002100 */
[----:B------:R-:W-:Y:S01]  /*282a0*/  SHFL.IDX PT, R4, R3, RZ, 0x1c1f ;  /* 0x001c1fff03047589 */ /* 0x000fe200000e0000 */
[----:B0-----:R-:W-:-:S03]  /*282b0*/  IMAD.SHL.U32 R14, R12, 0x10, RZ ;  /* 0x000000100c0e7824 */ /* 0x001fc600078e00ff */
[----:B------:R-:W0:Y:S02]  /*282c0*/  SHFL.IDX PT, R12, R2, RZ, 0x1c1f ;  /* 0x001c1fff020c7589 */ /* 0x000e2400000e0000 */
[----:B------:R-:W-:-:S04]  /*282d0*/  LOP3.LUT R14, R14, 0x30, RZ, 0xc0, !PT ;  /* 0x000000300e0e7812 */ /* 0x000fc800078ec0ff */
[----:B0-----:R-:W-:-:S05]  /*282e0*/  IADD3 R12, P0, R14, R12, RZ ;  /* 0x0000000c0e0c7210 */ /* 0x001fca0007f1e0ff */
[----:B------:R-:W-:Y:S01]  /*282f0*/  IMAD.X R13, RZ, RZ, R4, P0 ;  /* 0x000000ffff0d7224 */ /* 0x000fe200000e0604 */
[----:B------:R-:W-:-:S05]  /*28300*/  IADD3 R4, R22, R5, R36 ;  /* 0x0000000516047210 */ /* 0x000fca0007ffe024 */
[----:B------:R-:W-:Y:S01]  /*28310*/  IMAD.IADD R5, R37, 0x1, R4 ;  /* 0x0000000125057824 */ /* 0x000fe200078e0204 */
[----:B------:R-:W-:Y:S01]  /*28320*/  SHFL.IDX PT, R21, R3, 0x1, 0x1c1f ;  /* 0x003c1f0003157f89 */ /* 0x000fe200000e0000 */
[C---:B------:R-:W-:Y:S02]  /*28330*/  ISETP.GE.AND P4, PT, R8.reuse, 0x21, PT ;  /* 0x000000210800780c */ /* 0x040fe40003f86270 */
[C---:B------:R-:W-:Y:S02]  /*28340*/  ISETP.GE.AND P3, PT, R8.reuse, 0x41, PT ;  /* 0x000000410800780c */ /* 0x040fe40003f66270 */
[----:B------:R-:W-:Y:S02]  /*28350*/  ISETP.GE.AND P2, PT, R8, 0x61, PT ;  /* 0x000000610800780c */ /* 0x000fe40003f46270 */
[----:B--2---:R-:W-:-:S04]  /*28360*/  LOP3.LUT P6, RZ, R11, 0x2, RZ, 0xc0, !PT ;  /* 0x000000020bff7812 */ /* 0x004fc800078cc0ff */
[----:B------:R-:W-:-:S13]  /*28370*/  ISETP.LT.OR P0, PT, R8, 0x1, P6 ;  /* 0x000000010800780c */ /* 0x000fda0003701670 */
[----:B------:R-:W-:Y:S01]  /*28380*/  LDGSTS.E.BYPASS.LTC128B.128 [R4+0xa400], desc[UR50][R12.64], !P0 ;  /* 0x0a4000000c047fae */ /* 0x000fe2000c101d72 */
[----:B------:R-:W-:-:S13]  /*28390*/  ISETP.LT.OR P0, PT, R8, 0x1, P1 ;  /* 0x000000010800780c */ /* 0x000fda0000f01670 */
[----:B------:R0:W-:Y:S04]  /*283a0*/  LDGSTS.E.BYPASS.LTC128B.128 [R5+0xa400], desc[UR50][R12.64+0x40], !P0 ;  /* 0x0a4000400c057fae */ /* 0x0001e8000c101d72 */
[----:B0-----:R-:W0:Y:S02]  /*283b0*/  SHFL.IDX PT, R12, R2, 0x1, 0x1c1f ;  /* 0x003c1f00020c7f89 */ /* 0x001e2400000e0000 */
[----:B0-----:R-:W-:-:S04]  /*283c0*/  IADD3 R12, P0, R14, R12, RZ ;  /* 0x0000000c0e0c7210 */ /* 0x001fc80007f1e0ff */
[----:B------:R-:W-:Y:S02]  /*283d0*/  IADD3.X R13, RZ, R21, RZ, P0, !PT ;  /* 0x00000015ff0d7210 */ /* 0x000fe400007fe4ff */
[----:B------:R-:W-:-:S13]  /*283e0*/  ISETP.LT.OR P0, PT, R8, 0x21, P6 ;  /* 0x000000210800780c */ /* 0x000fda0003701670 */
[----:B------:R-:W-:Y:S01]  /*283f0*/  LDGSTS.E.BYPASS.LTC128B.128 [R4+0xb400], desc[UR50][R12.64], !P0 ;  /* 0x0b4000000c047fae */ /* 0x000fe2000c101d72 */
[----:B------:R-:W-:-:S03]  /*28400*/  ISETP.LT.OR P0, PT, R8, 0x21, P1 ;  /* 0x000000210800780c */ /* 0x000fc60000f01670 */
[----:B------:R-:W-:Y:S10]  /*28410*/  SHFL.IDX PT, R21, R3, 0x2, 0x1c1f ;  /* 0x005c1f0003157f89 */ /* 0x000ff400000e0000 */
[----:B------:R0:W-:Y:S04]  /*28420*/  LDGSTS.E.BYPASS.LTC128B.128 [R5+0xb400], desc[UR50][R12.64+0x40], !P0 ;  /* 0x0b4000400c057fae */ /* 0x0001e8000c101d72 */
[----:B0-----:R-:W0:Y:S04]  /*28430*/  SHFL.IDX PT, R12, R2, 0x2, 0x1c1f ;  /* 0x005c1f00020c7f89 */ /* 0x001e2800000e0000 */
[----:B------:R-:W1:Y:S04]  /*28440*/  SHFL.IDX PT, R2, R2, 0x3, 0x1c1f ;  /* 0x007c1f0002027f89 */ /* 0x000e6800000e0000 */
[----:B------:R-:W2:Y:S01]  /*28450*/  SHFL.IDX PT, R3, R3, 0x3, 0x1c1f ;  /* 0x007c1f0003037f89 */ /* 0x000ea200000e0000 */
[----:B0-----:R-:W-:-:S05]  /*28460*/  IADD3 R12, P0, R14, R12, RZ ;  /* 0x0000000c0e0c7210 */ /* 0x001fca0007f1e0ff */
[----:B------:R-:W-:Y:S01]  /*28470*/  IMAD.X R13, RZ, RZ, R21, P0 ;  /* 0x000000ffff0d7224 */ /* 0x000fe200000e0615 */
[----:B------:R-:W-:-:S13]  /*28480*/  ISETP.LT.OR P0, PT, R8, 0x41, P6 ;  /* 0x000000410800780c */ /* 0x000fda0003701670 */
[----:B------:R-:W-:Y:S01]  /*28490*/  LDGSTS.E.BYPASS.LTC128B.128 [R4+0xc400], desc[UR50][R12.64], !P0 ;  /* 0x0c4000000c047fae */ /* 0x000fe2000c101d72 */
[----:B------:R-:W-:-:S13]  /*284a0*/  ISETP.LT.OR P0, PT, R8, 0x41, P1 ;  /* 0x000000410800780c */ /* 0x000fda0000f01670 */
[----:B------:R-:W-:Y:S01]  /*284b0*/  LDGSTS.E.BYPASS.LTC128B.128 [R5+0xc400], desc[UR50][R12.64+0x40], !P0 ;  /* 0x0c4000400c057fae */ /* 0x000fe2000c101d72 */
[----:B-1----:R-:W-:-:S05]  /*284c0*/  IADD3 R2, P0, R14, R2, RZ ;  /* 0x000000020e027210 */ /* 0x002fca0007f1e0ff */
[----:B--2---:R-:W-:Y:S01]  /*284d0*/  IMAD.X R3, RZ, RZ, R3, P0 ;  /* 0x000000ffff037224 */ /* 0x004fe200000e0603 */
[----:B------:R-:W-:-:S13]  /*284e0*/  ISETP.LT.OR P0, PT, R8, 0x61, P6 ;  /* 0x000000610800780c */ /* 0x000fda0003701670 */
[----:B------:R-:W-:Y:S01]  /*284f0*/  LDGSTS.E.BYPASS.LTC128B.128 [R4+0xd400], desc[UR50][R2.64], !P0 ;  /* 0x0d40000002047fae */ /* 0x000fe2000c101d72 */
[----:B------:R-:W-:Y:S02]  /*28500*/  ISETP.LT.OR P0, PT, R8, 0x61, P1 ;  /* 0x000000610800780c */ /* 0x000fe40000f01670 */
[----:B------:R-:W-:-:S11]  /*28510*/  LOP3.LUT R11, R11, 0xffffff7f, RZ, 0xc0, !PT ;  /* 0xffffff7f0b0b7812 */ /* 0x000fd600078ec0ff */
[----:B------:R0:W-:Y:S01]  /*28520*/  LDGSTS.E.BYPASS.LTC128B.128 [R5+0xd400], desc[UR50][R2.64+0x40], !P0 ;  /* 0x0d40004002057fae */ /* 0x0001e2000c101d72 */
[----:B------:R-:W-:-:S13]  /*28530*/  ISETP.GE.AND P0, PT, R8, 0x81, PT ;  /* 0x000000810800780c */ /* 0x000fda0003f06270 */
[----:B------:R-:W-:Y:S01]  /*28540*/  @P0 LOP3.LUT R11, R11, 0x80, RZ, 0xfc, !PT ;  /* 0x000000800b0b0812 */ /* 0x000fe200078efcff */
[----:B0-----:R0:W1:Y:S04]  /*28550*/  SHFL.IDX PT, R3, R25, RZ, 0x1c1f ;  /* 0x001c1fff19037589 */ /* 0x00106800000e0000 */
[----:B------:R0:W2:Y:S04]  /*28560*/  SHFL.IDX PT, R2, R26, RZ, 0x1c1f ;  /* 0x001c1fff1a027589 */ /* 0x0000a800000e0000 */
[----:B------:R0:W-:Y:S02]  /*28570*/  STL [R1], R11 ;  /* 0x0000000b01007387 */ /* 0x0001e40000100800 */
.L_x_948:
[----:B------:R-:W4:Y:S01]  /*28580*/  LDL R12, [R1] ;  /* 0x00000000010c7983 */ /* 0x000f220000100800 */
[----:B0-----:R-:W0:Y:S02]  /*28590*/  S2R R11, SR_TID.X ;  /* 0x00000000000b7919 */ /* 0x001e240000002100 */
[----:B0-----:R-:W-:-:S05]  /*285a0*/  IMAD.SHL.U32 R11, R11, 0x10, RZ ;  /* 0x000000100b0b7824 */ /* 0x001fca00078e00ff */
[----:B------:R-:W-:-:S04]  /*285b0*/  LOP3.LUT R11, R11, 0x30, RZ, 0xc0, !PT ;  /* 0x000000300b0b7812 */ /* 0x000fc800078ec0ff */
[----:B--2---:R-:W-:-:S04]  /*285c0*/  IADD3 R2, P0, R11, R2, RZ ;  /* 0x000000020b027210 */ /* 0x004fc80007f1e0ff */
[----:B-1----:R-:W-:Y:S02]  /*285d0*/  IADD3.X R3, RZ, R3, RZ, P0, !PT ;  /* 0x00000003ff037210 */ /* 0x002fe400007fe4ff */
[----:B----4-:R-:W-:-:S04]  /*285e0*/  LOP3.LUT P6, RZ, R12, 0x2, RZ, 0xc0, !PT ;  /* 0x000000020cff7812 */ /* 0x010fc800078cc0ff */
        /* <DEDUP_REMOVED lines=9> */
.L_x_701:
        /* <DEDUP_REMOVED lines=11> */
.L_x_702:
[----:B------:R0:W-:Y:S01]  /*28730*/  SYNCS.ARRIVE.TRANS64.A1T0 RZ, [R0+URZ+0x29870], RZ ;  /* 0x029870ff00ff79a7 */ /* 0x0001e2000810003f */
[----:B------:R-:W-:Y:S05]  /*28740*/  @!P6 BRA `(.L_x_703) ;  /* 0x000000000004e947 */ /* 0x000fea0003800000 */
[----:B------:R-:W-:Y:S01]  /*28750*/  BPT.TRAP 0x1 ;  /* 0x000000040000795c */ /* 0x000fe20000300000 */
.L_x_703:
[----:B------:R-:W2:Y:S01]  /*28760*/  LDL R2, [R1+0x2c] ;  /* 0x00002c0001027983 */ /* 0x000ea20000100800 */
[----:B------:R-:W-:Y:S01]  /*28770*/  BSSY B0, `(.L_x_704) ;  /* 0x0000003000007945 */ /* 0x000fe20003800000 */
[----:B--2---:R-:W1:Y:S03]  /*28780*/  SYNCS.PHASECHK.TRANS64.TRYWAIT P0, [R0+URZ+0x29840], R2 ;  /* 0x02984002000075a7 */ /* 0x004e66000800017f */
[----:B-1----:R-:W-:Y:S05]  /*28790*/  @!P0 BRA `(.L_x_705) ;  /* 0x0000008400388947 */ /* 0x002fea0003800000 */
.L_x_949:
[----:B------:R-:W-:Y:S05]  /*287a0*/  BSYNC B0 ;  /* 0x0000000000007941 */ /* 0x000fea0003800000 */
.L_x_704:
[----:B------:R-:W2:Y:S01]  /*287b0*/  LDL.LU R8, [R1+0x28] ;  /* 0x0000280001087983 */ /* 0x000ea20000300800 */
[----:B------:R-:W-:Y:S01]  /*287c0*/  ULDC.64 UR4, c[0x0][0x300] ;  /* 0x0000c00000047ab9 */ /* 0x000fe20000000a00 */
[----:B------:R-:W-:Y:S02]  /*287d0*/  ULDC.64 UR6, c[0x0][0x310] ;  /* 0x0000c40000067ab9 */ /* 0x000fe40000000a00 */
[----:B------:R-:W4:Y:S04]  /*287e0*/  LDL R11, [R1+0x14] ;  /* 0x00001400010b7983 */ /* 0x000f280000100800 */
[----:B------:R0:W5:Y:S01]  /*287f0*/  LDL R20, [R1] ;  /* 0x0000000001147983 */ /* 0x0001620000100800 */
[----:B------:R-:W-:Y:S02]  /*28800*/  IMAD R4, R31, UR4, RZ ;  /* 0x000000041f047c24 */ /* 0x000fe4000f8e02ff */
[----:B-1----:R-:W-:-:S04]  /*28810*/  IMAD.WIDE.U32 R2, R9, UR4, RZ ;  /* 0x0000000409027c25 */ /* 0x002fc8000f8e00ff */
[----:B------:R-:W-:Y:S02]  /*28820*/  IMAD R4, R9, UR5, R4 ;  /* 0x0000000509047c24 */ /* 0x000fe4000f8e0204 */
[----:B------:R-:W-:Y:S02]  /*28830*/  IMAD R32, R32, UR6, RZ ;  /* 0x0000000620207c24 */ /* 0x000fe4000f8e02ff */
[----:B------:R-:W-:Y:S02]  /*28840*/  IMAD.IADD R3, R3, 0x1, R4 ;  /* 0x0000000103037824 */ /* 0x000fe400078e0204 */
[C---:B------:R-:W-:Y:S02]  /*28850*/  IMAD R32, R6.reuse, UR7, R32 ;  /* 0x0000000706207c24 */ /* 0x040fe4000f8e0220 */
[----:B------:R-:W-:-:S04]  /*28860*/  IMAD.WIDE.U32 R2, R6, UR6, R2 ;  /* 0x0000000606027c25 */ /* 0x000fc8000f8e0002 */
[----:B------:R-:W-:Y:S01]  /*28870*/  IMAD R6, R27, UR4, RZ ;  /* 0x000000041b067c24 */ /* 0x000fe2000f8e02ff */
[----:B------:R-:W-:Y:S01]  /*28880*/  MOV R4, R2 ;  /* 0x0000000200047202 */ /* 0x000fe20000000f00 */
[----:B------:R-:W-:Y:S02]  /*28890*/  IMAD.IADD R5, R3, 0x1, R32 ;  /* 0x0000000103057824 */ /* 0x000fe400078e0220 */
[C---:B------:R-:W-:Y:S02]  /*288a0*/  IMAD R6, R10.reuse, UR5, R6 ;  /* 0x000000050a067c24 */ /* 0x040fe4000f8e0206 */
[----:B------:R-:W-:Y:S01]  /*288b0*/  IMAD.WIDE.U32 R2, R10, UR4, RZ ;  /* 0x000000040a027c25 */ /* 0x000fe2000f8e00ff */
[----:B------:R-:W-:-:S03]  /*288c0*/  ULDC.64 UR4, c[0x0][0x308] ;  /* 0x0000c20000047ab9 */ /* 0x000fc60000000a00 */
[----:B------:R-:W-:Y:S02]  /*288d0*/  IMAD.IADD R3, R3, 0x1, R6 ;  /* 0x0000000103037824 */ /* 0x000fe400078e0206 */
[----:B------:R-:W-:-:S04]  /*288e0*/  IMAD.WIDE.U32 R2, R7, UR6, R2 ;  /* 0x0000000607027c25 */ /* 0x000fc8000f8e0002 */
[----:B--2---:R-:W-:-:S04]  /*288f0*/  IMAD R8, R8, UR6, RZ ;  /* 0x0000000608087c24 */ /* 0x004fc8000f8e02ff */
        /* <DEDUP_REMOVED lines=12> */
[----:B0-----:R-:W-:Y:S07]  /*289c0*/  BRA.DIV UR4, `(.L_x_706) ;  /* 0x0000008204c47947 */ /* 0x001fee000b800000 */
[----:B------:R-:W0:Y:S01]  /*289d0*/  S2R R3, SR_TID.X ;  /* 0x0000000000037919 */ /* 0x000e220000002100 */
[----:B-----5:R-:W-:Y:S01]  /*289e0*/  LOP3.LUT P6, RZ, R20, 0x8, RZ, 0xc0, !PT ;  /* 0x0000000814ff7812 */ /* 0x020fe200078cc0ff */
[--C-:B------:R-:W-:Y:S01]  /*289f0*/  @P5 IMAD.IADD R9, R22, 0x1, R4.reuse ;  /* 0x0000000116095824 */ /* 0x100fe200078e0204 */
[----:B------:R-:W-:Y:S01]  /*28a00*/  LOP3.LUT P1, RZ, R20, 0x4, RZ, 0xc0, !PT ;  /* 0x0000000414ff7812 */ /* 0x000fe2000782c0ff */
[----:B------:R-:W-:Y:S01]  /*28a10*/  SHFL.IDX PT, R2, R6, RZ, 0x1c1f ;  /* 0x001c1fff06027589 */ /* 0x000fe200000e0000 */
[----:B---3--:R-:W-:-:S03]  /*28a20*/  @P4 IMAD.IADD R21, R22, 0x1, R4 ;  /* 0x0000000116154824 */ /* 0x008fc600078e0204 */
[----:B------:R-:W-:Y:S01]  /*28a30*/  SHFL.IDX PT, R7, R7, RZ, 0x1c1f ;  /* 0x001c1fff07077589 */ /* 0x000fe200000e0000 */
[----:B0-----:R-:W-:-:S03]  /*28a40*/  IMAD.SHL.U32 R10, R3, 0x10, RZ ;  /* 0x00000010030a7824 */ /* 0x001fc600078e00ff */
[----:B------:R-:W0:Y:S02]  /*28a50*/  SHFL.IDX PT, R3, R5, RZ, 0x1c1f ;  /* 0x001c1fff05037589 */ /* 0x000e2400000e0000 */
[----:B------:R-:W-:-:S04]  /*28a60*/  LOP3.LUT R10, R10, 0x30, RZ, 0xc0, !PT ;  /* 0x000000300a0a7812 */ /* 0x000fc800078ec0ff */
[----:B0-----:R-:W-:-:S04]  /*28a70*/  @P5 IADD3 R3, P0, R10, R3, RZ ;  /* 0x000000030a035210 */ /* 0x001fc80007f1e0ff */
[----:B------:R-:W-:Y:S02]  /*28a80*/  @P5 IADD3.X R2, RZ, R2, RZ, P0, !PT ;  /* 0x00000002ff025210 */ /* 0x000fe400007fe4ff */
[----:B------:R-:W-:Y:S02]  /*28a90*/  LOP3.LUT P0, RZ, R20, 0x10, RZ, 0xc0, !PT ;  /* 0x0000001014ff7812 */ /* 0x000fe4000780c0ff */
[----:B------:R-:W-:-:S04]  /*28aa0*/  @P5 LOP3.LUT R3, R3, R2, RZ, 0x3c, !PT ;  /* 0x0000000203035212 */ /* 0x000fc800078e3cff */
[----:B------:R-:W-:-:S04]  /*28ab0*/  @P5 LOP3.LUT R2, R3, R2, RZ, 0x3c, !PT ;  /* 0x0000000203025212 */ /* 0x000fc800078e3cff */
[----:B------:R-:W-:-:S05]  /*28ac0*/  @P5 LOP3.LUT R3, R3, R2, RZ, 0x3c, !PT ;  /* 0x0000000203035212 */ /* 0x000fca00078e3cff */
[----:B------:R-:W-:Y:S04]  /*28ad0*/  @P5 LDGSTS.E.BYPASS.LTC128B.128 [R9+0x1a400], desc[UR50][R2.64], !P0 ;  /* 0x1a40000002095fae */ /* 0x000fe8000c101d72 */
[----:B------:R-:W-:Y:S04]  /*28ae0*/  @P5 LDGSTS.E.BYPASS.LTC128B.128 [R9+0x1cc00], desc[UR50][R2.64+0x40], !P6 ;  /* 0x1cc0004002095fae */ /* 0x000fe8000f101d72 */
[----:B------:R0:W-:Y:S01]  /*28af0*/  @P5 LDGSTS.E.BYPASS.LTC128B.128 [R9+0x1f400], desc[UR50][R2.64+0x80], !P1 ;  /* 0x1f40008002095fae */ /* 0x0001e2000c901d72 */
[----:B------:R-:W-:-:S03]  /*28b00*/  LOP3.LUT P5, RZ, R20, 0x10, RZ, 0xc0, !PT ;  /* 0x0000001014ff7812 */ /* 0x000fc600078ac0ff */
[----:B0-----:R-:W0:Y:S01]  /*28b10*/  SHFL.IDX PT, R3, R5, 0x1, 0x1c1f ;  /* 0x003c1f0005037f89 */ /* 0x001e2200000e0000 */
[----:B------:R-:W-:-:S03]  /*28b20*/  @P3 IMAD.IADD R9, R22, 0x1, R4 ;  /* 0x0000000116093824 */ /* 0x000fc600078e0204 */
[----:B------:R-:W1:Y:S01]  /*28b30*/  SHFL.IDX PT, R2, R6, 0x1, 0x1c1f ;  /* 0x003c1f0006027f89 */ /* 0x000e6200000e0000 */
[----:B0-----:R-:W-:-:S05]  /*28b40*/  @P4 IADD3 R3, P0, R10, R3, RZ ;  /* 0x000000030a034210 */ /* 0x001fca0007f1e0ff */
[----:B-1----:R-:W-:-:S05]  /*28b50*/  @P4 IMAD.X R2, RZ, RZ, R2, P0 ;  /* 0x000000ffff024224 */ /* 0x002fca00000e0602 */
[----:B------:R-:W-:-:S04]  /*28b60*/  @P4 LOP3.LUT R3, R3, R2, RZ, 0x3c, !PT ;  /* 0x0000000203034212 */ /* 0x000fc800078e3cff */
[----:B------:R-:W-:-:S04]  /*28b70*/  @P4 LOP3.LUT R2, R3, R2, RZ, 0x3c, !PT ;  /* 0x0000000203024212 */ /* 0x000fc800078e3cff */
[----:B------:R-:W-:-:S05]  /*28b80*/  @P4 LOP3.LUT R3, R3, R2, RZ, 0x3c, !PT ;  /* 0x0000000203034212 */ /* 0x000fca00078e3cff */
[----:B------:R-:W-:Y:S04]  /*28b90*/  @P4 LDGSTS.E.BYPASS.LTC128B.128 [R21+0x1ac00], desc[UR50][R2.64], !P5 ;  /* 0x1ac0000002154fae */ /* 0x000fe8000e901d72 */
[----:B------:R-:W-:Y:S04]  /*28ba0*/  @P4 LDGSTS.E.BYPASS.LTC128B.128 [R21+0x1d400], desc[UR50][R2.64+0x40], !P6 ;  /* 0x1d40004002154fae */ /* 0x000fe8000f101d72 */
[----:B------:R0:W-:Y:S04]  /*28bb0*/  @P4 LDGSTS.E.BYPASS.LTC128B.128 [R21+0x1fc00], desc[UR50][R2.64+0x80], !P1 ;  /* 0x1fc0008002154fae */ /* 0x0001e8000c901d72 */
[----:B0-----:R-:W0:Y:S01]  /*28bc0*/  SHFL.IDX PT, R3, R5, 0x2, 0x1c1f ;  /* 0x005c1f0005037f89 */ /* 0x001e2200000e0000 */
[----:B------:R-:W-:-:S03]  /*28bd0*/  @P2 IMAD.IADD R21, R22, 0x1, R4 ;  /* 0x0000000116152824 */ /* 0x000fc600078e0204 */
[----:B------:R-:W1:Y:S04]  /*28be0*/  SHFL.IDX PT, R2, R6, 0x2, 0x1c1f ;  /* 0x005c1f0006027f89 */ /* 0x000e6800000e0000 */
[----:B------:R-:W-:Y:S01]  /*28bf0*/  SHFL.IDX PT, R6, R6, 0x3, 0x1c1f ;  /* 0x007c1f0006067f89 */ /* 0x000fe200000e0000 */
[----:B0-----:R-:W-:-:S04]  /*28c00*/  @P3 IADD3 R3, P0, R10, R3, RZ ;  /* 0x000000030a033210 */ /* 0x001fc80007f1e0ff */
[----:B-1----:R-:W-:-:S04]  /*28c10*/  @P3 IADD3.X R2, RZ, R2, RZ, P0, !PT ;  /* 0x00000002ff023210 */ /* 0x002fc800007fe4ff */
[----:B------:R-:W-:-:S04]  /*28c20*/  @P3 LOP3.LUT R3, R3, R2, RZ, 0x3c, !PT ;  /* 0x0000000203033212 */ /* 0x000fc800078e3cff */
[----:B------:R-:W-:-:S04]  /*28c30*/  @P3 LOP3.LUT R2, R3, R2, RZ, 0x3c, !PT ;  /* 0x0000000203023212 */ /* 0x000fc800078e3cff */
[----:B------:R-:W-:-:S05]  /*28c40*/  @P3 LOP3.LUT R3, R3, R2, RZ, 0x3c, !PT ;  /* 0x0000000203033212 */ /* 0x000fca00078e3cff */
[----:B------:R-:W-:Y:S04]  /*28c50*/  @P3 LDGSTS.E.BYPASS.LTC128B.128 [R9+0x1b400], desc[UR50][R2.64], !P5 ;  /* 0x1b40000002093fae */ /* 0x000fe8000e901d72 */
[----:B------:R-:W-:Y:S04]  /*28c60*/  @P3 LDGSTS.E.BYPASS.LTC128B.128 [R9+0x1dc00], desc[UR50][R2.64+0x40], !P6 ;  /* 0x1dc0004002093fae */ /* 0x000fe8000f101d72 */
[----:B------:R0:W-:Y:S04]  /*28c70*/  @P3 LDGSTS.E.BYPASS.LTC128B.128 [R9+0x20400], desc[UR50][R2.64+0x80], !P1 ;  /* 0x2040008002093fae */ /* 0x0001e8000c901d72 */
[----:B0-----:R-:W0:Y:S02]  /*28c80*/  SHFL.IDX PT, R2, R5, 0x3, 0x1c1f ;  /* 0x007c1f0005027f89 */ /* 0x001e2400000e0000 */
[----:B0-----:R-:W-:-:S05]  /*28c90*/  @P2 IADD3 R2, P0, R10, R2, RZ ;  /* 0x000000020a022210 */ /* 0x001fca0007f1e0ff */
[----:B------:R-:W-:-:S05]  /*28ca0*/  @P2 IMAD.X R3, RZ, RZ, R6, P0 ;  /* 0x000000ffff032224 */ /* 0x000fca00000e0606 */
[----:B------:R-:W-:Y:S04]  /*28cb0*/  @P2 LDGSTS.E.BYPASS.LTC128B.128 [R21+0x1bc00], desc[UR50][R2.64], !P5 ;  /* 0x1bc0000002152fae */ /* 0x000fe8000e901d72 */
[----:B------:R-:W-:Y:S04]  /*28cc0*/  @P2 LDGSTS.E.BYPASS.LTC128B.128 [R21+0x1e400], desc[UR50][R2.64+0x40], !P6 ;  /* 0x1e40004002152fae */ /* 0x000fe8000f101d72 */
[----:B------:R0:W-:Y:S04]  /*28cd0*/  @P2 LDGSTS.E.BYPASS.LTC128B.128 [R21+0x20c00], desc[UR50][R2.64+0x80], !P1 ;  /* 0x20c0008002152fae */ /* 0x0001e8000c901d72 */
[----:B0-----:R0:W1:Y:S02]  /*28ce0*/  SHFL.IDX PT, R2, R8, RZ, 0x1c1f ;  /* 0x001c1fff08027589 */ /* 0x00106400000e0000 */
.L_x_961:
[----:B------:R-:W-:Y:S01]  /*28cf0*/  LOP3.LUT P0, RZ, R20, 0x80, RZ, 0xc0, !PT ;  /* 0x0000008014ff7812 */ /* 0x000fe2000780c0ff */
[----:B------:R-:W-:-:S12]  /*28d00*/  BSSY B0, `(.L_x_707) ;  /* 0x0000011000007945 */ /* 0x000fd80003800000 */
[----:B------:R-:W-:Y:S05]  /*28d10*/  @!P0 BRA `(.L_x_708) ;  /* 0x00000000003c8947 */ /* 0x000fea0003800000 */
[----:B------:R-:W2:Y:S01]  /*28d20*/  S2R R3, SR_TID.X ;  /* 0x0000000000037919 */ /* 0x000ea20000002100 */
[----:B------:R-:W-:Y:S01]  /*28d30*/  LOP3.LUT P3, RZ, R20, 0x10, RZ, 0xc0, !PT ;  /* 0x0000001014ff7812 */ /* 0x000fe2000786c0ff */
[----:B------:R-:W-:Y:S01]  /*28d40*/  IMAD.IADD R4, R22, 0x1, R4 ;  /* 0x0000000116047824 */ /* 0x000fe200078e0204 */
[C---:B------:R-:W-:Y:S02]  /*28d50*/  LOP3.LUT P2, RZ, R20.reuse, 0x8, RZ, 0xc0, !PT ;  /* 0x0000000814ff7812 */ /* 0x040fe4000784c0ff */
[----:B------:R-:W-:Y:S02]  /*28d60*/  LOP3.LUT P1, RZ, R20, 0x4, RZ, 0xc0, !PT ;  /* 0x0000000414ff7812 */ /* 0x000fe4000782c0ff */
[----:B--2---:R-:W-:-:S04]  /*28d70*/  SHF.L.U32 R3, R3, 0x4, RZ ;  /* 0x0000000403037819 */ /* 0x004fc800000006ff */
[----:B------:R-:W-:-:S04]  /*28d80*/  LOP3.LUT R3, R3, 0x30, RZ, 0xc0, !PT ;  /* 0x0000003003037812 */ /* 0x000fc800078ec0ff */
[----:B-1----:R-:W-:-:S05]  /*28d90*/  IADD3 R2, P0, R3, R2, RZ ;  /* 0x0000000203027210 */ /* 0x002fca0007f1e0ff */
[----:B------:R-:W-:-:S05]  /*28da0*/  IMAD.X R3, RZ, RZ, R7, P0 ;  /* 0x000000ffff037224 */ /* 0x000fca00000e0607 */
[----:B------:R-:W-:Y:S01]  /*28db0*/  @!PT LDS RZ, [RZ] ;  /* 0x00000000fffff984 */ /* 0x000fe20000000800 */
[----:B------:R-:W-:Y:S01]  /*28dc0*/  @!PT LDS RZ, [RZ] ;  /* 0x00000000fffff984 */ /* 0x000fe20000000800 */
[----:B------:R-:W-:Y:S01]  /*28dd0*/  @!PT LDS RZ, [RZ] ;  /* 0x00000000fffff984 */ /* 0x000fe20000000800 */
[----:B------:R2:W-:Y:S04]  /*28de0*/  LDGSTS.E.BYPASS.LTC128B.128 [R4+0x1c400], desc[UR50][R2.64], !P3 ;  /* 0x1c40000002047fae */ /* 0x0005e8000d901d72 */
[----:B------:R2:W-:Y:S04]  /*28df0*/  LDGSTS.E.BYPASS.LTC128B.128 [R4+0x1ec00], desc[UR50][R2.64+0x40], !P2 ;  /* 0x1ec0004002047fae */ /* 0x0005e8000d101d72 */
[----:B------:R2:W-:Y:S02]  /*28e00*/  LDGSTS.E.BYPASS.LTC128B.128 [R4+0x21400], desc[UR50][R2.64+0x80], !P1 ;  /* 0x2140008002047fae */ /* 0x0005e4000c901d72 */
.L_x_708:
[----:B------:R-:W-:Y:S05]  /*28e10*/  BSYNC B0 ;  /* 0x0000000000007941 */ /* 0x000fea0003800000 */
.L_x_707:
[----:B------:R-:W-:Y:S01]  /*28e20*/  NOP ;  /* 0x0000000000007918 */ /* 0x000fe20000000000 */
[----:B------:R-:W-:-:S13]  /*28e30*/  PLOP3.LUT P0, PT, PT, PT, PT, 0x80, 0x0 ;  /* 0x000000000000781c */ /* 0x000fda0003f0f070 */
.L_x_709:
[----:B------:R-:W-:Y:S02]  /*28e40*/  PLOP3.LUT P1, PT, P1, P0, PT, 0xa2, 0x0 ;  /* 0x000000000000781c */ /* 0x000fe40000f21472 */
[----:B------:R-:W-:-:S08]  /*28e50*/  @P0 R2UR P1, UR4, R0 ;  /* 0x00000000000402ca */ /* 0x000fd00000020000 */
[----:B------:R-:W-:-:S05]  /*28e60*/  @P0 PLOP3.LUT P0, PT, P1, PT, PT, 0x80, 0x0 ;  /* 0x000000000000081c */ /* 0x000fca0000f0f070 */
[----:B------:R-:W-:Y:S01]  /*28e70*/  @!P1 SYNCS.ARRIVE.TRANS64.RED.A0T1 RZ, [UR4+0x29830], RZ ;  /* 0x029830ffffff99a7 */ /* 0x000fe20008200404 */
[----:B------:R-:W-:Y:S07]  /*28e80*/  @!P1 ARRIVES.LDGSTSBAR.64.TRANSCNT [UR4+0x29830] ;  /* 0x02983000ff0099b0 */ /* 0x000fee0008000a84 */
[----:B------:R-:W-:Y:S05]  /*28e90*/  @P0 BRA.U.ANY `(.L_x_709) ;  /* 0xfffffffd00e80947 */ /* 0x000fea000393ffff */
[----:B------:R-:W-:Y:S01]  /*28ea0*/  NOP ;  /* 0x0000000000007918 */ /* 0x000fe20000000000 */
[----:B-12---:R-:W-:-:S05]  /*28eb0*/  IMAD.U32 R2, RZ, RZ, UR39 ;  /* 0x00000027ff027e24 */ /* 0x006fca000f8e00ff */
[----:B------:R-:W-:-:S13]  /*28ec0*/  ISETP.NE.AND P2, PT, R2, 0x3, PT ;  /* 0x000000030200780c */ /* 0x000fda0003f45270 */
[----:B------:R-:W-:Y:S05]  /*28ed0*/  @!P2 BRA `(.L_x_710) ;  /* 0x000000000004a947 */ /* 0x000fea0003800000 */
[----:B------:R-:W-:Y:S01]  /*28ee0*/  BPT.TRAP 0x1 ;  /* 0x000000040000795c */ /* 0x000fe20000300000 */
.L_x_710:
[----:B------:R1:W5:Y:S01]  /*28ef0*/  LDL.LU R2, [R1+0x30] ;  /* 0x0000300001027983 */ /* 0x0003620000300800 */
[----:B------:R1:W-:Y:S02]  /*28f00*/  SYNCS.ARRIVE.TRANS64.A1T0 RZ, [R0+URZ+0x29830], RZ ;  /* 0x029830ff00ff79a7 */ /* 0x0003e4000810003f */
[----:B------:R-:W-:Y:S05]  /*28f10*/  WARPSYNC.ALL ;  /* 0x0000000000007948 */ /* 0x000fea0003800000 */
[----:B------:R-:W-:Y:S01]  /*28f20*/  ULDC.64 UR4, c[0x0][0xa00] ;  /* 0x0002800000047ab9 */ /* 0x000fe20000000a00 */
[----:B------:R-:W-:Y:S01]  /*28f30*/  SHF.R.S32.HI R27, RZ, 0x1f, R30 ;  /* 0x0000001fff1b7819 */ /* 0x000fe2000001141e */
[----:B------:R-:W-:Y:S01]  /*28f40*/  BSSY B6, `(.L_x_711) ;  /* 0x000001e000067945 */ /* 0x000fe20003800000 */
[----:B------:R-:W-:Y:S01]  /*28f50*/  BAR.SYNC.DEFER_BLOCKING 0x8, 0x180 ;  /* 0x0206000000007b1d */ /* 0x000fe20000010000 */
[----:B------:R-:W-:Y:S02]  /*28f60*/  ISETP.NE.U32.AND P0, PT, RZ, UR4, PT ;  /* 0x00000004ff007c0c */ /* 0x000fe4000bf05070 */
[----:B-1----:R-:W-:-:S02]  /*28f70*/  IADD3 R0, R22, 0x14400, RZ ;  /* 0x0001440016007810 */ /* 0x002fc40007ffe0ff */
[----:B------:R-:W-:Y:S01]  /*28f80*/  ISETP.NE.AND.EX P0, PT, RZ, UR5, PT, P0 ;  /* 0x00000005ff007c0c */ /* 0x000fe2000bf05300 */
[----:B------:R-:W-:Y:S02]  /*28f90*/  ULDC.64 UR4, c[0x0][0x298] ;  /* 0x0000a60000047ab9 */ /* 0x000fe40000000a00 */
[----:B------:R-:W-:Y:S01]  /*28fa0*/  IMAD R27, R27, UR4, RZ ;  /* 0x000000041b1b7c24 */ /* 0x000fe2000f8e02ff */
[----:B------:R-:W-:Y:S01]  /*28fb0*/  SEL R26, R24, RZ, !P0 ;  /* 0x000000ff181a7207 */ /* 0x000fe20004000000 */
[----:B------:R-:W-:-:S04]  /*28fc0*/  IMAD.WIDE.U32 R24, R30, UR4, RZ ;  /* 0x000000041e187c25 */ /* 0x000fc8000f8e00ff */
[----:B------:R-:W-:-:S04]  /*28fd0*/  IMAD R27, R30, UR5, R27 ;  /* 0x000000051e1b7c24 */ /* 0x000fc8000f8e021b */
[----:B------:R-:W-:Y:S01]  /*28fe0*/  IMAD.IADD R27, R25, 0x1, R27 ;  /* 0x00000001191b7824 */ /* 0x000fe200078e021b */
[----:B-----5:R-:W-:Y:S02]  /*28ff0*/  SEL R31, R2, RZ, !P0 ;  /* 0x000000ff021f7207 */ /* 0x020fe40004000000 */
        /* <DEDUP_REMOVED lines=10> */
[----:B0-----:R-:W-:Y:S01]  /*290a0*/  MOV R8, 0x70 ;  /* 0x0000007000087802 */ /* 0x001fe20000000f00 */
[----:B------:R-:W-:Y:S02]  /*290b0*/  IMAD.U32 R7, RZ, RZ, UR7 ;  /* 0x00000007ff077e24 */ /* 0x000fe4000f8e00ff */
[----:B------:R-:W-:-:S02]  /*290c0*/  IMAD.U32 R10, RZ, RZ, UR8 ;  /* 0x00000008ff0a7e24 */ /* 0x000fc4000f8e00ff */
[----:B------:R-:W-:Y:S02]  /*290d0*/  IMAD.U32 R11, RZ, RZ, UR9 ;  /* 0x00000009ff0b7e24 */ /* 0x000fe4000f8e00ff */
[----:B------:R-:W-:Y:S02]  /*290e0*/  IMAD.MOV.U32 R12, RZ, RZ, 0x1 ;  /* 0x00000001ff0c7424 */ /* 0x000fe400078e00ff */
[----:B------:R-:W-:-:S07]  /*290f0*/  IMAD.MOV.U32 R13, RZ, RZ, RZ ;  /* 0x000000ffff0d7224 */ /* 0x000fce00078e00ff */
[----:B------:R-:W-:-:S07]  /*29100*/  LEPC R20, `(.L_x_712) ;  /* 0x000000001014794e */ /* 0x000fce0000000000 */
[----:B-1----:R-:W-:Y:S05]  /*29110*/  CALL.ABS.NOINC R2 ;  /* 0x0000000002007343 */ /* 0x002fea0003c00000 */
.L_x_712:
[----:B------:R-:W-:Y:S05]  /*29120*/  BSYNC B6 ;  /* 0x0000000000067941 */ /* 0x000fea0003800000 */
.L_x_711:
[----:B------:R-:W-:Y:S01]  /*29130*/  IMAD.SHL.U32 R5, R17, 0x80, RZ ;  /* 0x0000008011057824 */ /* 0x000fe200078e00ff */
[----:B------:R1:W5:Y:S01]  /*29140*/  LDL R9, [R1+0x24] ;  /* 0x0000240001097983 */ /* 0x0003620000100800 */
[----:B0-----:R-:W0:Y:S01]  /*29150*/  LDC R8, c[0x0][0x448] ;  /* 0x00011200ff087b82 */ /* 0x001e220000000800 */
[----:B------:R-:W-:Y:S01]  /*29160*/  MOV R3, R27 ;  /* 0x0000001b00037202 */ /* 0x000fe20000000f00 */
[----:B------:R-:W-:Y:S01]  /*29170*/  IMAD.MOV.U32 R2, RZ, RZ, R24 ;  /* 0x000000ffff027224 */ /* 0x000fe200078e0018 */
[----:B------:R1:W5:Y:S01]  /*29180*/  LDL R17, [R1+0x34] ;  /* 0x0000340001117983 */ /* 0x0003620000100800 */
[----:B------:R-:W-:Y:S02]  /*29190*/  ULDC.64 UR4, c[0x0][0x2d8] ;  /* 0x0000b60000047ab9 */ /* 0x000fe40000000a00 */
[C---:B------:R-:W-:Y:S01]  /*291a0*/  IMAD.WIDE.U32 R2, R18.reuse, UR4, R2 ;  /* 0x0000000412027c25 */ /* 0x040fe2000f8e0002 */
[----:B------:R-:W2:Y:S03]  /*291b0*/  S2R R20, SR_TID.X ;  /* 0x0000000000147919 */ /* 0x000ea60000002100 */
[----:B------:R-:W-:Y:S01]  /*291c0*/  IMAD R3, R18, UR5, R3 ;  /* 0x0000000512037c24 */ /* 0x000fe2000f8e0203 */
[----:B------:R-:W-:-:S02]  /*291d0*/  ULDC.64 UR4, c[0x0][0x2e0] ;  /* 0x0000b80000047ab9 */ /* 0x000fc40000000a00 */
[----:B------:R-:W-:Y:S02]  /*291e0*/  IMAD R0, R31, UR4, RZ ;  /* 0x000000041f007c24 */ /* 0x000fe4000f8e02ff */
[----:B------:R-:W-:-:S04]  /*291f0*/  IMAD.WIDE.U32 R2, R26, UR4, R2 ;  /* 0x000000041a027c25 */ /* 0x000fc8000f8e0002 */
[----:B------:R-:W-:Y:S01]  /*29200*/  IMAD R0, R26, UR5, R0 ;  /* 0x000000051a007c24 */ /* 0x000fe2000f8e0200 */
[----:B------:R-:W3:Y:S01]  /*29210*/  S2R R30, SR_TID.X ;  /* 0x00000000001e7919 */ /* 0x000ee20000002100 */
[----:B------:R-:W-:Y:S02]  /*29220*/  ULDC.64 UR4, c[0x0][0x2d0] ;  /* 0x0000b40000047ab9 */ /* 0x000fe40000000a00 */
[----:B------:R-:W-:Y:S01]  /*29230*/  IMAD.IADD R3, R3, 0x1, R0 ;  /* 0x0000000103037824 */ /* 0x000fe200078e0200 */
[----:B0-----:R-:W-:-:S13]  /*29240*/  ISETP.NE.AND P0, PT, R8, 0x1, PT ;  /* 0x000000010800780c */ /* 0x001fda0003f05270 */
[----:B------:R-:W0:Y:S01]  /*29250*/  @P0 LDC R4, c[0x0][0x44c] ;  /* 0x00011300ff040b82 */ /* 0x000e220000000800 */
[C---:B--2---:R-:W-:Y:S01]  /*29260*/  LOP3.LUT R21, R20.reuse, 0x7f, RZ, 0xc0, !PT ;  /* 0x0000007f14157812 */ /* 0x044fe200078ec0ff */
[----:B------:R-:W-:-:S03]  /*29270*/  IMAD.SHL.U32 R20, R20, 0x20, RZ ;  /* 0x0000002014147824 */ /* 0x000fc600078e00ff */
[----:B------:R-:W-:-:S03]  /*29280*/  SHF.R.U32.HI R21, RZ, 0x2, R21 ;  /* 0x00000002ff157819 */ /* 0x000fc60000011615 */
[----:B------:R-:W2:Y:S01]  /*29290*/  @P0 LDC R0, c[0x0][0x450] ;  /* 0x00011400ff000b82 */ /* 0x000ea20000000800 */
[----:B------:R-:W-:-:S04]  /*292a0*/  LOP3.LUT R20, R21, 0x60, R20, 0xf8, !PT ;  /* 0x0000006015147812 */ /* 0x000fc800078ef814 */
[----:B------:R-:W-:-:S05]  /*292b0*/  LOP3.LUT R6, R20, R5, RZ, 0xfc, !PT ;  /* 0x0000000514067212 */ /* 0x000fca00078efcff */
[----:B0-----:R-:W-:Y:S01]  /*292c0*/  @P0 IMAD.HI.U32 R7, R6, R4, RZ ;  /* 0x0000000406070227 */ /* 0x001fe200078e00ff */
[----:B------:R-:W-:-:S04]  /*292d0*/  MOV R4, R6 ;  /* 0x0000000600047202 */ /* 0x000fc80000000f00 */
[----:B--2---:R-:W-:-:S05]  /*292e0*/  @P0 SHF.R.U32.HI R4, RZ, R0, R7 ;  /* 0x00000000ff040219 */ /* 0x004fca0000011607 */
[----:B------:R-:W-:-:S04]  /*292f0*/  IMAD.MOV R0, RZ, RZ, -R4 ;  /* 0x000000ffff007224 */ /* 0x000fc800078e0a04 */
[----:B------:R-:W-:Y:S01]  /*29300*/  IMAD R0, R8, R0, R6 ;  /* 0x0000000008007224 */ /* 0x000fe200078e0206 */
[----:B------:R-:W-:Y:S01]  /*29310*/  SHF.R.S32.HI R6, RZ, 0x1f, R4 ;  /* 0x0000001fff067819 */ /* 0x000fe20000011404 */
[----:B------:R-:W-:-:S04]  /*29320*/  IMAD.WIDE.U32 R2, R4, UR4, R2 ;  /* 0x0000000404027c25 */ /* 0x000fc8000f8e0002 */
[----:B------:R-:W-:-:S04]  /*29330*/  IMAD R6, R6, UR4, RZ ;  /* 0x0000000406067c24 */ /* 0x000fc8000f8e02ff */
[----:B------:R-:W-:Y:S01]  /*29340*/  IMAD R6, R4, UR5, R6 ;  /* 0x0000000504067c24 */ /* 0x000fe2000f8e0206 */
[----:B------:R-:W-:Y:S01]  /*29350*/  SHF.R.S32.HI R4, RZ, 0x1f, R0 ;  /* 0x0000001fff047819 */ /* 0x000fe20000011400 */
[----:B------:R-:W-:Y:S02]  /*29360*/  ULDC.64 UR4, c[0x0][0x2c8] ;  /* 0x0000b20000047ab9 */ /* 0x000fe40000000a00 */
[----:B------:R-:W-:Y:S01]  /*29370*/  IMAD.IADD R3, R3, 0x1, R6 ;  /* 0x0000000103037824 */ /* 0x000fe200078e0206 */
[----:B---3--:R-:W-:Y:S01]  /*29380*/  SHF.L.U32 R21, R30, 0x4, RZ ;  /* 0x000000041e157819 */ /* 0x008fe200000006ff */
[----:B------:R-:W-:Y:S02]  /*29390*/  IMAD R4, R4, UR4, RZ ;  /* 0x0000000404047c24 */ /* 0x000fe4000f8e02ff */
[----:B------:R-:W-:Y:S01]  /*293a0*/  IMAD.WIDE.U32 R2, R0, UR4, R2 ;  /* 0x0000000400027c25 */ /* 0x000fe2000f8e0002 */
[----:B------:R-:W-:-:S03]  /*293b0*/  LOP3.LUT R21, R21, 0x30, RZ, 0xc0, !PT ;  /* 0x0000003015157812 */ /* 0x000fc600078ec0ff */
[----:B------:R-:W-:Y:S01]  /*293c0*/  IMAD R4, R0, UR5, R4 ;  /* 0x0000000500047c24 */ /* 0x000fe2000f8e0204 */
[----:B------:R-:W-:Y:S01]  /*293d0*/  ULDC.64 UR4, c[0x0][0x280] ;  /* 0x0000a00000047ab9 */ /* 0x000fe20000000a00 */
[----:B------:R-:W-:Y:S01]  /*293e0*/  IMAD.SHL.U32 R20, R30, 0x10, RZ ;  /* 0x000000101e147824 */ /* 0x000fe200078e00ff */
[----:B------:R-:W-:Y:S01]  /*293f0*/  IADD3 R0, P0, R2, UR4, RZ ;  /* 0x0000000402007c10 */ /* 0x000fe2000ff1e0ff */
[----:B------:R-:W-:Y:S01]  /*29400*/  ULDC UR4, c[0x0][0x2b8] ;  /* 0x0000ae0000047ab9 */ /* 0x000fe20000000800 */
[C---:B------:R-:W-:Y:S02]  /*29410*/  LOP3.LUT R32, R21.reuse, 0x40, RZ, 0xfc, !PT ;  /* 0x0000004015207812 */ /* 0x040fe400078efcff */
[----:B------:R-:W-:Y:S02]  /*29420*/  LOP3.LUT R20, R20, 0x30, RZ, 0xc0, !PT ;  /* 0x0000003014147812 */ /* 0x000fe400078ec0ff */
[----:B------:R-:W-:Y:S02]  /*29430*/  LOP3.LUT R21, R21, 0x80, RZ, 0xfc, !PT ;  /* 0x0000008015157812 */ /* 0x000fe400078efcff */
[----:B------:R-:W-:Y:S01]  /*29440*/  IADD3.X R4, R3, UR5, R4, P0, !PT ;  /* 0x0000000503047c10 */ /* 0x000fe200087fe404 */
[----:B------:R-:W-:Y:S01]  /*29450*/  UMOV UR5, 0xffffffff ;  /* 0xffffffff00057882 */ /* 0x000fe20000000000 */
[----:B------:R-:W-:-:S02]  /*29460*/  LOP3.LUT R30, R30, 0x7f, RZ, 0xc0, !PT ;  /* 0x0000007f1e1e7812 */ /* 0x000fc400078ec0ff */
[----:B------:R-:W-:Y:S02]  /*29470*/  ISETP.GE.AND P3, PT, R20, UR4, PT ;  /* 0x0000000414007c0c */ /* 0x000fe4000bf66270 */
[----:B------:R-:W-:Y:S02]  /*29480*/  ISETP.GE.AND P2, PT, R32, UR4, PT ;  /* 0x0000000420007c0c */ /* 0x000fe4000bf46270 */
[----:B------:R-:W-:Y:S02]  /*29490*/  ISETP.GE.AND P1, PT, R21, UR4, PT ;  /* 0x0000000415007c0c */ /* 0x000fe4000bf26270 */
[----:B------:R-:W-:Y:S01]  /*294a0*/  SHF.R.U32.HI R10, RZ, 0x2, R30 ;  /* 0x00000002ff0a7819 */ /* 0x000fe2000001161e */
[----:B-1----:R-:W-:Y:S10]  /*294b0*/  BRA.DIV UR5, `(.L_x_713) ;  /* 0x0000007e05f47947 */ /* 0x002ff4000b800000 */
[----:B------:R-:W0:Y:S01]  /*294c0*/  SHFL.IDX PT, R3, R0, RZ, 0x1c1f ;  /* 0x001c1fff00037589 */ /* 0x000e2200000e0000 */
[----:B-----5:R-:W-:Y:S02]  /*294d0*/  IMAD R6, R17, R8, RZ ;  /* 0x0000000811067224 */ /* 0x020fe400078e02ff */
[----:B------:R-:W-:Y:S01]  /*294e0*/  IMAD.IADD R5, R10, 0x1, R5 ;  /* 0x000000010a057824 */ /* 0x000fe200078e0205 */
[----:B------:R-:W1:Y:S04]  /*294f0*/  SHFL.IDX PT, R2, R4, RZ, 0x1c1f ;  /* 0x001c1fff04027589 */ /* 0x000e6800000e0000 */
[----:B------:R-:W-:-:S13]  /*29500*/  ISETP.GE.AND P0, PT, R5, R6, PT ;  /* 0x000000060500720c */ /* 0x000fda0003f06270 */
[----:B0-----:R-:W-:-:S05]  /*29510*/  @!P0 IADD3 R3, P4, R20, R3, RZ ;  /* 0x0000000314038210 */ /* 0x001fca0007f9e0ff */
[----:B-1----:R-:W-:-:S05]  /*29520*/  @!P0 IMAD.X R2, RZ, RZ, R2, P4 ;  /* 0x000000ffff028224 */ /* 0x002fca00020e0602 */
[----:B------:R-:W-:-:S04]  /*29530*/  @!P0 LOP3.LUT R3, R3, R2, RZ, 0x3c, !PT ;  /* 0x0000000203038212 */ /* 0x000fc800078e3cff */
[----:B------:R-:W-:-:S04]  /*29540*/  @!P0 LOP3.LUT R2, R3, R2, RZ, 0x3c, !PT ;  /* 0x0000000203028212 */ /* 0x000fc800078e3cff */
[----:B------:R-:W-:-:S05]  /*29550*/  @!P0 LOP3.LUT R3, R3, R2, RZ, 0x3c, !PT ;  /* 0x0000000203038212 */ /* 0x000fca00078e3cff */
[----:B------:R-:W-:Y:S01]  /*29560*/  @!PT LDS RZ, [RZ] ;  /* 0x00000000fffff984 */ /* 0x000fe20000000800 */
[----:B------:R-:W-:Y:S04]  /*29570*/  @!P0 LDGSTS.E.BYPASS.LTC128B.128 [R9+0x14400], desc[UR50][R2.64], !P3 ;  /* 0x1440000002098fae */ /* 0x000fe8000d901d72 */
[----:B------:R-:W-:Y:S04]  /*29580*/  @!P0 LDGSTS.E.BYPASS.LTC128B.128 [R9+0x16400], desc[UR50][R2.64+0x40], !P2 ;  /* 0x1640004002098fae */ /* 0x000fe8000d101d72 */
[----:B------:R0:W-:Y:S02]  /*29590*/  @!P0 LDGSTS.E.BYPASS.LTC128B.128 [R9+0x18400], desc[UR50][R2.64+0x80], !P1 ;  /* 0x1840008002098fae */ /* 0x0001e4000c901d72 */
[----:B0-----:R-:W-:-:S02]  /*295a0*/  VIADD R2, R5, 0x20 ;  /* 0x0000002005027836 */ /* 0x001fc40000000000 */
[----:B------:R-:W0:Y:S03]  /*295b0*/  SHFL.IDX PT, R3, R0, 0x1, 0x1c1f ;  /* 0x003c1f0000037f89 */ /* 0x000e2600000e0000 */
[----:B------:R-:W-:Y:S02]  /*295c0*/  ISETP.GE.AND P0, PT, R2, R6, PT ;  /* 0x000000060200720c */ /* 0x000fe40003f06270 */
[----:B------:R-:W1:Y:S11]  /*295d0*/  SHFL.IDX PT, R2, R4, 0x1, 0x1c1f ;  /* 0x003c1f0004027f89 */ /* 0x000e7600000e0000 */
[----:B0-----:R-:W-:-:S04]  /*295e0*/  @!P0 IADD3 R3, P4, R20, R3, RZ ;  /* 0x0000000314038210 */ /* 0x001fc80007f9e0ff */
[----:B-1----:R-:W-:-:S04]  /*295f0*/  @!P0 IADD3.X R2, RZ, R2, RZ, P4, !PT ;  /* 0x00000002ff028210 */ /* 0x002fc800027fe4ff */
[----:B------:R-:W-:-:S04]  /*29600*/  @!P0 LOP3.LUT R3, R3, R2, RZ, 0x3c, !PT ;  /* 0x0000000203038212 */ /* 0x000fc800078e3cff */
[----:B------:R-:W-:-:S04]  /*29610*/  @!P0 LOP3.LUT R2, R3, R2, RZ, 0x3c, !PT ;  /* 0x0000000203028212 */ /* 0x000fc800078e3cff */
[----:B------:R-:W-:-:S05]  /*29620*/  @!P0 LOP3.LUT R3, R3, R2, RZ, 0x3c, !PT ;  /* 0x0000000203038212 */ /* 0x000fca00078e3cff */
[----:B------:R-:W-:Y:S04]  /*29630*/  @!P0 LDGSTS.E.BYPASS.LTC128B.128 [R9+0x14c00], desc[UR50][R2.64], !P3 ;  /* 0x14c0000002098fae */ /* 0x000fe8000d901d72 */
[----:B------:R-:W-:Y:S04]  /*29640*/  @!P0 LDGSTS.E.BYPASS.LTC128B.128 [R9+0x16c00], desc[UR50][R2.64+0x40], !P2 ;  /* 0x16c0004002098fae */ /* 0x000fe8000d101d72 */
[----:B------:R0:W-:Y:S02]  /*29650*/  @!P0 LDGSTS.E.BYPASS.LTC128B.128 [R9+0x18c00], desc[UR50][R2.64+0x80], !P1 ;  /* 0x18c0008002098fae */ /* 0x0001e4000c901d72 */
[----:B0-----:R-:W-:-:S02]  /*29660*/  VIADD R2, R5, 0x40 ;  /* 0x0000004005027836 */ /* 0x001fc40000000000 */
[----:B------:R-:W0:Y:S03]  /*29670*/  SHFL.IDX PT, R3, R0, 0x2, 0x1c1f ;  /* 0x005c1f0000037f89 */ /* 0x000e2600000e0000 */
[----:B------:R-:W-:Y:S01]  /*29680*/  ISETP.GE.AND P0, PT, R2, R6, PT ;  /* 0x000000060200720c */ /* 0x000fe20003f06270 */
[----:B------:R-:W-:Y:S04]  /*29690*/  SHFL.IDX PT, R0, R0, 0x3, 0x1c1f ;  /* 0x007c1f0000007f89 */ /* 0x000fe800000e0000 */
[----:B------:R-:W1:Y:S04]  /*296a0*/  SHFL.IDX PT, R2, R4, 0x2, 0x1c1f ;  /* 0x005c1f0004027f89 */ /* 0x000e6800000e0000 */
[----:B------:R-:W2:Y:S04]  /*296b0*/  SHFL.IDX PT, R4, R4, 0x3, 0x1c1f ;  /* 0x007c1f0004047f89 */ /* 0x000ea800000e0000 */
[----:B0-----:R-:W-:-:S05]  /*296c0*/  @!P0 IADD3 R3, P4, R20, R3, RZ ;  /* 0x0000000314038210 */ /* 0x001fca0007f9e0ff */
[----:B-1----:R-:W-:-:S05]  /*296d0*/  @!P0 IMAD.X R2, RZ, RZ, R2, P4 ;  /* 0x000000ffff028224 */ /* 0x002fca00020e0602 */
[----:B------:R-:W-:-:S04]  /*296e0*/  @!P0 LOP3.LUT R3, R3, R2, RZ, 0x3c, !PT ;  /* 0x0000000203038212 */ /* 0x000fc800078e3cff */
[----:B------:R-:W-:-:S04]  /*296f0*/  @!P0 LOP3.LUT R2, R3, R2, RZ, 0x3c, !PT ;  /* 0x0000000203028212 */ /* 0x000fc800078e3cff */
[----:B------:R-:W-:-:S05]  /*29700*/  @!P0 LOP3.LUT R3, R3, R2, RZ, 0x3c, !PT ;  /* 0x0000000203038212 */ /* 0x000fca00078e3cff */
[----:B------:R0:W-:Y:S04]  /*29710*/  @!P0 LDGSTS.E.BYPASS.LTC128B.128 [R9+0x15400], desc[UR50][R2.64], !P3 ;  /* 0x1540000002098fae */ /* 0x0001e8000d901d72 */
[----:B------:R0:W-:Y:S04]  /*29720*/  @!P0 LDGSTS.E.BYPASS.LTC128B.128 [R9+0x17400], desc[UR50][R2.64+0x40], !P2 ;  /* 0x1740004002098fae */ /* 0x0001e8000d101d72 */
[----:B--2---:R0:W-:Y:S02]  /*29730*/  @!P0 LDGSTS.E.BYPASS.LTC128B.128 [R9+0x19400], desc[UR50][R2.64+0x80], !P1 ;  /* 0x1940008002098fae */ /* 0x0041e4000c901d72 */
.L_x_970:
[----:B------:R-:W-:Y:S01]  /*29740*/  VIADD R5, R5, 0x60 ;  /* 0x0000006005057836 */ /* 0x000fe20000000000 */
[----:B------:R-:W-:Y:S04]  /*29750*/  BSSY B0, `(.L_x_714) ;  /* 0x000000b000007945 */ /* 0x000fe80003800000 */
[----:B------:R-:W-:-:S13]  /*29760*/  ISETP.GE.AND P0, PT, R5, R6, PT ;  /* 0x000000060500720c */ /* 0x000fda0003f06270 */
[----:B------:R-:W-:Y:S05]  /*29770*/  @P0 BRA `(.L_x_715) ;  /* 0x0000000000200947 */ /* 0x000fea0003800000 */
[----:B01----:R-:W-:-:S04]  /*29780*/  IADD3 R2, P0, R20, R0, RZ ;  /* 0x0000000014027210 */ /* 0x003fc80007f1e0ff */
[----:B------:R-:W-:-:S05]  /*29790*/  IADD3.X R3, RZ, R4, RZ, P0, !PT ;  /* 0x00000004ff037210 */ /* 0x000fca00007fe4ff */
[----:B------:R-:W-:Y:S01]  /*297a0*/  @!PT LDS RZ, [RZ] ;  /* 0x00000000fffff984 */ /* 0x000fe20000000800 */
[----:B------:R-:W-:Y:S01]  /*297b0*/  @!PT LDS RZ, [RZ] ;  /* 0x00000000fffff984 */ /* 0x000fe20000000800 */
[----:B------:R-:W-:Y:S01]  /*297c0*/  @!PT LDS RZ, [RZ] ;  /* 0x00000000fffff984 */ /* 0x000fe20000000800 */
[----:B------:R2:W-:Y:S04]  /*297d0*/  LDGSTS.E.BYPASS.LTC128B.128 [R9+0x15c00], desc[UR50][R2.64], !P3 ;  /* 0x15c0000002097fae */ /* 0x0005e8000d901d72 */
[----:B------:R2:W-:Y:S04]  /*297e0*/  LDGSTS.E.BYPASS.LTC128B.128 [R9+0x17c00], desc[UR50][R2.64+0x40], !P2 ;  /* 0x17c0004002097fae */ /* 0x0005e8000d101d72 */
[----:B------:R2:W-:Y:S02]  /*297f0*/  LDGSTS.E.BYPASS.LTC128B.128 [R9+0x19c00], desc[UR50][R2.64+0x80], !P1 ;  /* 0x19c0008002097fae */ /* 0x0005e4000c901d72 */
.L_x_715:
[----:B------:R-:W-:Y:S05]  /*29800*/  BSYNC B0 ;  /* 0x0000000000007941 */ /* 0x000fea0003800000 */
.L_x_714:
[----:B------:R-:W-:Y:S01]  /*29810*/  NOP ;  /* 0x0000000000007918 */ /* 0x000fe20000000000 */
[----:B------:R-:W-:-:S13]  /*29820*/  PLOP3.LUT P0, PT, PT, PT, PT, 0x80, 0x0 ;  /* 0x000000000000781c */ /* 0x000fda0003f0f070 */
.L_x_716:
[----:B------:R-:W-:Y:S02]  /*29830*/  PLOP3.LUT P1, PT, P1, P0, PT, 0xa2, 0x0 ;  /* 0x000000000000781c */ /* 0x000fe40000f21472 */
[----:B------:R-:W-:-:S08]  /*29840*/  @P0 R2UR P1, UR4, R22 ;  /* 0x00000000160402ca */ /* 0x000fd00000020000 */
[----:B------:R-:W-:-:S05]  /*29850*/  @P0 PLOP3.LUT P0, PT, P1, PT, PT, 0x80, 0x0 ;  /* 0x000000000000081c */ /* 0x000fca0000f0f070 */
[----:B------:R-:W-:Y:S01]  /*29860*/  @!P1 SYNCS.ARRIVE.TRANS64.RED.A0T1 RZ, [UR4+0x29800], RZ ;  /* 0x029800ffffff99a7 */ /* 0x000fe20008200404 */
[----:B------:R-:W-:Y:S07]  /*29870*/  @!P1 ARRIVES.LDGSTSBAR.64.TRANSCNT [UR4+0x29800] ;  /* 0x02980000ff0099b0 */ /* 0x000fee0008000a84 */
[----:B------:R-:W-:Y:S05]  /*29880*/  @P0 BRA.U.ANY `(.L_x_716) ;  /* 0xfffffffd00e80947 */ /* 0x000fea000393ffff */
[----:B012---:R-:W2:Y:S01]  /*29890*/  LDL.LU R2, [R1+0x38] ;  /* 0x0000380001027983 */ /* 0x007ea20000300800 */
[----:B------:R-:W-:Y:S02]  /*298a0*/  VIADD R32, R29, 0xfffffffe ;  /* 0xfffffffe1d207836 */ /* 0x000fe40000000000 */
        /* <DEDUP_REMOVED lines=9> */
[----:B------:R-:W1:Y:S03]  /*29940*/  SYNCS.PHASECHK.TRANS64.TRYWAIT P0, [R22+URZ+0x29820], R3 ;  /* 0x02982003160075a7 */ /* 0x000e66000800017f */
[----:B01----:R-:W-:Y:S05]  /*29950*/  @!P0 BRA `(.L_x_718) ;  /* 0x0000008000288947 */ /* 0x003fea0003800000 */
.L_x_971:
[----:B------:R-:W-:Y:S05]  /*29960*/  BSYNC B0 ;  /* 0x0000000000007941 */ /* 0x000fea0003800000 */
.L_x_717:
[----:B------:R-:W2:Y:S02]  /*29970*/  LDL R0, [R1+0xc] ;  /* 0x00000c0001007983 */ /* 0x000ea40000100800 */
[----:B--2---:R-:W-:-:S13]  /*29980*/  ISETP.GE.AND P0, PT, R32, R0, PT ;  /* 0x000000002000720c */ /* 0x004fda0003f06270 */
[----:B------:R-:W-:Y:S05]  /*29990*/  @!P0 BRA `(.L_x_719) ;  /* 0x0000001400e48947 */ /* 0x000fea0003800000 */
[----:B------:R-:W-:Y:S01]  /*299a0*/  MOV R17, R23 ;  /* 0x0000001700117202 */ /* 0x000fe20000000f00 */
[----:B------:R-:W-:-:S07]  /*299b0*/  IMAD.MOV.U32 R21, RZ, RZ, R34 ;  /* 0x000000ffff157224 */ /* 0x000fce00078e0022 */
.L_x_739:
[----:B------:R-:W2:Y:S01]  /*299c0*/  LDL R0, [R1+0x4] ;  /* 0x0000040001007983 */ /* 0x000ea20000100800 */
[----:B-1----:R-:W1:Y:S03]  /*299d0*/  LDC R4, c[0x0][0x430] ;  /* 0x00010c00ff047b82 */ /* 0x002e660000000800 */
[----:B------:R-:W3:Y:S01]  /*299e0*/  LDL R10, [R1+0x8] ;  /* 0x00000800010a7983 */ /* 0x000ee20000100800 */
[----:B------:R-:W0:Y:S03]  /*299f0*/  S2R R2, SR_TID.X ;  /* 0x0000000000027919 */ /* 0x000e260000002100 */
[----:B------:R-:W4:Y:S01]  /*29a00*/  LDL R9, [R1+0xc] ;  /* 0x00000c0001097983 */ /* 0x000f220000100800 */
[----:B-1----:R-:W-:Y:S01]  /*29a10*/  ISETP.NE.AND P0, PT, R4, 0x1, PT ;  /* 0x000000010400780c */ /* 0x002fe20003f05270 */
[----:B------:R-:W1:-:S12]  /*29a20*/  S2R R7, SR_TID.X ;  /* 0x0000000000077919 */ /* 0x000e580000002100 */
[----:B------:R-:W2:Y:S01]  /*29a30*/  @P0 LDC R6, c[0x0][0x434] ;  /* 0x00010d00ff060b82 */ /* 0x000ea20000000800 */
[C---:B0-----:R-:W-:Y:S01]  /*29a40*/  LOP3.LUT R3, R2.reuse, 0x7f, RZ, 0xc0, !PT ;  /* 0x0000007f02037812 */ /* 0x041fe200078ec0ff */
[----:B------:R-:W-:-:S03]  /*29a50*/  IMAD.SHL.U32 R5, R2, 0x20, RZ ;  /* 0x0000002002057824 */ /* 0x000fc600078e00ff */
[----:B------:R-:W-:-:S04]  /*29a60*/  SHF.R.U32.HI R3, RZ, 0x2, R3 ;  /* 0x00000002ff037819 */ /* 0x000fc80000011603 */
[----:B------:R-:W-:Y:S02]  /*29a70*/  LOP3.LUT R5, R3, 0x60, R5, 0xf8, !PT ;  /* 0x0000006003057812 */ /* 0x000fe400078ef805 */
[----:B------:R-:W0:Y:S01]  /*29a80*/  @P0 LDC R3, c[0x0][0x438] ;  /* 0x00010e00ff030b82 */ /* 0x000e220000000800 */
[----:B------:R-:W-:-:S04]  /*29a90*/  LOP3.LUT R2, R2, 0x7f, RZ, 0xc0, !PT ;  /* 0x0000007f02027812 */ /* 0x000fc800078ec0ff */
[----:B------:R-:W-:Y:S01]  /*29aa0*/  SHF.R.U32.HI R8, RZ, 0x2, R2 ;  /* 0x00000002ff087819 */ /* 0x000fe20000011602 */
[----:B-1----:R-:W-:-:S05]  /*29ab0*/  IMAD.SHL.U32 R7, R7, 0x20, RZ ;  /* 0x0000002007077824 */ /* 0x002fca00078e00ff */
[----:B------:R-:W-:-:S04]  /*29ac0*/  LOP3.LUT R7, R8, 0x60, R7, 0xf8, !PT ;  /* 0x0000006008077812 */ /* 0x000fc800078ef807 */
[----:B------:R-:W-:Y:S01]  /*29ad0*/  LOP3.LUT R7, R7, 0x80, RZ, 0xfc, !PT ;  /* 0x0000008007077812 */ /* 0x000fe200078efcff */
[----:B------:R-:W-:Y:S05]  /*29ae0*/  YIELD ;  /* 0x0000000000007946 */ /* 0x000fea0003800000 */
[----:B------:R-:W-:Y:S01]  /*29af0*/  ULDC.64 UR4, c[0x0][0x428] ;  /* 0x00010a0000047ab9 */ /* 0x000fe20000000a00 */
[----:B------:R-:W-:Y:S01]  /*29b00*/  ULDC.64 UR6, c[0x0][0x418] ;  /* 0x0001060000067ab9 */ /* 0x000fe20000000a00 */
[----:B------:R-:W-:Y:S01]  /*29b10*/  ISETP.GT.U32.AND P1, PT, R7, 0x9f, PT ;  /* 0x0000009f0700780c */ /* 0x000fe20003f24070 */
[----:B--2---:R-:W-:-:S04]  /*29b20*/  IMAD R0, R32, 0xa0, R0 ;  /* 0x000000a020007824 */ /* 0x004fc800078e0200 */
[----:B------:R-:W-:-:S04]  /*29b30*/  IMAD.IADD R5, R5, 0x1, R0 ;  /* 0x0000000105057824 */ /* 0x000fc800078e0200 */
[----:B------:R-:W-:Y:S01]  /*29b40*/  @P0 IMAD.HI.U32 R6, R5, R6, RZ ;  /* 0x0000000605060227 */ /* 0x000fe200078e00ff */
[----:B------:R-:W-:-:S04]  /*29b50*/  MOV R2, R5 ;  /* 0x0000000500027202 */ /* 0x000fc80000000f00 */
[----:B0-----:R-:W-:Y:S02]  /*29b60*/  @P0 SHF.R.U32.HI R2, RZ, R3, R6 ;  /* 0x00000003ff020219 */ /* 0x001fe40000011606 */
[----:B------:R-:W0:Y:S08]  /*29b70*/  @P0 LDC R6, c[0x0][0x434] ;  /* 0x00010d00ff060b82 */ /* 0x000e300000000800 */
[----:B------:R-:W1:Y:S01]  /*29b80*/  @P0 LDC R3, c[0x0][0x438] ;  /* 0x00010e00ff030b82 */ /* 0x000e620000000800 */
[----:B------:R-:W-:-:S04]  /*29b90*/  IMAD.IADD R0, R7, 0x1, R0 ;  /* 0x0000000107007824 */ /* 0x000fc800078e0200 */
[----:B------:R-:W-:Y:S02]  /*29ba0*/  IMAD.MOV.U32 R8, RZ, RZ, R0 ;  /* 0x000000ffff087224 */ /* 0x000fe400078e0000 */
[----:B0-----:R-:W-:-:S05]  /*29bb0*/  @P0 IMAD.HI.U32 R6, R0, R6, RZ ;  /* 0x0000000600060227 */ /* 0x001fca00078e00ff */
[----:B-1----:R-:W-:Y:S02]  /*29bc0*/  @P0 SHF.R.U32.HI R8, RZ, R3, R6 ;  /* 0x00000003ff080219 */ /* 0x002fe40000011606 */
[----:B------:R-:W-:-:S03]  /*29bd0*/  IADD3 R6, -R2, RZ, RZ ;  /* 0x000000ff02067210 */ /* 0x000fc60007ffe1ff */
[----:B------:R-:W-:Y:S02]  /*29be0*/  IMAD.MOV R3, RZ, RZ, -R8 ;  /* 0x000000ffff037224 */ /* 0x000fe400078e0a08 */
[C---:B------:R-:W-:Y:S02]  /*29bf0*/  IMAD R5, R4.reuse, R6, R5 ;  /* 0x0000000604057224 */ /* 0x040fe400078e0205 */
[----:B------:R-:W-:Y:S01]  /*29c00*/  IMAD R4, R4, R3, R0 ;  /* 0x0000000304047224 */ /* 0x000fe200078e0200 */
[----:B------:R-:W-:Y:S01]  /*29c10*/  SHF.R.S32.HI R3, RZ, 0x1f, R2 ;  /* 0x0000001fff037819 */ /* 0x000fe20000011402 */
[----:B---3--:R-:W-:-:S04]  /*29c20*/  IMAD R0, R10, UR4, RZ ;  /* 0x000000040a007c24 */ /* 0x008fc8000f8e02ff */
[C---:B------:R-:W-:Y:S02]  /*29c30*/  IMAD R0, R33.reuse, UR5, R0 ;  /* 0x0000000521007c24 */ /* 0x040fe4000f8e0200 */
[----:B------:R-:W-:-:S04]  /*29c40*/  IMAD.WIDE.U32 R2, R33, UR4, R2 ;  /* 0x0000000421027c25 */ /* 0x000fc8000f8e0002 */
[----:B------:R-:W-:Y:S01]  /*29c50*/  IMAD.IADD R3, R0, 0x1, R3 ;  /* 0x0000000100037824 */ /* 0x000fe200078e0203 */
[----:B------:R-:W-:-:S04]  /*29c60*/  LEA R6, P0, R2, UR6, 0x2 ;  /* 0x0000000602067c11 */ /* 0x000fc8000f8010ff */
[----:B------:R-:W-:-:S05]  /*29c70*/  LEA.HI.X R7, R2, UR7, R3, 0x2, P0 ;  /* 0x0000000702077c11 */ /* 0x000fca00080f1403 */
[----:B------:R-:W2:Y:S01]  /*29c80*/  LDG.E R6, desc[UR50][R6.64] ;  /* 0x0000003206067981 */ /* 0x000ea2000c1e1900 */
[--C-:B------:R-:W-:Y:S01]  /*29c90*/  @!P1 SHF.R.S32.HI R3, RZ, 0x1f, R8.reuse ;  /* 0x0000001fff039819 */ /* 0x100fe20000011408 */
[----:B------:R-:W-:-:S04]  /*29ca0*/  @!P1 IMAD.MOV.U32 R2, RZ, RZ, R8 ;  /* 0x000000ffff029224 */ /* 0x000fc800078e0008 */
[----:B------:R-:W-:-:S05]  /*29cb0*/  @!P1 IMAD.WIDE.U32 R2, R33, UR4, R2 ;  /* 0x0000000421029c25 */ /* 0x000fca000f8e0002 */
[----:B------:R-:W-:Y:S02]  /*29cc0*/  @!P1 IADD3 R0, R0, R3, RZ ;  /* 0x0000000300009210 */ /* 0x000fe40007ffe0ff */
[C---:B------:R-:W-:Y:S01]  /*29cd0*/  @!P1 LEA R10, P0, R2.reuse, UR6, 0x2 ;  /* 0x00000006020a9c11 */ /* 0x040fe2000f8010ff */
[----:B------:R-:W-:Y:S02]  /*29ce0*/  IMAD.MOV.U32 R8, RZ, RZ, RZ ;  /* 0x000000ffff087224 */ /* 0x000fe400078e00ff */
[----:B------:R-:W-:Y:S01]  /*29cf0*/  IMAD.U32 R12, RZ, RZ, UR39 ;  /* 0x00000027ff0c7e24 */ /* 0x000fe2000f8e00ff */
[----:B------:R-:W-:Y:S01]  /*29d00*/  @!P1 LEA.HI.X R11, R2, UR7, R0, 0x2, P0 ;  /* 0x00000007020b9c11 */ /* 0x000fe200080f1400 */
[----:B------:R-:W-:-:S04]  /*29d10*/  VIADD R23, R17, 0x1 ;  /* 0x0000000111177836 */ /* 0x000fc80000000000 */
[----:B------:R0:W5:Y:S01]  /*29d20*/  @!P1 LDG.E R8, desc[UR50][R10.64] ;  /* 0x000000320a089981 */ /* 0x000162000c1e1900 */
[----:B------:R-:W-:Y:S02]  /*29d30*/  ISETP.NE.AND P1, PT, R12, 0x3, PT ;  /* 0x000000030c00780c */ /* 0x000fe40003f25270 */
[C---:B------:R-:W-:Y:S02]  /*29d40*/  ISETP.NE.AND P0, PT, R23.reuse, 0x2, PT ;  /* 0x000000021700780c */ /* 0x040fe40003f05270 */
[----:B------:R-:W-:Y:S02]  /*29d50*/  MOV R0, R32 ;  /* 0x0000002000007202 */ /* 0x000fe40000000f00 */
[----:B------:R-:W-:Y:S01]  /*29d60*/  SEL R34, RZ, 0x1, P0 ;  /* 0x00000001ff227807 */ /* 0x000fe20000000000 */
[----:B------:R-:W-:Y:S01]  /*29d70*/  VIADD R32, R32, 0xffffffff ;  /* 0xffffffff20207836 */ /* 0x000fe20000000000 */
[----:B------:R-:W-:Y:S02]  /*29d80*/  SEL R23, R23, RZ, P0 ;  /* 0x000000ff17177207 */ /* 0x000fe40000000000 */
[----:B------:R-:W-:-:S02]  /*29d90*/  LOP3.LUT R34, R21, R34, RZ, 0x3c, !PT ;  /* 0x0000002215227212 */ /* 0x000fc400078e3cff */
[----:B----4-:R-:W-:Y:S02]  /*29da0*/  ISETP.GT.AND P2, PT, R0, R9, PT ;  /* 0x000000090000720c */ /* 0x010fe40003f44270 */
[----:B--2---:R-:W-:Y:S01]  /*29db0*/  SHF.R.S32.HI R30, RZ, 0x1f, R6 ;  /* 0x0000001fff1e7819 */ /* 0x004fe20000011406 */
[----:B0-----:R-:W-:Y:S10]  /*29dc0*/  @!P1 BRA `(.L_x_720) ;  /* 0x0000000000049947 */ /* 0x001ff40003800000 */
[----:B------:R-:W-:Y:S01]  /*29dd0*/  BPT.TRAP 0x1 ;  /* 0x000000040000795c */ /* 0x000fe20000300000 */
.L_x_720:
[----:B------:R-:W-:Y:S01]  /*29de0*/  IMAD R0, R23, 0x8, R22 ;  /* 0x0000000817007824 */ /* 0x000fe200078e0216 */
[----:B------:R-:W-:Y:S01]  /*29df0*/  SHF.L.U32 R31, R34, 0x1f, RZ ;  /* 0x0000001f221f7819 */ /* 0x000fe200000006ff */
[----:B------:R-:W-:Y:S01]  /*29e00*/  BSSY B0, `(.L_x_721) ;  /* 0x0000004000007945 */ /* 0x000fe20003800000 */
[----:B------:R-:W-:Y:S02]  /*29e10*/  SHF.R.S32.HI R26, RZ, 0x1f, R5 ;  /* 0x0000001fff1a7819 */ /* 0x000fe40000011405 */
[----:B------:R-:W0:Y:S02]  /*29e20*/  SYNCS.PHASECHK.TRANS64.TRYWAIT P0, [R0+URZ+0x29880], R31 ;  /* 0x0298801f000075a7 */ /* 0x000e24000800017f */
[----:B0-----:R-:W-:Y:S05]  /*29e30*/  @!P0 BRA `(.L_x_722) ;  /* 0x0000007c00048947 */ /* 0x001fea0003800000 */
.L_x_972:
[----:B------:R-:W-:Y:S05]  /*29e40*/  BSYNC B0 ;  /* 0x0000000000007941 */ /* 0x000fea0003800000 */
.L_x_721:
[----:B------:R-:W2:Y:S01]  /*29e50*/  LDL R2, [R1] ;  /* 0x0000000001027983 */ /* 0x000ea20000100800 */
[----:B------:R-:W-:Y:S01]  /*29e60*/  ULDC.64 UR4, c[0x0][0x328] ;  /* 0x0000ca0000047ab9 */ /* 0x000fe20000000a00 */
[----:B------:R-:W-:Y:S01]  /*29e70*/  ULDC.64 UR6, c[0x0][0x338] ;  /* 0x0000ce0000067ab9 */ /* 0x000fe20000000a00 */
[----:B------:R-:W-:Y:S01]  /*29e80*/  IMAD R7, R26, UR4, RZ ;  /* 0x000000041a077c24 */ /* 0x000fe2000f8e02ff */
[----:B------:R-:W1:Y:S01]  /*29e90*/  S2R R9, SR_TID.X ;  /* 0x0000000000097919 */ /* 0x000e620000002100 */
[----:B------:R-:W-:Y:S01]  /*29ea0*/  IMAD R10, R30, UR6, RZ ;  /* 0x000000061e0a7c24 */ /* 0x000fe2000f8e02ff */
[----:B------:R-:W-:Y:S01]  /*29eb0*/  SHF.R.S32.HI R27, RZ, 0x1f, R4 ;  /* 0x0000001fff1b7819 */ /* 0x000fe20000011404 */
[----:B------:R-:W-:Y:S01]  /*29ec0*/  IMAD R7, R5, UR5, R7 ;  /* 0x0000000505077c24 */ /* 0x000fe2000f8e0207 */
[----:B-----5:R-:W-:Y:S01]  /*29ed0*/  SHF.R.S32.HI R29, RZ, 0x1f, R8 ;  /* 0x0000001fff1d7819 */ /* 0x020fe20000011408 */
[----:B------:R-:W-:Y:S01]  /*29ee0*/  IMAD R10, R6, UR7, R10 ;  /* 0x00000007060a7c24 */ /* 0x000fe2000f8e020a */
[----:B-1----:R-:W-:-:S04]  /*29ef0*/  LOP3.LUT R9, R9, 0x7f, RZ, 0xc0, !PT ;  /* 0x0000007f09097812 */ /* 0x002fc800078ec0ff */
[----:B------:R-:W-:-:S04]  /*29f00*/  SHF.R.U32.HI R9, RZ, 0x5, R9 ;  /* 0x00000005ff097819 */ /* 0x000fc80000011609 */
[----:B------:R-:W-:-:S05]  /*29f10*/  SHF.L.U32 R9, R9, 0xa, RZ ;  /* 0x0000000a09097819 */ /* 0x000fca00000006ff */
[----:B------:R-:W-:Y:S01]  /*29f20*/  IMAD R9, R23, 0x5000, R9 ;  /* 0x0000500017097824 */ /* 0x000fe200078e0209 */
[C---:B--2---:R-:W-:Y:S02]  /*29f30*/  LOP3.LUT P3, RZ, R2.reuse, 0x2, RZ, 0xc0, !PT ;  /* 0x0000000202ff7812 */ /* 0x044fe4000786c0ff */
[----:B------:R-:W-:Y:S01]  /*29f40*/  LOP3.LUT P1, RZ, R2, 0x1, RZ, 0xc0, !PT ;  /* 0x0000000102ff7812 */ /* 0x000fe2000782c0ff */
[----:B------:R-:W-:-:S04]  /*29f50*/  IMAD.WIDE.U32 R2, R5, UR4, RZ ;  /* 0x0000000405027c25 */ /* 0x000fc8000f8e00ff */
[----:B------:R-:W-:Y:S02]  /*29f60*/  IMAD.IADD R3, R3, 0x1, R7 ;  /* 0x0000000103037824 */ /* 0x000fe400078e0207 */
[----:B------:R-:W-:Y:S02]  /*29f70*/  IMAD R7, R27, UR4, RZ ;  /* 0x000000041b077c24 */ /* 0x000fe4000f8e02ff */
[----:B------:R-:W-:-:S04]  /*29f80*/  IMAD.WIDE.U32 R2, R6, UR6, R2 ;  /* 0x0000000606027c25 */ /* 0x000fc8000f8e0002 */
[C---:B------:R-:W-:Y:S01]  /*29f90*/  IMAD R7, R4.reuse, UR5, R7 ;  /* 0x0000000504077c24 */ /* 0x040fe2000f8e0207 */
[----:B------:R-:W-:Y:S01]  /*29fa0*/  IADD3 R11, R3, R10, RZ ;  /* 0x0000000a030b7210 */ /* 0x000fe20007ffe0ff */
        /* <DEDUP_REMOVED lines=17> */
[----:B------:R-:W-:Y:S08]  /*2a0c0*/  BRA.DIV UR4, `(.L_x_723) ;  /* 0x0000007a04747947 */ /* 0x000ff0000b800000 */
[----:B------:R-:W1:Y:S01]  /*2a0d0*/  S2R R3, SR_TID.X ;  /* 0x0000000000037919 */ /* 0x000e620000002100 */
[----:B------:R-:W-:Y:S01]  /*2a0e0*/  IADD3 R9, R22, R9, R36 ;  /* 0x0000000916097210 */ /* 0x000fe20007ffe024 */
[----:B------:R-:W2:Y:S04]  /*2a0f0*/  SHFL.IDX PT, R2, R7, RZ, 0x1c1f ;  /* 0x001c1fff07027589 */ /* 0x000ea800000e0000 */
[----:B------:R-:W-:Y:S01]  /*2a100*/  IMAD.IADD R10, R37, 0x1, R9 ;  /* 0x00000001250a7824 */ /* 0x000fe200078e0209 */
[----:B------:R-:W-:Y:S01]  /*2a110*/  SHFL.IDX PT, R24, R24, RZ, 0x1c1f ;  /* 0x001c1fff18187589 */ /* 0x000fe200000e0000 */
[----:B-1----:R-:W-:-:S03]  /*2a120*/  IMAD.SHL.U32 R11, R3, 0x10, RZ ;  /* 0x00000010030b7824 */ /* 0x002fc600078e00ff */
[----:B------:R-:W1:Y:S02]  /*2a130*/  SHFL.IDX PT, R3, R20, RZ, 0x1c1f ;  /* 0x001c1fff14037589 */ /* 0x000e6400000e0000 */
[----:B------:R-:W-:-:S04]  /*2a140*/  LOP3.LUT R11, R11, 0x30, RZ, 0xc0, !PT ;  /* 0x000000300b0b7812 */ /* 0x000fc800078ec0ff */
[----:B--2---:R-:W-:-:S05]  /*2a150*/  IADD3 R2, P0, R11, R2, RZ ;  /* 0x000000020b027210 */ /* 0x004fca0007f1e0ff */
[----:B-1----:R-:W-:-:S05]  /*2a160*/  IMAD.X R3, RZ, RZ, R3, P0 ;  /* 0x000000ffff037224 */ /* 0x002fca00000e0603 */
[----:B------:R-:W-:Y:S04]  /*2a170*/  LDGSTS.E.BYPASS.LTC128B.128 [R9+0xa400], desc[UR50][R2.64], !P3 ;  /* 0x0a40000002097fae */ /* 0x000fe8000d901d72 */
[----:B------:R1:W-:Y:S04]  /*2a180*/  LDGSTS.E.BYPASS.LTC128B.128 [R10+0xa400], desc[UR50][R2.64+0x40], !P1 ;  /* 0x0a400040020a7fae */ /* 0x0003e8000c901d72 */
        /* <DEDUP_REMOVED lines=19> */
.L_x_984:
[----:B------:R-:W3:Y:S02]  /*2a2c0*/  S2R R3, SR_TID.X ;  /* 0x0000000000037919 */ /* 0x000ee40000002100 */
[----:B---3--:R-:W-:-:S05]  /*2a2d0*/  IMAD.SHL.U32 R3, R3, 0x10, RZ ;  /* 0x0000001003037824 */ /* 0x008fca00078e00ff */
[----:B------:R-:W-:-:S04]  /*2a2e0*/  LOP3.LUT R3, R3, 0x30, RZ, 0xc0, !PT ;  /* 0x0000003003037812 */ /* 0x000fc800078ec0ff */
[----:B--2---:R-:W-:-:S04]  /*2a2f0*/  IADD3 R2, P0, R3, R2, RZ ;  /* 0x0000000203027210 */ /* 0x004fc80007f1e0ff */
[----:B------:R-:W-:Y:S02]  /*2a300*/  IADD3.X R3, RZ, R24, RZ, P0, !PT ;  /* 0x00000018ff037210 */ /* 0x000fe400007fe4ff */
[----:B------:R-:W-:-:S03]  /*2a310*/  PLOP3.LUT P0, PT, PT, PT, PT, 0x80, 0x0 ;  /* 0x000000000000781c */ /* 0x000fc60003f0f070 */
[----:B------:R-:W-:Y:S01]  /*2a320*/  @!PT LDS RZ, [RZ] ;  /* 0x00000000fffff984 */ /* 0x000fe20000000800 */
[----:B------:R-:W-:Y:S01]  /*2a330*/  @!PT LDS RZ, [RZ] ;  /* 0x00000000fffff984 */ /* 0x000fe20000000800 */
[----:B------:R-:W-:Y:S01]  /*2a340*/  @!PT LDS RZ, [RZ] ;  /* 0x00000000fffff984 */ /* 0x000fe20000000800 */
[----:B------:R2:W-:Y:S04]  /*2a350*/  LDGSTS.E.BYPASS.LTC128B.128 [R9+0xe400], desc[UR50][R2.64], !P3 ;  /* 0x0e40000002097fae */ /* 0x0005e8000d901d72 */
[----:B------:R2:W-:Y:S01]  /*2a360*/  LDGSTS.E.BYPASS.LTC128B.128 [R10+0xe400], desc[UR50][R2.64+0x40], !P1 ;  /* 0x0e400040020a7fae */ /* 0x0005e2000c901d72 */
[----:B------:R-:W-:-:S05]  /*2a370*/  NOP ;  /* 0x0000000000007918 */ /* 0x000fca0000000000 */
.L_x_724:
        /* <DEDUP_REMOVED lines=11> */
.L_x_725:
[----:B------:R2:W-:Y:S01]  /*2a430*/  SYNCS.ARRIVE.TRANS64.A1T0 RZ, [R0+URZ+0x29870], RZ ;  /* 0x029870ff00ff79a7 */ /* 0x0005e2000810003f */
[----:B------:R-:W-:Y:S05]  /*2a440*/  @!P3 BRA `(.L_x_726) ;  /* 0x000000000004b947 */ /* 0x000fea0003800000 */
[----:B------:R-:W-:Y:S01]  /*2a450*/  BPT.TRAP 0x1 ;  /* 0x000000040000795c */ /* 0x000fe20000300000 */
.L_x_726:
[----:B------:R-:W3:Y:S01]  /*2a460*/  SYNCS.PHASECHK.TRANS64.TRYWAIT P0, [R0+URZ+0x29840], R31 ;  /* 0x0298401f000075a7 */ /* 0x000ee2000800017f */
[----:B------:R-:W-:Y:S04]  /*2a470*/  BSSY B0, `(.L_x_727) ;  /* 0x0000002000007945 */ /* 0x000fe80003800000 */
[----:B---3--:R-:W-:Y:S05]  /*2a480*/  @!P0 BRA `(.L_x_728) ;  /* 0x0000007c00308947 */ /* 0x008fea0003800000 */
.L_x_985:
[----:B------:R-:W-:Y:S05]  /*2a490*/  BSYNC B0 ;  /* 0x0000000000007941 */ /* 0x000fea0003800000 */
.L_x_727:
[----:B------:R-:W4:Y:S01]  /*2a4a0*/  LDL R2, [R1] ;  /* 0x0000000001027983 */ /* 0x000f220000100800 */
[----:B------:R-:W-:Y:S01]  /*2a4b0*/  ULDC.64 UR4, c[0x0][0x300] ;  /* 0x0000c00000047ab9 */ /* 0x000fe20000000a00 */
[----:B------:R-:W-:Y:S02]  /*2a4c0*/  ULDC.64 UR6, c[0x0][0x310] ;  /* 0x0000c40000067ab9 */ /* 0x000fe40000000a00 */
[----:B------:R-:W5:Y:S01]  /*2a4d0*/  LDL R10, [R1+0x14] ;  /* 0x00001400010a7983 */ /* 0x000f620000100800 */
[----:B------:R-:W-:-:S04]  /*2a4e0*/  IMAD R7, R26, UR4, RZ ;  /* 0x000000041a077c24 */ /* 0x000fc8000f8e02ff */
[C---:B------:R-:W-:Y:S02]  /*2a4f0*/  IMAD R7, R5.reuse, UR5, R7 ;  /* 0x0000000505077c24 */ /* 0x040fe4000f8e0207 */
[----:B------:R-:W-:Y:S01]  /*2a500*/  IMAD R30, R30, UR6, RZ ;  /* 0x000000061e1e7c24 */ /* 0x000fe2000f8e02ff */
[----:B------:R-:W0:Y:S01]  /*2a510*/  S2R R9, SR_TID.X ;  /* 0x0000000000097919 */ /* 0x000e220000002100 */
[C---:B----4-:R-:W-:Y:S02]  /*2a520*/  LOP3.LUT P4, RZ, R2.reuse, 0x10, RZ, 0xc0, !PT ;  /* 0x0000001002ff7812 */ /* 0x050fe4000788c0ff */
[C---:B------:R-:W-:Y:S02]  /*2a530*/  LOP3.LUT P3, RZ, R2.reuse, 0x8, RZ, 0xc0, !PT ;  /* 0x0000000802ff7812 */ /* 0x040fe4000786c0ff */
[----:B------:R-:W-:Y:S01]  /*2a540*/  LOP3.LUT P1, RZ, R2, 0x4, RZ, 0xc0, !PT ;  /* 0x0000000402ff7812 */ /* 0x000fe2000782c0ff */
[----:B------:R-:W-:-:S04]  /*2a550*/  IMAD.WIDE.U32 R2, R5, UR4, RZ ;  /* 0x0000000405027c25 */ /* 0x000fc8000f8e00ff */
[----:B------:R-:W-:Y:S02]  /*2a560*/  IMAD.IADD R3, R3, 0x1, R7 ;  /* 0x0000000103037824 */ /* 0x000fe400078e0207 */
[----:B------:R-:W-:-:S04]  /*2a570*/  IMAD.WIDE.U32 R2, R6, UR6, R2 ;  /* 0x0000000606027c25 */ /* 0x000fc8000f8e0002 */
[----:B------:R-:W-:Y:S02]  /*2a580*/  IMAD R6, R6, UR7, R30 ;  /* 0x0000000706067c24 */ /* 0x000fe4000f8e021e */
[----:B------:R-:W-:Y:S02]  /*2a590*/  IMAD R5, R27, UR4, RZ ;  /* 0x000000041b057c24 */ /* 0x000fe4000f8e02ff */
[----:B------:R-:W-:Y:S01]  /*2a5a0*/  IMAD.IADD R7, R3, 0x1, R6 ;  /* 0x0000000103077824 */ /* 0x000fe200078e0206 */
[----:B------:R-:W-:Y:S01]  /*2a5b0*/  MOV R6, R2 ;  /* 0x0000000200067202 */ /* 0x000fe20000000f00 */
[C---:B------:R-:W-:Y:S02]  /*2a5c0*/  IMAD R5, R4.reuse, UR5, R5 ;  /* 0x0000000504057c24 */ /* 0x040fe4000f8e0205 */
        /* <DEDUP_REMOVED lines=11> */
[----:B------:R-:W-:-:S03]  /*2a680*/  IMAD.WIDE.U32 R2, R18, UR4, R2 ;  /* 0x0000000412027c25 */ /* 0x000fc6000f8e0002 */
[----:B------:R-:W-:Y:S01]  /*2a690*/  IADD3.X R6, R8, UR7, R7, P0, !PT ;  /* 0x0000000708067c10 */ /* 0x000fe200087fe407 */
[----:B-----5:R-:W-:Y:S01]  /*2a6a0*/  IMAD R7, R23, 0x7800, R10 ;  /* 0x0000780017077824 */ /* 0x020fe200078e020a */
[----:B------:R-:W-:Y:S01]  /*2a6b0*/  IADD3 R5, P0, R2, UR6, RZ ;  /* 0x0000000602057c10 */ /* 0x000fe2000ff1e0ff */
[----:B0-----:R-:W-:Y:S01]  /*2a6c0*/  IMAD.SHL.U32 R10, R9, 0x10, RZ ;  /* 0x00000010090a7824 */ /* 0x001fe200078e00ff */
[----:B------:R-:W-:Y:S02]  /*2a6d0*/  UMOV UR4, 0xffffffff ;  /* 0xffffffff00047882 */ /* 0x000fe40000000000 */
[----:B------:R-:W-:Y:S02]  /*2a6e0*/  IADD3.X R8, R8, UR7, R3, P0, !PT ;  /* 0x0000000708087c10 */ /* 0x000fe400087fe403 */
[----:B------:R-:W-:Y:S01]  /*2a6f0*/  LOP3.LUT R10, R10, 0x30, RZ, 0xc0, !PT ;  /* 0x000000300a0a7812 */ /* 0x000fe200078ec0ff */
[----:B------:R-:W-:Y:S06]  /*2a700*/  BRA.DIV UR4, `(.L_x_729) ;  /* 0x0000007a04a47947 */ /* 0x000fec000b800000 */
[----:B------:R-:W0:Y:S01]  /*2a710*/  SHFL.IDX PT, R2, R4, RZ, 0x1c1f ;  /* 0x001c1fff04027589 */ /* 0x000e2200000e0000 */
[----:B------:R-:W-:-:S03]  /*2a720*/  IMAD.IADD R7, R22, 0x1, R7 ;  /* 0x0000000116077824 */ /* 0x000fc600078e0207 */
[----:B------:R-:W4:Y:S04]  /*2a730*/  SHFL.IDX PT, R3, R6, RZ, 0x1c1f ;  /* 0x001c1fff06037589 */ /* 0x000f2800000e0000 */
[----:B------:R-:W-:Y:S04]  /*2a740*/  SHFL.IDX PT, R9, R6, 0x2, 0x1c1f ;  /* 0x005c1f0006097f89 */ /* 0x000fe800000e0000 */
[----:B------:R-:W-:Y:S01]  /*2a750*/  SHFL.IDX PT, R8, R8, RZ, 0x1c1f ;  /* 0x001c1fff08087589 */ /* 0x000fe200000e0000 */
[----:B0-----:R-:W-:-:S04]  /*2a760*/  IADD3 R2, P0, R10, R2, RZ ;  /* 0x000000020a027210 */ /* 0x001fc80007f1e0ff */
[----:B----4-:R-:W-:-:S05]  /*2a770*/  IADD3.X R3, RZ, R3, RZ, P0, !PT ;  /* 0x00000003ff037210 */ /* 0x010fca00007fe4ff */
[----:B------:R-:W-:Y:S04]  /*2a780*/  LDGSTS.E.BYPASS.LTC128B.128 [R7+0x1a400], desc[UR50][R2.64], !P4 ;  /* 0x1a40000002077fae */ /* 0x000fe8000e101d72 */
[----:B------:R-:W-:Y:S04]  /*2a790*/  LDGSTS.E.BYPASS.LTC128B.128 [R7+0x1cc00], desc[UR50][R2.64+0x40], !P3 ;  /* 0x1cc0004002077fae */ /* 0x000fe8000d901d72 */
[----:B------:R0:W-:Y:S04]  /*2a7a0*/  LDGSTS.E.BYPASS.LTC128B.128 [R7+0x1f400], desc[UR50][R2.64+0x80], !P1 ;  /* 0x1f40008002077fae */ /* 0x0001e8000c901d72 */
[----:B0-----:R-:W0:Y:S04]  /*2a7b0*/  SHFL.IDX PT, R2, R4, 0x1, 0x1c1f ;  /* 0x003c1f0004027f89 */ /* 0x001e2800000e0000 */
[----:B------:R-:W4:Y:S01]  /*2a7c0*/  SHFL.IDX PT, R3, R6, 0x1, 0x1c1f ;  /* 0x003c1f0006037f89 */ /* 0x000f2200000e0000 */
[----:B0-----:R-:W-:-:S05]  /*2a7d0*/  IADD3 R2, P0, R10, R2, RZ ;  /* 0x000000020a027210 */ /* 0x001fca0007f1e0ff */
[----:B----4-:R-:W-:-:S05]  /*2a7e0*/  IMAD.X R3, RZ, RZ, R3, P0 ;  /* 0x000000ffff037224 */ /* 0x010fca00000e0603 */
[----:B------:R-:W-:Y:S04]  /*2a7f0*/  LDGSTS.E.BYPASS.LTC128B.128 [R7+0x1ac00], desc[UR50][R2.64], !P4 ;  /* 0x1ac0000002077fae */ /* 0x000fe8000e101d72 */
[----:B------:R-:W-:Y:S04]  /*2a800*/  LDGSTS.E.BYPASS.LTC128B.128 [R7+0x1d400], desc[UR50][R2.64+0x40], !P3 ;  /* 0x1d40004002077fae */ /* 0x000fe8000d901d72 */
[----:B------:R0:W-:Y:S04]  /*2a810*/  LDGSTS.E.BYPASS.LTC128B.128 [R7+0x1fc00], desc[UR50][R2.64+0x80], !P1 ;  /* 0x1fc0008002077fae */ /* 0x0001e8000c901d72 */
[----:B0-----:R-:W0:Y:S02]  /*2a820*/  SHFL.IDX PT, R2, R4, 0x2, 0x1c1f ;  /* 0x005c1f0004027f89 */ /* 0x001e2400000e0000 */
[----:B0-----:R-:W-:-:S05]  /*2a830*/  IADD3 R2, P0, R10, R2, RZ ;  /* 0x000000020a027210 */ /* 0x001fca0007f1e0ff */
[----:B------:R-:W-:Y:S02]  /*2a840*/  IMAD.X R3, RZ, RZ, R9, P0 ;  /* 0x000000ffff037224 */ /* 0x000fe400000e0609 */
[----:B------:R-:W-:Y:S04]  /*2a850*/  SHFL.IDX PT, R9, R6, 0x3, 0x1c1f ;  /* 0x007c1f0006097f89 */ /* 0x000fe800000e0000 */
[----:B------:R-:W-:Y:S04]  /*2a860*/  LDGSTS.E.BYPASS.LTC128B.128 [R7+0x1b400], desc[UR50][R2.64], !P4 ;  /* 0x1b40000002077fae */ /* 0x000fe8000e101d72 */
[----:B------:R-:W-:Y:S04]  /*2a870*/  LDGSTS.E.BYPASS.LTC128B.128 [R7+0x1dc00], desc[UR50][R2.64+0x40], !P3 ;  /* 0x1dc0004002077fae */ /* 0x000fe8000d901d72 */
[----:B------:R0:W-:Y:S04]  /*2a880*/  LDGSTS.E.BYPASS.LTC128B.128 [R7+0x20400], desc[UR50][R2.64+0x80], !P1 ;  /* 0x2040008002077fae */ /* 0x0001e8000c901d72 */
[----:B0-----:R-:W0:Y:S02]  /*2a890*/  SHFL.IDX PT, R2, R4, 0x3, 0x1c1f ;  /* 0x007c1f0004027f89 */ /* 0x001e2400000e0000 */
[----:B0-----:R-:W-:-:S04]  /*2a8a0*/  IADD3 R2, P0, R10, R2, RZ ;  /* 0x000000020a027210 */ /* 0x001fc80007f1e0ff */
[----:B------:R-:W-:-:S05]  /*2a8b0*/  IADD3.X R3, RZ, R9, RZ, P0, !PT ;  /* 0x00000009ff037210 */ /* 0x000fca00007fe4ff */
[----:B------:R-:W-:Y:S04]  /*2a8c0*/  LDGSTS.E.BYPASS.LTC128B.128 [R7+0x1bc00], desc[UR50][R2.64], !P4 ;  /* 0x1bc0000002077fae */ /* 0x000fe8000e101d72 */
[----:B------:R-:W-:Y:S04]  /*2a8d0*/  LDGSTS.E.BYPASS.LTC128B.128 [R7+0x1e400], desc[UR50][R2.64+0x40], !P3 ;  /* 0x1e40004002077fae */ /* 0x000fe8000d901d72 */
[----:B------:R0:W-:Y:S04]  /*2a8e0*/  LDGSTS.E.BYPASS.LTC128B.128 [R7+0x20c00], desc[UR50][R2.64+0x80], !P1 ;  /* 0x20c0008002077fae */ /* 0x0001e8000c901d72 */
[----:B0-----:R0:W4:Y:S02]  /*2a8f0*/  SHFL.IDX PT, R2, R5, RZ, 0x1c1f ;  /* 0x001c1fff05027589 */ /* 0x00112400000e0000 */
.L_x_997:
[----:B----4-:R-:W-:-:S05]  /*2a900*/  IADD3 R2, P0, R10, R2, RZ ;  /* 0x000000020a027210 */ /* 0x010fca0007f1e0ff */
        /* <DEDUP_REMOVED lines=9> */
.L_x_730:
        /* <DEDUP_REMOVED lines=11> */
.L_x_731:
[----:B------:R2:W-:Y:S02]  /*2aa50*/  SYNCS.ARRIVE.TRANS64.A1T0 RZ, [R0+URZ+0x29830], RZ ;  /* 0x029830ff00ff79a7 */ /* 0x0005e4000810003f */
[----:B--23--:R-:W-:-:S05]  /*2aa60*/  IMAD.U32 R0, RZ, RZ, UR37 ;  /* 0x00000025ff007e24 */ /* 0x00cfca000f8e00ff */
[----:B------:R-:W-:-:S13]  /*2aa70*/  ISETP.NE.AND P1, PT, R0, 0x3, PT ;  /* 0x000000030000780c */ /* 0x000fda0003f25270 */
[----:B------:R-:W-:Y:S05]  /*2aa80*/  @!P1 BRA `(.L_x_732) ;  /* 0x0000000000049947 */ /* 0x000fea0003800000 */
[----:B------:R-:W-:Y:S01]  /*2aa90*/  BPT.TRAP 0x1 ;  /* 0x000000040000795c */ /* 0x000fe20000300000 */
.L_x_732:
[----:B------:R-:W-:Y:S01]  /*2aaa0*/  LOP3.LUT R0, R21, 0x1, RZ, 0x3c, !PT ;  /* 0x0000000115007812 */ /* 0x000fe200078e3cff */
[----:B------:R-:W-:Y:S01]  /*2aab0*/  BSSY B0, `(.L_x_733) ;  /* 0x0000005000007945 */ /* 0x000fe20003800000 */
[----:B------:R-:W-:Y:S02]  /*2aac0*/  LEA R3, R17, R22, 0x3 ;  /* 0x0000001611037211 */ /* 0x000fe400078e18ff */
[----:B------:R-:W-:-:S04]  /*2aad0*/  SHF.L.U32 R0, R0, 0x1f, RZ ;  /* 0x0000001f00007819 */ /* 0x000fc800000006ff */
[----:B------:R-:W2:Y:S02]  /*2aae0*/  SYNCS.PHASECHK.TRANS64.TRYWAIT P0, [R3+URZ+0x29870], R0 ;  /* 0x02987000030075a7 */ /* 0x000ea4000800017f */
[----:B--2---:R-:W-:Y:S05]  /*2aaf0*/  @!P0 BRA `(.L_x_734) ;  /* 0x0000007c00288947 */ /* 0x004fea0003800000 */
.L_x_998:
[----:B------:R-:W-:Y:S05]  /*2ab00*/  BSYNC B0 ;  /* 0x0000000000007941 */ /* 0x000fea0003800000 */
.L_x_733:
[----:B------:R-:W-:-:S05]  /*2ab10*/  IMAD.U32 R2, RZ, RZ, UR39 ;  /* 0x00000027ff027e24 */ /* 0x000fca000f8e00ff */
[----:B------:R-:W-:-:S13]  /*2ab20*/  ISETP.NE.AND P0, PT, R2, 0x3, PT ;  /* 0x000000030200780c */ /* 0x000fda0003f05270 */
[----:B------:R-:W-:Y:S05]  /*2ab30*/  @!P0 BRA `(.L_x_735) ;  /* 0x0000000000048947 */ /* 0x000fea0003800000 */
[----:B------:R-:W-:Y:S01]  /*2ab40*/  BPT.TRAP 0x1 ;  /* 0x000000040000795c */ /* 0x000fe20000300000 */
.L_x_735:
[----:B--2---:R-:W-:Y:S01]  /*2ab50*/  SHF.L.U32 R0, R21, 0x1f, RZ ;  /* 0x0000001f15007819 */ /* 0x004fe200000006ff */
[----:B------:R-:W-:-:S03]  /*2ab60*/  IMAD R12, R17, 0x5000, RZ ;  /* 0x00005000110c7824 */ /* 0x000fc600078e02ff */
[----:B------:R-:W2:Y:S02]  /*2ab70*/  SYNCS.PHASECHK.TRANS64.TRYWAIT P0, [R3+URZ+0x29860], R0 ;  /* 0x02986000030075a7 */ /* 0x000ea4000800017f */
[----:B--2---:R-:W-:Y:S05]  /*2ab80*/  @!P0 BRA `(.L_x_736) ;  /* 0x0000007c00188947 */ /* 0x004fea0003800000 */
.L_x_999:
[----:B------:R-:W0:Y:S04]  /*2ab90*/  LDL R4, [R1+0x1c] ;  /* 0x00001c0001047983 */ /* 0x000e280000100800 */
[----:B------:R-:W3:Y:S04]  /*2aba0*/  LDL R2, [R1+0x20] ;  /* 0x0000200001027983 */ /* 0x000ee80000100800 */
[----:B------:R-:W4:Y:S01]  /*2abb0*/  LDL R13, [R1+0x18] ;  /* 0x00001800010d7983 */ /* 0x000f220000100800 */
[----:B------:R-:W-:Y:S05]  /*2abc0*/  WARPSYNC.ALL ;  /* 0x0000000000007948 */ /* 0x000fea0003800000 */
[----:B------:R-:W-:-:S05]  /*2abd0*/  IMAD.U32 R20, RZ, RZ, UR39 ;  /* 0x00000027ff147e24 */ /* 0x000fca000f8e00ff */
[----:B------:R-:W-:Y:S02]  /*2abe0*/  ISETP.NE.AND P0, PT, R20, 0x3, PT ;  /* 0x000000031400780c */ /* 0x000fe40003f05270 */
[----:B0-----:R-:W-:-:S05]  /*2abf0*/  LOP3.LUT R5, R12, R4, RZ, 0xfc, !PT ;  /* 0x000000040c057212 */ /* 0x001fca00078efcff */
[----:B--2---:R-:W-:Y:S01]  /*2ac00*/  IMAD.IADD R0, R22, 0x1, R5 ;  /* 0x0000000116007824 */ /* 0x004fe200078e0205 */
[----:B----4-:R-:W-:-:S03]  /*2ac10*/  LOP3.LUT R17, R12, R13, RZ, 0xfc, !PT ;  /* 0x0000000d0c117212 */ /* 0x010fc600078efcff */
[----:B---3--:R-:W-:Y:S01]  /*2ac20*/  IMAD.IADD R2, R2, 0x1, R0 ;  /* 0x0000000102027824 */ /* 0x008fe200078e0200 */
[----:B------:R-:W0:Y:S01]  /*2ac30*/  LDSM.16.MT88.4 R4, [R0+0xa400] ;  /* 0x00a400000004783b */ /* 0x000e220000004200 */
[----:B------:R-:W-:Y:S02]  /*2ac40*/  IADD3 R17, R22, R17, RZ ;  /* 0x0000001116117210 */ /* 0x000fe40007ffe0ff */
[C-C-:B0-----:R-:W-:Y:S02]  /*2ac50*/  PRMT R8, R4.reuse, 0x6420, R5.reuse ;  /* 0x0000642004087816 */ /* 0x141fe40000000005 */
[----:B------:R-:W-:Y:S02]  /*2ac60*/  PRMT R9, R4, 0x7531, R5 ;  /* 0x0000753104097816 */ /* 0x000fe40000000005 */
[C-C-:B------:R-:W-:Y:S02]  /*2ac70*/  PRMT R10, R6.reuse, 0x6420, R7.reuse ;  /* 0x00006420060a7816 */ /* 0x140fe40000000007 */
[----:B------:R-:W-:-:S02]  /*2ac80*/  PRMT R11, R6, 0x7531, R7 ;  /* 0x00007531060b7816 */ /* 0x000fc40000000007 */
[----:B------:R-:W0:Y:S04]  /*2ac90*/  LDSM.16.MT88.4 R4, [R2+0xa400] ;  /* 0x00a400000204783b */ /* 0x000e280000004200 */
[----:B------:R-:W-:Y:S01]  /*2aca0*/  STSM.16.M88.4 [R17+0x400], R8 ;  /* 0x0004000811007844 */ /* 0x000fe20000000200 */
[C-C-:B0-----:R-:W-:Y:S02]  /*2acb0*/  PRMT R12, R4.reuse, 0x6420, R5.reuse ;  /* 0x00006420040c7816 */ /* 0x141fe40000000005 */
        /* <DEDUP_REMOVED lines=12> */
[----:B-1----:R-:W-:Y:S02]  /*2ad80*/  PRMT R25, R8, 0x7531, R9 ;  /* 0x0000753108197816 */ /* 0x002fe40000000009 */
        /* <DEDUP_REMOVED lines=47> */
.L_x_737:
[----:B-1----:R1:W-:Y:S01]  /*2b080*/  SYNCS.ARRIVE.TRANS64.A1T0 RZ, [R3+URZ+0x29850], RZ ;  /* 0x029850ff03ff79a7 */ /* 0x0023e2000810003f */
[----:B------:R-:W-:Y:S06]  /*2b090*/  BAR.SYNC.DEFER_BLOCKING 0x2, 0x80 ;  /* 0x0082000000007b1d */ /* 0x000fec0000010000 */
[----:B------:R-:W-:Y:S05]  /*2b0a0*/  @!P1 BRA `(.L_x_738) ;  /* 0x0000000000049947 */ /* 0x000fea0003800000 */
[----:B------:R-:W-:Y:S01]  /*2b0b0*/  BPT.TRAP 0x1 ;  /* 0x000000040000795c */ /* 0x000fe20000300000 */
.L_x_738:
[----:B------:R-:W2:Y:S01]  /*2b0c0*/  LDL R0, [R1+0x10] ;  /* 0x0000100001007983 */ /* 0x000ea20000100800 */
[----:B-1----:R-:W-:Y:S01]  /*2b0d0*/  VIADD R3, R3, 0x29880 ;  /* 0x0002988003037836 */ /* 0x002fe20000000000 */
[----:B------:R-:W-:Y:S01]  /*2b0e0*/  MOV R21, R34 ;  /* 0x0000002200157202 */ /* 0x000fe20000000f00 */
[----:B0-----:R-:W-:-:S03]  /*2b0f0*/  IMAD.MOV.U32 R17, RZ, RZ, R23 ;  /* 0x000000ffff117224 */ /* 0x001fc600078e0017 */
[----:B--2---:R-:W-:-:S04]  /*2b100*/  PRMT R3, R0, 0x654, R3 ;  /* 0x0000065400037816 */ /* 0x004fc80000000003 */
[----:B------:R1:W-:Y:S01]  /*2b110*/  SYNCS.ARRIVE.TRANS64.RED.A1T0 RZ, [R3+URZ], RZ ;  /* 0x000000ff03ff79a7 */ /* 0x0003e2000810043f */
[----:B------:R-:W-:Y:S05]  /*2b120*/  @P2 BRA `(.L_x_739) ;  /* 0xffffffe800242947 */ /* 0x000fea000383ffff */
.L_x_719:
[----:B------:R-:W2:Y:S01]  /*2b130*/  S2R R0, SR_TID.X ;  /* 0x0000000000007919 */ /* 0x000ea20000002100 */
        /* <DEDUP_REMOVED lines=8> */
[----:B01----:R-:W0:Y:S01]  /*2b1c0*/  LDC.64 R2, c[0x0][0xc60] ;  /* 0x00031800ff027b82 */ /* 0x003e220000000a00 */
        /* <DEDUP_REMOVED lines=8> */
[----:B0-----:R-:W-:-:S07]  /*2b250*/  IADD3 R16, R0, UR38, R7 ;  /* 0x0000002600107c10 */ /* 0x001fce000fffe007 */
.L_x_741:
[----:B------:R-:W-:Y:S05]  /*2b260*/  BSYNC B0 ;  /* 0x0000000000007941 */ /* 0x000fea0003800000 */
.L_x_740:
[----:B------:R-:W-:Y:S05]  /*2b270*/  @!P0 BRA `(.L_x_742) ;  /* 0x0000000000048947 */ /* 0x000fea0003800000 */
[----:B------:R-:W-:Y:S01]  /*2b280*/  BPT.TRAP 0x1 ;  /* 0x000000040000795c */ /* 0x000fe20000300000 */
.L_x_742:
[----:B------:R-:W-:Y:S01]  /*2b290*/  LOP3.LUT R0, R34, 0x1, RZ, 0x3c, !PT ;  /* 0x0000000122007812 */ /* 0x000fe200078e3cff */
[----:B------:R-:W-:Y:S01]  /*2b2a0*/  IMAD R17, R23, 0x8, R22 ;  /* 0x0000000817117824 */ /* 0x000fe200078e0216 */
[----:B------:R-:W-:Y:S02]  /*2b2b0*/  BSSY B0, `(.L_x_743) ;  /* 0x0000004000007945 */ /* 0x000fe40003800000 */
[----:B------:R-:W-:-:S04]  /*2b2c0*/  SHF.L.U32 R0, R0, 0x1f, RZ ;  /* 0x0000001f00007819 */ /* 0x000fc800000006ff */
[----:B------:R-:W2:Y:S02]  /*2b2d0*/  SYNCS.PHASECHK.TRANS64.TRYWAIT P1, [R17+URZ+0x29870], R0 ;  /* 0x02987000110075a7 */ /* 0x000ea4000802017f */
[----:B--2---:R-:W-:Y:S05]  /*2b2e0*/  @!P1 BRA `(.L_x_744) ;  /* 0x0000007400549947 */ /* 0x004fea0003800000 */
.L_x_1000:
[----:B------:R-:W-:Y:S05]  /*2b2f0*/  BSYNC B0 ;  /* 0x0000000000007941 */ /* 0x000fea0003800000 */
.L_x_743:
[----:B------:R-:W-:-:S05]  /*2b300*/  IMAD.U32 R2, RZ, RZ, UR39 ;  /* 0x00000027ff027e24 */ /* 0x000fca000f8e00ff */
[----:B------:R-:W-:-:S13]  /*2b310*/  ISETP.NE.AND P1, PT, R2, 0x3, PT ;  /* 0x000000030200780c */ /* 0x000fda0003f25270 */
[----:B------:R-:W-:Y:S05]  /*2b320*/  @!P1 BRA `(.L_x_745) ;  /* 0x0000000000049947 */ /* 0x000fea0003800000 */
[----:B------:R-:W-:Y:S01]  /*2b330*/  BPT.TRAP 0x1 ;  /* 0x000000040000795c */ /* 0x000fe20000300000 */
.L_x_745:
[----:B--2---:R-:W-:-:S04]  /*2b340*/  SHF.L.U32 R0, R34, 0x1f, RZ ;  /* 0x0000001f22007819 */ /* 0x004fc800000006ff */
[----:B------:R-:W2:Y:S02]  /*2b350*/  SYNCS.PHASECHK.TRANS64.TRYWAIT P1, [R17+URZ+0x29860], R0 ;  /* 0x02986000110075a7 */ /* 0x000ea4000802017f */
[----:B--2---:R-:W-:Y:S05]  /*2b360*/  @!P1 BRA `(.L_x_746) ;  /* 0x0000007400489947 */ /* 0x004fea0003800000 */
.L_x_1001:
[----:B------:R-:W0:Y:S04]  /*2b370*/  LDL R2, [R1+0x1c] ;  /* 0x00001c0001027983 */ /* 0x000e280000100800 */
[----:B------:R-:W3:Y:S04]  /*2b380*/  LDL R13, [R1+0x20] ;  /* 0x00002000010d7983 */ /* 0x000ee80000100800 */
[----:B------:R-:W4:Y:S01]  /*2b390*/  LDL R12, [R1+0x18] ;  /* 0x00001800010c7983 */ /* 0x000f220000100800 */
[----:B--2---:R-:W-:Y:S01]  /*2b3a0*/  IMAD R0, R23, 0x5000, RZ ;  /* 0x0000500017007824 */ /* 0x004fe200078e02ff */
[----:B------:R-:W-:Y:S05]  /*2b3b0*/  WARPSYNC.ALL ;  /* 0x0000000000007948 */ /* 0x000fea0003800000 */
[----:B------:R-:W-:-:S05]  /*2b3c0*/  IMAD.U32 R18, RZ, RZ, UR39 ;  /* 0x00000027ff127e24 */ /* 0x000fca000f8e00ff */
[----:B------:R-:W-:Y:S02]  /*2b3d0*/  ISETP.NE.AND P1, PT, R18, 0x3, PT ;  /* 0x000000031200780c */ /* 0x000fe40003f25270 */
[----:B01----:R-:W-:-:S04]  /*2b3e0*/  LOP3.LUT R3, R0, R2, RZ, 0xfc, !PT ;  /* 0x0000000200037212 */ /* 0x003fc800078efcff */
[----:B------:R-:W-:Y:S02]  /*2b3f0*/  IADD3 R2, R22, R3, RZ ;  /* 0x0000000316027210 */ /* 0x000fe40007ffe0ff */
[----:B----4-:R-:W-:-:S03]  /*2b400*/  LOP3.LUT R0, R0, R12, RZ, 0xfc, !PT ;  /* 0x0000000c00007212 */ /* 0x010fc600078efcff */
[----:B------:R-:W0:Y:S01]  /*2b410*/  LDSM.16.MT88.4 R4, [R2+0xa400] ;  /* 0x00a400000204783b */ /* 0x000e220000004200 */
[----:B---3--:R-:W-:Y:S02]  /*2b420*/  IMAD.IADD R3, R13, 0x1, R2 ;  /* 0x000000010d037824 */ /* 0x008fe400078e0202 */
[----:B------:R-:W-:Y:S01]  /*2b430*/  IMAD.IADD R0, R22, 0x1, R0 ;  /* 0x0000000116007824 */ /* 0x000fe200078e0200 */
[C-C-:B0-----:R-:W-:Y:S02]  /*2b440*/  PRMT R8, R4.reuse, 0x6420, R5.reuse ;  /* 0x0000642004087816 */ /* 0x141fe40000000005 */
[----:B------:R-:W-:Y:S02]  /*2b450*/  PRMT R9, R4, 0x7531, R5 ;  /* 0x0000753104097816 */ /* 0x000fe40000000005 */
[C-C-:B------:R-:W-:Y:S02]  /*2b460*/  PRMT R10, R6.reuse, 0x6420, R7.reuse ;  /* 0x00006420060a7816 */ /* 0x140fe40000000007 */
[----:B------:R-:W-:-:S02]  /*2b470*/  PRMT R11, R6, 0x7531, R7 ;  /* 0x00007531060b7816 */ /* 0x000fc40000000007 */
[----:B------:R-:W0:Y:S04]  /*2b480*/  LDSM.16.MT88.4 R4, [R3+0xa400] ;  /* 0x00a400000304783b */ /* 0x000e280000004200 */
[----:B------:R0:W-:Y:S02]  /*2b490*/  STSM.16.M88.4 [R0+0x400], R8 ;  /* 0x0004000800007844 */ /* 0x0001e40000000200 */
        /* <DEDUP_REMOVED lines=47> */
[----:B------:R1:W-:Y:S01]  /*2b790*/  STSM.16.M88.4 [R0+0x4400], R12 ;  /* 0x0044000c00007844 */ /* 0x0003e20000000200 */
[C-C-:B0-----:R-:W-:Y:S02]  /*2b7a0*/  PRMT R8, R4.reuse, 0x6420, R5.reuse ;  /* 0x0000642004087816 */ /* 0x141fe40000000005 */
[----:B------:R-:W-:Y:S02]  /*2b7b0*/  PRMT R9, R4, 0x7531, R5 ;  /* 0x0000753104097816 */ /* 0x000fe40000000005 */
[----:B------:R-:W-:-:S02]  /*2b7c0*/  PRMT R10, R6, 0x6420, R7 ;  /* 0x00006420060a7816 */ /* 0x000fc40000000007 */
[----:B------:R-:W-:-:S05]  /*2b7d0*/  PRMT R11, R6, 0x7531, R7 ;  /* 0x00007531060b7816 */ /* 0x000fca0000000007 */
[----:B------:R1:W-:Y:S01]  /*2b7e0*/  STSM.16.M88.4 [R0+0x4c00], R8 ;  /* 0x004c000800007844 */ /* 0x0003e20000000200 */
[----:B------:R-:W-:Y:S01]  /*2b7f0*/  @!PT LDS RZ, [RZ] ;  /* 0x00000000fffff984 */ /* 0x000fe20000000800 */
[----:B------:R-:W-:Y:S01]  /*2b800*/  @!PT LDS RZ, [RZ] ;  /* 0x00000000fffff984 */ /* 0x000fe20000000800 */
[----:B------:R-:W-:Y:S01]  /*2b810*/  @!PT LDS RZ, [RZ] ;  /* 0x00000000fffff984 */ /* 0x000fe20000000800 */
[----:B------:R-:W-:Y:S01]  /*2b820*/  @!PT LDS RZ, [RZ] ;  /* 0x00000000fffff984 */ /* 0x000fe20000000800 */
[----:B------:R0:W-:Y:S06]  /*2b830*/  MEMBAR.ALL.CTA ;  /* 0x0000000000007992 */ /* 0x0001ec0000008000 */
[----:B0-----:R-:W0:Y:S01]  /*2b840*/  FENCE.VIEW.ASYNC.S ;  /* 0x00000000000073c6 */ /* 0x001e220000000000 */
[----:B------:R-:W-:Y:S05]  /*2b850*/  @!P1 BRA `(.L_x_747) ;  /* 0x0000000000049947 */ /* 0x000fea0003800000 */
[----:B------:R-:W-:Y:S01]  /*2b860*/  BPT.TRAP 0x1 ;  /* 0x000000040000795c */ /* 0x000fe20000300000 */
.L_x_747:
[----:B0-----:R0:W-:Y:S01]  /*2b870*/  SYNCS.ARRIVE.TRANS64.A1T0 RZ, [R17+URZ+0x29850], RZ ;  /* 0x029850ff11ff79a7 */ /* 0x0011e2000810003f */
[----:B------:R-:W-:Y:S06]  /*2b880*/  BAR.SYNC.DEFER_BLOCKING 0x2, 0x80 ;  /* 0x0082000000007b1d */ /* 0x000fec0000010000 */
[----:B------:R-:W-:Y:S05]  /*2b890*/  @!P0 BRA `(.L_x_748) ;  /* 0x0000000000048947 */ /* 0x000fea0003800000 */
[----:B------:R-:W-:Y:S01]  /*2b8a0*/  BPT.TRAP 0x1 ;  /* 0x000000040000795c */ /* 0x000fe20000300000 */
.L_x_748:
[----:B-1----:R-:W2:Y:S01]  /*2b8b0*/  LDL R0, [R1+0x10] ;  /* 0x0000100001007983 */ /* 0x002ea20000100800 */
[----:B0-----:R-:W-:Y:S01]  /*2b8c0*/  IADD3 R17, R17, 0x29880, RZ ;  /* 0x0002988011117810 */ /* 0x001fe20007ffe0ff */
[----:B------:R-:W-:-:S05]  /*2b8d0*/  VIADD R23, R23, 0x1 ;  /* 0x0000000117177836 */ /* 0x000fca0000000000 */
[----:B------:R-:W-:-:S04]  /*2b8e0*/  ISETP.NE.AND P0, PT, R23, 0x2, PT ;  /* 0x000000021700780c */ /* 0x000fc80003f05270 */
[----:B------:R-:W-:Y:S02]  /*2b8f0*/  SEL R3, RZ, 0x1, P0 ;  /* 0x00000001ff037807 */ /* 0x000fe40000000000 */
[----:B------:R-:W-:Y:S02]  /*2b900*/  SEL R23, R23, RZ, P0 ;  /* 0x000000ff17177207 */ /* 0x000fe40000000000 */
[----:B------:R-:W-:Y:S02]  /*2b910*/  LOP3.LUT R34, R34, R3, RZ, 0x3c, !PT ;  /* 0x0000000322227212 */ /* 0x000fe400078e3cff */
[----:B--2---:R-:W-:-:S04]  /*2b920*/  PRMT R17, R0, 0x654, R17 ;  /* 0x0000065400117816 */ /* 0x004fc80000000011 */
[----:B------:R0:W-:Y:S03]  /*2b930*/  SYNCS.ARRIVE.TRANS64.RED.A1T0 RZ, [R17+URZ], RZ ;  /* 0x000000ff11ff79a7 */ /* 0x0001e6000810043f */
.L_x_687:
[----:B------:R-:W2:Y:S02]  /*2b940*/  LDL R0, [R1] ;  /* 0x0000000001007983 */ /* 0x000ea40000100800 */
[----:B--2---:R-:W-:-:S13]  /*2b950*/  LOP3.LUT P0, RZ, R0, 0x100, RZ, 0xc0, !PT ;  /* 0x0000010000ff7812 */ /* 0x004fda000780c0ff */
[----:B------:R-:W-:Y:S05]  /*2b960*/  @!P0 BRA `(.L_x_749) ;  /* 0x0000000000288947 */ /* 0x000fea0003800000 */
[----:B------:R-:W-:Y:S05]  /*2b970*/  WARPSYNC.ALL ;  /* 0x0000000000007948 */ /* 0x000fea0003800000 */
[----:B------:R-:W1:Y:S08]  /*2b980*/  S2UR UR4, SR_CgaCtaId ;  /* 0x00000000000479c3 */ /* 0x000e700000008800 */
[----:B------:R-:W-:Y:S01]  /*2b990*/  BAR.SYNC.DEFER_BLOCKING 0x5, 0x180 ;  /* 0x0146000000007b1d */ /* 0x000fe20000010000 */
[----:B0-----:R-:W-:Y:S01]  /*2b9a0*/  MOV R22, 0x400 ;  /* 0x0000040000167802 */ /* 0x001fe20000000f00 */
[----:B-1----:R-:W-:-:S05]  /*2b9b0*/  IMAD.U32 R0, RZ, RZ, UR4 ;  /* 0x00000004ff007e24 */ /* 0x002fca000f8e00ff */
[----:B------:R-:W-:Y:S01]  /*2b9c0*/  LEA R22, R0, R22, 0x18 ;  /* 0x0000001600167211 */ /* 0x000fe200078ec0ff */
[----:B------:R3:W-:Y:S04]  /*2b9d0*/  STL [R1+0x10], R0 ;  /* 0x0000100001007387 */ /* 0x0007e80000100800 */
[----:B------:R3:W4:Y:S01]  /*2b9e0*/  LDS.128 R16, [R22+0x298d0] ;  /* 0x0298d00016107984 */ /* 0x0007220000000c00 */
[----:B------:R-:W-:Y:S06]  /*2b9f0*/  BAR.ARV 0x4, 0x180 ;  /* 0x0106000000007b1d */ /* 0x000fec0000002000 */
[----:B------:R-:W-:Y:S05]  /*2ba00*/  BRA `(.L_x_750) ;  /* 0x0000000800d87947 */ /* 0x000fea0003800000 */
.L_x_749:
[----:B------:R-:W1:Y:S01]  /*2ba10*/  S2R R0, SR_TID.X ;  /* 0x0000000000007919 */ /* 0x000e620000002100 */
[----:B------:R-:W-:Y:S01]  /*2ba20*/  UMOV UR4, 0xffffffff ;  /* 0xffffffff00047882 */ /* 0x000fe20000000000 */
[----:B-1----:R-:W-:-:S04]  /*2ba30*/  LOP3.LUT R9, R0, 0x1f, RZ, 0xc0, !PT ;  /* 0x0000001f00097812 */ /* 0x002fc800078ec0ff */
[----:B------:R-:W-:Y:S01]  /*2ba40*/  ISETP.NE.AND P0, PT, R9, 0x1f, PT ;  /* 0x0000001f0900780c */ /* 0x000fe20003f05270 */
[----:B------:R-:W-:-:S12]  /*2ba50*/  BRA.DIV UR4, `(.L_x_751) ;  /* 0x0000006e04a07947 */ /* 0x000fd8000b800000 */
[----:B0-----:R-:W-:Y:S01]  /*2ba60*/  IMAD.IADD R7, R19, 0x1, R9 ;  /* 0x0000000113077824 */ /* 0x001fe200078e0209 */
[----:B------:R-:W-:-:S04]  /*2ba70*/  ULDC UR4, c[0x0][0xc3c] ;  /* 0x00030f0000047ab9 */ /* 0x000fc80000000800 */
[----:B------:R-:W-:-:S13]  /*2ba80*/  ISETP.GE.OR P1, PT, R7, UR4, !P0 ;  /* 0x0000000407007c0c */ /* 0x000fda000c726670 */
[----:B------:R-:W0:Y:S08]  /*2ba90*/  @!P1 LDC.64 R2, c[0x0][0xc80] ;  /* 0x00032000ff029b82 */ /* 0x000e300000000a00 */
[----:B------:R-:W1:Y:S01]  /*2baa0*/  @!P1 LDC.64 R4, c[0x0][0xc78] ;  /* 0x00031e00ff049b82 */ /* 0x000e620000000a00 */
[----:B0-----:R-:W-:-:S05]  /*2bab0*/  @!P1 IMAD.WIDE R2, R7, 0x4, R2 ;  /* 0x0000000407029825 */ /* 0x001fca00078e0202 */
[----:B------:R1:W2:Y:S02]  /*2bac0*/  @!P1 LDG.E R8, desc[UR50][R2.64] ;  /* 0x0000003202089981 */ /* 0x0002a4000c1e1900 */
[----:B-1----:R-:W-:-:S05]  /*2bad0*/  @!P1 IMAD.WIDE R2, R7, 0x4, R4 ;  /* 0x0000000407029825 */ /* 0x002fca00078e0204 */
[----:B------:R-:W3:Y:S01]  /*2bae0*/  @!P1 LDG.E R5, desc[UR50][R2.64] ;  /* 0x0000003202059981 */ /* 0x000ee2000c1e1900 */
[----:B------:R-:W-:Y:S01]  /*2baf0*/  MOV R7, RZ ;  /* 0x000000ff00077202 */ /* 0x000fe20000000f00 */
[----:B------:R-:W-:Y:S01]  /*2bb00*/  IMAD.MOV.U32 R4, RZ, RZ, RZ ;  /* 0x000000ffff047224 */ /* 0x000fe200078e00ff */
[C---:B------:R-:W-:Y:S01]  /*2bb10*/  ISETP.GE.U32.AND P2, PT, R9.reuse, 0x2, PT ;  /* 0x000000020900780c */ /* 0x040fe20003f46070 */
[----:B------:R-:W-:Y:S01]  /*2bb20*/  SHFL.IDX PT, R0, R16, RZ, 0x1f ;  /* 0x00001fff10007589 */ /* 0x000fe200000e0000 */
[C---:B------:R-:W-:Y:S02]  /*2bb30*/  ISETP.GE.U32.AND P3, PT, R9.reuse, 0x4, PT ;  /* 0x000000040900780c */ /* 0x040fe40003f66070 */
[C---:B------:R-:W-:Y:S01]  /*2bb40*/  ISETP.GE.U32.AND P4, PT, R9.reuse, 0x8, PT ;  /* 0x000000080900780c */ /* 0x040fe20003f86070 */
[----:B------:R0:W-:Y:S01]  /*2bb50*/  SHFL.IDX PT, R6, R16, 0x1, 0x1f ;  /* 0x00201f0010067f89 */ /* 0x0001e200000e0000 */
[----:B------:R-:W-:Y:S01]  /*2bb60*/  ISETP.GE.U32.AND P5, PT, R9, 0x10, PT ;  /* 0x000000100900780c */ /* 0x000fe20003fa6070 */
[----:B0-----:R-:W-:-:S02]  /*2bb70*/  IMAD.MOV.U32 R16, RZ, RZ, RZ ;  /* 0x000000ffff107224 */ /* 0x001fc400078e00ff */
[----:B--2---:R-:W-:Y:S02]  /*2bb80*/  @!P1 IMAD.MOV.U32 R7, RZ, RZ, R8 ;  /* 0x000000ffff079224 */ /* 0x004fe400078e0008 */
[----:B---3--:R-:W-:Y:S01]  /*2bb90*/  @!P1 IMAD.MOV.U32 R4, RZ, RZ, R5 ;  /* 0x000000ffff049224 */ /* 0x008fe200078e0005 */
[----:B------:R-:W-:-:S03]  /*2bba0*/  ISETP.NE.AND P1, PT, R9, RZ, PT ;  /* 0x000000ff0900720c */ /* 0x000fc60003f25270 */
[----:B------:R-:W-:-:S05]  /*2bbb0*/  IMAD R13, R4, R7, RZ ;  /* 0x00000007040d7224 */ /* 0x000fca00078e02ff */
        /* <DEDUP_REMOVED lines=15> */
[----:B------:R0:W1:Y:S02]  /*2bcb0*/  SHFL.IDX PT, R14, R3, 0x1f, 0x1f ;  /* 0x03e01f00030e7f89 */ /* 0x00006400000e0000 */
.L_x_1011:
[----:B------:R-:W-:Y:S02]  /*2bcc0*/  ULDC UR4, c[0x0][0xc38] ;  /* 0x00030e0000047ab9 */ /* 0x000fe40000000800 */
[----:B------:R-:W-:-:S04]  /*2bcd0*/  IMAD.U32 R2, RZ, RZ, UR4 ;  /* 0x00000004ff027e24 */ /* 0x000fc8000f8e00ff */
[----:B-1----:R-:W-:-:S04]  /*2bce0*/  IMAD R5, R14, R2, RZ ;  /* 0x000000020e057224 */ /* 0x002fc800078e02ff */
[----:B------:R-:W-:-:S05]  /*2bcf0*/  IMAD.IADD R6, R6, 0x1, R5 ;  /* 0x0000000106067824 */ /* 0x000fca00078e0205 */
[----:B------:R-:W-:-:S13]  /*2bd00*/  ISETP.GT.AND P6, PT, R6, R0, PT ;  /* 0x000000000600720c */ /* 0x000fda0003fc4270 */
[----:B------:R-:W-:Y:S05]  /*2bd10*/  @P6 BRA `(.L_x_752) ;  /* 0x0000000000a46947 */ /* 0x000fea0003800000 */
.L_x_755:
[----:B------:R-:W1:Y:S01]  /*2bd20*/  LDC R2, c[0x0][0xc3c] ;  /* 0x00030f00ff027b82 */ /* 0x000e620000000800 */
[----:B------:R-:W-:-:S04]  /*2bd30*/  IADD3 R19, R19, 0x1f, RZ ;  /* 0x0000001f13137810 */ /* 0x000fc80007ffe0ff */
[----:B-1----:R-:W-:-:S13]  /*2bd40*/  ISETP.GE.AND P6, PT, R19, R2, PT ;  /* 0x000000021300720c */ /* 0x002fda0003fc6270 */
[----:B------:R-:W-:Y:S05]  /*2bd50*/  @P6 BRA `(.L_x_753) ;  /* 0x0000000400b86947 */ /* 0x000fea0003800000 */
[----:B0-----:R-:W0:Y:S01]  /*2bd60*/  S2R R3, SR_TID.X ;  /* 0x0000000000037919 */ /* 0x001e220000002100 */
[----:B------:R-:W-:Y:S01]  /*2bd70*/  IMAD.MOV.U32 R7, RZ, RZ, RZ ;  /* 0x000000ffff077224 */ /* 0x000fe200078e00ff */
[----:B0-----:R-:W-:-:S05]  /*2bd80*/  LOP3.LUT R3, R3, 0x1f, RZ, 0xc0, !PT ;  /* 0x0000001f03037812 */ /* 0x001fca00078ec0ff */
[----:B------:R-:W-:-:S05]  /*2bd90*/  IMAD.IADD R9, R19, 0x1, R3 ;  /* 0x0000000113097824 */ /* 0x000fca00078e0203 */
[----:B------:R-:W-:-:S13]  /*2bda0*/  ISETP.GE.OR P6, PT, R9, R2, !P0 ;  /* 0x000000020900720c */ /* 0x000fda00047c6670 */
[----:B------:R-:W0:Y:S08]  /*2bdb0*/  @!P6 LDC.64 R2, c[0x0][0xc80] ;  /* 0x00032000ff02eb82 */ /* 0x000e300000000a00 */
[----:B------:R-:W1:Y:S01]  /*2bdc0*/  @!P6 LDC.64 R4, c[0x0][0xc78] ;  /* 0x00031e00ff04eb82 */ /* 0x000e620000000a00 */
[----:B0-----:R-:W-:-:S05]  /*2bdd0*/  @!P6 IMAD.WIDE R2, R9, 0x4, R2 ;  /* 0x000000040902e825 */ /* 0x001fca00078e0202 */
[----:B------:R1:W2:Y:S02]  /*2bde0*/  @!P6 LDG.E R7, desc[UR50][R2.64] ;  /* 0x000000320207e981 */ /* 0x0002a4000c1e1900 */
[----:B-1----:R-:W-:-:S04]  /*2bdf0*/  @!P6 IMAD.WIDE R2, R9, 0x4, R4 ;  /* 0x000000040902e825 */ /* 0x002fc800078e0204 */
[----:B------:R-:W-:-:S06]  /*2be00*/  IMAD.MOV.U32 R4, RZ, RZ, RZ ;  /* 0x000000ffff047224 */ /* 0x000fcc00078e00ff */
[----:B------:R-:W2:Y:S01]  /*2be10*/  @!P6 LDG.E R4, desc[UR50][R2.64] ;  /* 0x000000320204e981 */ /* 0x000ea2000c1e1900 */
[----:B------:R-:W-:Y:S01]  /*2be20*/  UMOV UR4, 0xffffffff ;  /* 0xffffffff00047882 */ /* 0x000fe20000000000 */
[----:B--2---:R-:W-:Y:S02]  /*2be30*/  IMAD R13, R4, R7, RZ ;  /* 0x00000007040d7224 */ /* 0x004fe400078e02ff */
[----:B------:R-:W-:Y:S05]  /*2be40*/  BRA.DIV UR4, `(.L_x_754) ;  /* 0x0000006e04e07947 */ /* 0x000fea000b800000 */
        /* <DEDUP_REMOVED lines=16> */
.L_x_1019:
[----:B------:R-:W-:Y:S02]  /*2bf50*/  ULDC UR4, c[0x0][0xc38] ;  /* 0x00030e0000047ab9 */ /* 0x000fe40000000800 */
[----:B------:R-:W-:-:S04]  /*2bf60*/  IMAD.U32 R2, RZ, RZ, UR4 ;  /* 0x00000004ff027e24 */ /* 0x000fc8000f8e00ff */
[----:B-1----:R-:W-:-:S04]  /*2bf70*/  IMAD R5, R14, R2, RZ ;  /* 0x000000020e057224 */ /* 0x002fc800078e02ff */
[----:B------:R-:W-:-:S05]  /*2bf80*/  IMAD.IADD R6, R5, 0x1, R6 ;  /* 0x0000000105067824 */ /* 0x000fca00078e0206 */
[----:B------:R-:W-:-:S13]  /*2bf90*/  ISETP.GT.AND P6, PT, R6, R0, PT ;  /* 0x000000000600720c */ /* 0x000fda0003fc4270 */
[----:B------:R-:W-:Y:S05]  /*2bfa0*/  @!P6 BRA `(.L_x_755) ;  /* 0xfffffffc005ce947 */ /* 0x000fea000383ffff */
.L_x_752:
[----:B------:R-:W-:Y:S01]  /*2bfb0*/  IMAD.IADD R6, R6, 0x1, -R5 ;  /* 0x0000000106067824 */ /* 0x000fe200078e0a05 */
[----:B------:R-:W-:-:S03]  /*2bfc0*/  UMOV UR4, 0xffffffff ;  /* 0xffffffff00047882 */ /* 0x000fc60000000000 */
[----:B------:R-:W-:-:S05]  /*2bfd0*/  IMAD R5, R3, R2, R6 ;  /* 0x0000000203057224 */ /* 0x000fca00078e0206 */
[----:B------:R-:W-:Y:S01]  /*2bfe0*/  ISETP.GT.AND P6, PT, R5, R0, PT ;  /* 0x000000000500720c */ /* 0x000fe20003fc4270 */
[----:B------:R-:W-:-:S12]  /*2bff0*/  BRA.DIV UR4, `(.L_x_756) ;  /* 0x00000072042c7947 */ /* 0x000fd8000b800000 */
[----:B------:R-:W-:-:S04]  /*2c000*/  VOTE.ANY R8, PT, !P6 ;  /* 0x0000000000087806 */ /* 0x000fc800070e0100 */
[----:B------:R-:W1:Y:S02]  /*2c010*/  POPC R5, R8 ;  /* 0x0000000800057309 */ /* 0x000e640000000000 */
[----:B-1----:R1:W2:Y:S04]  /*2c020*/  SHFL.IDX PT, R7, R7, R5, 0x1f ;  /* 0x00001f0507077589 */ /* 0x0022a800000e0000 */
[----:B------:R1:W3:Y:S02]  /*2c030*/  SHFL.IDX PT, R4, R4, R5, 0x1f ;  /* 0x00001f0504047589 */ /* 0x0002e400000e0000 */
.L_x_1024:
[----:B------:R-:W-:-:S13]  /*2c040*/  ISETP.NE.AND P0, PT, R8, RZ, PT ;  /* 0x000000ff0800720c */ /* 0x000fda0003f05270 */
[----:B------:R-:W-:Y:S05]  /*2c050*/  @!P0 BRA `(.L_x_757) ;  /* 0x0000000000108947 */ /* 0x000fea0003800000 */
[----:B------:R-:W-:Y:S01]  /*2c060*/  UMOV UR4, 0xffffffff ;  /* 0xffffffff00047882 */ /* 0x000fe20000000000 */
[----:B------:R-:W-:Y:S02]  /*2c070*/  IADD3 R12, R5, -0x1, RZ ;  /* 0xffffffff050c7810 */ /* 0x000fe40007ffe0ff */
[----:B------:R-:W-:Y:S05]  /*2c080*/  BRA.DIV UR4, `(.L_x_758) ;  /* 0x0000007204647947 */ /* 0x000fea000b800000 */
[----:B------:R4:W0:Y:S02]  /*2c090*/  SHFL.IDX PT, R16, R3, R12, 0x1f ;  /* 0x00001f0c03107589 */ /* 0x00082400000e0000 */
.L_x_757:
[-C--:B--2---:R-:W-:Y:S01]  /*2c0a0*/  IABS R8, R7.reuse ;  /* 0x0000000700087213 */ /* 0x084fe20000000000 */
[----:B0-----:R-:W-:Y:S01]  /*2c0b0*/  IMAD R16, R16, R2, R6 ;  /* 0x0000000210107224 */ /* 0x001fe200078e0206 */
[----:B------:R-:W-:Y:S01]  /*2c0c0*/  IABS R6, R7 ;  /* 0x0000000700067213 */ /* 0x000fe20000000000 */
[----:B------:R-:W-:Y:S01]  /*2c0d0*/  IMAD.MOV.U32 R2, RZ, RZ, RZ ;  /* 0x000000ffff027224 */ /* 0x000fe200078e00ff */
[----:B------:R-:W0:Y:S01]  /*2c0e0*/  I2F.RP R9, R8 ;  /* 0x0000000800097306 */ /* 0x000e220000209400 */
[----:B------:R-:W-:Y:S02]  /*2c0f0*/  IADD3 R19, R5, R19, RZ ;  /* 0x0000001305137210 */ /* 0x000fe40007ffe0ff */
[----:B------:R-:W-:Y:S01]  /*2c100*/  IADD3 R0, R0, -R16, RZ ;  /* 0x8000001000007210 */ /* 0x000fe20007ffe0ff */
[----:B------:R-:W-:-:S04]  /*2c110*/  IMAD.MOV R6, RZ, RZ, -R6 ;  /* 0x000000ffff067224 */ /* 0x000fc800078e0a06 */
[----:B0-----:R-:W4:Y:S02]  /*2c120*/  MUFU.RCP R9, R9 ;  /* 0x0000000900097308 */ /* 0x001f240000001000 */
[----:B----4-:R-:W-:-:S06]  /*2c130*/  VIADD R3, R9, 0xffffffe ;  /* 0x0ffffffe09037836 */ /* 0x010fcc0000000000 */
[----:B------:R-:W0:Y:S02]  /*2c140*/  F2I.FTZ.U32.TRUNC.NTZ R3, R3 ;  /* 0x0000000300037305 */ /* 0x000e24000021f000 */
[----:B0-----:R-:W-:-:S04]  /*2c150*/  IMAD.MOV R11, RZ, RZ, -R3 ;  /* 0x000000ffff0b7224 */ /* 0x001fc800078e0a03 */
[----:B------:R-:W-:-:S04]  /*2c160*/  IMAD R11, R11, R8, RZ ;  /* 0x000000080b0b7224 */ /* 0x000fc800078e02ff */
[----:B------:R-:W-:Y:S01]  /*2c170*/  IMAD.HI.U32 R2, R3, R11, R2 ;  /* 0x0000000b03027227 */ /* 0x000fe200078e0002 */
[----:B------:R-:W-:-:S05]  /*2c180*/  IABS R3, R0 ;  /* 0x0000000000037213 */ /* 0x000fca0000000000 */
[----:B------:R-:W-:-:S04]  /*2c190*/  IMAD.HI.U32 R9, R2, R3, RZ ;  /* 0x0000000302097227 */ /* 0x000fc800078e00ff */
[----:B------:R-:W-:Y:S01]  /*2c1a0*/  IMAD R3, R9, R6, R3 ;  /* 0x0000000609037224 */ /* 0x000fe200078e0203 */
[----:B---3--:R-:W-:Y:S01]  /*2c1b0*/  IABS R6, R4 ;  /* 0x0000000400067213 */ /* 0x008fe20000000000 */
[----:B------:R-:W-:-:S03]  /*2c1c0*/  IMAD.MOV.U32 R2, RZ, RZ, RZ ;  /* 0x000000ffff027224 */ /* 0x000fc600078e00ff */
[----:B------:R-:W-:-:S13]  /*2c1d0*/  ISETP.GT.U32.AND P1, PT, R8, R3, PT ;  /* 0x000000030800720c */ /* 0x000fda0003f24070 */
[----:B------:R-:W-:Y:S02]  /*2c1e0*/  @!P1 IMAD.IADD R3, R3, 0x1, -R8 ;  /* 0x0000000103039824 */ /* 0x000fe400078e0a08 */
[----:B------:R-:W-:Y:S01]  /*2c1f0*/  @!P1 VIADD R9, R9, 0x1 ;  /* 0x0000000109099836 */ /* 0x000fe20000000000 */
[----:B------:R-:W-:Y:S02]  /*2c200*/  ISETP.NE.AND P1, PT, R7, RZ, PT ;  /* 0x000000ff0700720c */ /* 0x000fe40003f25270 */
[----:B------:R-:W-:Y:S02]  /*2c210*/  ISETP.GE.U32.AND P0, PT, R3, R8, PT ;  /* 0x000000080300720c */ /* 0x000fe40003f06070 */
[----:B------:R-:W0:Y:S11]  /*2c220*/  I2F.RP R8, R6 ;  /* 0x0000000600087306 */ /* 0x000e360000209400 */
[----:B------:R-:W-:Y:S01]  /*2c230*/  @P0 VIADD R9, R9, 0x1 ;  /* 0x0000000109090836 */ /* 0x000fe20000000000 */
[----:B0-----:R-:W0:Y:S02]  /*2c240*/  MUFU.RCP R8, R8 ;  /* 0x0000000800087308 */ /* 0x001e240000001000 */
[----:B0-----:R-:W-:Y:S01]  /*2c250*/  VIADD R10, R8, 0xffffffe ;  /* 0x0ffffffe080a7836 */ /* 0x001fe20000000000 */
[----:B------:R-:W-:-:S05]  /*2c260*/  IABS R8, R4 ;  /* 0x0000000400087213 */ /* 0x000fca0000000000 */
[----:B------:R-:W0:Y:S01]  /*2c270*/  F2I.FTZ.U32.TRUNC.NTZ R3, R10 ;  /* 0x0000000a00037305 */ /* 0x000e22000021f000 */
[----:B------:R-:W-:Y:S01]  /*2c280*/  IMAD.MOV R8, RZ, RZ, -R8 ;  /* 0x000000ffff087224 */ /* 0x000fe200078e0a08 */
[----:B0-----:R-:W-:-:S05]  /*2c290*/  IADD3 R11, RZ, -R3, RZ ;  /* 0x80000003ff0b7210 */ /* 0x001fca0007ffe0ff */
[----:B------:R-:W-:-:S04]  /*2c2a0*/  IMAD R11, R11, R6, RZ ;  /* 0x000000060b0b7224 */ /* 0x000fc800078e02ff */
[----:B------:R-:W-:Y:S01]  /*2c2b0*/  IMAD.HI.U32 R2, R3, R11, R2 ;  /* 0x0000000b03027227 */ /* 0x000fe200078e0002 */
[----:B------:R-:W-:-:S04]  /*2c2c0*/  LOP3.LUT R3, R0, R7, RZ, 0x3c, !PT ;  /* 0x0000000700037212 */ /* 0x000fc800078e3cff */
[----:B------:R-:W-:-:S13]  /*2c2d0*/  ISETP.GE.AND P2, PT, R3, RZ, PT ;  /* 0x000000ff0300720c */ /* 0x000fda0003f46270 */
[----:B------:R-:W-:Y:S02]  /*2c2e0*/  @!P2 IADD3 R9, -R9, RZ, RZ ;  /* 0x000000ff0909a210 */ /* 0x000fe40007ffe1ff */
[----:B------:R-:W-:-:S04]  /*2c2f0*/  @!P1 LOP3.LUT R9, RZ, R7, RZ, 0x33, !PT ;  /* 0x00000007ff099212 */ /* 0x000fc800078e33ff */
[-C--:B------:R-:W-:Y:S01]  /*2c300*/  IABS R3, R9.reuse ;  /* 0x0000000900037213 */ /* 0x080fe20000000000 */
[----:B------:R-:W-:-:S04]  /*2c310*/  IMAD R7, R7, R9, RZ ;  /* 0x0000000907077224 */ /* 0x000fc800078e02ff */
[----:B------:R-:W-:-:S04]  /*2c320*/  IMAD.HI.U32 R2, R2, R3, RZ ;  /* 0x0000000302027227 */ /* 0x000fc800078e00ff */
[----:B------:R-:W-:Y:S02]  /*2c330*/  IMAD R3, R2, R8, R3 ;  /* 0x0000000802037224 */ /* 0x000fe400078e0203 */
[----:B------:R-:W-:-:S03]  /*2c340*/  IMAD.IADD R17, R0, 0x1, -R7 ;  /* 0x0000000100117824 */ /* 0x000fc600078e0a07 */
[----:B------:R-:W-:-:S13]  /*2c350*/  ISETP.GT.U32.AND P1, PT, R6, R3, PT ;  /* 0x000000030600720c */ /* 0x000fda0003f24070 */
[----:B------:R-:W-:Y:S02]  /*2c360*/  @!P1 IMAD.IADD R3, R3, 0x1, -R6 ;  /* 0x0000000103039824 */ /* 0x000fe400078e0a06 */
[----:B------:R-:W-:Y:S01]  /*2c370*/  @!P1 VIADD R2, R2, 0x1 ;  /* 0x0000000102029836 */ /* 0x000fe20000000000 */
[----:B------:R-:W-:Y:S02]  /*2c380*/  ISETP.NE.AND P1, PT, R4, RZ, PT ;  /* 0x000000ff0400720c */ /* 0x000fe40003f25270 */
[----:B------:R-:W-:Y:S02]  /*2c390*/  ISETP.GE.U32.AND P0, PT, R3, R6, PT ;  /* 0x000000060300720c */ /* 0x000fe40003f06070 */
[----:B------:R-:W-:-:S04]  /*2c3a0*/  LOP3.LUT R3, R9, R4, RZ, 0x3c, !PT ;  /* 0x0000000409037212 */ /* 0x000fc800078e3cff */
[----:B------:R-:W-:-:S07]  /*2c3b0*/  ISETP.GE.AND P2, PT, R3, RZ, PT ;  /* 0x000000ff0300720c */ /* 0x000fce0003f46270 */
[----:B------:R-:W-:-:S06]  /*2c3c0*/  @P0 IADD3 R2, R2, 0x1, RZ ;  /* 0x0000000102020810 */ /* 0x000fcc0007ffe0ff */
[----:B------:R-:W-:Y:S01]  /*2c3d0*/  @!P2 IMAD.MOV R2, RZ, RZ, -R2 ;  /* 0x000000ffff02a224 */ /* 0x000fe200078e0a02 */
[----:B------:R-:W-:-:S05]  /*2c3e0*/  @!P1 LOP3.LUT R2, RZ, R4, RZ, 0x33, !PT ;  /* 0x00000004ff029212 */ /* 0x000fca00078e33ff */
[--C-:B------:R-:W-:Y:S02]  /*2c3f0*/  IMAD.MOV R3, RZ, RZ, -R2.reuse ;  /* 0x000000ffff037224 */ /* 0x100fe400078e0a02 */
[C---:B------:R-:W-:Y:S02]  /*2c400*/  IMAD R2, R4.reuse, 0x1000000, R2 ;  /* 0x0100000004027824 */ /* 0x040fe400078e0202 */
[----:B------:R-:W-:-:S04]  /*2c410*/  IMAD R9, R4, R3, R9 ;  /* 0x0000000304097224 */ /* 0x000fc800078e0209 */
[----:B------:R-:W-:Y:S01]  /*2c420*/  IMAD R18, R9, 0x10000, R2 ;  /* 0x0001000009127824 */ /* 0x000fe200078e0202 */
[----:B------:R-:W-:Y:S06]  /*2c430*/  BRA `(.L_x_759) ;  /* 0x00000000001c7947 */ /* 0x000fec0003800000 */
.L_x_753:
[----:B------:R-:W-:Y:S01]  /*2c440*/  UMOV UR4, URZ ;  /* 0x0000003f00047c82 */ /* 0x000fe20008000000 */
[----:B------:R-:W-:Y:S01]  /*2c450*/  UMOV UR5, URZ ;  /* 0x0000003f00057c82 */ /* 0x000fe20008000000 */
[----:B------:R-:W-:Y:S01]  /*2c460*/  ULDC UR6, c[0x0][0xc3c] ;  /* 0x00030f0000067ab9 */ /* 0x000fe20000000800 */
[----:B------:R-:W-:Y:S01]  /*2c470*/  IMAD.MOV.U32 R16, RZ, RZ, R0 ;  /* 0x000000ffff107224 */ /* 0x000fe200078e0000 */
[----:B------:R-:W-:Y:S01]  /*2c480*/  MOV R17, UR4 ;  /* 0x0000000400117c02 */ /* 0x000fe20008000f00 */
[----:B------:R-:W-:Y:S02]  /*2c490*/  IMAD.U32 R18, RZ, RZ, UR5 ;  /* 0x00000005ff127e24 */ /* 0x000fe4000f8e00ff */
[----:B------:R-:W-:-:S07]  /*2c4a0*/  IMAD.U32 R19, RZ, RZ, UR6 ;  /* 0x00000006ff137e24 */ /* 0x000fce000f8e00ff */
.L_x_759:
[----:B------:R2:W3:Y:S01]  /*2c4b0*/  LDL R2, [R1+0x10] ;  /* 0x0000100001027983 */ /* 0x0004e20000100800 */
[----:B------:R-:W4:Y:S01]  /*2c4c0*/  S2R R0, SR_TID.X ;  /* 0x0000000000007919 */ /* 0x000f220000002100 */
[----:B------:R-:W-:Y:S05]  /*2c4d0*/  WARPSYNC.ALL ;  /* 0x0000000000007948 */ /* 0x000fea0003800000 */
[----:B----4-:R-:W-:Y:S01]  /*2c4e0*/  LOP3.LUT R0, R0, 0x1f, RZ, 0xc0, !PT ;  /* 0x0000001f00007812 */ /* 0x010fe200078ec0ff */
[----:B------:R-:W-:Y:S03]  /*2c4f0*/  BAR.SYNC.DEFER_BLOCKING 0x4, 0x180 ;  /* 0x0106000000007b1d */ /* 0x000fe60000010000 */
[----:B------:R-:W-:-:S13]  /*2c500*/  ISETP.NE.AND P0, PT, R0, RZ, PT ;  /* 0x000000ff0000720c */ /* 0x000fda0003f05270 */
[----:B------:R-:W-:Y:S01]  /*2c510*/  @!P0 MOV R0, 0x400 ;  /* 0x0000040000008802 */ /* 0x000fe20000000f00 */
[----:B---3--:R-:W3:Y:S03]  /*2c520*/  @!P0 S2R R2, SR_CgaCtaId ;  /* 0x0000000000028919 */ /* 0x008ee60000008800 */
[----:B---3--:R-:W-:Y:S01]  /*2c530*/  @!P0 LEA R22, R2, R0, 0x18 ;  /* 0x0000000002168211 */ /* 0x008fe200078ec0ff */
[----:B------:R2:W-:Y:S04]  /*2c540*/  @!P0 STL [R1+0x10], R2 ;  /* 0x0000100201008387 */ /* 0x0005e80000100800 */
[----:B------:R2:W-:Y:S01]  /*2c550*/  @!P0 STS.128 [R22+0x298d0], R16 ;  /* 0x0298d01016008388 */ /* 0x0005e20000000c00 */
[----:B------:R-:W-:Y:S06]  /*2c560*/  BAR.ARV 0x5, 0x180 ;  /* 0x0146000000007b1d */ /* 0x000fec0000002000 */
.L_x_750:
[----:B------:R-:W-:Y:S02]  /*2c570*/  ULDC UR4, c[0x0][0xc3c] ;  /* 0x00030f0000047ab9 */ /* 0x000fe40000000800 */
[----:B----4-:R-:W-:-:S13]  /*2c580*/  ISETP.GE.AND P0, PT, R19, UR4, PT ;  /* 0x0000000413007c0c */ /* 0x010fda000bf06270 */
[----:B------:R-:W-:Y:S05]  /*2c590*/  @!P0 BRA `(.L_x_760) ;  /* 0xffffff9000348947 */ /* 0x000fea000383ffff */
[----:B------:R-:W-:Y:S05]  /*2c5a0*/  BSYNC B7 ;  /* 0x0000000000077941 */ /* 0x000fea0003800000 */
.L_x_642:
[----:B--23--:R-:W2:Y:S01]  /*2c5b0*/  LDL.LU R0, [R1+0x38] ;  /* 0x0000380001007983 */ /* 0x00cea20000300800 */
[----:B------:R-:W-:Y:S01]  /*2c5c0*/  BSSY B0, `(.L_x_761) ;  /* 0x000000b000007945 */ /* 0x000fe20003800000 */
[----:B-1----:R-:W1:Y:S01]  /*2c5d0*/  S2R R5, SR_CgaCtaId ;  /* 0x0000000000057919 */ /* 0x002e620000008800 */
[----:B--2---:R-:W-:-:S05]  /*2c5e0*/  VIADD R0, R0, 0x1 ;  /* 0x0000000100007836 */ /* 0x004fca0000000000 */
[----:B0-----:R-:W-:-:S04]  /*2c5f0*/  LEA.HI R2, R0, R0, RZ, 0x1 ;  /* 0x0000000000027211 */ /* 0x001fc800078f08ff */
[----:B------:R-:W-:Y:S02]  /*2c600*/  LOP3.LUT R3, R2, 0xfffffffe, RZ, 0xc0, !PT ;  /* 0xfffffffe02037812 */ /* 0x000fe400078ec0ff */
[----:B------:R-:W-:Y:S02]  /*2c610*/  MOV R2, 0x400 ;  /* 0x0000040000027802 */ /* 0x000fe40000000f00 */
[----:B------:R-:W-:Y:S02]  /*2c620*/  IADD3 R0, R0, -R3, RZ ;  /* 0x8000000300007210 */ /* 0x000fe40007ffe0ff */
[----:B-1----:R-:W-:Y:S02]  /*2c630*/  LEA R4, R5, R2, 0x18 ;  /* 0x0000000205047211 */ /* 0x002fe400078ec0ff */
[----:B------:R-:W-:-:S04]  /*2c640*/  SHF.L.U32 R0, R0, 0x1f, RZ ;  /* 0x0000001f00007819 */ /* 0x000fc800000006ff */
[----:B------:R-:W0:Y:S02]  /*2c650*/  SYNCS.PHASECHK.TRANS64.TRYWAIT P0, [R4+URZ+0x29820], R0 ;  /* 0x02982000040075a7 */ /* 0x000e24000800017f */
[----:B0-----:R-:W-:Y:S05]  /*2c660*/  @!P0 BRA `(.L_x_762) ;  /* 0x0000006c00148947 */ /* 0x001fea0003800000 */
.L_x_1027:
[----:B------:R-:W-:Y:S05]  /*2c670*/  BSYNC B0 ;  /* 0x0000000000007941 */ /* 0x000fea0003800000 */
.L_x_761:
[----:B------:R-:W-:-:S03]  /*2c680*/  UMOV UR4, 0xffffffff ;  /* 0xffffffff00047882 */ /* 0x000fc60000000000 */
[----:B------:R-:W-:Y:S05]  /*2c690*/  BRA.DIV UR4, `(.L_x_763) ;  /* 0x0000006e041c7947 */ /* 0x000fea000b800000 */
[----:B0-----:R-:W0:Y:S02]  /*2c6a0*/  S2R R0, SR_TID.X ;  /* 0x0000000000007919 */ /* 0x001e240000002100 */
[----:B0-----:R-:W-:-:S04]  /*2c6b0*/  SHF.R.U32.HI R0, RZ, 0x5, R0 ;  /* 0x00000005ff007819 */ /* 0x001fc80000011600 */
[----:B------:R-:W-:-:S05]  /*2c6c0*/  LOP3.LUT R0, R0, 0x3, RZ, 0xc0, !PT ;  /* 0x0000000300007812 */ /* 0x000fca00078ec0ff */
[----:B------:R0:W1:Y:S02]  /*2c6d0*/  SHFL.IDX PT, R14, R0, RZ, 0x1f ;  /* 0x00001fff000e7589 */ /* 0x00006400000e0000 */
.L_x_1030:
[----:B-1----:R-:W-:-:S13]  /*2c6e0*/  ISETP.NE.AND P0, PT, R14, RZ, PT ;  /* 0x000000ff0e00720c */ /* 0x002fda0003f05270 */
[----:B------:R-:W-:Y:S05]  /*2c6f0*/  @P0 BRA `(.L_x_423) ;  /* 0x0000000000a80947 */ /* 0x000fea0003800000 */
[----:B------:R-:W-:-:S03]  /*2c700*/  UMOV UR4, 0xffffffff ;  /* 0xffffffff00047882 */ /* 0x000fc60000000000 */
[----:B------:R-:W-:Y:S05]  /*2c710*/  BRA.DIV UR4, `(.L_x_764) ;  /* 0x0000006e04307947 */ /* 0x000fea000b800000 */
[----:B------:R-:W-:-:S13]  /*2c720*/  ELECT P6, URZ, PT ;  /* 0x00000000003f782f */ /* 0x000fda00038c0000 */
.L_x_1033:
[----:B------:R-:W-:Y:S05]  /*2c730*/  @!P6 BRA `(.L_x_423) ;  /* 0x000000000098e947 */ /* 0x000fea0003800000 */
[----:B------:R-:W-:-:S06]  /*2c740*/  ULOP3.LUT UR4, UR36, 0x2, URZ, 0xfc, !UPT ;  /* 0x0000000224047892 */ /* 0x000fcc000f8efc3f */
[----:B0-----:R-:W-:-:S05]  /*2c750*/  IMAD.U32 R0, RZ, RZ, UR4 ;  /* 0x00000004ff007e24 */ /* 0x001fca000f8e00ff */
[----:B------:R-:W-:-:S13]  /*2c760*/  ISETP.NE.AND P0, PT, R0, 0x3, PT ;  /* 0x000000030000780c */ /* 0x000fda0003f05270 */
[----:B------:R-:W-:Y:S05]  /*2c770*/  @!P0 BRA `(.L_x_765) ;  /* 0x0000000000048947 */ /* 0x000fea0003800000 */
[----:B------:R-:W-:Y:S01]  /*2c780*/  BPT.TRAP 0x1 ;  /* 0x000000040000795c */ /* 0x000fe20000300000 */
.L_x_765:
[C---:B------:R-:W-:Y:S01]  /*2c790*/  IMAD R5, R23.reuse, 0x8, R4 ;  /* 0x0000000817057824 */ /* 0x040fe200078e0204 */
[----:B------:R-:W-:Y:S01]  /*2c7a0*/  SHF.L.U32 R0, R34, 0x1f, RZ ;  /* 0x0000001f22007819 */ /* 0x000fe200000006ff */
[----:B------:R-:W-:-:S03]  /*2c7b0*/  VIADD R23, R23, 0x1 ;  /* 0x0000000117177836 */ /* 0x000fc60000000000 */
[----:B------:R-:W0:Y:S02]  /*2c7c0*/  SYNCS.PHASECHK.TRANS64.TRYWAIT P1, [R5+URZ+0x29840], R0 ;  /* 0x02984000050075a7 */ /* 0x000e24000802017f */
[----:B------:R-:W-:-:S04]  /*2c7d0*/  ISETP.NE.AND P2, PT, R23, 0x2, PT ;  /* 0x000000021700780c */ /* 0x000fc80003f45270 */
[----:B------:R-:W-:Y:S01]  /*2c7e0*/  SEL R3, RZ, 0x1, P2 ;  /* 0x00000001ff037807 */ /* 0x000fe20001000000 */
[----:B0-----:R-:W-:Y:S08]  /*2c7f0*/  @!P1 BRA `(.L_x_766) ;  /* 0x0000006c00189947 */ /* 0x001ff00003800000 */
.L_x_1034:
[----:B------:R-:W-:Y:S02]  /*2c800*/  SEL R23, R23, RZ, P2 ;  /* 0x000000ff17177207 */ /* 0x000fe40001000000 */
[----:B------:R-:W-:Y:S01]  /*2c810*/  LOP3.LUT R2, R34, R3, RZ, 0x3c, !PT ;  /* 0x0000000322027212 */ /* 0x000fe200078e3cff */
[----:B------:R-:W-:Y:S06]  /*2c820*/  @!P0 BRA `(.L_x_767) ;  /* 0x0000000000048947 */ /* 0x000fec0003800000 */
[----:B------:R-:W-:Y:S01]  /*2c830*/  BPT.TRAP 0x1 ;  /* 0x000000040000795c */ /* 0x000fe20000300000 */
.L_x_767:
[----:B------:R-:W-:Y:S02]  /*2c840*/  LEA R23, R23, R4, 0x3 ;  /* 0x0000000417177211 */ /* 0x000fe400078e18ff */
[----:B------:R-:W-:-:S04]  /*2c850*/  SHF.L.U32 R2, R2, 0x1f, RZ ;  /* 0x0000001f02027819 */ /* 0x000fc800000006ff */
[----:B------:R-:W1:Y:S02]  /*2c860*/  SYNCS.PHASECHK.TRANS64.TRYWAIT P1, [R23+URZ+0x29840], R2 ;  /* 0x02984002170075a7 */ /* 0x000e64000802017f */
[----:B-1----:R-:W-:Y:S05]  /*2c870*/  @!P1 BRA `(.L_x_768) ;  /* 0x0000006c000c9947 */ /* 0x002fea0003800000 */
.L_x_1035:
[----:B------:R-:W-:Y:S05]  /*2c880*/  @!P0 BRA `(.L_x_769) ;  /* 0x0000000000048947 */ /* 0x000fea0003800000 */
[----:B------:R-:W-:Y:S01]  /*2c890*/  BPT.TRAP 0x1 ;  /* 0x000000040000795c */ /* 0x000fe20000300000 */
.L_x_769:
[----:B------:R-:W2:Y:S02]  /*2c8a0*/  SYNCS.PHASECHK.TRANS64.TRYWAIT P1, [R5+URZ+0x29860], R0 ;  /* 0x02986000050075a7 */ /* 0x000ea4000802017f */
[----:B--2---:R-:W-:Y:S05]  /*2c8b0*/  @!P1 BRA `(.L_x_770) ;  /* 0x0000006c00109947 */ /* 0x004fea0003800000 */
.L_x_1036:
[----:B------:R-:W-:Y:S05]  /*2c8c0*/  @!P0 BRA `(.L_x_771) ;  /* 0x0000000000048947 */ /* 0x000fea0003800000 */
[----:B------:R-:W-:Y:S01]  /*2c8d0*/  BPT.TRAP 0x1 ;  /* 0x000000040000795c */ /* 0x000fe20000300000 */
.L_x_771:
[----:B------:R-:W3:Y:S02]  /*2c8e0*/  SYNCS.PHASECHK.TRANS64.TRYWAIT P1, [R23+URZ+0x29860], R2 ;  /* 0x02986002170075a7 */ /* 0x000ee4000802017f */
[----:B---3--:R-:W-:Y:S05]  /*2c8f0*/  @!P1 BRA `(.L_x_772) ;  /* 0x0000006c00149947 */ /* 0x008fea0003800000 */
.L_x_1037:
[----:B------:R-:W-:Y:S05]  /*2c900*/  @!P0 BRA `(.L_x_773) ;  /* 0x0000000000048947 */ /* 0x000fea0003800000 */
[----:B------:R-:W-:Y:S01]  /*2c910*/  BPT.TRAP 0x1 ;  /* 0x000000040000795c */ /* 0x000fe20000300000 */
.L_x_773:
[----:B------:R-:W4:Y:S02]  /*2c920*/  SYNCS.PHASECHK.TRANS64.TRYWAIT P1, [R5+URZ+0x29880], R0 ;  /* 0x02988000050075a7 */ /* 0x000f24000802017f */
[----:B----4-:R-:W-:Y:S05]  /*2c930*/  @!P1 BRA `(.L_x_774) ;  /* 0x0000006c00189947 */ /* 0x010fea0003800000 */
.L_x_1038:
[----:B------:R-:W-:Y:S05]  /*2c940*/  @!P0 BRA `(.L_x_775) ;  /* 0x0000000000048947 */ /* 0x000fea0003800000 */
[----:B------:R-:W-:Y:S01]  /*2c950*/  BPT.TRAP 0x1 ;  /* 0x000000040000795c */ /* 0x000fe20000300000 */
.L_x_775:
[----:B------:R0:W0:Y:S02]  /*2c960*/  SYNCS.PHASECHK.TRANS64.TRYWAIT P0, [R23+URZ+0x29880], R2 ;  /* 0x02988002170075a7 */ /* 0x000024000800017f */
[----:B0-----:R-:W-:Y:S05]  /*2c970*/  @!P0 NANOSLEEP.SYNCS 0x989680 ;  /* 0x009896800000895d */ /* 0x001fea0003900000 */
[----:B------:R-:W0:Y:S02]  /*2c980*/  @!P0 SYNCS.PHASECHK.TRANS64 P0, [R23+URZ+0x29880], R2 ;  /* 0x02988002170085a7 */ /* 0x000e24000800007f */
[----:B0-----:R-:W-:Y:S05]  /*2c990*/  @!P0 BRA `(.L_x_775) ;  /* 0xfffffffc00f08947 */ /* 0x001fea000383ffff */
.L_x_423:
[----:B------:R-:W-:Y:S05]  /*2c9a0*/  BSYNC B8 ;  /* 0x0000000000087941 */ /* 0x000fea0003800000 */
.L_x_420:
[----:B------:R-:W-:Y:S05]  /*2c9b0*/  EXIT ;  /* 0x000000000000794d */ /* 0x000fea0003800000 */
.L_x_443:
[----:B-1----:R1:W2:Y:S02]  /*2c9c0*/  SYNCS.PHASECHK.TRANS64.TRYWAIT P5, [R91+URZ+0x29890], R92 ;  /* 0x0298905c5b0075a7 */ /* 0x0022a400080a017f */
[----:B--2---:R-:W-:Y:S05]  /*2c9d0*/  @!P5 NANOSLEEP.SYNCS 0x989680 ;  /* 0x009896800000d95d */ /* 0x004fea0003900000 */
[----:B------:R-:W2:Y:S02]  /*2c9e0*/  @!P5 SYNCS.PHASECHK.TRANS64 P5, [R91+URZ+0x29890], R92 ;  /* 0x0298905c5b00d5a7 */ /* 0x000ea400080a007f */
[----:B--2---:R-:W-:Y:S05]  /*2c9f0*/  @!P5 BRA `(.L_x_443) ;  /* 0xfffffffc00f0d947 */ /* 0x004fea000383ffff */
[----:B------:R-:W-:Y:S05]  /*2ca00*/  BRA `(.L_x_776) ;  /* 0xfffffd6c00c07947 */ /* 0x000fea000383ffff */
.L_x_444:
[----:B------:R-:W-:Y:S01]  /*2ca10*/  BSSY B1, `(.L_x_777) ;  /* 0x0000008000017945 */ /* 0x000fe20003800000 */
[----:B0-----:R-:W-:Y:S01]  /*2ca20*/  IMAD.MOV.U32 R13, RZ, RZ, R120 ;  /* 0x000000ffff0d7224 */ /* 0x001fe200078e0078 */
[----:B------:R-:W-:Y:S01]  /*2ca30*/  MOV R15, 0xffffffff ;  /* 0xffffffff000f7802 */ /* 0x000fe20000000f00 */
[----:B------:R-:W-:Y:S02]  /*2ca40*/  IMAD.MOV.U32 R12, RZ, RZ, RZ ;  /* 0x000000ffff0c7224 */ /* 0x000fe400078e00ff */
[----:B------:R-:W-:-:S07]  /*2ca50*/  IMAD.MOV.U32 R11, RZ, RZ, 0x1e1f ;  /* 0x00001e1fff0b7424 */ /* 0x000fce00078e00ff */
[----:B-1----:R-:W-:Y:S05]  /*2ca60*/  WARPSYNC.COLLECTIVE R15, `(.L_x_778) ;  /* 0x000000000f087348 */ /* 0x002fea0003c00000 */
[----:B------:R0:W2:Y:S02]  /*2ca70*/  SHFL.IDX P6, R14, R13, R12, R11 ;  /* 0x0000000c0d0e7389 */ /* 0x0000a400000c000b */
[----:B012---:R-:W-:Y:S01]  /*2ca80*/  ENDCOLLECTIVE ;  /* 0x000000000000791b */ /* 0x007fe20003800000 */
.L_x_778:
[----:B------:R-:W-:Y:S05]  /*2ca90*/  BSYNC B1 ;  /* 0x0000000000017941 */ /* 0x000fea0003800000 */
.L_x_777:
[----:B------:R-:W-:Y:S01]  /*2caa0*/  IMAD.MOV.U32 R13, RZ, RZ, R121 ;  /* 0x000000ffff0d7224 */ /* 0x000fe200078e0079 */
[----:B------:R-:W-:Y:S01]  /*2cab0*/  MOV R11, 0x1e1f ;  /* 0x00001e1f000b7802 */ /* 0x000fe20000000f00 */
[----:B------:R-:W-:Y:S02]  /*2cac0*/  IMAD.MOV.U32 R12, RZ, RZ, RZ ;  /* 0x000000ffff0c7224 */ /* 0x000fe400078e00ff */
[----:B------:R-:W-:Y:S02]  /*2cad0*/  IMAD.MOV.U32 R15, RZ, RZ, -0x1 ;  /* 0xffffffffff0f7424 */ /* 0x000fe400078e00ff */
[----:B------:R-:W-:-:S07]  /*2cae0*/  IMAD.MOV.U32 R151, RZ, RZ, R14 ;  /* 0x000000ffff977224 */ /* 0x000fce00078e000e */
[----:B------:R-:W-:Y:S05]  /*2caf0*/  WARPSYNC.COLLECTIVE R15, `(.L_x_779) ;  /* 0x000000000f087348 */ /* 0x000fea0003c00000 */
[----:B------:R0:W1:Y:S02]  /*2cb00*/  SHFL.IDX P6, R14, R13, R12, R11 ;  /* 0x0000000c0d0e7389 */ /* 0x00006400000c000b */
[----:B01----:R-:W-:Y:S01]  /*2cb10*/  ENDCOLLECTIVE ;  /* 0x000000000000791b */ /* 0x003fe20003800000 */
.L_x_779:
[----:B------:R-:W-:Y:S01]  /*2cb20*/  IMAD.MOV.U32 R11, RZ, RZ, R14 ;  /* 0x000000ffff0b7224 */ /* 0x000fe200078e000e */
[----:B------:R-:W-:Y:S06]  /*2cb30*/  BRA `(.L_x_780) ;  /* 0xfffffd6c00887947 */ /* 0x000fec000383ffff */
.L_x_469:
[----:B------:R-:W-:Y:S01]  /*2cb40*/  BSSY B1, `(.L_x_781) ;  /* 0x0000008000017945 */ /* 0x000fe20003800000 */
[----:B0-----:R-:W-:Y:S01]  /*2cb50*/  IMAD.MOV.U32 R13, RZ, RZ, R120 ;  /* 0x000000ffff0d7224 */ /* 0x001fe200078e0078 */
[----:B------:R-:W-:Y:S01]  /*2cb60*/  MOV R12, 0x1 ;  /* 0x00000001000c7802 */ /* 0x000fe20000000f00 */
[----:B----4-:R-:W-:Y:S02]  /*2cb70*/  IMAD.MOV.U32 R11, RZ, RZ, 0x1e1f ;  /* 0x00001e1fff0b7424 */ /* 0x010fe400078e00ff */
[----:B------:R-:W-:-:S07]  /*2cb80*/  IMAD.MOV.U32 R15, RZ, RZ, -0x1 ;  /* 0xffffffffff0f7424 */ /* 0x000fce00078e00ff */
[----:B-123--:R-:W-:Y:S05]  /*2cb90*/  WARPSYNC.COLLECTIVE R15, `(.L_x_782) ;  /* 0x000000000f087348 */ /* 0x00efea0003c00000 */
[----:B------:R0:W4:Y:S02]  /*2cba0*/  SHFL.IDX P6, R14, R13, R12, R11 ;  /* 0x0000000c0d0e7389 */ /* 0x00012400000c000b */
[----:B01234-:R-:W-:Y:S01]  /*2cbb0*/  ENDCOLLECTIVE ;  /* 0x000000000000791b */ /* 0x01ffe20003800000 */
.L_x_782:
[----:B------:R-:W-:Y:S05]  /*2cbc0*/  BSYNC B1 ;  /* 0x0000000000017941 */ /* 0x000fea0003800000 */
.L_x_781:
[----:B------:R-:W-:Y:S01]  /*2cbd0*/  MOV R13, R121 ;  /* 0x00000079000d7202 */ /* 0x000fe20000000f00 */
[----:B------:R-:W-:Y:S02]  /*2cbe0*/  IMAD.MOV.U32 R12, RZ, RZ, 0x1 ;  /* 0x00000001ff0c7424 */ /* 0x000fe400078e00ff */
[----:B------:R-:W-:Y:S02]  /*2cbf0*/  IMAD.MOV.U32 R11, RZ, RZ, 0x1e1f ;  /* 0x00001e1fff0b7424 */ /* 0x000fe400078e00ff */
[----:B------:R-:W-:Y:S02]  /*2cc00*/  IMAD.MOV.U32 R15, RZ, RZ, -0x1 ;  /* 0xffffffffff0f7424 */ /* 0x000fe400078e00ff */
[----:B------:R-:W-:-:S07]  /*2cc10*/  IMAD.MOV.U32 R65, RZ, RZ, R14 ;  /* 0x000000ffff417224 */ /* 0x000fce00078e000e */
[----:B------:R-:W-:Y:S05]  /*2cc20*/  WARPSYNC.COLLECTIVE R15, `(.L_x_783) ;  /* 0x000000000f087348 */ /* 0x000fea0003c00000 */
[----:B------:R0:W1:Y:S02]  /*2cc30*/  SHFL.IDX P6, R14, R13, R12, R11 ;  /* 0x0000000c0d0e7389 */ /* 0x00006400000c000b */
[----:B01----:R-:W-:Y:S01]  /*2cc40*/  ENDCOLLECTIVE ;  /* 0x000000000000791b */ /* 0x003fe20003800000 */
.L_x_783:
[----:B------:R-:W-:Y:S01]  /*2cc50*/  MOV R121, R14 ;  /* 0x0000000e00797202 */ /* 0x000fe20000000f00 */
[----:B------:R-:W-:Y:S06]  /*2cc60*/  BRA `(.L_x_784) ;  /* 0xfffffd98004c7947 */ /* 0x000fec000383ffff */
.L_x_499:
[----:B--2---:R2:W3:Y:S02]  /*2cc70*/  SYNCS.PHASECHK.TRANS64.TRYWAIT P5, [R91+URZ+0x29890], R92 ;  /* 0x0298905c5b0075a7 */ /* 0x0044e400080a017f */
[----:B---3--:R-:W-:Y:S05]  /*2cc80*/  @!P5 NANOSLEEP.SYNCS 0x989680 ;  /* 0x009896800000d95d */ /* 0x008fea0003900000 */
[----:B------:R-:W3:Y:S02]  /*2cc90*/  @!P5 SYNCS.PHASECHK.TRANS64 P5, [R91+URZ+0x29890], R92 ;  /* 0x0298905c5b00d5a7 */ /* 0x000ee400080a007f */
[----:B---3--:R-:W-:Y:S05]  /*2cca0*/  @!P5 BRA `(.L_x_499) ;  /* 0xfffffffc00f0d947 */ /* 0x008fea000383ffff */
[----:B------:R-:W-:Y:S05]  /*2ccb0*/  BRA `(.L_x_785) ;  /* 0xfffffdcc000c7947 */ /* 0x000fea000383ffff */
.L_x_500:
[----:B------:R-:W-:Y:S01]  /*2ccc0*/  BSSY B1, `(.L_x_786) ;  /* 0x0000008000017945 */ /* 0x000fe20003800000 */
[----:B0-----:R-:W-:Y:S01]  /*2ccd0*/  IMAD.MOV.U32 R13, RZ, RZ, R120 ;  /* 0x000000ffff0d7224 */ /* 0x001fe200078e0078 */
[----:B------:R-:W-:Y:S01]  /*2cce0*/  MOV R15, 0xffffffff ;  /* 0xffffffff000f7802 */ /* 0x000fe20000000f00 */
[----:B------:R-:W-:Y:S02]  /*2ccf0*/  IMAD.MOV.U32 R12, RZ, RZ, RZ ;  /* 0x000000ffff0c7224 */ /* 0x000fe400078e00ff */
[----:B------:R-:W-:-:S07]  /*2cd00*/  IMAD.MOV.U32 R11, RZ, RZ, 0x1e1f ;  /* 0x00001e1fff0b7424 */ /* 0x000fce00078e00ff */
[----:B--2---:R-:W-:Y:S05]  /*2cd10*/  WARPSYNC.COLLECTIVE R15, `(.L_x_787) ;  /* 0x000000000f087348 */ /* 0x004fea0003c00000 */
[----:B------:R0:W1:Y:S02]  /*2cd20*/  SHFL.IDX P6, R14, R13, R12, R11 ;  /* 0x0000000c0d0e7389 */ /* 0x00006400000c000b */
[----:B012---:R-:W-:Y:S01]  /*2cd30*/  ENDCOLLECTIVE ;  /* 0x000000000000791b */ /* 0x007fe20003800000 */
.L_x_787:
[----:B------:R-:W-:Y:S05]  /*2cd40*/  BSYNC B1 ;  /* 0x0000000000017941 */ /* 0x000fea0003800000 */
.L_x_786:
        /* <DEDUP_REMOVED lines=8> */
.L_x_788:
[----:B------:R-:W-:Y:S01]  /*2cdd0*/  IMAD.MOV.U32 R11, RZ, RZ, R14 ;  /* 0x000000ffff0b7224 */ /* 0x000fe200078e000e */
[----:B------:R-:W-:Y:S06]  /*2cde0*/  BRA `(.L_x_789) ;  /* 0xfffffdc800d87947 */ /* 0x000fec000383ffff */
.L_x_513:
        /* <DEDUP_REMOVED lines=8> */
.L_x_791:
[----:B------:R-:W-:Y:S05]  /*2ce70*/  BSYNC B1 ;  /* 0x0000000000017941 */ /* 0x000fea0003800000 */
.L_x_790:
        /* <DEDUP_REMOVED lines=8> */
.L_x_792:
[----:B------:R-:W-:Y:S01]  /*2cf00*/  MOV R44, R14 ;  /* 0x0000000e002c7202 */ /* 0x000fe20000000f00 */
[----:B------:R-:W-:Y:S06]  /*2cf10*/  BRA `(.L_x_793) ;  /* 0xfffffdf8000c7947 */ /* 0x000fec000383ffff */
.L_x_526:
[----:B-1----:R1:W2:Y:S02]  /*2cf20*/  SYNCS.PHASECHK.TRANS64.TRYWAIT P2, [R91+URZ+0x29890], R92 ;  /* 0x0298905c5b0075a7 */ /* 0x0022a4000804017f */
[----:B--2---:R-:W-:Y:S05]  /*2cf30*/  @!P2 NANOSLEEP.SYNCS 0x989680 ;  /* 0x009896800000a95d */ /* 0x004fea0003900000 */
[----:B------:R-:W2:Y:S02]  /*2cf40*/  @!P2 SYNCS.PHASECHK.TRANS64 P2, [R91+URZ+0x29890], R92 ;  /* 0x0298905c5b00a5a7 */ /* 0x000ea4000804007f */
[----:B--2---:R-:W-:Y:S05]  /*2cf50*/  @!P2 BRA `(.L_x_526) ;  /* 0xfffffffc00f0a947 */ /* 0x004fea000383ffff */
[----:B------:R-:W-:Y:S05]  /*2cf60*/  BRA `(.L_x_794) ;  /* 0xfffffe2400a87947 */ /* 0x000fea000383ffff */
.L_x_527:
[----:B------:R-:W-:Y:S01]  /*2cf70*/  BSSY B1, `(.L_x_795) ;  /* 0x0000008000017945 */ /* 0x000fe20003800000 */
[----:B------:R-:W-:Y:S01]  /*2cf80*/  IMAD.MOV.U32 R13, RZ, RZ, R46 ;  /* 0x000000ffff0d7224 */ /* 0x000fe200078e002e */
[----:B------:R-:W-:Y:S01]  /*2cf90*/  MOV R15, 0xffffffff ;  /* 0xffffffff000f7802 */ /* 0x000fe20000000f00 */
[----:B------:R-:W-:Y:S02]  /*2cfa0*/  IMAD.MOV.U32 R12, RZ, RZ, RZ ;  /* 0x000000ffff0c7224 */ /* 0x000fe400078e00ff */
[----:B------:R-:W-:-:S07]  /*2cfb0*/  IMAD.MOV.U32 R11, RZ, RZ, 0x1e1f ;  /* 0x00001e1fff0b7424 */ /* 0x000fce00078e00ff */
[----:B-1----:R-:W-:Y:S05]  /*2cfc0*/  WARPSYNC.COLLECTIVE R15, `(.L_x_796) ;  /* 0x000000000f087348 */ /* 0x002fea0003c00000 */
[----:B------:R0:W2:Y:S02]  /*2cfd0*/  SHFL.IDX P6, R14, R13, R12, R11 ;  /* 0x0000000c0d0e7389 */ /* 0x0000a400000c000b */
[----:B012---:R-:W-:Y:S01]  /*2cfe0*/  ENDCOLLECTIVE ;  /* 0x000000000000791b */ /* 0x007fe20003800000 */
.L_x_796:
[----:B------:R-:W-:Y:S05]  /*2cff0*/  BSYNC B1 ;  /* 0x0000000000017941 */ /* 0x000fea0003800000 */
.L_x_795:
        /* <DEDUP_REMOVED lines=8> */
.L_x_797:
[----:B------:R-:W-:Y:S01]  /*2d080*/  IMAD.MOV.U32 R47, RZ, RZ, R14 ;  /* 0x000000ffff2f7224 */ /* 0x000fe200078e000e */
[----:B------:R-:W-:Y:S06]  /*2d090*/  BRA `(.L_x_798) ;  /* 0xfffffe2400c47947 */ /* 0x000fec000383ffff */
.L_x_530:
[----:B------:R-:W-:Y:S01]  /*2d0a0*/  BSSY B1, `(.L_x_799) ;  /* 0x0000008000017945 */ /* 0x000fe20003800000 */
[----:B----4-:R-:W-:Y:S01]  /*2d0b0*/  IMAD.MOV.U32 R13, RZ, RZ, R46 ;  /* 0x000000ffff0d7224 */ /* 0x010fe200078e002e */
[----:B------:R-:W-:Y:S01]  /*2d0c0*/  MOV R12, 0x1 ;  /* 0x00000001000c7802 */ /* 0x000fe20000000f00 */
[----:B------:R-:W-:Y:S02]  /*2d0d0*/  IMAD.MOV.U32 R11, RZ, RZ, 0x1e1f ;  /* 0x00001e1fff0b7424 */ /* 0x000fe400078e00ff */
[----:B------:R-:W-:-:S07]  /*2d0e0*/  IMAD.MOV.U32 R15, RZ, RZ, -0x1 ;  /* 0xffffffffff0f7424 */ /* 0x000fce00078e00ff */
[----:B0123--:R-:W-:Y:S05]  /*2d0f0*/  WARPSYNC.COLLECTIVE R15, `(.L_x_800) ;  /* 0x000000000f087348 */ /* 0x00ffea0003c00000 */
[----:B------:R4:W0:Y:S02]  /*2d100*/  SHFL.IDX P6, R14, R13, R12, R11 ;  /* 0x0000000c0d0e7389 */ /* 0x00082400000c000b */
[----:B01234-:R-:W-:Y:S01]  /*2d110*/  ENDCOLLECTIVE ;  /* 0x000000000000791b */ /* 0x01ffe20003800000 */
.L_x_800:
[----:B------:R-:W-:Y:S05]  /*2d120*/  BSYNC B1 ;  /* 0x0000000000017941 */ /* 0x000fea0003800000 */
.L_x_799:
        /* <DEDUP_REMOVED lines=8> */
.L_x_801:
[----:B------:R-:W-:Y:S01]  /*2d1b0*/  MOV R47, R14 ;  /* 0x0000000e002f7202 */ /* 0x000fe20000000f00 */
[----:B------:R-:W-:Y:S06]  /*2d1c0*/  BRA `(.L_x_802) ;  /* 0xfffffe2800187947 */ /* 0x000fec000383ffff */
.L_x_534:
[----:B------:R0:W0:Y:S02]  /*2d1d0*/  SYNCS.PHASECHK.TRANS64.TRYWAIT P1, [R91+URZ+0x298b0], R92 ;  /* 0x0298b05c5b0075a7 */ /* 0x000024000802017f */
[----:B0-----:R-:W-:Y:S05]  /*2d1e0*/  @!P1 NANOSLEEP.SYNCS 0x989680 ;  /* 0x009896800000995d */ /* 0x001fea0003900000 */
[----:B------:R-:W0:Y:S02]  /*2d1f0*/  @!P1 SYNCS.PHASECHK.TRANS64 P1, [R91+URZ+0x298b0], R92 ;  /* 0x0298b05c5b0095a7 */ /* 0x000e24000802007f */
[----:B0-----:R-:W-:Y:S05]  /*2d200*/  @!P1 BRA `(.L_x_534) ;  /* 0xfffffffc00f09947 */ /* 0x001fea000383ffff */
[----:B------:R-:W-:Y:S05]  /*2d210*/  BRA `(.L_x_803) ;  /* 0xfffffe2800e47947 */ /* 0x000fea000383ffff */
.L_x_544:
[----:B------:R-:W0:Y:S01]  /*2d220*/  S2R R2, SR_TID.X ;  /* 0x0000000000027919 */ /* 0x000e220000002100 */
[----:B------:R-:W-:Y:S01]  /*2d230*/  BSSY B0, `(.L_x_804) ;  /* 0x000000c000007945 */ /* 0x000fe20003800000 */
[----:B------:R-:W-:Y:S01]  /*2d240*/  IMAD.MOV.U32 R12, RZ, RZ, RZ ;  /* 0x000000ffff0c7224 */ /* 0x000fe200078e00ff */
[----:B------:R-:W-:Y:S01]  /*2d250*/  MOV R11, 0x1f ;  /* 0x0000001f000b7802 */ /* 0x000fe20000000f00 */
[----:B------:R-:W-:Y:S02]  /*2d260*/  IMAD.MOV.U32 R15, RZ, RZ, -0x1 ;  /* 0xffffffffff0f7424 */ /* 0x000fe400078e00ff */
[----:B0-----:R-:W-:-:S05]  /*2d270*/  VIADD R3, R2, 0xffffff80 ;  /* 0xffffff8002037836 */ /* 0x001fca0000000000 */
[----:B------:R-:W-:-:S04]  /*2d280*/  SHF.R.S32.HI R2, RZ, 0x1f, R3 ;  /* 0x0000001fff027819 */ /* 0x000fc80000011403 */
[----:B------:R-:W-:-:S04]  /*2d290*/  LEA.HI R2, R2, R3, RZ, 0x7 ;  /* 0x0000000302027211 */ /* 0x000fc800078f38ff */
[----:B------:R-:W-:-:S05]  /*2d2a0*/  SHF.R.S32.HI R2, RZ, 0x7, R2 ;  /* 0x00000007ff027819 */ /* 0x000fca0000011402 */
[----:B------:R-:W-:-:S07]  /*2d2b0*/  IMAD.MOV.U32 R13, RZ, RZ, R2 ;  /* 0x000000ffff0d7224 */ /* 0x000fce00078e0002 */
[----:B---3-5:R-:W-:Y:S05]  /*2d2c0*/  WARPSYNC.COLLECTIVE R15, `(.L_x_805) ;  /* 0x000000000f087348 */ /* 0x028fea0003c00000 */
[----:B------:R0:W1:Y:S02]  /*2d2d0*/  SHFL.IDX P6, R14, R13, R12, R11 ;  /* 0x0000000c0d0e7389 */ /* 0x00006400000c000b */
[----:B01-3-5:R-:W-:Y:S01]  /*2d2e0*/  ENDCOLLECTIVE ;  /* 0x000000000000791b */ /* 0x02bfe20003800000 */
.L_x_805:
[----:B------:R-:W-:Y:S05]  /*2d2f0*/  BSYNC B0 ;  /* 0x0000000000007941 */ /* 0x000fea0003800000 */
.L_x_804:
[----:B------:R-:W-:Y:S01]  /*2d300*/  IMAD.MOV.U32 R212, RZ, RZ, R14 ;  /* 0x000000ffffd47224 */ /* 0x000fe200078e000e */
[----:B------:R-:W-:Y:S06]  /*2d310*/  BRA `(.L_x_806) ;  /* 0xfffffe3400bc7947 */ /* 0x000fec000383ffff */
.L_x_554:
[----:B------:R-:W-:Y:S01]  /*2d320*/  BSSY B1, `(.L_x_807) ;  /* 0x0000008000017945 */ /* 0x000fe20003800000 */
[----:B------:R-:W-:Y:S01]  /*2d330*/  IMAD.MOV.U32 R13, RZ, RZ, R26 ;  /* 0x000000ffff0d7224 */ /* 0x000fe200078e001a */
[----:B------:R-:W-:Y:S01]  /*2d340*/  MOV R12, RZ ;  /* 0x000000ff000c7202 */ /* 0x000fe20000000f00 */
[----:B------:R-:W-:Y:S02]  /*2d350*/  IMAD.MOV.U32 R11, RZ, RZ, 0x1e1f ;  /* 0x00001e1fff0b7424 */ /* 0x000fe400078e00ff */
[----:B------:R-:W-:-:S07]  /*2d360*/  IMAD.MOV.U32 R15, RZ, RZ, -0x1 ;  /* 0xffffffffff0f7424 */ /* 0x000fce00078e00ff */
[----:B---3--:R-:W-:Y:S05]  /*2d370*/  WARPSYNC.COLLECTIVE R15, `(.L_x_808) ;  /* 0x000000000f087348 */ /* 0x008fea0003c00000 */
[----:B------:R0:W1:Y:S02]  /*2d380*/  SHFL.IDX P6, R14, R13, R12, R11 ;  /* 0x0000000c0d0e7389 */ /* 0x00006400000c000b */
[----:B01-3--:R-:W-:Y:S01]  /*2d390*/  ENDCOLLECTIVE ;  /* 0x000000000000791b */ /* 0x00bfe20003800000 */
.L_x_808:
[----:B------:R-:W-:Y:S05]  /*2d3a0*/  BSYNC B1 ;  /* 0x0000000000017941 */ /* 0x000fea0003800000 */
.L_x_807:
[----:B------:R-:W-:Y:S01]  /*2d3b0*/  MOV R13, R24 ;  /* 0x00000018000d7202 */ /* 0x000fe20000000f00 */
[----:B------:R-:W-:Y:S02]  /*2d3c0*/  IMAD.MOV.U32 R12, RZ, RZ, RZ ;  /* 0x000000ffff0c7224 */ /* 0x000fe400078e00ff */
[----:B------:R-:W-:Y:S02]  /*2d3d0*/  IMAD.MOV.U32 R11, RZ, RZ, 0x1e1f ;  /* 0x00001e1fff0b7424 */ /* 0x000fe400078e00ff */
[----:B------:R-:W-:Y:S02]  /*2d3e0*/  IMAD.MOV.U32 R15, RZ, RZ, -0x1 ;  /* 0xffffffffff0f7424 */ /* 0x000fe400078e00ff */
[----:B------:R-:W-:-:S07]  /*2d3f0*/  IMAD.MOV.U32 R0, RZ, RZ, R14 ;  /* 0x000000ffff007224 */ /* 0x000fce00078e000e */
[----:B------:R-:W-:Y:S05]  /*2d400*/  WARPSYNC.COLLECTIVE R15, `(.L_x_809) ;  /* 0x000000000f087348 */ /* 0x000fea0003c00000 */
[----:B------:R0:W1:Y:S02]  /*2d410*/  SHFL.IDX P6, R14, R13, R12, R11 ;  /* 0x0000000c0d0e7389 */ /* 0x00006400000c000b */
[----:B01----:R-:W-:Y:S01]  /*2d420*/  ENDCOLLECTIVE ;  /* 0x000000000000791b */ /* 0x003fe20003800000 */
.L_x_809:
[----:B------:R-:W-:Y:S01]  /*2d430*/  IMAD.MOV.U32 R13, RZ, RZ, R37 ;  /* 0x000000ffff0d7224 */ /* 0x000fe200078e0025 */
[----:B------:R-:W-:-:S07]  /*2d440*/  MOV R3, R14 ;  /* 0x0000000e00037202 */ /* 0x000fce0000000f00 */
[----:B------:R-:W-:Y:S05]  /*2d450*/  WARPSYNC.COLLECTIVE R15, `(.L_x_810) ;  /* 0x000000000f087348 */ /* 0x000fea0003c00000 */
[----:B------:R0:W1:Y:S02]  /*2d460*/  SHFL.IDX P6, R14, R13, R12, R11 ;  /* 0x0000000c0d0e7389 */ /* 0x00006400000c000b */
[----:B01----:R-:W-:Y:S01]  /*2d470*/  ENDCOLLECTIVE ;  /* 0x000000000000791b */ /* 0x003fe20003800000 */
.L_x_810:
[----:B------:R-:W-:Y:S02]  /*2d480*/  IMAD.MOV.U32 R13, RZ, RZ, R138 ;  /* 0x000000ffff0d7224 */ /* 0x000fe400078e008a */
[----:B------:R-:W-:-:S07]  /*2d490*/  IMAD.MOV.U32 R4, RZ, RZ, R14 ;  /* 0x000000ffff047224 */ /* 0x000fce00078e000e */
[----:B------:R-:W-:Y:S05]  /*2d4a0*/  WARPSYNC.COLLECTIVE R15, `(.L_x_811) ;  /* 0x000000000f087348 */ /* 0x000fea0003c00000 */
[----:B------:R0:W1:Y:S02]  /*2d4b0*/  SHFL.IDX P6, R14, R13, R12, R11 ;  /* 0x0000000c0d0e7389 */ /* 0x00006400000c000b */
[----:B01----:R-:W-:Y:S01]  /*2d4c0*/  ENDCOLLECTIVE ;  /* 0x000000000000791b */ /* 0x003fe20003800000 */
.L_x_811:
[----:B------:R-:W-:Y:S05]  /*2d4d0*/  BRA `(.L_x_812) ;  /* 0xfffffe3c002c7947 */ /* 0x000fea000383ffff */
.L_x_558:
[----:B-1----:R1:W4:Y:S02]  /*2d4e0*/  SYNCS.PHASECHK.TRANS64.TRYWAIT P0, [R18+URZ+0x29800], R3 ;  /* 0x02980003120075a7 */ /* 0x002324000800017f */
[----:B----4-:R-:W-:Y:S05]  /*2d4f0*/  @!P0 NANOSLEEP.SYNCS 0x989680 ;  /* 0x009896800000895d */ /* 0x010fea0003900000 */
[----:B------:R-:W4:Y:S02]  /*2d500*/  @!P0 SYNCS.PHASECHK.TRANS64 P0, [R18+URZ+0x29800], R3 ;  /* 0x02980003120085a7 */ /* 0x000f24000800007f */
[----:B----4-:R-:W-:Y:S05]  /*2d510*/  @!P0 BRA `(.L_x_558) ;  /* 0xfffffffc00f08947 */ /* 0x010fea000383ffff */
[----:B------:R-:W-:Y:S05]  /*2d520*/  BRA `(.L_x_813) ;  /* 0xfffffe4000807947 */ /* 0x000fea000383ffff */
.L_x_570:
[----:B------:R-:W-:Y:S01]  /*2d530*/  BSSY B1, `(.L_x_814) ;  /* 0x0000008000017945 */ /* 0x000fe20003800000 */
[----:B------:R-:W-:Y:S01]  /*2d540*/  MOV R13, R26 ;  /* 0x0000001a000d7202 */ /* 0x000fe20000000f00 */
[----:B------:R-:W-:Y:S02]  /*2d550*/  IMAD.MOV.U32 R12, RZ, RZ, RZ ;  /* 0x000000ffff0c7224 */ /* 0x000fe400078e00ff */
[----:B------:R-:W-:Y:S02]  /*2d560*/  IMAD.MOV.U32 R11, RZ, RZ, 0x1e1f ;  /* 0x00001e1fff0b7424 */ /* 0x000fe400078e00ff */
[----:B------:R-:W-:-:S07]  /*2d570*/  IMAD.MOV.U32 R15, RZ, RZ, -0x1 ;  /* 0xffffffffff0f7424 */ /* 0x000fce00078e00ff */
[----:B---3--:R-:W-:Y:S05]  /*2d580*/  WARPSYNC.COLLECTIVE R15, `(.L_x_815) ;  /* 0x000000000f087348 */ /* 0x008fea0003c00000 */
[----:B------:R0:W1:Y:S02]  /*2d590*/  SHFL.IDX P6, R14, R13, R12, R11 ;  /* 0x0000000c0d0e7389 */ /* 0x00006400000c000b */
[----:B01-3--:R-:W-:Y:S01]  /*2d5a0*/  ENDCOLLECTIVE ;  /* 0x000000000000791b */ /* 0x00bfe20003800000 */
.L_x_815:
[----:B------:R-:W-:Y:S05]  /*2d5b0*/  BSYNC B1 ;  /* 0x0000000000017941 */ /* 0x000fea0003800000 */
.L_x_814:
[----:B------:R-:W-:Y:S01]  /*2d5c0*/  IMAD.MOV.U32 R13, RZ, RZ, R24 ;  /* 0x000000ffff0d7224 */ /* 0x000fe200078e0018 */
[----:B------:R-:W-:Y:S01]  /*2d5d0*/  MOV R15, 0xffffffff ;  /* 0xffffffff000f7802 */ /* 0x000fe20000000f00 */
[----:B------:R-:W-:Y:S01]  /*2d5e0*/  IMAD.MOV.U32 R12, RZ, RZ, RZ ;  /* 0x000000ffff0c7224 */ /* 0x000fe200078e00ff */
[----:B------:R-:W-:Y:S01]  /*2d5f0*/  MOV R3, R14 ;  /* 0x0000000e00037202 */ /* 0x000fe20000000f00 */
[----:B------:R-:W-:-:S07]  /*2d600*/  IMAD.MOV.U32 R11, RZ, RZ, 0x1e1f ;  /* 0x00001e1fff0b7424 */ /* 0x000fce00078e00ff */
[----:B------:R-:W-:Y:S05]  /*2d610*/  WARPSYNC.COLLECTIVE R15, `(.L_x_816) ;  /* 0x000000000f087348 */ /* 0x000fea0003c00000 */
[----:B------:R0:W1:Y:S02]  /*2d620*/  SHFL.IDX P6, R14, R13, R12, R11 ;  /* 0x0000000c0d0e7389 */ /* 0x00006400000c000b */
[----:B01----:R-:W-:Y:S01]  /*2d630*/  ENDCOLLECTIVE ;  /* 0x000000000000791b */ /* 0x003fe20003800000 */
.L_x_816:
[----:B------:R-:W-:Y:S02]  /*2d640*/  IMAD.MOV.U32 R13, RZ, RZ, R37 ;  /* 0x000000ffff0d7224 */ /* 0x000fe400078e0025 */
[----:B------:R-:W-:-:S07]  /*2d650*/  IMAD.MOV.U32 R21, RZ, RZ, R14 ;  /* 0x000000ffff157224 */ /* 0x000fce00078e000e */
[----:B------:R-:W-:Y:S05]  /*2d660*/  WARPSYNC.COLLECTIVE R15, `(.L_x_817) ;  /* 0x000000000f087348 */ /* 0x000fea0003c00000 */
[----:B------:R0:W1:Y:S02]  /*2d670*/  SHFL.IDX P6, R14, R13, R12, R11 ;  /* 0x0000000c0d0e7389 */ /* 0x00006400000c000b */
[----:B01----:R-:W-:Y:S01]  /*2d680*/  ENDCOLLECTIVE ;  /* 0x000000000000791b */ /* 0x003fe20003800000 */
.L_x_817:
[----:B------:R-:W-:Y:S01]  /*2d690*/  MOV R13, R138 ;  /* 0x0000008a000d7202 */ /* 0x000fe20000000f00 */
[----:B------:R-:W-:-:S07]  /*2d6a0*/  IMAD.MOV.U32 R37, RZ, RZ, R14 ;  /* 0x000000ffff257224 */ /* 0x000fce00078e000e */
[----:B------:R-:W-:Y:S05]  /*2d6b0*/  WARPSYNC.COLLECTIVE R15, `(.L_x_818) ;  /* 0x000000000f087348 */ /* 0x000fea0003c00000 */
[----:B------:R0:W1:Y:S02]  /*2d6c0*/  SHFL.IDX P6, R14, R13, R12, R11 ;  /* 0x0000000c0d0e7389 */ /* 0x00006400000c000b */
[----:B01----:R-:W-:Y:S01]  /*2d6d0*/  ENDCOLLECTIVE ;  /* 0x000000000000791b */ /* 0x003fe20003800000 */
.L_x_818:
[----:B------:R-:W-:Y:S01]  /*2d6e0*/  IMAD.MOV.U32 R39, RZ, RZ, R14 ;  /* 0x000000ffff277224 */ /* 0x000fe200078e000e */
[----:B------:R-:W-:Y:S06]  /*2d6f0*/  BRA `(.L_x_819) ;  /* 0xfffffe6c00dc7947 */ /* 0x000fec000383ffff */
.L_x_574:
[----:B----4-:R4:W0:Y:S02]  /*2d700*/  SYNCS.PHASECHK.TRANS64.TRYWAIT P0, [R18+URZ+0x29800], R3 ;  /* 0x02980003120075a7 */ /* 0x010824000800017f */
[----:B0-----:R-:W-:Y:S05]  /*2d710*/  @!P0 NANOSLEEP.SYNCS 0x989680 ;  /* 0x009896800000895d */ /* 0x001fea0003900000 */
[----:B------:R-:W0:Y:S02]  /*2d720*/  @!P0 SYNCS.PHASECHK.TRANS64 P0, [R18+URZ+0x29800], R3 ;  /* 0x02980003120085a7 */ /* 0x000e24000800007f */
[----:B0-----:R-:W-:Y:S05]  /*2d730*/  @!P0 BRA `(.L_x_574) ;  /* 0xfffffffc00f08947 */ /* 0x001fea000383ffff */
[----:B------:R-:W-:Y:S05]  /*2d740*/  BRA `(.L_x_820) ;  /* 0xfffffe7000dc7947 */ /* 0x000fea000383ffff */
.L_x_582:
[----:B-1----:R1:W4:Y:S02]  /*2d750*/  SYNCS.PHASECHK.TRANS64.TRYWAIT P1, [R0+URZ+0x29830], R3 ;  /* 0x02983003000075a7 */ /* 0x002324000802017f */
[----:B----4-:R-:W-:Y:S05]  /*2d760*/  @!P1 NANOSLEEP.SYNCS 0x989680 ;  /* 0x009896800000995d */ /* 0x010fea0003900000 */
[----:B------:R-:W4:Y:S02]  /*2d770*/  @!P1 SYNCS.PHASECHK.TRANS64 P1, [R0+URZ+0x29830], R3 ;  /* 0x02983003000095a7 */ /* 0x000f24000802007f */
[----:B----4-:R-:W-:Y:S05]  /*2d780*/  @!P1 BRA `(.L_x_582) ;  /* 0xfffffffc00f09947 */ /* 0x010fea000383ffff */
[----:B------:R-:W-:Y:S05]  /*2d790*/  BRA `(.L_x_581) ;  /* 0xfffffea400247947 */ /* 0x000fea000383ffff */
.L_x_589:
[----:B-1----:R1:W2:Y:S02]  /*2d7a0*/  SYNCS.PHASECHK.TRANS64.TRYWAIT P2, [R11+URZ+0x29830], R10 ;  /* 0x0298300a0b0075a7 */ /* 0x0022a4000804017f */
[----:B--2---:R-:W-:Y:S05]  /*2d7b0*/  @!P2 NANOSLEEP.SYNCS 0x989680 ;  /* 0x009896800000a95d */ /* 0x004fea0003900000 */
[----:B------:R-:W2:Y:S02]  /*2d7c0*/  @!P2 SYNCS.PHASECHK.TRANS64 P2, [R11+URZ+0x29830], R10 ;  /* 0x0298300a0b00a5a7 */ /* 0x000ea4000804007f */
[----:B--2---:R-:W-:Y:S05]  /*2d7d0*/  @!P2 BRA `(.L_x_589) ;  /* 0xfffffffc00f0a947 */ /* 0x004fea000383ffff */
[----:B------:R-:W-:Y:S05]  /*2d7e0*/  BRA `(.L_x_588) ;  /* 0xfffffee400987947 */ /* 0x000fea000383ffff */
.L_x_593:
[----:B-1----:R1:W2:Y:S02]  /*2d7f0*/  SYNCS.PHASECHK.TRANS64.TRYWAIT P1, [R10+URZ+0x29850], R7 ;  /* 0x029850070a0075a7 */ /* 0x0022a4000802017f */
[----:B--2---:R-:W-:Y:S05]  /*2d800*/  @!P1 NANOSLEEP.SYNCS 0x989680 ;  /* 0x009896800000995d */ /* 0x004fea0003900000 */
[----:B------:R-:W2:Y:S02]  /*2d810*/  @!P1 SYNCS.PHASECHK.TRANS64 P1, [R10+URZ+0x29850], R7 ;  /* 0x029850070a0095a7 */ /* 0x000ea4000802007f */
[----:B--2---:R-:W-:Y:S05]  /*2d820*/  @!P1 BRA `(.L_x_593) ;  /* 0xfffffffc00f09947 */ /* 0x004fea000383ffff */
[----:B------:R-:W-:Y:S05]  /*2d830*/  BRA `(.L_x_590) ;  /* 0xfffffef400d47947 */ /* 0x000fea000383ffff */
.L_x_600:
[----:B-1----:R1:W2:Y:S02]  /*2d840*/  SYNCS.PHASECHK.TRANS64.TRYWAIT P1, [R11+URZ+0x29850], R2 ;  /* 0x029850020b0075a7 */ /* 0x0022a4000802017f */
[----:B--2---:R-:W-:Y:S05]  /*2d850*/  @!P1 NANOSLEEP.SYNCS 0x989680 ;  /* 0x009896800000995d */ /* 0x004fea0003900000 */
[----:B------:R-:W2:Y:S02]  /*2d860*/  @!P1 SYNCS.PHASECHK.TRANS64 P1, [R11+URZ+0x29850], R2 ;  /* 0x029850020b0095a7 */ /* 0x000ea4000802007f */
[----:B--2---:R-:W-:Y:S05]  /*2d870*/  @!P1 BRA `(.L_x_600) ;  /* 0xfffffffc00f09947 */ /* 0x004fea000383ffff */
[----:B------:R-:W-:Y:S05]  /*2d880*/  BRA `(.L_x_599) ;  /* 0xffffff20006c7947 */ /* 0x000fea000383ffff */
.L_x_604:
[----:B------:R-:W-:Y:S01]  /*2d890*/  SEL R42, R12, R77, P0 ;  /* 0x0000004d0c2a7207 */ /* 0x000fe20000000000 */
[----:B------:R-:W-:Y:S01]  /*2d8a0*/  IMAD.MOV.U32 R11, RZ, RZ, 0x1c1f ;  /* 0x00001c1fff0b7424 */ /* 0x000fe200078e00ff */
[----:B------:R-:W-:Y:S01]  /*2d8b0*/  SEL R87, R77, R12, P0 ;  /* 0x0000000c4d577207 */ /* 0x000fe20000000000 */
[----:B-----5:R-:W-:Y:S01]  /*2d8c0*/  IMAD.MOV.U32 R12, RZ, RZ, R5 ;  /* 0x000000ffff0c7224 */ /* 0x020fe200078e0005 */
[----:B------:R-:W-:Y:S02]  /*2d8d0*/  MOV R15, 0xffffffff ;  /* 0xffffffff000f7802 */ /* 0x000fe40000000f00 */
[----:B------:R-:W-:Y:S02]  /*2d8e0*/  SEL R46, R48, R91, P0 ;  /* 0x0000005b302e7207 */ /* 0x000fe40000000000 */
[----:B------:R-:W-:-:S07]  /*2d8f0*/  SEL R91, R91, R48, P0 ;  /* 0x000000305b5b7207 */ /* 0x000fce0000000000 */
[----:B-12---:R-:W-:Y:S05]  /*2d900*/  WARPSYNC.COLLECTIVE R15, `(.L_x_821) ;  /* 0x000000000f087348 */ /* 0x006fea0003c00000 */
[----:B------:R0:W3:Y:S02]  /*2d910*/  SHFL.IDX P6, R14, R13, R12, R11 ;  /* 0x0000000c0d0e7389 */ /* 0x0000e400000c000b */
[----:B0123--:R-:W-:Y:S01]  /*2d920*/  ENDCOLLECTIVE ;  /* 0x000000000000791b */ /* 0x00ffe20003800000 */
.L_x_821:
[----:B------:R-:W-:Y:S02]  /*2d930*/  SEL R48, R73, R6, P0 ;  /* 0x0000000649307207 */ /* 0x000fe40000000000 */
[----:B------:R-:W-:Y:S02]  /*2d940*/  SEL R73, R6, R73, P0 ;  /* 0x0000004906497207 */ /* 0x000fe40000000000 */
[----:B------:R-:W-:Y:S02]  /*2d950*/  LOP3.LUT R6, R5, 0x2, RZ, 0x3c, !PT ;  /* 0x0000000205067812 */ /* 0x000fe400078e3cff */
[----:B------:R-:W-:Y:S02]  /*2d960*/  SEL R34, R36, R119, P0 ;  /* 0x0000007724227207 */ /* 0x000fe40000000000 */
[----:B------:R-:W-:Y:S02]  /*2d970*/  SEL R20, R115, R112, P0 ;  /* 0x0000007073147207 */ /* 0x000fe40000000000 */
[----:B------:R-:W-:-:S02]  /*2d980*/  SEL R119, R119, R36, P0 ;  /* 0x0000002477777207 */ /* 0x000fc40000000000 */
[----:B------:R-:W-:Y:S01]  /*2d990*/  SEL R115, R112, R115, P0 ;  /* 0x0000007370737207 */ /* 0x000fe20000000000 */
[----:B------:R-:W-:Y:S01]  /*2d9a0*/  IMAD.MOV.U32 R13, RZ, RZ, R96 ;  /* 0x000000ffff0d7224 */ /* 0x000fe200078e0060 */
[----:B------:R-:W-:Y:S02]  /*2d9b0*/  SEL R36, R117, R0, P0 ;  /* 0x0000000075247207 */ /* 0x000fe40000000000 */
[----:B------:R-:W-:Y:S02]  /*2d9c0*/  SEL R117, R0, R117, P0 ;  /* 0x0000007500757207 */ /* 0x000fe40000000000 */
[----:B------:R-:W-:Y:S02]  /*2d9d0*/  SEL R0, R85, R40, P0 ;  /* 0x0000002855007207 */ /* 0x000fe40000000000 */
[----:B------:R-:W-:Y:S02]  /*2d9e0*/  SEL R65, R40, R85, P0 ;  /* 0x0000005528417207 */ /* 0x000fe40000000000 */
[----:B------:R-:W-:Y:S01]  /*2d9f0*/  SEL R70, R44, R121, P0 ;  /* 0x000000792c467207 */ /* 0x000fe20000000000 */
[----:B------:R-:W-:Y:S01]  /*2da00*/  IMAD.MOV.U32 R95, RZ, RZ, R14 ;  /* 0x000000ffff5f7224 */ /* 0x000fe200078e000e */
[----:B------:R-:W-:-:S07]  /*2da10*/  SEL R32, R113, R92, P0 ;  /* 0x0000005c71207207 */ /* 0x000fce0000000000 */
[----:B------:R-:W-:Y:S05]  /*2da20*/  WARPSYNC.COLLECTIVE R15, `(.L_x_822) ;  /* 0x000000000f087348 */ /* 0x000fea0003c00000 */
[----:B------:R0:W1:Y:S02]  /*2da30*/  SHFL.IDX P6, R14, R13, R12, R11 ;  /* 0x0000000c0d0e7389 */ /* 0x00006400000c000b */
[----:B01----:R-:W-:Y:S01]  /*2da40*/  ENDCOLLECTIVE ;  /* 0x000000000000791b */ /* 0x003fe20003800000 */
.L_x_822:
[----:B------:R-:W-:Y:S02]  /*2da50*/  SEL R121, R121, R44, P0 ;  /* 0x0000002c79797207 */ /* 0x000fe40000000000 */
[----:B------:R-:W-:Y:S02]  /*2da60*/  SEL R26, R24, R43, P0 ;  /* 0x0000002b181a7207 */ /* 0x000fe40000000000 */
[----:B------:R-:W-:Y:S02]  /*2da70*/  SEL R31, R43, R24, P0 ;  /* 0x000000182b1f7207 */ /* 0x000fe40000000000 */
[----:B------:R-:W-:Y:S02]  /*2da80*/  SEL R24, R80, R37, P0 ;  /* 0x0000002550187207 */ /* 0x000fe40000000000 */
[----:B------:R-:W-:Y:S02]  /*2da90*/  SEL R33, R37, R80, P0 ;  /* 0x0000005025217207 */ /* 0x000fe40000000000 */
[----:B------:R-:W-:-:S02]  /*2daa0*/  SEL R113, R92, R113, P0 ;  /* 0x000000715c717207 */ /* 0x000fc40000000000 */
[----:B------:R-:W-:Y:S01]  /*2dab0*/  SEL R68, R60, R111, P0 ;  /* 0x0000006f3c447207 */ /* 0x000fe20000000000 */
[----:B------:R-:W-:Y:S01]  /*2dac0*/  IMAD.MOV.U32 R12, RZ, RZ, R6 ;  /* 0x000000ffff0c7224 */ /* 0x000fe200078e0006 */
[----:B------:R-:W-:Y:S02]  /*2dad0*/  MOV R13, R99 ;  /* 0x00000063000d7202 */ /* 0x000fe40000000f00 */
        /* <DEDUP_REMOVED lines=9> */
.L_x_823:
        /* <DEDUP_REMOVED lines=18> */
.L_x_824:
        /* <DEDUP_REMOVED lines=8> */
[----:B------:R-:W-:Y:S01]  /*2dd10*/  SEL R94, R25, R72, P0 ;  /* 0x00000048195e7207 */ /* 0x000fe20000000000 */
[----:B------:R-:W-:Y:S01]  /*2dd20*/  IMAD.MOV.U32 R12, RZ, RZ, R5 ;  /* 0x000000ffff0c7224 */ /* 0x000fe200078e0005 */
[----:B------:R-:W-:Y:S02]  /*2dd30*/  SEL R25, R72, R25, P0 ;  /* 0x0000001948197207 */ /* 0x000fe40000000000 */
[----:B------:R-:W-:Y:S02]  /*2dd40*/  SEL R8, R76, R53, P0 ;  /* 0x000000354c087207 */ /* 0x000fe40000000000 */
[----:B------:R-:W-:Y:S02]  /*2dd50*/  SEL R10, R4, R35, P0 ;  /* 0x00000023040a7207 */ /* 0x000fe40000000000 */
[----:B------:R-:W-:-:S02]  /*2dd60*/  SEL R35, R35, R4, P0 ;  /* 0x0000000423237207 */ /* 0x000fc40000000000 */
[----:B------:R-:W-:-:S07]  /*2dd70*/  MOV R67, R14 ;  /* 0x0000000e00437202 */ /* 0x000fce0000000f00 */
[----:B------:R-:W-:Y:S05]  /*2dd80*/  WARPSYNC.COLLECTIVE R15, `(.L_x_825) ;  /* 0x000000000f087348 */ /* 0x000fea0003c00000 */
[----:B------:R0:W1:Y:S02]  /*2dd90*/  SHFL.IDX P6, R14, R13, R12, R11 ;  /* 0x0000000c0d0e7389 */ /* 0x00006400000c000b */
[----:B01----:R-:W-:Y:S01]  /*2dda0*/  ENDCOLLECTIVE ;  /* 0x000000000000791b */ /* 0x003fe20003800000 */
.L_x_825:
[----:B------:R-:W-:Y:S02]  /*2ddb0*/  SEL R4, R86, R9, P0 ;  /* 0x0000000956047207 */ /* 0x000fe40000000000 */
[----:B------:R-:W-:Y:S02]  /*2ddc0*/  SEL R9, R9, R86, P0 ;  /* 0x0000005609097207 */ /* 0x000fe40000000000 */
[----:B------:R-:W-:Y:S02]  /*2ddd0*/  SEL R53, R53, R76, P0 ;  /* 0x0000004c35357207 */ /* 0x000fe40000000000 */
[----:B------:R-:W-:Y:S02]  /*2dde0*/  SEL R92, R78, R55, P0 ;  /* 0x000000374e5c7207 */ /* 0x000fe40000000000 */
[----:B------:R-:W-:Y:S02]  /*2ddf0*/  SEL R55, R55, R78, P0 ;  /* 0x0000004e37377207 */ /* 0x000fe40000000000 */
[----:B------:R-:W-:-:S02]  /*2de00*/  SEL R62, R7, R74, P0 ;  /* 0x0000004a073e7207 */ /* 0x000fc40000000000 */
[----:B------:R-:W-:Y:S02]  /*2de10*/  SEL R7, R74, R7, P0 ;  /* 0x000000074a077207 */ /* 0x000fe40000000000 */
[----:B------:R-:W-:Y:S02]  /*2de20*/  MOV R13, R20 ;  /* 0x00000014000d7202 */ /* 0x000fe40000000f00 */
[----:B------:R-:W-:Y:S02]  /*2de30*/  SEL R98, R95, R2, P0 ;  /* 0x000000025f627207 */ /* 0x000fe40000000000 */
[----:B------:R-:W-:Y:S02]  /*2de40*/  SEL R95, R2, R95, P0 ;  /* 0x0000005f025f7207 */ /* 0x000fe40000000000 */
[----:B------:R-:W-:Y:S02]  /*2de50*/  SEL R99, R96, R67, P0 ;  /* 0x0000004360637207 */ /* 0x000fe40000000000 */
[----:B------:R-:W-:Y:S01]  /*2de60*/  SEL R96, R67, R96, P0 ;  /* 0x0000006043607207 */ /* 0x000fe20000000000 */
[----:B------:R-:W-:-:S07]  /*2de70*/  IMAD.MOV.U32 R75, RZ, RZ, R14 ;  /* 0x000000ffff4b7224 */ /* 0x000fce00078e000e */
[----:B------:R-:W-:Y:S05]  /*2de80*/  WARPSYNC.COLLECTIVE R15, `(.L_x_826) ;  /* 0x000000000f087348 */ /* 0x000fea0003c00000 */
[----:B------:R0:W1:Y:S02]  /*2de90*/  SHFL.IDX P6, R14, R13, R12, R11 ;  /* 0x0000000c0d0e7389 */ /* 0x00006400000c000b */
[----:B01----:R-:W-:Y:S01]  /*2dea0*/  ENDCOLLECTIVE ;  /* 0x000000000000791b */ /* 0x003fe20003800000 */
.L_x_826:
[----:B------:R-:W-:Y:S02]  /*2deb0*/  IMAD.MOV.U32 R13, RZ, RZ, R119 ;  /* 0x000000ffff0d7224 */ /* 0x000fe400078e0077 */
[----:B------:R-:W-:Y:S02]  /*2dec0*/  IMAD.MOV.U32 R12, RZ, RZ, R6 ;  /* 0x000000ffff0c7224 */ /* 0x000fe400078e0006 */
[----:B------:R-:W-:-:S07]  /*2ded0*/  IMAD.MOV.U32 R77, RZ, RZ, R14 ;  /* 0x000000ffff4d7224 */ /* 0x000fce00078e000e */
[----:B------:R-:W-:Y:S05]  /*2dee0*/  WARPSYNC.COLLECTIVE R15, `(.L_x_827) ;  /* 0x000000000f087348 */ /* 0x000fea0003c00000 */
[----:B------:R0:W1:Y:S02]  /*2def0*/  SHFL.IDX P6, R14, R13, R12, R11 ;  /* 0x0000000c0d0e7389 */ /* 0x00006400000c000b */
[----:B01----:R-:W-:Y:S01]  /*2df00*/  ENDCOLLECTIVE ;  /* 0x000000000000791b */ /* 0x003fe20003800000 */
.L_x_827:
[----:B------:R-:W-:Y:S01]  /*2df10*/  IMAD.MOV.U32 R13, RZ, RZ, R115 ;  /* 0x000000ffff0d7224 */ /* 0x000fe200078e0073 */
[----:B------:R-:W-:-:S07]  /*2df20*/  MOV R20, R14 ;  /* 0x0000000e00147202 */ /* 0x000fce0000000f00 */
[----:B------:R-:W-:Y:S05]  /*2df30*/  WARPSYNC.COLLECTIVE R15, `(.L_x_828) ;  /* 0x000000000f087348 */ /* 0x000fea0003c00000 */
[----:B------:R0:W1:Y:S02]  /*2df40*/  SHFL.IDX P6, R14, R13, R12, R11 ;  /* 0x0000000c0d0e7389 */ /* 0x00006400000c000b */
[----:B01----:R-:W-:Y:S01]  /*2df50*/  ENDCOLLECTIVE ;  /* 0x000000000000791b */ /* 0x003fe20003800000 */
.L_x_828:
[----:B------:R-:W-:Y:S02]  /*2df60*/  SEL R74, R75, R20, P0 ;  /* 0x000000144b4a7207 */ /* 0x000fe40000000000 */
[----:B------:R-:W-:Y:S01]  /*2df70*/  SEL R75, R20, R75, P0 ;  /* 0x0000004b144b7207 */ /* 0x000fe20000000000 */
[----:B------:R-:W-:Y:S01]  /*2df80*/  IMAD.MOV.U32 R13, RZ, RZ, R0 ;  /* 0x000000ffff0d7224 */ /* 0x000fe200078e0000 */
[----:B------:R-:W-:Y:S01]  /*2df90*/  MOV R12, R5 ;  /* 0x00000005000c7202 */ /* 0x000fe20000000f00 */
[----:B------:R-:W-:-:S07]  /*2dfa0*/  IMAD.MOV.U32 R34, RZ, RZ, R14 ;  /* 0x000000ffff227224 */ /* 0x000fce00078e000e */
[----:B------:R-:W-:Y:S05]  /*2dfb0*/  WARPSYNC.COLLECTIVE R15, `(.L_x_829) ;  /* 0x000000000f087348 */ /* 0x000fea0003c00000 */
[----:B------:R0:W1:Y:S02]  /*2dfc0*/  SHFL.IDX P6, R14, R13, R12, R11 ;  /* 0x0000000c0d0e7389 */ /* 0x00006400000c000b */
[----:B01----:R-:W-:Y:S01]  /*2dfd0*/  ENDCOLLECTIVE ;  /* 0x000000000000791b */ /* 0x003fe20003800000 */
.L_x_829:
[----:B------:R-:W-:Y:S02]  /*2dfe0*/  SEL R76, R77, R34, P0 ;  /* 0x000000224d4c7207 */ /* 0x000fe40000000000 */
[----:B------:R-:W-:Y:S01]  /*2dff0*/  SEL R77, R34, R77, P0 ;  /* 0x0000004d224d7207 */ /* 0x000fe20000000000 */
[----:B------:R-:W-:Y:S02]  /*2e000*/  IMAD.MOV.U32 R13, RZ, RZ, R36 ;  /* 0x000000ffff0d7224 */ /* 0x000fe400078e0024 */
[----:B------:R-:W-:-:S07]  /*2e010*/  IMAD.MOV.U32 R0, RZ, RZ, R14 ;  /* 0x000000ffff007224 */ /* 0x000fce00078e000e */
[----:B------:R-:W-:Y:S05]  /*2e020*/  WARPSYNC.COLLECTIVE R15, `(.L_x_830) ;  /* 0x000000000f087348 */ /* 0x000fea0003c00000 */
[----:B------:R0:W1:Y:S02]  /*2e030*/  SHFL.IDX P6, R14, R13, R12, R11 ;  /* 0x0000000c0d0e7389 */ /* 0x00006400000c000b */
[----:B01----:R-:W-:Y:S01]  /*2e040*/  ENDCOLLECTIVE ;  /* 0x000000000000791b */ /* 0x003fe20003800000 */
.L_x_830:
[----:B------:R-:W-:Y:S01]  /*2e050*/  MOV R13, R65 ;  /* 0x00000041000d7202 */ /* 0x000fe20000000f00 */
[----:B------:R-:W-:Y:S02]  /*2e060*/  IMAD.MOV.U32 R12, RZ, RZ, R6 ;  /* 0x000000ffff0c7224 */ /* 0x000fe400078e0006 */
[----:B------:R-:W-:-:S07]  /*2e070*/  IMAD.MOV.U32 R3, RZ, RZ, R14 ;  /* 0x000000ffff037224 */ /* 0x000fce00078e000e */
[----:B------:R-:W-:Y:S05]  /*2e080*/  WARPSYNC.COLLECTIVE R15, `(.L_x_831) ;  /* 0x000000000f087348 */ /* 0x000fea0003c00000 */
[----:B------:R0:W1:Y:S02]  /*2e090*/  SHFL.IDX P6, R14, R13, R12, R11 ;  /* 0x0000000c0d0e7389 */ /* 0x00006400000c000b */
[----:B01----:R-:W-:Y:S01]  /*2e0a0*/  ENDCOLLECTIVE ;  /* 0x000000000000791b */ /* 0x003fe20003800000 */
.L_x_831:
[----:B------:R-:W-:Y:S02]  /*2e0b0*/  IMAD.MOV.U32 R13, RZ, RZ, R117 ;  /* 0x000000ffff0d7224 */ /* 0x000fe400078e0075 */
[----:B------:R-:W-:-:S07]  /*2e0c0*/  IMAD.MOV.U32 R65, RZ, RZ, R14 ;  /* 0x000000ffff417224 */ /* 0x000fce00078e000e */
[----:B------:R-:W-:Y:S05]  /*2e0d0*/  WARPSYNC.COLLECTIVE R15, `(.L_x_832) ;  /* 0x000000000f087348 */ /* 0x000fea0003c00000 */
[----:B------:R0:W1:Y:S02]  /*2e0e0*/  SHFL.IDX P6, R14, R13, R12, R11 ;  /* 0x0000000c0d0e7389 */ /* 0x00006400000c000b */
[----:B01----:R-:W-:Y:S01]  /*2e0f0*/  ENDCOLLECTIVE ;  /* 0x000000000000791b */ /* 0x003fe20003800000 */
.L_x_832:
[----:B------:R-:W-:Y:S02]  /*2e100*/  SEL R78, R0, R65, P0 ;  /* 0x00000041004e7207 */ /* 0x000fe40000000000 */
[----:B------:R-:W-:Y:S01]  /*2e110*/  SEL R0, R65, R0, P0 ;  /* 0x0000000041007207 */ /* 0x000fe20000000000 */
[----:B------:R-:W-:Y:S02]  /*2e120*/  IMAD.MOV.U32 R13, RZ, RZ, R70 ;  /* 0x000000ffff0d7224 */ /* 0x000fe400078e0046 */
[----:B------:R-:W-:Y:S01]  /*2e130*/  IMAD.MOV.U32 R12, RZ, RZ, R5 ;  /* 0x000000ffff0c7224 */ /* 0x000fe200078e0005 */
[----:B------:R-:W-:-:S07]  /*2e140*/  MOV R36, R14 ;  /* 0x0000000e00247202 */ /* 0x000fce0000000f00 */
[----:B------:R-:W-:Y:S05]  /*2e150*/  WARPSYNC.COLLECTIVE R15, `(.L_x_833) ;  /* 0x000000000f087348 */ /* 0x000fea0003c00000 */
[----:B------:R0:W1:Y:S02]  /*2e160*/  SHFL.IDX P6, R14, R13, R12, R11 ;  /* 0x0000000c0d0e7389 */ /* 0x00006400000c000b */
[----:B01----:R-:W-:Y:S01]  /*2e170*/  ENDCOLLECTIVE ;  /* 0x000000000000791b */ /* 0x003fe20003800000 */
.L_x_833:
[----:B------:R-:W-:Y:S02]  /*2e180*/  SEL R2, R3, R36, P0 ;  /* 0x0000002403027207 */ /* 0x000fe40000000000 */
[----:B------:R-:W-:Y:S02]  /*2e190*/  SEL R3, R36, R3, P0 ;  /* 0x0000000324037207 */ /* 0x000fe40000000000 */
[----:B------:R-:W-:Y:S01]  /*2e1a0*/  MOV R13, R32 ;  /* 0x00000020000d7202 */ /* 0x000fe20000000f00 */
[----:B------:R-:W-:-:S07]  /*2e1b0*/  IMAD.MOV.U32 R21, RZ, RZ, R14 ;  /* 0x000000ffff157224 */ /* 0x000fce00078e000e */
[----:B------:R-:W-:Y:S05]  /*2e1c0*/  WARPSYNC.COLLECTIVE R15, `(.L_x_834) ;  /* 0x000000000f087348 */ /* 0x000fea0003c00000 */
[----:B------:R0:W1:Y:S02]  /*2e1d0*/  SHFL.IDX P6, R14, R13, R12, R11 ;  /* 0x0000000c0d0e7389 */ /* 0x00006400000c000b */
[----:B01----:R-:W-:Y:S01]  /*2e1e0*/  ENDCOLLECTIVE ;  /* 0x000000000000791b */ /* 0x003fe20003800000 */
.L_x_834:
[----:B------:R-:W-:Y:S02]  /*2e1f0*/  IMAD.MOV.U32 R13, RZ, RZ, R121 ;  /* 0x000000ffff0d7224 */ /* 0x000fe400078e0079 */
[----:B------:R-:W-:Y:S02]  /*2e200*/  IMAD.MOV.U32 R12, RZ, RZ, R6 ;  /* 0x000000ffff0c7224 */ /* 0x000fe400078e0006 */
[----:B------:R-:W-:-:S07]  /*2e210*/  IMAD.MOV.U32 R37, RZ, RZ, R14 ;  /* 0x000000ffff257224 */ /* 0x000fce00078e000e */
[----:B------:R-:W-:Y:S05]  /*2e220*/  WARPSYNC.COLLECTIVE R15, `(.L_x_835) ;  /* 0x000000000f087348 */ /* 0x000fea0003c00000 */
[----:B------:R0:W1:Y:S02]  /*2e230*/  SHFL.IDX P6, R14, R13, R12, R11 ;  /* 0x0000000c0d0e7389 */ /* 0x00006400000c000b */
[----:B01----:R-:W-:Y:S01]  /*2e240*/  ENDCOLLECTIVE ;  /* 0x000000000000791b */ /* 0x003fe20003800000 */
.L_x_835:
[----:B------:R-:W-:Y:S01]  /*2e250*/  IMAD.MOV.U32 R13, RZ, RZ, R113 ;  /* 0x000000ffff0d7224 */ /* 0x000fe200078e0071 */
[----:B------:R-:W-:-:S07]  /*2e260*/  MOV R32, R14 ;  /* 0x0000000e00207202 */ /* 0x000fce0000000f00 */
[----:B------:R-:W-:Y:S05]  /*2e270*/  WARPSYNC.COLLECTIVE R15, `(.L_x_836) ;  /* 0x000000000f087348 */ /* 0x000fea0003c00000 */
[----:B------:R0:W1:Y:S02]  /*2e280*/  SHFL.IDX P6, R14, R13, R12, R11 ;  /* 0x0000000c0d0e7389 */ /* 0x00006400000c000b */
[----:B01----:R-:W-:Y:S01]  /*2e290*/  ENDCOLLECTIVE ;  /* 0x000000000000791b */ /* 0x003fe20003800000 */
.L_x_836:
        /* <DEDUP_REMOVED lines=8> */
.L_x_837:
[----:B------:R-:W-:Y:S02]  /*2e320*/  SEL R36, R37, R80, P0 ;  /* 0x0000005025247207 */ /* 0x000fe40000000000 */
[----:B------:R-:W-:Y:S01]  /*2e330*/  SEL R37, R80, R37, P0 ;  /* 0x0000002550257207 */ /* 0x000fe20000000000 */
[----:B------:R-:W-:Y:S02]  /*2e340*/  IMAD.MOV.U32 R13, RZ, RZ, R66 ;  /* 0x000000ffff0d7224 */ /* 0x000fe400078e0042 */
[----:B------:R-:W-:-:S07]  /*2e350*/  IMAD.MOV.U32 R39, RZ, RZ, R14 ;  /* 0x000000ffff277224 */ /* 0x000fce00078e000e */
[----:B------:R-:W-:Y:S05]  /*2e360*/  WARPSYNC.COLLECTIVE R15, `(.L_x_838) ;  /* 0x000000000f087348 */ /* 0x000fea0003c00000 */
[----:B------:R0:W1:Y:S02]  /*2e370*/  SHFL.IDX P6, R14, R13, R12, R11 ;  /* 0x0000000c0d0e7389 */ /* 0x00006400000c000b */
[----:B01----:R-:W-:Y:S01]  /*2e380*/  ENDCOLLECTIVE ;  /* 0x000000000000791b */ /* 0x003fe20003800000 */
.L_x_838:
[----:B------:R-:W-:Y:S01]  /*2e390*/  MOV R13, R111 ;  /* 0x0000006f000d7202 */ /* 0x000fe20000000f00 */
[----:B------:R-:W-:Y:S02]  /*2e3a0*/  IMAD.MOV.U32 R12, RZ, RZ, R6 ;  /* 0x000000ffff0c7224 */ /* 0x000fe400078e0006 */
[----:B------:R-:W-:-:S07]  /*2e3b0*/  IMAD.MOV.U32 R41, RZ, RZ, R14 ;  /* 0x000000ffff297224 */ /* 0x000fce00078e000e */
[----:B------:R-:W-:Y:S05]  /*2e3c0*/  WARPSYNC.COLLECTIVE R15, `(.L_x_839) ;  /* 0x000000000f087348 */ /* 0x000fea0003c00000 */
[----:B------:R0:W1:Y:S02]  /*2e3d0*/  SHFL.IDX P6, R14, R13, R12, R11 ;  /* 0x0000000c0d0e7389 */ /* 0x00006400000c000b */
[----:B01----:R-:W-:Y:S01]  /*2e3e0*/  ENDCOLLECTIVE ;  /* 0x000000000000791b */ /* 0x003fe20003800000 */
.L_x_839:
[----:B------:R-:W-:Y:S02]  /*2e3f0*/  IMAD.MOV.U32 R13, RZ, RZ, R109 ;  /* 0x000000ffff0d7224 */ /* 0x000fe400078e006d */
[----:B------:R-:W-:-:S07]  /*2e400*/  IMAD.MOV.U32 R82, RZ, RZ, R14 ;  /* 0x000000ffff527224 */ /* 0x000fce00078e000e */
[----:B------:R-:W-:Y:S05]  /*2e410*/  WARPSYNC.COLLECTIVE R15, `(.L_x_840) ;  /* 0x000000000f087348 */ /* 0x000fea0003c00000 */
[----:B------:R0:W1:Y:S02]  /*2e420*/  SHFL.IDX P6, R14, R13, R12, R11 ;  /* 0x0000000c0d0e7389 */ /* 0x00006400000c000b */
[----:B01----:R-:W-:Y:S01]  /*2e430*/  ENDCOLLECTIVE ;  /* 0x000000000000791b */ /* 0x003fe20003800000 */
.L_x_840:
[----:B------:R-:W-:Y:S02]  /*2e440*/  IMAD.MOV.U32 R13, RZ, RZ, R60 ;  /* 0x000000ffff0d7224 */ /* 0x000fe400078e003c */
[----:B------:R-:W-:Y:S01]  /*2e450*/  IMAD.MOV.U32 R12, RZ, RZ, R5 ;  /* 0x000000ffff0c7224 */ /* 0x000fe200078e0005 */
[----:B------:R-:W-:-:S07]  /*2e460*/  MOV R84, R14 ;  /* 0x0000000e00547202 */ /* 0x000fce0000000f00 */
[----:B------:R-:W-:Y:S05]  /*2e470*/  WARPSYNC.COLLECTIVE R15, `(.L_x_841) ;  /* 0x000000000f087348 */ /* 0x000fea0003c00000 */
[----:B------:R0:W1:Y:S02]  /*2e480*/  SHFL.IDX P6, R14, R13, R12, R11 ;  /* 0x0000000c0d0e7389 */ /* 0x00006400000c000b */
[----:B01----:R-:W-:Y:S01]  /*2e490*/  ENDCOLLECTIVE ;  /* 0x000000000000791b */ /* 0x003fe20003800000 */
.L_x_841:
[----:B------:R-:W-:Y:S01]  /*2e4a0*/  MOV R13, R44 ;  /* 0x0000002c000d7202 */ /* 0x000fe20000000f00 */
[----:B------:R-:W-:-:S07]  /*2e4b0*/  IMAD.MOV.U32 R43, RZ, RZ, R14 ;  /* 0x000000ffff2b7224 */ /* 0x000fce00078e000e */
[----:B------:R-:W-:Y:S05]  /*2e4c0*/  WARPSYNC.COLLECTIVE R15, `(.L_x_842) ;  /* 0x000000000f087348 */ /* 0x000fea0003c00000 */
[----:B------:R0:W1:Y:S02]  /*2e4d0*/  SHFL.IDX P6, R14, R13, R12, R11 ;  /* 0x0000000c0d0e7389 */ /* 0x00006400000c000b */
[----:B01----:R-:W-:Y:S01]  /*2e4e0*/  ENDCOLLECTIVE ;  /* 0x000000000000791b */ /* 0x003fe20003800000 */
.L_x_842:
[----:B------:R-:W-:Y:S02]  /*2e4f0*/  IMAD.MOV.U32 R13, RZ, RZ, R97 ;  /* 0x000000ffff0d7224 */ /* 0x000fe400078e0061 */
[----:B------:R-:W-:Y:S02]  /*2e500*/  IMAD.MOV.U32 R12, RZ, RZ, R6 ;  /* 0x000000ffff0c7224 */ /* 0x000fe400078e0006 */
[----:B------:R-:W-:-:S07]  /*2e510*/  IMAD.MOV.U32 R45, RZ, RZ, R14 ;  /* 0x000000ffff2d7224 */ /* 0x000fce00078e000e */
[----:B------:R-:W-:Y:S05]  /*2e520*/  WARPSYNC.COLLECTIVE R15, `(.L_x_843) ;  /* 0x000000000f087348 */ /* 0x000fea0003c00000 */
[----:B------:R0:W1:Y:S02]  /*2e530*/  SHFL.IDX P6, R14, R13, R12, R11 ;  /* 0x0000000c0d0e7389 */ /* 0x00006400000c000b */
[----:B01----:R-:W-:Y:S01]  /*2e540*/  ENDCOLLECTIVE ;  /* 0x000000000000791b */ /* 0x003fe20003800000 */
.L_x_843:
[----:B------:R-:W-:Y:S01]  /*2e550*/  IMAD.MOV.U32 R13, RZ, RZ, R93 ;  /* 0x000000ffff0d7224 */ /* 0x000fe200078e005d */
[----:B------:R-:W-:-:S07]  /*2e560*/  MOV R60, R14 ;  /* 0x0000000e003c7202 */ /* 0x000fce0000000f00 */
[----:B------:R-:W-:Y:S05]  /*2e570*/  WARPSYNC.COLLECTIVE R15, `(.L_x_844) ;  /* 0x000000000f087348 */ /* 0x000fea0003c00000 */
[----:B------:R0:W1:Y:S02]  /*2e580*/  SHFL.IDX P6, R14, R13, R12, R11 ;  /* 0x0000000c0d0e7389 */ /* 0x00006400000c000b */
[----:B01----:R-:W-:Y:S01]  /*2e590*/  ENDCOLLECTIVE ;  /* 0x000000000000791b */ /* 0x003fe20003800000 */
.L_x_844:
[----:B------:R-:W-:Y:S01]  /*2e5a0*/  IMAD.MOV.U32 R13, RZ, RZ, R46 ;  /* 0x000000ffff0d7224 */ /* 0x000fe200078e002e */
[----:B------:R-:W-:Y:S01]  /*2e5b0*/  MOV R12, R5 ;  /* 0x00000005000c7202 */ /* 0x000fe20000000f00 */
[----:B------:R-:W-:-:S07]  /*2e5c0*/  IMAD.MOV.U32 R108, RZ, RZ, R14 ;  /* 0x000000ffff6c7224 */ /* 0x000fce00078e000e */
[----:B------:R-:W-:Y:S05]  /*2e5d0*/  WARPSYNC.COLLECTIVE R15, `(.L_x_845) ;  /* 0x000000000f087348 */ /* 0x000fea0003c00000 */
[----:B------:R0:W1:Y:S02]  /*2e5e0*/  SHFL.IDX P6, R14, R13, R12, R11 ;  /* 0x0000000c0d0e7389 */ /* 0x00006400000c000b */
[----:B01----:R-:W-:Y:S01]  /*2e5f0*/  ENDCOLLECTIVE ;  /* 0x000000000000791b */ /* 0x003fe20003800000 */
.L_x_845:
[----:B------:R-:W-:Y:S02]  /*2e600*/  SEL R44, R45, R108, P0 ;  /* 0x0000006c2d2c7207 */ /* 0x000fe40000000000 */
[----:B------:R-:W-:Y:S01]  /*2e610*/  SEL R45, R108, R45, P0 ;  /* 0x0000002d6c2d7207 */ /* 0x000fe20000000000 */
[----:B------:R-:W-:Y:S01]  /*2e620*/  IMAD.MOV.U32 R13, RZ, RZ, R42 ;  /* 0x000000ffff0d7224 */ /* 0x000fe200078e002a */
[----:B------:R-:W-:Y:S02]  /*2e630*/  SEL R42, R43, R60, P0 ;  /* 0x0000003c2b2a7207 */ /* 0x000fe40000000000 */
[----:B------:R-:W-:Y:S01]  /*2e640*/  SEL R43, R60, R43, P0 ;  /* 0x0000002b3c2b7207 */ /* 0x000fe20000000000 */
[----:B------:R-:W-:-:S07]  /*2e650*/  IMAD.MOV.U32 R47, RZ, RZ, R14 ;  /* 0x000000ffff2f7224 */ /* 0x000fce00078e000e */
[----:B------:R-:W-:Y:S05]  /*2e660*/  WARPSYNC.COLLECTIVE R15, `(.L_x_846) ;  /* 0x000000000f087348 */ /* 0x000fea0003c00000 */
[----:B------:R0:W1:Y:S02]  /*2e670*/  SHFL.IDX P6, R14, R13, R12, R11 ;  /* 0x0000000c0d0e7389 */ /* 0x00006400000c000b */
[----:B01----:R-:W-:Y:S01]  /*2e680*/  ENDCOLLECTIVE ;  /* 0x000000000000791b */ /* 0x003fe20003800000 */
.L_x_846:
[----:B------:R-:W-:Y:S01]  /*2e690*/  MOV R13, R91 ;  /* 0x0000005b000d7202 */ /* 0x000fe20000000f00 */
[----:B------:R-:W-:Y:S02]  /*2e6a0*/  IMAD.MOV.U32 R12, RZ, RZ, R6 ;  /* 0x000000ffff0c7224 */ /* 0x000fe400078e0006 */
[----:B------:R-:W-:-:S07]  /*2e6b0*/  IMAD.MOV.U32 R79, RZ, RZ, R14 ;  /* 0x000000ffff4f7224 */ /* 0x000fce00078e000e */
[----:B------:R-:W-:Y:S05]  /*2e6c0*/  WARPSYNC.COLLECTIVE R15, `(.L_x_847) ;  /* 0x000000000f087348 */ /* 0x000fea0003c00000 */
[----:B------:R0:W1:Y:S02]  /*2e6d0*/  SHFL.IDX P6, R14, R13, R12, R11 ;  /* 0x0000000c0d0e7389 */ /* 0x00006400000c000b */
[----:B01----:R-:W-:Y:S01]  /*2e6e0*/  ENDCOLLECTIVE ;  /* 0x000000000000791b */ /* 0x003fe20003800000 */
.L_x_847:
[----:B------:R-:W-:Y:S02]  /*2e6f0*/  IMAD.MOV.U32 R13, RZ, RZ, R87 ;  /* 0x000000ffff0d7224 */ /* 0x000fe400078e0057 */
[----:B------:R-:W-:-:S07]  /*2e700*/  IMAD.MOV.U32 R110, RZ, RZ, R14 ;  /* 0x000000ffff6e7224 */ /* 0x000fce00078e000e */
[----:B------:R-:W-:Y:S05]  /*2e710*/  WARPSYNC.COLLECTIVE R15, `(.L_x_848) ;  /* 0x000000000f087348 */ /* 0x000fea0003c00000 */
[----:B------:R0:W1:Y:S02]  /*2e720*/  SHFL.IDX P6, R14, R13, R12, R11 ;  /* 0x0000000c0d0e7389 */ /* 0x00006400000c000b */
[----:B01----:R-:W-:Y:S01]  /*2e730*/  ENDCOLLECTIVE ;  /* 0x000000000000791b */ /* 0x003fe20003800000 */
.L_x_848:
        /* <DEDUP_REMOVED lines=8> */
.L_x_849:
[----:B------:R-:W-:Y:S02]  /*2e7c0*/  SEL R48, R79, R112, P0 ;  /* 0x000000704f307207 */ /* 0x000fe40000000000 */
[----:B------:R-:W-:Y:S02]  /*2e7d0*/  SEL R79, R112, R79, P0 ;  /* 0x0000004f704f7207 */ /* 0x000fe40000000000 */
[----:B------:R-:W-:Y:S02]  /*2e7e0*/  MOV R13, R40 ;  /* 0x00000028000d7202 */ /* 0x000fe40000000f00 */
[----:B------:R-:W-:Y:S02]  /*2e7f0*/  SEL R40, R41, R84, P0 ;  /* 0x0000005429287207 */ /* 0x000fe40000000000 */
[----:B------:R-:W-:Y:S01]  /*2e800*/  SEL R41, R84, R41, P0 ;  /* 0x0000002954297207 */ /* 0x000fe20000000000 */
[----:B------:R-:W-:-:S07]  /*2e810*/  IMAD.MOV.U32 R81, RZ, RZ, R14 ;  /* 0x000000ffff517224 */ /* 0x000fce00078e000e */
[----:B------:R-:W-:Y:S05]  /*2e820*/  WARPSYNC.COLLECTIVE R15, `(.L_x_850) ;  /* 0x000000000f087348 */ /* 0x000fea0003c00000 */
[----:B------:R0:W1:Y:S02]  /*2e830*/  SHFL.IDX P6, R14, R13, R12, R11 ;  /* 0x0000000c0d0e7389 */ /* 0x00006400000c000b */
[----:B01----:R-:W-:Y:S01]  /*2e840*/  ENDCOLLECTIVE ;  /* 0x000000000000791b */ /* 0x003fe20003800000 */
.L_x_850:
[----:B------:R-:W-:Y:S02]  /*2e850*/  IMAD.MOV.U32 R13, RZ, RZ, R73 ;  /* 0x000000ffff0d7224 */ /* 0x000fe400078e0049 */
[----:B------:R-:W-:Y:S02]  /*2e860*/  IMAD.MOV.U32 R12, RZ, RZ, R6 ;  /* 0x000000ffff0c7224 */ /* 0x000fe400078e0006 */
[----:B------:R-:W-:-:S07]  /*2e870*/  IMAD.MOV.U32 R83, RZ, RZ, R14 ;  /* 0x000000ffff537224 */ /* 0x000fce00078e000e */
[----:B------:R-:W-:Y:S05]  /*2e880*/  WARPSYNC.COLLECTIVE R15, `(.L_x_851) ;  /* 0x000000000f087348 */ /* 0x000fea0003c00000 */
[----:B------:R0:W1:Y:S02]  /*2e890*/  SHFL.IDX P6, R14, R13, R12, R11 ;  /* 0x0000000c0d0e7389 */ /* 0x00006400000c000b */
[----:B01----:R-:W-:Y:S01]  /*2e8a0*/  ENDCOLLECTIVE ;  /* 0x000000000000791b */ /* 0x003fe20003800000 */
.L_x_851:
[----:B------:R-:W-:Y:S01]  /*2e8b0*/  IMAD.MOV.U32 R13, RZ, RZ, R71 ;  /* 0x000000ffff0d7224 */ /* 0x000fe200078e0047 */
[----:B------:R-:W-:-:S07]  /*2e8c0*/  MOV R114, R14 ;  /* 0x0000000e00727202 */ /* 0x000fce0000000f00 */
[----:B------:R-:W-:Y:S05]  /*2e8d0*/  WARPSYNC.COLLECTIVE R15, `(.L_x_852) ;  /* 0x000000000f087348 */ /* 0x000fea0003c00000 */
[----:B------:R0:W1:Y:S02]  /*2e8e0*/  SHFL.IDX P6, R14, R13, R12, R11 ;  /* 0x0000000c0d0e7389 */ /* 0x00006400000c000b */
[----:B01----:R-:W-:Y:S01]  /*2e8f0*/  ENDCOLLECTIVE ;  /* 0x000000000000791b */ /* 0x003fe20003800000 */
.L_x_852:
[----:B------:R-:W-:Y:S02]  /*2e900*/  SEL R80, R81, R114, P0 ;  /* 0x0000007251507207 */ /* 0x000fe40000000000 */
[----:B------:R-:W-:Y:S01]  /*2e910*/  SEL R81, R114, R81, P0 ;  /* 0x0000005172517207 */ /* 0x000fe20000000000 */
[----:B------:R-:W-:Y:S01]  /*2e920*/  IMAD.MOV.U32 R13, RZ, RZ, R38 ;  /* 0x000000ffff0d7224 */ /* 0x000fe200078e0026 */
[----:B------:R-:W-:Y:S02]  /*2e930*/  MOV R12, R5 ;  /* 0x00000005000c7202 */ /* 0x000fe40000000f00 */
[----:B------:R-:W-:Y:S02]  /*2e940*/  SEL R38, R39, R82, P0 ;  /* 0x0000005227267207 */ /* 0x000fe40000000000 */
[----:B------:R-:W-:Y:S01]  /*2e950*/  SEL R39, R82, R39, P0 ;  /* 0x0000002752277207 */ /* 0x000fe20000000000 */
[----:B------:R-:W-:-:S07]  /*2e960*/  IMAD.MOV.U32 R116, RZ, RZ, R14 ;  /* 0x000000ffff747224 */ /* 0x000fce00078e000e */
[----:B------:R-:W-:Y:S05]  /*2e970*/  WARPSYNC.COLLECTIVE R15, `(.L_x_853) ;  /* 0x000000000f087348 */ /* 0x000fea0003c00000 */
[----:B------:R0:W1:Y:S02]  /*2e980*/  SHFL.IDX P6, R14, R13, R12, R11 ;  /* 0x0000000c0d0e7389 */ /* 0x00006400000c000b */
[----:B01----:R-:W-:Y:S01]  /*2e990*/  ENDCOLLECTIVE ;  /* 0x000000000000791b */ /* 0x003fe20003800000 */
.L_x_853:
[----:B------:R-:W-:Y:S02]  /*2e9a0*/  SEL R82, R83, R116, P0 ;  /* 0x0000007453527207 */ /* 0x000fe40000000000 */
[----:B------:R-:W-:Y:S01]  /*2e9b0*/  SEL R83, R116, R83, P0 ;  /* 0x0000005374537207 */ /* 0x000fe20000000000 */
[----:B------:R-:W-:Y:S02]  /*2e9c0*/  IMAD.MOV.U32 R13, RZ, RZ, R50 ;  /* 0x000000ffff0d7224 */ /* 0x000fe400078e0032 */
[----:B------:R-:W-:-:S07]  /*2e9d0*/  IMAD.MOV.U32 R85, RZ, RZ, R14 ;  /* 0x000000ffff557224 */ /* 0x000fce00078e000e */
[----:B------:R-:W-:Y:S05]  /*2e9e0*/  WARPSYNC.COLLECTIVE R15, `(.L_x_854) ;  /* 0x000000000f087348 */ /* 0x000fea0003c00000 */
[----:B------:R0:W1:Y:S02]  /*2e9f0*/  SHFL.IDX P6, R14, R13, R12, R11 ;  /* 0x0000000c0d0e7389 */ /* 0x00006400000c000b */
[----:B01----:R-:W-:Y:S01]  /*2ea00*/  ENDCOLLECTIVE ;  /* 0x000000000000791b */ /* 0x003fe20003800000 */
.L_x_854:
[----:B------:R-:W-:Y:S01]  /*2ea10*/  MOV R13, R69 ;  /* 0x00000045000d7202 */ /* 0x000fe20000000f00 */
[----:B------:R-:W-:Y:S02]  /*2ea20*/  IMAD.MOV.U32 R12, RZ, RZ, R6 ;  /* 0x000000ffff0c7224 */ /* 0x000fe400078e0006 */
[----:B------:R-:W-:-:S07]  /*2ea30*/  IMAD.MOV.U32 R50, RZ, RZ, R14 ;  /* 0x000000ffff327224 */ /* 0x000fce00078e000e */
[----:B------:R-:W-:Y:S05]  /*2ea40*/  WARPSYNC.COLLECTIVE R15, `(.L_x_855) ;  /* 0x000000000f087348 */ /* 0x000fea0003c00000 */
[----:B------:R0:W1:Y:S02]  /*2ea50*/  SHFL.IDX P6, R14, R13, R12, R11 ;  /* 0x0000000c0d0e7389 */ /* 0x00006400000c000b */
[----:B01----:R-:W-:Y:S01]  /*2ea60*/  ENDCOLLECTIVE ;  /* 0x000000000000791b */ /* 0x003fe20003800000 */
.L_x_855:
[----:B------:R-:W-:Y:S02]  /*2ea70*/  IMAD.MOV.U32 R13, RZ, RZ, R63 ;  /* 0x000000ffff0d7224 */ /* 0x000fe400078e003f */
[----:B------:R-:W-:-:S07]  /*2ea80*/  IMAD.MOV.U32 R118, RZ, RZ, R14 ;  /* 0x000000ffff767224 */ /* 0x000fce00078e000e */
[----:B------:R-:W-:Y:S05]  /*2ea90*/  WARPSYNC.COLLECTIVE R15, `(.L_x_856) ;  /* 0x000000000f087348 */ /* 0x000fea0003c00000 */
[----:B------:R0:W1:Y:S02]  /*2eaa0*/  SHFL.IDX P6, R14, R13, R12, R11 ;  /* 0x0000000c0d0e7389 */ /* 0x00006400000c000b */
[----:B01----:R-:W-:Y:S01]  /*2eab0*/  ENDCOLLECTIVE ;  /* 0x000000000000791b */ /* 0x003fe20003800000 */
.L_x_856:
        /* <DEDUP_REMOVED lines=8> */
.L_x_857:
[----:B------:R-:W-:Y:S01]  /*2eb40*/  MOV R13, R54 ;  /* 0x00000036000d7202 */ /* 0x000fe20000000f00 */
[----:B------:R-:W-:-:S07]  /*2eb50*/  IMAD.MOV.U32 R52, RZ, RZ, R14 ;  /* 0x000000ffff347224 */ /* 0x000fce00078e000e */
[----:B------:R-:W-:Y:S05]  /*2eb60*/  WARPSYNC.COLLECTIVE R15, `(.L_x_858) ;  /* 0x000000000f087348 */ /* 0x000fea0003c00000 */
[----:B------:R0:W1:Y:S02]  /*2eb70*/  SHFL.IDX P6, R14, R13, R12, R11 ;  /* 0x0000000c0d0e7389 */ /* 0x00006400000c000b */
[----:B01----:R-:W-:Y:S01]  /*2eb80*/  ENDCOLLECTIVE ;  /* 0x000000000000791b */ /* 0x003fe20003800000 */
.L_x_858:
[----:B------:R-:W-:Y:S02]  /*2eb90*/  IMAD.MOV.U32 R13, RZ, RZ, R61 ;  /* 0x000000ffff0d7224 */ /* 0x000fe400078e003d */
[----:B------:R-:W-:Y:S02]  /*2eba0*/  IMAD.MOV.U32 R12, RZ, RZ, R6 ;  /* 0x000000ffff0c7224 */ /* 0x000fe400078e0006 */
[----:B------:R-:W-:-:S07]  /*2ebb0*/  IMAD.MOV.U32 R54, RZ, RZ, R14 ;  /* 0x000000ffff367224 */ /* 0x000fce00078e000e */
[----:B------:R-:W-:Y:S05]  /*2ebc0*/  WARPSYNC.COLLECTIVE R15, `(.L_x_859) ;  /* 0x000000000f087348 */ /* 0x000fea0003c00000 */
[----:B------:R0:W1:Y:S02]  /*2ebd0*/  SHFL.IDX P6, R14, R13, R12, R11 ;  /* 0x0000000c0d0e7389 */ /* 0x00006400000c000b */
[----:B01----:R-:W-:Y:S01]  /*2ebe0*/  ENDCOLLECTIVE ;  /* 0x000000000000791b */ /* 0x003fe20003800000 */
.L_x_859:
[----:B------:R-:W-:Y:S01]  /*2ebf0*/  IMAD.MOV.U32 R13, RZ, RZ, R57 ;  /* 0x000000ffff0d7224 */ /* 0x000fe200078e0039 */
[----:B------:R-:W-:-:S07]  /*2ec00*/  MOV R61, R14 ;  /* 0x0000000e003d7202 */ /* 0x000fce0000000f00 */
[----:B------:R-:W-:Y:S05]  /*2ec10*/  WARPSYNC.COLLECTIVE R15, `(.L_x_860) ;  /* 0x000000000f087348 */ /* 0x000fea0003c00000 */
[----:B------:R0:W1:Y:S02]  /*2ec20*/  SHFL.IDX P6, R14, R13, R12, R11 ;  /* 0x0000000c0d0e7389 */ /* 0x00006400000c000b */
[----:B01----:R-:W-:Y:S01]  /*2ec30*/  ENDCOLLECTIVE ;  /* 0x000000000000791b */ /* 0x003fe20003800000 */
.L_x_860:
[----:B------:R-:W-:Y:S01]  /*2ec40*/  IMAD.MOV.U32 R13, RZ, RZ, R56 ;  /* 0x000000ffff0d7224 */ /* 0x000fe200078e0038 */
[----:B------:R-:W-:Y:S01]  /*2ec50*/  MOV R12, R5 ;  /* 0x00000005000c7202 */ /* 0x000fe20000000f00 */
[----:B------:R-:W-:-:S07]  /*2ec60*/  IMAD.MOV.U32 R57, RZ, RZ, R14 ;  /* 0x000000ffff397224 */ /* 0x000fce00078e000e */
[----:B------:R-:W-:Y:S05]  /*2ec70*/  WARPSYNC.COLLECTIVE R15, `(.L_x_861) ;  /* 0x000000000f087348 */ /* 0x000fea0003c00000 */
[----:B------:R0:W1:Y:S02]  /*2ec80*/  SHFL.IDX P6, R14, R13, R12, R11 ;  /* 0x0000000c0d0e7389 */ /* 0x00006400000c000b */
[----:B01----:R-:W-:Y:S01]  /*2ec90*/  ENDCOLLECTIVE ;  /* 0x000000000000791b */ /* 0x003fe20003800000 */
.L_x_861:
[----:B------:R-:W-:Y:S02]  /*2eca0*/  IMAD.MOV.U32 R13, RZ, RZ, R64 ;  /* 0x000000ffff0d7224 */ /* 0x000fe400078e0040 */
[----:B------:R-:W-:-:S07]  /*2ecb0*/  IMAD.MOV.U32 R56, RZ, RZ, R14 ;  /* 0x000000ffff387224 */ /* 0x000fce00078e000e */
[----:B------:R-:W-:Y:S05]  /*2ecc0*/  WARPSYNC.COLLECTIVE R15, `(.L_x_862) ;  /* 0x000000000f087348 */ /* 0x000fea0003c00000 */
[----:B------:R0:W1:Y:S02]  /*2ecd0*/  SHFL.IDX P6, R14, R13, R12, R11 ;  /* 0x0000000c0d0e7389 */ /* 0x00006400000c000b */
[----:B01----:R-:W-:Y:S01]  /*2ece0*/  ENDCOLLECTIVE ;  /* 0x000000000000791b */ /* 0x003fe20003800000 */
.L_x_862:
[----:B------:R-:W-:Y:S01]  /*2ecf0*/  MOV R13, R49 ;  /* 0x00000031000d7202 */ /* 0x000fe20000000f00 */
[----:B------:R-:W-:Y:S01]  /*2ed00*/  IMAD.MOV.U32 R12, RZ, RZ, R6 ;  /* 0x000000ffff0c7224 */ /* 0x000fe200078e0006 */
[----:B------:R-:W-:Y:S02]  /*2ed10*/  SEL R49, R50, R63, P0 ;  /* 0x0000003f32317207 */ /* 0x000fe40000000000 */
[----:B------:R-:W-:Y:S01]  /*2ed20*/  SEL R50, R63, R50, P0 ;  /* 0x000000323f327207 */ /* 0x000fe20000000000 */
[----:B------:R-:W-:-:S07]  /*2ed30*/  IMAD.MOV.U32 R64, RZ, RZ, R14 ;  /* 0x000000ffff407224 */ /* 0x000fce00078e000e */
[----:B------:R-:W-:Y:S05]  /*2ed40*/  WARPSYNC.COLLECTIVE R15, `(.L_x_863) ;  /* 0x000000000f087348 */ /* 0x000fea0003c00000 */
[----:B------:R0:W1:Y:S02]  /*2ed50*/  SHFL.IDX P6, R14, R13, R12, R11 ;  /* 0x0000000c0d0e7389 */ /* 0x00006400000c000b */
[----:B01----:R-:W-:Y:S01]  /*2ed60*/  ENDCOLLECTIVE ;  /* 0x000000000000791b */ /* 0x003fe20003800000 */
.L_x_863:
[----:B------:R-:W-:Y:S01]  /*2ed70*/  IMAD.MOV.U32 R13, RZ, RZ, R51 ;  /* 0x000000ffff0d7224 */ /* 0x000fe200078e0033 */
[----:B------:R-:W-:Y:S02]  /*2ed80*/  SEL R51, R52, R61, P0 ;  /* 0x0000003d34337207 */ /* 0x000fe40000000000 */
[----:B------:R-:W-:Y:S01]  /*2ed90*/  SEL R52, R61, R52, P0 ;  /* 0x000000343d347207 */ /* 0x000fe20000000000 */
[----:B------:R-:W-:-:S07]  /*2eda0*/  IMAD.MOV.U32 R109, RZ, RZ, R14 ;  /* 0x000000ffff6d7224 */ /* 0x000fce00078e000e */
[----:B------:R-:W-:Y:S05]  /*2edb0*/  WARPSYNC.COLLECTIVE R15, `(.L_x_864) ;  /* 0x000000000f087348 */ /* 0x000fea0003c00000 */
[----:B------:R0:W1:Y:S02]  /*2edc0*/  SHFL.IDX P6, R14, R13, R12, R11 ;  /* 0x0000000c0d0e7389 */ /* 0x00006400000c000b */
[----:B01----:R-:W-:Y:S01]  /*2edd0*/  ENDCOLLECTIVE ;  /* 0x000000000000791b */ /* 0x003fe20003800000 */
.L_x_864:
[----:B------:R-:W-:Y:S02]  /*2ede0*/  IMAD.MOV.U32 R13, RZ, RZ, R28 ;  /* 0x000000ffff0d7224 */ /* 0x000fe400078e001c */
[----:B------:R-:W-:Y:S01]  /*2edf0*/  IMAD.MOV.U32 R12, RZ, RZ, R5 ;  /* 0x000000ffff0c7224 */ /* 0x000fe200078e0005 */
[----:B------:R-:W-:-:S07]  /*2ee00*/  MOV R97, R14 ;  /* 0x0000000e00617202 */ /* 0x000fce0000000f00 */
[----:B------:R-:W-:Y:S05]  /*2ee10*/  WARPSYNC.COLLECTIVE R15, `(.L_x_865) ;  /* 0x000000000f087348 */ /* 0x000fea0003c00000 */
[----:B------:R0:W1:Y:S02]  /*2ee20*/  SHFL.IDX P6, R14, R13, R12, R11 ;  /* 0x0000000c0d0e7389 */ /* 0x00006400000c000b */
[----:B01----:R-:W-:Y:S01]  /*2ee30*/  ENDCOLLECTIVE ;  /* 0x000000000000791b */ /* 0x003fe20003800000 */
.L_x_865:
[----:B------:R-:W-:Y:S01]  /*2ee40*/  MOV R13, R30 ;  /* 0x0000001e000d7202 */ /* 0x000fe20000000f00 */
[----:B------:R-:W-:-:S07]  /*2ee50*/  IMAD.MOV.U32 R66, RZ, RZ, R14 ;  /* 0x000000ffff427224 */ /* 0x000fce00078e000e */
[----:B------:R-:W-:Y:S05]  /*2ee60*/  WARPSYNC.COLLECTIVE R15, `(.L_x_866) ;  /* 0x000000000f087348 */ /* 0x000fea0003c00000 */
[----:B------:R0:W1:Y:S02]  /*2ee70*/  SHFL.IDX P6, R14, R13, R12, R11 ;  /* 0x0000000c0d0e7389 */ /* 0x00006400000c000b */
[----:B01----:R-:W-:Y:S01]  /*2ee80*/  ENDCOLLECTIVE ;  /* 0x000000000000791b */ /* 0x003fe20003800000 */
.L_x_866:
[----:B------:R-:W-:Y:S02]  /*2ee90*/  IMAD.MOV.U32 R13, RZ, RZ, R29 ;  /* 0x000000ffff0d7224 */ /* 0x000fe400078e001d */
[----:B------:R-:W-:Y:S02]  /*2eea0*/  IMAD.MOV.U32 R12, RZ, RZ, R6 ;  /* 0x000000ffff0c7224 */ /* 0x000fe400078e0006 */
[----:B------:R-:W-:-:S07]  /*2eeb0*/  IMAD.MOV.U32 R68, RZ, RZ, R14 ;  /* 0x000000ffff447224 */ /* 0x000fce00078e000e */
[----:B------:R-:W-:Y:S05]  /*2eec0*/  WARPSYNC.COLLECTIVE R15, `(.L_x_867) ;  /* 0x000000000f087348 */ /* 0x000fea0003c00000 */
[----:B------:R0:W1:Y:S02]  /*2eed0*/  SHFL.IDX P6, R14, R13, R12, R11 ;  /* 0x0000000c0d0e7389 */ /* 0x00006400000c000b */
[----:B01----:R-:W-:Y:S01]  /*2eee0*/  ENDCOLLECTIVE ;  /* 0x000000000000791b */ /* 0x003fe20003800000 */
.L_x_867:
[----:B------:R-:W-:Y:S01]  /*2eef0*/  IMAD.MOV.U32 R13, RZ, RZ, R27 ;  /* 0x000000ffff0d7224 */ /* 0x000fe200078e001b */
[----:B------:R-:W-:-:S07]  /*2ef00*/  MOV R29, R14 ;  /* 0x0000000e001d7202 */ /* 0x000fce0000000f00 */
[----:B------:R-:W-:Y:S05]  /*2ef10*/  WARPSYNC.COLLECTIVE R15, `(.L_x_868) ;  /* 0x000000000f087348 */ /* 0x000fea0003c00000 */
[----:B------:R0:W1:Y:S02]  /*2ef20*/  SHFL.IDX P6, R14, R13, R12, R11 ;  /* 0x0000000c0d0e7389 */ /* 0x00006400000c000b */
[----:B01----:R-:W-:Y:S01]  /*2ef30*/  ENDCOLLECTIVE ;  /* 0x000000000000791b */ /* 0x003fe20003800000 */
.L_x_868:
        /* <DEDUP_REMOVED lines=8> */
.L_x_869:
[----:B------:R-:W-:Y:S02]  /*2efc0*/  SEL R67, R68, R27, P0 ;  /* 0x0000001b44437207 */ /* 0x000fe40000000000 */
[----:B------:R-:W-:Y:S01]  /*2efd0*/  SEL R68, R27, R68, P0 ;  /* 0x000000441b447207 */ /* 0x000fe20000000000 */
[----:B------:R-:W-:Y:S02]  /*2efe0*/  IMAD.MOV.U32 R13, RZ, RZ, R26 ;  /* 0x000000ffff0d7224 */ /* 0x000fe400078e001a */
[----:B------:R-:W-:-:S07]  /*2eff0*/  IMAD.MOV.U32 R70, RZ, RZ, R14 ;  /* 0x000000ffff467224 */ /* 0x000fce00078e000e */
[----:B------:R-:W-:Y:S05]  /*2f000*/  WARPSYNC.COLLECTIVE R15, `(.L_x_870) ;  /* 0x000000000f087348 */ /* 0x000fea0003c00000 */
[----:B------:R0:W1:Y:S02]  /*2f010*/  SHFL.IDX P6, R14, R13, R12, R11 ;  /* 0x0000000c0d0e7389 */ /* 0x00006400000c000b */
[----:B01----:R-:W-:Y:S01]  /*2f020*/  ENDCOLLECTIVE ;  /* 0x000000000000791b */ /* 0x003fe20003800000 */
.L_x_870:
[----:B------:R-:W-:Y:S01]  /*2f030*/  MOV R13, R33 ;  /* 0x00000021000d7202 */ /* 0x000fe20000000f00 */
[----:B------:R-:W-:Y:S02]  /*2f040*/  IMAD.MOV.U32 R12, RZ, RZ, R6 ;  /* 0x000000ffff0c7224 */ /* 0x000fe400078e0006 */
[----:B------:R-:W-:-:S07]  /*2f050*/  IMAD.MOV.U32 R72, RZ, RZ, R14 ;  /* 0x000000ffff487224 */ /* 0x000fce00078e000e */
[----:B------:R-:W-:Y:S05]  /*2f060*/  WARPSYNC.COLLECTIVE R15, `(.L_x_871) ;  /* 0x000000000f087348 */ /* 0x000fea0003c00000 */
[----:B------:R0:W1:Y:S02]  /*2f070*/  SHFL.IDX P6, R14, R13, R12, R11 ;  /* 0x0000000c0d0e7389 */ /* 0x00006400000c000b */
[----:B01----:R-:W-:Y:S01]  /*2f080*/  ENDCOLLECTIVE ;  /* 0x000000000000791b */ /* 0x003fe20003800000 */
.L_x_871:
[----:B------:R-:W-:Y:S02]  /*2f090*/  IMAD.MOV.U32 R13, RZ, RZ, R31 ;  /* 0x000000ffff0d7224 */ /* 0x000fe400078e001f */
[----:B------:R-:W-:-:S07]  /*2f0a0*/  IMAD.MOV.U32 R33, RZ, RZ, R14 ;  /* 0x000000ffff217224 */ /* 0x000fce00078e000e */
[----:B------:R-:W-:Y:S05]  /*2f0b0*/  WARPSYNC.COLLECTIVE R15, `(.L_x_872) ;  /* 0x000000000f087348 */ /* 0x000fea0003c00000 */
[----:B------:R0:W1:Y:S02]  /*2f0c0*/  SHFL.IDX P6, R14, R13, R12, R11 ;  /* 0x0000000c0d0e7389 */ /* 0x00006400000c000b */
[----:B01----:R-:W-:Y:S01]  /*2f0d0*/  ENDCOLLECTIVE ;  /* 0x000000000000791b */ /* 0x003fe20003800000 */
.L_x_872:
        /* <DEDUP_REMOVED lines=8> */
.L_x_873:
[----:B------:R-:W-:Y:S02]  /*2f160*/  SEL R71, R72, R31, P0 ;  /* 0x0000001f48477207 */ /* 0x000fe40000000000 */
[----:B------:R-:W-:Y:S02]  /*2f170*/  SEL R72, R31, R72, P0 ;  /* 0x000000481f487207 */ /* 0x000fe40000000000 */
[----:B------:R-:W-:Y:S01]  /*2f180*/  MOV R13, R10 ;  /* 0x0000000a000d7202 */ /* 0x000fe20000000f00 */
[----:B------:R-:W-:-:S07]  /*2f190*/  IMAD.MOV.U32 R86, RZ, RZ, R14 ;  /* 0x000000ffff567224 */ /* 0x000fce00078e000e */
[----:B------:R-:W-:Y:S05]  /*2f1a0*/  WARPSYNC.COLLECTIVE R15, `(.L_x_874) ;  /* 0x000000000f087348 */ /* 0x000fea0003c00000 */
[----:B------:R0:W1:Y:S02]  /*2f1b0*/  SHFL.IDX P6, R14, R13, R12, R11 ;  /* 0x0000000c0d0e7389 */ /* 0x00006400000c000b */
[----:B01----:R-:W-:Y:S01]  /*2f1c0*/  ENDCOLLECTIVE ;  /* 0x000000000000791b */ /* 0x003fe20003800000 */
.L_x_874:
[----:B------:R-:W-:Y:S01]  /*2f1d0*/  IMAD.MOV.U32 R13, RZ, RZ, R53 ;  /* 0x000000ffff0d7224 */ /* 0x000fe200078e0035 */
[----:B------:R-:W-:Y:S01]  /*2f1e0*/  SEL R53, R54, R57, P0 ;  /* 0x0000003936357207 */ /* 0x000fe20000000000 */
[----:B------:R-:W-:Y:S01]  /*2f1f0*/  IMAD.MOV.U32 R12, RZ, RZ, R6 ;  /* 0x000000ffff0c7224 */ /* 0x000fe200078e0006 */
[----:B------:R-:W-:Y:S02]  /*2f200*/  SEL R54, R57, R54, P0 ;  /* 0x0000003639367207 */ /* 0x000fe40000000000 */
[----:B------:R-:W-:Y:S02]  /*2f210*/  SEL R57, R64, R97, P0 ;  /* 0x0000006140397207 */ /* 0x000fe40000000000 */
[----:B------:R-:W-:Y:S01]  /*2f220*/  SEL R64, R97, R64, P0 ;  /* 0x0000004061407207 */ /* 0x000fe20000000000 */
[----:B------:R-:W-:Y:S02]  /*2f230*/  IMAD.MOV.U32 R97, RZ, RZ, RZ ;  /* 0x000000ffff617224 */ /* 0x000fe400078e00ff */
[----:B------:R-:W-:-:S07]  /*2f240*/  IMAD.MOV.U32 R90, RZ, RZ, R14 ;  /* 0x000000ffff5a7224 */ /* 0x000fce00078e000e */
[----:B------:R-:W-:Y:S05]  /*2f250*/  WARPSYNC.COLLECTIVE R15, `(.L_x_875) ;  /* 0x000000000f087348 */ /* 0x000fea0003c00000 */
[----:B------:R0:W1:Y:S02]  /*2f260*/  SHFL.IDX P6, R14, R13, R12, R11 ;  /* 0x0000000c0d0e7389 */ /* 0x00006400000c000b */
[----:B01----:R-:W-:Y:S01]  /*2f270*/  ENDCOLLECTIVE ;  /* 0x000000000000791b */ /* 0x003fe20003800000 */
.L_x_875:
[----:B------:R-:W-:Y:S01]  /*2f280*/  IMAD.MOV.U32 R13, RZ, RZ, R35 ;  /* 0x000000ffff0d7224 */ /* 0x000fe200078e0023 */
[----:B------:R-:W-:-:S07]  /*2f290*/  MOV R91, R14 ;  /* 0x0000000e005b7202 */ /* 0x000fce0000000f00 */
[----:B------:R-:W-:Y:S05]  /*2f2a0*/  WARPSYNC.COLLECTIVE R15, `(.L_x_876) ;  /* 0x000000000f087348 */ /* 0x000fea0003c00000 */
[----:B------:R0:W1:Y:S02]  /*2f2b0*/  SHFL.IDX P6, R14, R13, R12, R11 ;  /* 0x0000000c0d0e7389 */ /* 0x00006400000c000b */
[----:B01----:R-:W-:Y:S01]  /*2f2c0*/  ENDCOLLECTIVE ;  /* 0x000000000000791b */ /* 0x003fe20003800000 */
.L_x_876:
        /* <DEDUP_REMOVED lines=8> */
.L_x_877:
[----:B------:R-:W-:Y:S02]  /*2f350*/  SEL R87, R90, R35, P0 ;  /* 0x000000235a577207 */ /* 0x000fe40000000000 */
[----:B------:R-:W-:Y:S01]  /*2f360*/  SEL R90, R35, R90, P0 ;  /* 0x0000005a235a7207 */ /* 0x000fe20000000000 */
[----:B------:R-:W-:Y:S02]  /*2f370*/  IMAD.MOV.U32 R13, RZ, RZ, R94 ;  /* 0x000000ffff0d7224 */ /* 0x000fe400078e005e */
[----:B------:R-:W-:-:S07]  /*2f380*/  IMAD.MOV.U32 R92, RZ, RZ, R14 ;  /* 0x000000ffff5c7224 */ /* 0x000fce00078e000e */
[----:B------:R-:W-:Y:S05]  /*2f390*/  WARPSYNC.COLLECTIVE R15, `(.L_x_878) ;  /* 0x000000000f087348 */ /* 0x000fea0003c00000 */
[----:B------:R0:W1:Y:S02]  /*2f3a0*/  SHFL.IDX P6, R14, R13, R12, R11 ;  /* 0x0000000c0d0e7389 */ /* 0x00006400000c000b */
[----:B01----:R-:W-:Y:S01]  /*2f3b0*/  ENDCOLLECTIVE ;  /* 0x000000000000791b */ /* 0x003fe20003800000 */
.L_x_878:
        /* <DEDUP_REMOVED lines=8> */
.L_x_879:
[----:B------:R-:W-:Y:S02]  /*2f440*/  IMAD.MOV.U32 R13, RZ, RZ, R25 ;  /* 0x000000ffff0d7224 */ /* 0x000fe400078e0019 */
[----:B------:R-:W-:-:S07]  /*2f450*/  IMAD.MOV.U32 R111, RZ, RZ, R14 ;  /* 0x000000ffff6f7224 */ /* 0x000fce00078e000e */
[----:B------:R-:W-:Y:S05]  /*2f460*/  WARPSYNC.COLLECTIVE R15, `(.L_x_880) ;  /* 0x000000000f087348 */ /* 0x000fea0003c00000 */
[----:B------:R0:W1:Y:S02]  /*2f470*/  SHFL.IDX P6, R14, R13, R12, R11 ;  /* 0x0000000c0d0e7389 */ /* 0x00006400000c000b */
[----:B01----:R-:W-:Y:S01]  /*2f480*/  ENDCOLLECTIVE ;  /* 0x000000000000791b */ /* 0x003fe20003800000 */
.L_x_880:
        /* <DEDUP_REMOVED lines=8> */
.L_x_881:
[----:B------:R-:W-:Y:S02]  /*2f510*/  SEL R93, R94, R25, P0 ;  /* 0x000000195e5d7207 */ /* 0x000fe40000000000 */
[----:B------:R-:W-:Y:S02]  /*2f520*/  SEL R94, R25, R94, P0 ;  /* 0x0000005e195e7207 */ /* 0x000fe40000000000 */
[----:B------:R-:W-:Y:S01]  /*2f530*/  MOV R13, R62 ;  /* 0x0000003e000d7202 */ /* 0x000fe20000000f00 */
[----:B------:R-:W-:-:S07]  /*2f540*/  IMAD.MOV.U32 R4, RZ, RZ, R14 ;  /* 0x000000ffff047224 */ /* 0x000fce00078e000e */
[----:B------:R-:W-:Y:S05]  /*2f550*/  WARPSYNC.COLLECTIVE R15, `(.L_x_882) ;  /* 0x000000000f087348 */ /* 0x000fea0003c00000 */
[----:B------:R0:W1:Y:S02]  /*2f560*/  SHFL.IDX P6, R14, R13, R12, R11 ;  /* 0x0000000c0d0e7389 */ /* 0x00006400000c000b */
[----:B01----:R-:W-:Y:S01]  /*2f570*/  ENDCOLLECTIVE ;  /* 0x000000000000791b */ /* 0x003fe20003800000 */
.L_x_882:
[----:B------:R-:W-:Y:S02]  /*2f580*/  IMAD.MOV.U32 R13, RZ, RZ, R9 ;  /* 0x000000ffff0d7224 */ /* 0x000fe400078e0009 */
[----:B------:R-:W-:Y:S02]  /*2f590*/  IMAD.MOV.U32 R12, RZ, RZ, R6 ;  /* 0x000000ffff0c7224 */ /* 0x000fe400078e0006 */
[----:B------:R-:W-:-:S07]  /*2f5a0*/  IMAD.MOV.U32 R62, RZ, RZ, R14 ;  /* 0x000000ffff3e7224 */ /* 0x000fce00078e000e */
[----:B------:R-:W-:Y:S05]  /*2f5b0*/  WARPSYNC.COLLECTIVE R15, `(.L_x_883) ;  /* 0x000000000f087348 */ /* 0x000fea0003c00000 */
[----:B------:R0:W1:Y:S02]  /*2f5c0*/  SHFL.IDX P6, R14, R13, R12, R11 ;  /* 0x0000000c0d0e7389 */ /* 0x00006400000c000b */
[----:B01----:R-:W-:Y:S01]  /*2f5d0*/  ENDCOLLECTIVE ;  /* 0x000000000000791b */ /* 0x003fe20003800000 */
.L_x_883:
[----:B------:R-:W-:Y:S01]  /*2f5e0*/  IMAD.MOV.U32 R13, RZ, RZ, R7 ;  /* 0x000000ffff0d7224 */ /* 0x000fe200078e0007 */
[----:B------:R-:W-:-:S07]  /*2f5f0*/  MOV R9, R14 ;  /* 0x0000000e00097202 */ /* 0x000fce0000000f00 */
[----:B------:R-:W-:Y:S05]  /*2f600*/  WARPSYNC.COLLECTIVE R15, `(.L_x_884) ;  /* 0x000000000f087348 */ /* 0x000fea0003c00000 */
[----:B------:R0:W1:Y:S02]  /*2f610*/  SHFL.IDX P6, R14, R13, R12, R11 ;  /* 0x0000000c0d0e7389 */ /* 0x00006400000c000b */
[----:B01----:R-:W-:Y:S01]  /*2f620*/  ENDCOLLECTIVE ;  /* 0x000000000000791b */ /* 0x003fe20003800000 */
.L_x_884:
[----:B------:R-:W-:Y:S05]  /*2f630*/  BRA `(.L_x_885) ;  /* 0xffffff1c00a07947 */ /* 0x000fea000383ffff */
.L_x_607:
[----:B------:R-:W-:Y:S01]  /*2f640*/  IMAD.MOV.U32 R13, RZ, RZ, R3 ;  /* 0x000000ffff0d7224 */ /* 0x000fe200078e0003 */
[----:B------:R-:W-:Y:S01]  /*2f650*/  MOV R12, RZ ;  /* 0x000000ff000c7202 */ /* 0x000fe20000000f00 */
[----:B------:R-:W-:Y:S02]  /*2f660*/  IMAD.MOV.U32 R11, RZ, RZ, 0x181f ;  /* 0x0000181fff0b7424 */ /* 0x000fe400078e00ff */
[----:B------:R-:W-:-:S07]  /*2f670*/  IMAD.MOV.U32 R15, RZ, RZ, -0x1 ;  /* 0xffffffffff0f7424 */ /* 0x000fce00078e00ff */
[----:B0----5:R-:W-:Y:S05]  /*2f680*/  WARPSYNC.COLLECTIVE R15, `(.L_x_886) ;  /* 0x000000000f087348 */ /* 0x021fea0003c00000 */
[----:B------:R1:W2:Y:S02]  /*2f690*/  SHFL.IDX P6, R14, R13, R12, R11 ;  /* 0x0000000c0d0e7389 */ /* 0x0002a400000c000b */
[----:B012--5:R-:W-:Y:S01]  /*2f6a0*/  ENDCOLLECTIVE ;  /* 0x000000000000791b */ /* 0x027fe20003800000 */
.L_x_886:
[----:B------:R-:W-:Y:S01]  /*2f6b0*/  MOV R13, R2 ;  /* 0x00000002000d7202 */ /* 0x000fe20000000f00 */
[----:B------:R-:W-:-:S07]  /*2f6c0*/  IMAD.MOV.U32 R0, RZ, RZ, R14 ;  /* 0x000000ffff007224 */ /* 0x000fce00078e000e */
[----:B------:R-:W-:Y:S05]  /*2f6d0*/  WARPSYNC.COLLECTIVE R15, `(.L_x_887) ;  /* 0x000000000f087348 */ /* 0x000fea0003c00000 */
[----:B------:R0:W1:Y:S02]  /*2f6e0*/  SHFL.IDX P6, R14, R13, R12, R11 ;  /* 0x0000000c0d0e7389 */ /* 0x00006400000c000b */
[----:B01----:R-:W-:Y:S01]  /*2f6f0*/  ENDCOLLECTIVE ;  /* 0x000000000000791b */ /* 0x003fe20003800000 */
.L_x_887:
[----:B------:R-:W-:Y:S05]  /*2f700*/  BRA `(.L_x_888) ;  /* 0xffffff2c00387947 */ /* 0x000fea000383ffff */
.L_x_610:
[----:B------:R-:W-:Y:S01]  /*2f710*/  BSSY B1, `(.L_x_889) ;  /* 0x0000008000017945 */ /* 0x000fe20003800000 */
[----:B------:R-:W-:Y:S01]  /*2f720*/  IMAD.MOV.U32 R13, RZ, RZ, R3 ;  /* 0x000000ffff0d7224 */ /* 0x000fe200078e0003 */
[----:B---3--:R-:W-:Y:S01]  /*2f730*/  MOV R15, 0xffffffff ;  /* 0xffffffff000f7802 */ /* 0x008fe20000000f00 */
[----:B------:R-:W-:Y:S02]  /*2f740*/  IMAD.MOV.U32 R12, RZ, RZ, 0x1 ;  /* 0x00000001ff0c7424 */ /* 0x000fe400078e00ff */
[----:B------:R-:W-:-:S07]  /*2f750*/  IMAD.MOV.U32 R11, RZ, RZ, 0x181f ;  /* 0x0000181fff0b7424 */ /* 0x000fce00078e00ff */
[----:B012--5:R-:W-:Y:S05]  /*2f760*/  WARPSYNC.COLLECTIVE R15, `(.L_x_890) ;  /* 0x000000000f087348 */ /* 0x027fea0003c00000 */
[----:B--2---:R2:W3:Y:S02]  /*2f770*/  SHFL.IDX P6, R14, R13, R12, R11 ;  /* 0x0000000c0d0e7389 */ /* 0x0044e400000c000b */
[----:B0123-5:R-:W-:Y:S01]  /*2f780*/  ENDCOLLECTIVE ;  /* 0x000000000000791b */ /* 0x02ffe20003800000 */
.L_x_890:
[----:B------:R-:W-:Y:S05]  /*2f790*/  BSYNC B1 ;  /* 0x0000000000017941 */ /* 0x000fea0003800000 */
.L_x_889:
[----:B------:R-:W-:Y:S01]  /*2f7a0*/  IMAD.MOV.U32 R13, RZ, RZ, R2 ;  /* 0x000000ffff0d7224 */ /* 0x000fe200078e0002 */
[----:B------:R-:W-:Y:S01]  /*2f7b0*/  MOV R11, 0x181f ;  /* 0x0000181f000b7802 */ /* 0x000fe20000000f00 */
[----:B------:R-:W-:Y:S02]  /*2f7c0*/  IMAD.MOV.U32 R12, RZ, RZ, 0x1 ;  /* 0x00000001ff0c7424 */ /* 0x000fe400078e00ff */
[----:B------:R-:W-:Y:S02]  /*2f7d0*/  IMAD.MOV.U32 R15, RZ, RZ, -0x1 ;  /* 0xffffffffff0f7424 */ /* 0x000fe400078e00ff */
[----:B------:R-:W-:-:S07]  /*2f7e0*/  IMAD.MOV.U32 R0, RZ, RZ, R14 ;  /* 0x000000ffff007224 */ /* 0x000fce00078e000e */
[----:B------:R-:W-:Y:S05]  /*2f7f0*/  WARPSYNC.COLLECTIVE R15, `(.L_x_891) ;  /* 0x000000000f087348 */ /* 0x000fea0003c00000 */
[----:B------:R0:W1:Y:S02]  /*2f800*/  SHFL.IDX P6, R14, R13, R12, R11 ;  /* 0x0000000c0d0e7389 */ /* 0x00006400000c000b */
[----:B01----:R-:W-:Y:S01]  /*2f810*/  ENDCOLLECTIVE ;  /* 0x000000000000791b */ /* 0x003fe20003800000 */
.L_x_891:
[----:B------:R-:W-:Y:S05]  /*2f820*/  BRA `(.L_x_892) ;  /* 0xffffff2c00387947 */ /* 0x000fea000383ffff */
.L_x_613:
[----:B------:R-:W-:Y:S01]  /*2f830*/  BSSY B1, `(.L_x_893) ;  /* 0x0000008000017945 */ /* 0x000fe20003800000 */
[----:B------:R-:W-:Y:S01]  /*2f840*/  IMAD.MOV.U32 R13, RZ, RZ, R3 ;  /* 0x000000ffff0d7224 */ /* 0x000fe200078e0003 */
[----:B------:R-:W-:Y:S01]  /*2f850*/  MOV R11, 0x181f ;  /* 0x0000181f000b7802 */ /* 0x000fe20000000f00 */
[----:B------:R-:W-:Y:S02]  /*2f860*/  IMAD.MOV.U32 R12, RZ, RZ, 0x2 ;  /* 0x00000002ff0c7424 */ /* 0x000fe400078e00ff */
[----:B---3--:R-:W-:-:S07]  /*2f870*/  IMAD.MOV.U32 R15, RZ, RZ, -0x1 ;  /* 0xffffffffff0f7424 */ /* 0x008fce00078e00ff */
[----:B012-4-:R-:W-:Y:S05]  /*2f880*/  WARPSYNC.COLLECTIVE R15, `(.L_x_894) ;  /* 0x000000000f087348 */ /* 0x017fea0003c00000 */
[----:B--2---:R2:W3:Y:S02]  /*2f890*/  SHFL.IDX P6, R14, R13, R12, R11 ;  /* 0x0000000c0d0e7389 */ /* 0x0044e400000c000b */
[----:B01234-:R-:W-:Y:S01]  /*2f8a0*/  ENDCOLLECTIVE ;  /* 0x000000000000791b */ /* 0x01ffe20003800000 */
.L_x_894:
[----:B------:R-:W-:Y:S05]  /*2f8b0*/  BSYNC B1 ;  /* 0x0000000000017941 */ /* 0x000fea0003800000 */
.L_x_893:
        /* <DEDUP_REMOVED lines=8> */
.L_x_895:
[----:B------:R-:W-:Y:S05]  /*2f940*/  BRA `(.L_x_896) ;  /* 0xffffff2c00387947 */ /* 0x000fea000383ffff */
.L_x_616:
        /* <DEDUP_REMOVED lines=8> */
.L_x_898:
[----:B------:R-:W-:Y:S05]  /*2f9d0*/  BSYNC B1 ;  /* 0x0000000000017941 */ /* 0x000fea0003800000 */
.L_x_897:
        /* <DEDUP_REMOVED lines=8> */
.L_x_899:
[----:B------:R-:W-:Y:S05]  /*2fa60*/  BRA `(.L_x_900) ;  /* 0xffffff2c00387947 */ /* 0x000fea000383ffff */
.L_x_618:
[----:B------:R-:W-:Y:S01]  /*2fa70*/  MOV R13, R32 ;  /* 0x00000020000d7202 */ /* 0x000fe20000000f00 */
[----:B------:R-:W-:Y:S01]  /*2fa80*/  IMAD.MOV.U32 R12, RZ, RZ, RZ ;  /* 0x000000ffff0c7224 */ /* 0x000fe200078e00ff */
[C---:B------:R-:W-:Y:S01]  /*2fa90*/  IADD3 R26, R218.reuse, 0x20, RZ ;  /* 0x00000020da1a7810 */ /* 0x040fe20007ffe0ff */
[----:B------:R-:W-:Y:S02]  /*2faa0*/  IMAD.MOV.U32 R11, RZ, RZ, 0x1c1f ;  /* 0x00001c1fff0b7424 */ /* 0x000fe400078e00ff */
[----:B------:R-:W-:Y:S02]  /*2fab0*/  IMAD.MOV.U32 R15, RZ, RZ, -0x1 ;  /* 0xffffffffff0f7424 */ /* 0x000fe400078e00ff */
[C---:B------:R-:W-:Y:S02]  /*2fac0*/  VIADD R29, R218.reuse, 0x10 ;  /* 0x00000010da1d7836 */ /* 0x040fe40000000000 */
[----:B------:R-:W-:-:S07]  /*2fad0*/  VIADD R28, R218, 0x18 ;  /* 0x00000018da1c7836 */ /* 0x000fce0000000000 */
[----:B------:R-:W-:Y:S05]  /*2fae0*/  WARPSYNC.COLLECTIVE R15, `(.L_x_901) ;  /* 0x000000000f087348 */ /* 0x000fea0003c00000 */
[----:B------:R0:W1:Y:S02]  /*2faf0*/  SHFL.IDX P6, R14, R13, R12, R11 ;  /* 0x0000000c0d0e7389 */ /* 0x00006400000c000b */
[----:B01----:R-:W-:Y:S01]  /*2fb00*/  ENDCOLLECTIVE ;  /* 0x000000000000791b */ /* 0x003fe20003800000 */
.L_x_901:
[C---:B------:R-:W-:Y:S02]  /*2fb10*/  VIADD R25, R218.reuse, 0x28 ;  /* 0x00000028da197836 */ /* 0x040fe40000000000 */
[----:B------:R-:W-:Y:S02]  /*2fb20*/  VIADD R24, R218, 0x30 ;  /* 0x00000030da187836 */ /* 0x000fe40000000000 */
[----:B------:R-:W-:Y:S01]  /*2fb30*/  IMAD.MOV.U32 R13, RZ, RZ, R30 ;  /* 0x000000ffff0d7224 */ /* 0x000fe200078e001e */
[----:B------:R-:W-:-:S07]  /*2fb40*/  MOV R31, R14 ;  /* 0x0000000e001f7202 */ /* 0x000fce0000000f00 */
[----:B------:R-:W-:Y:S05]  /*2fb50*/  WARPSYNC.COLLECTIVE R15, `(.L_x_902) ;  /* 0x000000000f087348 */ /* 0x000fea0003c00000 */
[----:B------:R0:W1:Y:S02]  /*2fb60*/  SHFL.IDX P6, R14, R13, R12, R11 ;  /* 0x0000000c0d0e7389 */ /* 0x00006400000c000b */
[----:B01----:R-:W-:Y:S01]  /*2fb70*/  ENDCOLLECTIVE ;  /* 0x000000000000791b */ /* 0x003fe20003800000 */
.L_x_902:
[----:B------:R-:W-:Y:S05]  /*2fb80*/  BRA `(.L_x_903) ;  /* 0xffffff2c00f47947 */ /* 0x000fea000383ffff */
.L_x_621:
[----:B------:R-:W-:Y:S01]  /*2fb90*/  BSSY B1, `(.L_x_904) ;  /* 0x0000008000017945 */ /* 0x000fe20003800000 */
[----:B---3--:R-:W-:Y:S01]  /*2fba0*/  IMAD.MOV.U32 R13, RZ, RZ, R32 ;  /* 0x000000ffff0d7224 */ /* 0x008fe200078e0020 */
[----:B------:R-:W-:Y:S01]  /*2fbb0*/  MOV R12, 0x1 ;  /* 0x00000001000c7802 */ /* 0x000fe20000000f00 */
[----:B------:R-:W-:Y:S02]  /*2fbc0*/  IMAD.MOV.U32 R11, RZ, RZ, 0x1c1f ;  /* 0x00001c1fff0b7424 */ /* 0x000fe400078e00ff */
[----:B------:R-:W-:-:S07]  /*2fbd0*/  IMAD.MOV.U32 R15, RZ, RZ, -0x1 ;  /* 0xffffffffff0f7424 */ /* 0x000fce00078e00ff */
[----:B012---:R-:W-:Y:S05]  /*2fbe0*/  WARPSYNC.COLLECTIVE R15, `(.L_x_905) ;  /* 0x000000000f087348 */ /* 0x007fea0003c00000 */
[----:B--2---:R2:W3:Y:S02]  /*2fbf0*/  SHFL.IDX P6, R14, R13, R12, R11 ;  /* 0x0000000c0d0e7389 */ /* 0x0044e400000c000b */
[----:B0123--:R-:W-:Y:S01]  /*2fc00*/  ENDCOLLECTIVE ;  /* 0x000000000000791b */ /* 0x00ffe20003800000 */
.L_x_905:
[----:B------:R-:W-:Y:S05]  /*2fc10*/  BSYNC B1 ;  /* 0x0000000000017941 */ /* 0x000fea0003800000 */
.L_x_904:
        /* <DEDUP_REMOVED lines=8> */
.L_x_906:
[----:B------:R-:W-:Y:S05]  /*2fca0*/  BRA `(.L_x_907) ;  /* 0xffffff3400a87947 */ /* 0x000fea000383ffff */
.L_x_625:
[----:B------:R-:W-:Y:S01]  /*2fcb0*/  MOV R13, R3 ;  /* 0x00000003000d7202 */ /* 0x000fe20000000f00 */
[----:B------:R-:W-:Y:S02]  /*2fcc0*/  IMAD.MOV.U32 R12, RZ, RZ, RZ ;  /* 0x000000ffff0c7224 */ /* 0x000fe400078e00ff */
[----:B------:R-:W-:Y:S02]  /*2fcd0*/  IMAD.MOV.U32 R11, RZ, RZ, 0x181f ;  /* 0x0000181fff0b7424 */ /* 0x000fe400078e00ff */
[----:B------:R-:W-:-:S07]  /*2fce0*/  IMAD.MOV.U32 R15, RZ, RZ, -0x1 ;  /* 0xffffffffff0f7424 */ /* 0x000fce00078e00ff */
[----:B--23--:R-:W-:Y:S05]  /*2fcf0*/  WARPSYNC.COLLECTIVE R15, `(.L_x_908) ;  /* 0x000000000f087348 */ /* 0x00cfea0003c00000 */
[----:B------:R0:W1:Y:S02]  /*2fd00*/  SHFL.IDX P6, R14, R13, R12, R11 ;  /* 0x0000000c0d0e7389 */ /* 0x00006400000c000b */
[----:B0123--:R-:W-:Y:S01]  /*2fd10*/  ENDCOLLECTIVE ;  /* 0x000000000000791b */ /* 0x00ffe20003800000 */
.L_x_908:
[----:B------:R-:W-:Y:S01]  /*2fd20*/  IMAD.MOV.U32 R13, RZ, RZ, R2 ;  /* 0x000000ffff0d7224 */ /* 0x000fe200078e0002 */
[----:B------:R-:W-:-:S07]  /*2fd30*/  MOV R0, R14 ;  /* 0x0000000e00007202 */ /* 0x000fce0000000f00 */
[----:B------:R-:W-:Y:S05]  /*2fd40*/  WARPSYNC.COLLECTIVE R15, `(.L_x_909) ;  /* 0x000000000f087348 */ /* 0x000fea0003c00000 */
[----:B------:R0:W1:Y:S02]  /*2fd50*/  SHFL.IDX P6, R14, R13, R12, R11 ;  /* 0x0000000c0d0e7389 */ /* 0x00006400000c000b */
[----:B01----:R-:W-:Y:S01]  /*2fd60*/  ENDCOLLECTIVE ;  /* 0x000000000000791b */ /* 0x003fe20003800000 */
.L_x_909:
[----:B------:R-:W-:Y:S05]  /*2fd70*/  BRA `(.L_x_910) ;  /* 0xffffff4400447947 */ /* 0x000fea000383ffff */
.L_x_628:
[----:B------:R-:W-:Y:S01]  /*2fd80*/  BSSY B1, `(.L_x_911) ;  /* 0x0000008000017945 */ /* 0x000fe20003800000 */
[----:B------:R-:W-:Y:S01]  /*2fd90*/  IMAD.MOV.U32 R13, RZ, RZ, R3 ;  /* 0x000000ffff0d7224 */ /* 0x000fe200078e0003 */
[----:B-1----:R-:W-:Y:S01]  /*2fda0*/  MOV R11, 0x181f ;  /* 0x0000181f000b7802 */ /* 0x002fe20000000f00 */
[----:B------:R-:W-:Y:S02]  /*2fdb0*/  IMAD.MOV.U32 R12, RZ, RZ, 0x1 ;  /* 0x00000001ff0c7424 */ /* 0x000fe400078e00ff */
[----:B------:R-:W-:-:S07]  /*2fdc0*/  IMAD.MOV.U32 R15, RZ, RZ, -0x1 ;  /* 0xffffffffff0f7424 */ /* 0x000fce00078e00ff */
[----:B0-234-:R-:W-:Y:S05]  /*2fdd0*/  WARPSYNC.COLLECTIVE R15, `(.L_x_912) ;  /* 0x000000000f087348 */ /* 0x01dfea0003c00000 */
[----:B----4-:R1:W4:Y:S02]  /*2fde0*/  SHFL.IDX P6, R14, R13, R12, R11 ;  /* 0x0000000c0d0e7389 */ /* 0x01032400000c000b */
[----:B01234-:R-:W-:Y:S01]  /*2fdf0*/  ENDCOLLECTIVE ;  /* 0x000000000000791b */ /* 0x01ffe20003800000 */
.L_x_912:
[----:B------:R-:W-:Y:S05]  /*2fe00*/  BSYNC B1 ;  /* 0x0000000000017941 */ /* 0x000fea0003800000 */
.L_x_911:
        /* <DEDUP_REMOVED lines=8> */
.L_x_913:
[----:B------:R-:W-:Y:S05]  /*2fe90*/  BRA `(.L_x_914) ;  /* 0xffffff4400487947 */ /* 0x000fea000383ffff */
.L_x_631:
[----:B------:R-:W-:Y:S01]  /*2fea0*/  BSSY B1, `(.L_x_915) ;  /* 0x0000008000017945 */ /* 0x000fe20003800000 */
[----:B------:R-:W-:Y:S01]  /*2feb0*/  IMAD.MOV.U32 R13, RZ, RZ, R3 ;  /* 0x000000ffff0d7224 */ /* 0x000fe200078e0003 */
[----:B------:R-:W-:Y:S01]  /*2fec0*/  MOV R12, 0x2 ;  /* 0x00000002000c7802 */ /* 0x000fe20000000f00 */
[----:B0-----:R-:W-:Y:S02]  /*2fed0*/  IMAD.MOV.U32 R11, RZ, RZ, 0x181f ;  /* 0x0000181fff0b7424 */ /* 0x001fe400078e00ff */
[----:B------:R-:W-:-:S07]  /*2fee0*/  IMAD.MOV.U32 R15, RZ, RZ, -0x1 ;  /* 0xffffffffff0f7424 */ /* 0x000fce00078e00ff */
[----:B-1234-:R-:W-:Y:S05]  /*2fef0*/  WARPSYNC.COLLECTIVE R15, `(.L_x_916) ;  /* 0x000000000f087348 */ /* 0x01efea0003c00000 */
[----:B----4-:R0:W4:Y:S02]  /*2ff00*/  SHFL.IDX P6, R14, R13, R12, R11 ;  /* 0x0000000c0d0e7389 */ /* 0x01012400000c000b */
[----:B01234-:R-:W-:Y:S01]  /*2ff10*/  ENDCOLLECTIVE ;  /* 0x000000000000791b */ /* 0x01ffe20003800000 */
.L_x_916:
[----:B------:R-:W-:Y:S05]  /*2ff20*/  BSYNC B1 ;  /* 0x0000000000017941 */ /* 0x000fea0003800000 */
.L_x_915:
        /* <DEDUP_REMOVED lines=8> */
.L_x_917:
[----:B------:R-:W-:Y:S05]  /*2ffb0*/  BRA `(.L_x_918) ;  /* 0xffffff4400487947 */ /* 0x000fea000383ffff */
.L_x_634:
[----:B------:R-:W-:Y:S01]  /*2ffc0*/  BSSY B1, `(.L_x_919) ;  /* 0x0000008000017945 */ /* 0x000fe20003800000 */
[----:B------:R-:W-:Y:S01]  /*2ffd0*/  MOV R13, R3 ;  /* 0x00000003000d7202 */ /* 0x000fe20000000f00 */
[----:B------:R-:W-:Y:S02]  /*2ffe0*/  IMAD.MOV.U32 R12, RZ, RZ, 0x3 ;  /* 0x00000003ff0c7424 */ /* 0x000fe400078e00ff */
[----:B0-----:R-:W-:Y:S02]  /*2fff0*/  IMAD.MOV.U32 R11, RZ, RZ, 0x181f ;  /* 0x0000181fff0b7424 */ /* 0x001fe400078e00ff */
[----:B------:R-:W-:-:S07]  /*30000*/  IMAD.MOV.U32 R15, RZ, RZ, -0x1 ;  /* 0xffffffffff0f7424 */ /* 0x000fce00078e00ff */
[----:B-1234-:R-:W-:Y:S05]  /*30010*/  WARPSYNC.COLLECTIVE R15, `(.L_x_920) ;  /* 0x000000000f087348 */ /* 0x01efea0003c00000 */
[----:B------:R0:W0:Y:S02]  /*30020*/  SHFL.IDX P6, R14, R13, R12, R11 ;  /* 0x0000000c0d0e7389 */ /* 0x00002400000c000b */
[----:B01234-:R-:W-:Y:S01]  /*30030*/  ENDCOLLECTIVE ;  /* 0x000000000000791b */ /* 0x01ffe20003800000 */
.L_x_920:
[----:B------:R-:W-:Y:S05]  /*30040*/  BSYNC B1 ;  /* 0x0000000000017941 */ /* 0x000fea0003800000 */
.L_x_919:
[----:B------:R-:W-:Y:S01]  /*30050*/  IMAD.MOV.U32 R13, RZ, RZ, R2 ;  /* 0x000000ffff0d7224 */ /* 0x000fe200078e0002 */
[----:B------:R-:W-:Y:S01]  /*30060*/  MOV R15, 0xffffffff ;  /* 0xffffffff000f7802 */ /* 0x000fe20000000f00 */
[----:B------:R-:W-:Y:S01]  /*30070*/  IMAD.MOV.U32 R12, RZ, RZ, 0x3 ;  /* 0x00000003ff0c7424 */ /* 0x000fe200078e00ff */
[----:B------:R-:W-:Y:S01]  /*30080*/  MOV R0, R14 ;  /* 0x0000000e00007202 */ /* 0x000fe20000000f00 */
[----:B------:R-:W-:-:S07]  /*30090*/  IMAD.MOV.U32 R11, RZ, RZ, 0x181f ;  /* 0x0000181fff0b7424 */ /* 0x000fce00078e00ff */
[----:B------:R-:W-:Y:S05]  /*300a0*/  WARPSYNC.COLLECTIVE R15, `(.L_x_921) ;  /* 0x000000000f087348 */ /* 0x000fea0003c00000 */
[----:B------:R0:W1:Y:S02]  /*300b0*/  SHFL.IDX P6, R14, R13, R12, R11 ;  /* 0x0000000c0d0e7389 */ /* 0x00006400000c000b */
[----:B01----:R-:W-:Y:S01]  /*300c0*/  ENDCOLLECTIVE ;  /* 0x000000000000791b */ /* 0x003fe20003800000 */
.L_x_921:
[----:B------:R-:W-:Y:S05]  /*300d0*/  BRA `(.L_x_922) ;  /* 0xffffff4400487947 */ /* 0x000fea000383ffff */
.L_x_650:
[----:B------:R-:W0:Y:S01]  /*300e0*/  S2R R9, SR_TID.X ;  /* 0x0000000000097919 */ /* 0x000e220000002100 */
[----:B------:R-:W-:Y:S01]  /*300f0*/  BSSY B1, `(.L_x_923) ;  /* 0x000000a000017945 */ /* 0x000fe20003800000 */
[----:B------:R-:W-:Y:S01]  /*30100*/  IMAD.MOV.U32 R12, RZ, RZ, RZ ;  /* 0x000000ffff0c7224 */ /* 0x000fe200078e00ff */
[----:B------:R-:W-:Y:S01]  /*30110*/  MOV R15, 0xffffffff ;  /* 0xffffffff000f7802 */ /* 0x000fe20000000f00 */
[----:B------:R-:W-:Y:S01]  /*30120*/  IMAD.MOV.U32 R11, RZ, RZ, 0x1f ;  /* 0x0000001fff0b7424 */ /* 0x000fe200078e00ff */
[----:B0-----:R-:W-:-:S04]  /*30130*/  SHF.R.U32.HI R9, RZ, 0x5, R9 ;  /* 0x00000005ff097819 */ /* 0x001fc80000011609 */
[----:B------:R-:W-:-:S05]  /*30140*/  LOP3.LUT R9, R9, 0x3, RZ, 0xc0, !PT ;  /* 0x0000000309097812 */ /* 0x000fca00078ec0ff */
[----:B------:R-:W-:-:S07]  /*30150*/  IMAD.MOV.U32 R13, RZ, RZ, R9 ;  /* 0x000000ffff0d7224 */ /* 0x000fce00078e0009 */
[----:B------:R-:W-:Y:S05]  /*30160*/  WARPSYNC.COLLECTIVE R15, `(.L_x_924) ;  /* 0x000000000f087348 */ /* 0x000fea0003c00000 */
[----:B------:R0:W1:Y:S02]  /*30170*/  SHFL.IDX P6, R14, R13, R12, R11 ;  /* 0x0000000c0d0e7389 */ /* 0x00006400000c000b */
[----:B01----:R-:W-:Y:S01]  /*30180*/  ENDCOLLECTIVE ;  /* 0x000000000000791b */ /* 0x003fe20003800000 */
.L_x_924:
[----:B------:R-:W-:Y:S05]  /*30190*/  BSYNC B1 ;  /* 0x0000000000017941 */ /* 0x000fea0003800000 */
.L_x_923:
[----:B------:R-:W-:Y:S05]  /*301a0*/  BRA `(.L_x_925) ;  /* 0xffffff5c00847947 */ /* 0x000fea000383ffff */
.L_x_652:
[----:B------:R-:W-:Y:S01]  /*301b0*/  BSSY B1, `(.L_x_926) ;  /* 0x0000006000017945 */ /* 0x000fe20003800000 */
[----:B------:R-:W-:-:S07]  /*301c0*/  IMAD.MOV.U32 R15, RZ, RZ, -0x1 ;  /* 0xffffffffff0f7424 */ /* 0x000fce00078e00ff */
[----:B0-----:R-:W-:Y:S05]  /*301d0*/  WARPSYNC.COLLECTIVE R15, `(.L_x_927) ;  /* 0x000000000f0c7348 */ /* 0x001fea0003c00000 */
[----:B------:R-:W-:Y:S02]  /*301e0*/  ELECT P6, UR62, PT ;  /* 0x00000000003e782f */ /* 0x000fe400038c0000 */
[----:B------:R-:W-:Y:S01]  /*301f0*/  MOV R14, UR62 ;  /* 0x0000003e000e7c02 */ /* 0x000fe20008000f00 */
[----:B0-----:R-:W-:Y:S10]  /*30200*/  ENDCOLLECTIVE ;  /* 0x000000000000791b */ /* 0x001ff40003800000 */
.L_x_927:
[----:B------:R-:W-:Y:S05]  /*30210*/  BSYNC B1 ;  /* 0x0000000000017941 */ /* 0x000fea0003800000 */
.L_x_926:
[----:B------:R-:W-:Y:S05]  /*30220*/  BRA `(.L_x_651) ;  /* 0xffffff5c007c7947 */ /* 0x000fea000383ffff */
.L_x_654:
[----:B0-----:R0:W1:Y:S02]  /*30230*/  SYNCS.PHASECHK.TRANS64.TRYWAIT P0, [R22+URZ+0x29820], R7 ;  /* 0x02982007160075a7 */ /* 0x001064000800017f */
[----:B-1----:R-:W-:Y:S05]  /*30240*/  @!P0 NANOSLEEP.SYNCS 0x989680 ;  /* 0x009896800000895d */ /* 0x002fea0003900000 */
[----:B------:R-:W1:Y:S02]  /*30250*/  @!P0 SYNCS.PHASECHK.TRANS64 P0, [R22+URZ+0x29820], R7 ;  /* 0x02982007160085a7 */ /* 0x000e64000800007f */
[----:B-1----:R-:W-:Y:S05]  /*30260*/  @!P0 BRA `(.L_x_654) ;  /* 0xfffffffc00f08947 */ /* 0x002fea000383ffff */
[----:B------:R-:W-:Y:S05]  /*30270*/  BRA `(.L_x_928) ;  /* 0xffffff5c008c7947 */ /* 0x000fea000383ffff */
.L_x_658:
[----:B-1----:R1:W2:Y:S02]  /*30280*/  SYNCS.PHASECHK.TRANS64.TRYWAIT P0, [R10+URZ+0x298a0], R12 ;  /* 0x0298a00c0a0075a7 */ /* 0x0022a4000800017f */
[----:B--2---:R-:W-:Y:S05]  /*30290*/  @!P0 NANOSLEEP.SYNCS 0x989680 ;  /* 0x009896800000895d */ /* 0x004fea0003900000 */
[----:B------:R-:W2:Y:S02]  /*302a0*/  @!P0 SYNCS.PHASECHK.TRANS64 P0, [R10+URZ+0x298a0], R12 ;  /* 0x0298a00c0a0085a7 */ /* 0x000ea4000800007f */
[----:B--2---:R-:W-:Y:S05]  /*302b0*/  @!P0 BRA `(.L_x_658) ;  /* 0xfffffffc00f08947 */ /* 0x004fea000383ffff */
[----:B------:R-:W-:Y:S05]  /*302c0*/  BRA `(.L_x_929) ;  /* 0xffffff5c00a47947 */ /* 0x000fea000383ffff */
.L_x_665:
[----:B0-----:R0:W2:Y:S02]  /*302d0*/  SYNCS.PHASECHK.TRANS64.TRYWAIT P0, [R10+URZ+0x298c0], R12 ;  /* 0x0298c00c0a0075a7 */ /* 0x0010a4000800017f */
[----:B--2---:R-:W-:Y:S05]  /*302e0*/  @!P0 NANOSLEEP.SYNCS 0x989680 ;  /* 0x009896800000895d */ /* 0x004fea0003900000 */
[----:B------:R-:W2:Y:S02]  /*302f0*/  @!P0 SYNCS.PHASECHK.TRANS64 P0, [R10+URZ+0x298c0], R12 ;  /* 0x0298c00c0a0085a7 */ /* 0x000ea4000800007f */
[----:B--2---:R-:W-:Y:S05]  /*30300*/  @!P0 BRA `(.L_x_665) ;  /* 0xfffffffc00f08947 */ /* 0x004fea000383ffff */
[----:B------:R-:W-:Y:S05]  /*30310*/  BRA `(.L_x_930) ;  /* 0xffffff6000987947 */ /* 0x000fea000383ffff */
.L_x_672:
[----:B-1----:R1:W2:Y:S02]  /*30320*/  SYNCS.PHASECHK.TRANS64.TRYWAIT P2, [R10+URZ+0x298a0], R9 ;  /* 0x0298a0090a0075a7 */ /* 0x0022a4000804017f */
[----:B--2---:R-:W-:Y:S05]  /*30330*/  @!P2 NANOSLEEP.SYNCS 0x989680 ;  /* 0x009896800000a95d */ /* 0x004fea0003900000 */
[----:B------:R-:W2:Y:S02]  /*30340*/  @!P2 SYNCS.PHASECHK.TRANS64 P2, [R10+URZ+0x298a0], R9 ;  /* 0x0298a0090a00a5a7 */ /* 0x000ea4000804007f */
[----:B--2---:R-:W-:Y:S05]  /*30350*/  @!P2 BRA `(.L_x_672) ;  /* 0xfffffffc00f0a947 */ /* 0x004fea000383ffff */
[----:B------:R-:W-:Y:S05]  /*30360*/  BRA `(.L_x_931) ;  /* 0xffffff6400587947 */ /* 0x000fea000383ffff */
.L_x_679:
[----:B0-----:R0:W2:Y:S02]  /*30370*/  SYNCS.PHASECHK.TRANS64.TRYWAIT P2, [R10+URZ+0x298c0], R9 ;  /* 0x0298c0090a0075a7 */ /* 0x0010a4000804017f */
[----:B--2---:R-:W-:Y:S05]  /*30380*/  @!P2 NANOSLEEP.SYNCS 0x989680 ;  /* 0x009896800000a95d */ /* 0x004fea0003900000 */
[----:B------:R-:W2:Y:S02]  /*30390*/  @!P2 SYNCS.PHASECHK.TRANS64 P2, [R10+URZ+0x298c0], R9 ;  /* 0x0298c0090a00a5a7 */ /* 0x000ea4000804007f */
[----:B--2---:R-:W-:Y:S05]  /*303a0*/  @!P2 BRA `(.L_x_679) ;  /* 0xfffffffc00f0a947 */ /* 0x004fea000383ffff */
[----:B------:R-:W-:Y:S05]  /*303b0*/  BRA `(.L_x_932) ;  /* 0xffffff6800487947 */ /* 0x000fea000383ffff */
.L_x_696:
[----:B------:R-:W-:Y:S01]  /*303c0*/  SHF.R.U32.HI R8, RZ, 0x5, R21 ;  /* 0x00000005ff087819 */ /* 0x000fe20000011615 */
[----:B------:R-:W-:Y:S01]  /*303d0*/  BSSY B0, `(.L_x_933) ;  /* 0x0000009000007945 */ /* 0x000fe20003800000 */
[----:B-1----:R-:W-:Y:S01]  /*303e0*/  IMAD.MOV.U32 R12, RZ, RZ, RZ ;  /* 0x000000ffff0c7224 */ /* 0x002fe200078e00ff */
[----:B------:R-:W-:Y:S01]  /*303f0*/  MOV R11, 0x1f ;  /* 0x0000001f000b7802 */ /* 0x000fe20000000f00 */
[----:B------:R-:W-:Y:S01]  /*30400*/  IMAD.MOV.U32 R15, RZ, RZ, -0x1 ;  /* 0xffffffffff0f7424 */ /* 0x000fe200078e00ff */
[----:B------:R-:W-:-:S05]  /*30410*/  LOP3.LUT R8, R8, 0x3, RZ, 0xc0, !PT ;  /* 0x0000000308087812 */ /* 0x000fca00078ec0ff */
[----:B------:R-:W-:-:S07]  /*30420*/  IMAD.MOV.U32 R13, RZ, RZ, R8 ;  /* 0x000000ffff0d7224 */ /* 0x000fce00078e0008 */
[----:B-----5:R-:W-:Y:S05]  /*30430*/  WARPSYNC.COLLECTIVE R15, `(.L_x_934) ;  /* 0x000000000f087348 */ /* 0x020fea0003c00000 */
[----:B------:R0:W1:Y:S02]  /*30440*/  SHFL.IDX P6, R14, R13, R12, R11 ;  /* 0x0000000c0d0e7389 */ /* 0x00006400000c000b */
[----:B01---5:R-:W-:Y:S01]  /*30450*/  ENDCOLLECTIVE ;  /* 0x000000000000791b */ /* 0x023fe20003800000 */
.L_x_934:
[----:B------:R-:W-:Y:S05]  /*30460*/  BSYNC B0 ;  /* 0x0000000000007941 */ /* 0x000fea0003800000 */
.L_x_933:
[----:B------:R-:W-:Y:S05]  /*30470*/  BRA `(.L_x_935) ;  /* 0xffffff7800887947 */ /* 0x000fea000383ffff */
.L_x_699:
[----:B0-----:R-:W2:Y:S02]  /*30480*/  LDL R2, [R1+0x2c] ;  /* 0x00002c0001027983 */ /* 0x001ea40000100800 */
[----:B--2---:R0:W1:Y:S02]  /*30490*/  SYNCS.PHASECHK.TRANS64.TRYWAIT P0, [R0+URZ+0x29880], R2 ;  /* 0x02988002000075a7 */ /* 0x004064000800017f */
[----:B-1----:R-:W-:Y:S05]  /*304a0*/  @!P0 NANOSLEEP.SYNCS 0x989680 ;  /* 0x009896800000895d */ /* 0x002fea0003900000 */
[----:B------:R-:W1:Y:S02]  /*304b0*/  @!P0 SYNCS.PHASECHK.TRANS64 P0, [R0+URZ+0x29880], R2 ;  /* 0x02988002000085a7 */ /* 0x000e64000800007f */
[----:B-1----:R-:W-:Y:S05]  /*304c0*/  @!P0 BRA `(.L_x_699) ;  /* 0xfffffffc00ec8947 */ /* 0x002fea000383ffff */
[----:B------:R-:W-:Y:S05]  /*304d0*/  BRA `(.L_x_936) ;  /* 0xffffff7800ac7947 */ /* 0x000fea000383ffff */
.L_x_700:
        /* <DEDUP_REMOVED lines=8> */
.L_x_938:
[----:B------:R-:W-:Y:S05]  /*30560*/  BSYNC B0 ;  /* 0x0000000000007941 */ /* 0x000fea0003800000 */
.L_x_937:
[----:B------:R-:W-:Y:S01]  /*30570*/  LOP3.LUT P2, RZ, R20, 0x2, RZ, 0xc0, !PT ;  /* 0x0000000214ff7812 */ /* 0x000fe2000784c0ff */
[----:B------:R-:W-:Y:S01]  /*30580*/  IMAD.MOV.U32 R13, RZ, RZ, R2 ;  /* 0x000000ffff0d7224 */ /* 0x000fe200078e0002 */
[----:B------:R-:W0:Y:S01]  /*30590*/  S2R R20, SR_TID.X ;  /* 0x0000000000147919 */ /* 0x000e220000002100 */
[----:B------:R-:W-:Y:S01]  /*305a0*/  MOV R12, RZ ;  /* 0x000000ff000c7202 */ /* 0x000fe20000000f00 */
[----:B------:R-:W-:Y:S02]  /*305b0*/  IMAD.MOV.U32 R11, RZ, RZ, 0x1c1f ;  /* 0x00001c1fff0b7424 */ /* 0x000fe400078e00ff */
[----:B------:R-:W-:Y:S02]  /*305c0*/  IMAD.MOV.U32 R15, RZ, RZ, -0x1 ;  /* 0xffffffffff0f7424 */ /* 0x000fe400078e00ff */
[----:B------:R-:W-:-:S07]  /*305d0*/  IMAD.MOV.U32 R4, RZ, RZ, R14 ;  /* 0x000000ffff047224 */ /* 0x000fce00078e000e */
[----:B0-----:R-:W-:Y:S05]  /*305e0*/  WARPSYNC.COLLECTIVE R15, `(.L_x_939) ;  /* 0x000000000f087348 */ /* 0x001fea0003c00000 */
[----:B------:R1:W2:Y:S02]  /*305f0*/  SHFL.IDX P6, R14, R13, R12, R11 ;  /* 0x0000000c0d0e7389 */ /* 0x0002a400000c000b */
[----:B012---:R-:W-:Y:S01]  /*30600*/  ENDCOLLECTIVE ;  /* 0x000000000000791b */ /* 0x007fe20003800000 */
.L_x_939:
[----:B------:R-:W-:Y:S02]  /*30610*/  IMAD.MOV.U32 R13, RZ, RZ, R3 ;  /* 0x000000ffff0d7224 */ /* 0x000fe400078e0003 */
[----:B------:R-:W-:Y:S01]  /*30620*/  IMAD.SHL.U32 R20, R20, 0x10, RZ ;  /* 0x0000001014147824 */ /* 0x000fe200078e00ff */
[----:B------:R-:W-:-:S04]  /*30630*/  MOV R12, R14 ;  /* 0x0000000e000c7202 */ /* 0x000fc80000000f00 */
[----:B------:R-:W-:-:S04]  /*30640*/  LOP3.LUT R20, R20, 0x30, RZ, 0xc0, !PT ;  /* 0x0000003014147812 */ /* 0x000fc800078ec0ff */
[----:B------:R-:W-:Y:S02]  /*30650*/  IADD3 R20, P0, R20, R12, RZ ;  /* 0x0000000c14147210 */ /* 0x000fe40007f1e0ff */
[----:B------:R-:W-:-:S03]  /*30660*/  MOV R12, 0x1 ;  /* 0x00000001000c7802 */ /* 0x000fc60000000f00 */
[----:B------:R-:W-:Y:S01]  /*30670*/  IMAD.X R21, RZ, RZ, R4, P0 ;  /* 0x000000ffff157224 */ /* 0x000fe200000e0604 */
[----:B------:R-:W-:-:S13]  /*30680*/  ISETP.LT.OR P0, PT, R8, 0x1, P2 ;  /* 0x000000010800780c */ /* 0x000fda0001701670 */
[----:B------:R-:W-:Y:S05]  /*30690*/  WARPSYNC.COLLECTIVE R15, `(.L_x_940) ;  /* 0x000000000f087348 */ /* 0x000fea0003c00000 */
[----:B------:R0:W1:Y:S02]  /*306a0*/  SHFL.IDX P6, R14, R13, R12, R11 ;  /* 0x0000000c0d0e7389 */ /* 0x00006400000c000b */
[----:B01----:R-:W-:Y:S01]  /*306b0*/  ENDCOLLECTIVE ;  /* 0x000000000000791b */ /* 0x003fe20003800000 */
.L_x_940:
        /* <DEDUP_REMOVED lines=9> */
[----:B0-----:R-:W0:Y:S01]  /*30750*/  S2R R20, SR_TID.X ;  /* 0x0000000000147919 */ /* 0x001e220000002100 */
[----:B------:R-:W-:-:S07]  /*30760*/  IMAD.MOV.U32 R21, RZ, RZ, R14 ;  /* 0x000000ffff157224 */ /* 0x000fce00078e000e */
[----:B0-----:R-:W-:Y:S05]  /*30770*/  WARPSYNC.COLLECTIVE R15, `(.L_x_941) ;  /* 0x000000000f087348 */ /* 0x001fea0003c00000 */
[----:B------:R1:W2:Y:S02]  /*30780*/  SHFL.IDX P6, R14, R13, R12, R11 ;  /* 0x0000000c0d0e7389 */ /* 0x0002a400000c000b */
[----:B012---:R-:W-:Y:S01]  /*30790*/  ENDCOLLECTIVE ;  /* 0x000000000000791b */ /* 0x007fe20003800000 */
.L_x_941:
[----:B------:R-:W-:Y:S01]  /*307a0*/  IMAD.MOV.U32 R13, RZ, RZ, R3 ;  /* 0x000000ffff0d7224 */ /* 0x000fe200078e0003 */
[----:B------:R-:W-:Y:S01]  /*307b0*/  MOV R12, R14 ;  /* 0x0000000e000c7202 */ /* 0x000fe20000000f00 */
[----:B------:R-:W-:-:S05]  /*307c0*/  IMAD.SHL.U32 R20, R20, 0x10, RZ ;  /* 0x0000001014147824 */ /* 0x000fca00078e00ff */
[----:B------:R-:W-:-:S04]  /*307d0*/  LOP3.LUT R20, R20, 0x30, RZ, 0xc0, !PT ;  /* 0x0000003014147812 */ /* 0x000fc800078ec0ff */
[----:B------:R-:W-:Y:S01]  /*307e0*/  IADD3 R20, P0, R20, R12, RZ ;  /* 0x0000000c14147210 */ /* 0x000fe20007f1e0ff */
[----:B------:R-:W-:-:S04]  /*307f0*/  IMAD.MOV.U32 R12, RZ, RZ, 0x2 ;  /* 0x00000002ff0c7424 */ /* 0x000fc800078e00ff */
[----:B------:R-:W-:Y:S01]  /*30800*/  IMAD.X R21, RZ, RZ, R21, P0 ;  /* 0x000000ffff157224 */ /* 0x000fe200000e0615 */
[----:B------:R-:W-:-:S13]  /*30810*/  ISETP.LT.OR P0, PT, R8, 0x21, P2 ;  /* 0x000000210800780c */ /* 0x000fda0001701670 */
[----:B------:R-:W-:Y:S05]  /*30820*/  WARPSYNC.COLLECTIVE R15, `(.L_x_942) ;  /* 0x000000000f087348 */ /* 0x000fea0003c00000 */
[----:B------:R0:W1:Y:S02]  /*30830*/  SHFL.IDX P6, R14, R13, R12, R11 ;  /* 0x0000000c0d0e7389 */ /* 0x00006400000c000b */
[----:B01----:R-:W-:Y:S01]  /*30840*/  ENDCOLLECTIVE ;  /* 0x000000000000791b */ /* 0x003fe20003800000 */
.L_x_942:
        /* <DEDUP_REMOVED lines=8> */
[----:B------:R-:W-:-:S07]  /*308d0*/  MOV R21, R14 ;  /* 0x0000000e00157202 */ /* 0x000fce0000000f00 */
[----:B0-----:R-:W-:Y:S05]  /*308e0*/  WARPSYNC.COLLECTIVE R15, `(.L_x_943) ;  /* 0x000000000f087348 */ /* 0x001fea0003c00000 */
[----:B------:R1:W2:Y:S02]  /*308f0*/  SHFL.IDX P6, R14, R13, R12, R11 ;  /* 0x0000000c0d0e7389 */ /* 0x0002a400000c000b */
[----:B012---:R-:W-:Y:S01]  /*30900*/  ENDCOLLECTIVE ;  /* 0x000000000000791b */ /* 0x007fe20003800000 */
.L_x_943:
[----:B------:R-:W-:Y:S02]  /*30910*/  IMAD.MOV.U32 R12, RZ, RZ, R14 ;  /* 0x000000ffff0c7224 */ /* 0x000fe400078e000e */
[----:B------:R-:W-:-:S05]  /*30920*/  IMAD.SHL.U32 R20, R20, 0x10, RZ ;  /* 0x0000001014147824 */ /* 0x000fca00078e00ff */
[----:B------:R-:W-:-:S04]  /*30930*/  LOP3.LUT R20, R20, 0x30, RZ, 0xc0, !PT ;  /* 0x0000003014147812 */ /* 0x000fc800078ec0ff */
[----:B------:R-:W-:-:S04]  /*30940*/  IADD3 R20, P0, R20, R12, RZ ;  /* 0x0000000c14147210 */ /* 0x000fc80007f1e0ff */
[----:B------:R-:W-:Y:S02]  /*30950*/  IADD3.X R21, RZ, R21, RZ, P0, !PT ;  /* 0x00000015ff157210 */ /* 0x000fe400007fe4ff */
[----:B------:R-:W-:-:S13]  /*30960*/  ISETP.LT.OR P0, PT, R8, 0x41, P2 ;  /* 0x000000410800780c */ /* 0x000fda0001701670 */
[----:B------:R-:W-:Y:S01]  /*30970*/  @!PT LDS RZ, [RZ] ;  /* 0x00000000fffff984 */ /* 0x000fe20000000800 */
[----:B------:R-:W-:Y:S01]  /*30980*/  @!PT LDS RZ, [RZ] ;  /* 0x00000000fffff984 */ /* 0x000fe20000000800 */
[----:B------:R-:W-:Y:S01]  /*30990*/  @!PT LDS RZ, [RZ] ;  /* 0x00000000fffff984 */ /* 0x000fe20000000800 */
[----:B------:R-:W-:Y:S01]  /*309a0*/  LDGSTS.E.BYPASS.LTC128B.128 [R4+0xc400], desc[UR50][R20.64], !P0 ;  /* 0x0c40000014047fae */ /* 0x000fe2000c101d72 */
[----:B------:R-:W-:-:S13]  /*309b0*/  ISETP.LT.OR P0, PT, R8, 0x41, P1 ;  /* 0x000000410800780c */ /* 0x000fda0000f01670 */
[----:B------:R0:W-:Y:S04]  /*309c0*/  LDGSTS.E.BYPASS.LTC128B.128 [R5+0xc400], desc[UR50][R20.64+0x40], !P0 ;  /* 0x0c40004014057fae */ /* 0x0001e8000c101d72 */
[----:B------:R1:W5:Y:S01]  /*309d0*/  LDL.LU R21, [R1] ;  /* 0x0000000001157983 */ /* 0x0003620000300800 */
[----:B------:R-:W-:Y:S01]  /*309e0*/  IMAD.MOV.U32 R13, RZ, RZ, R3 ;  /* 0x000000ffff0d7224 */ /* 0x000fe200078e0003 */
[C---:B------:R-:W-:Y:S01]  /*309f0*/  ISETP.GE.AND P4, PT, R8.reuse, 0x21, PT ;  /* 0x000000210800780c */ /* 0x040fe20003f86270 */
[----:B------:R-:W-:Y:S01]  /*30a00*/  IMAD.MOV.U32 R12, RZ, RZ, 0x3 ;  /* 0x00000003ff0c7424 */ /* 0x000fe200078e00ff */
[----:B0-----:R-:W0:Y:S01]  /*30a10*/  S2R R20, SR_TID.X ;  /* 0x0000000000147919 */ /* 0x001e220000002100 */
[----:B------:R-:W-:-:S13]  /*30a20*/  ISETP.GE.AND P3, PT, R8, 0x41, PT ;  /* 0x000000410800780c */ /* 0x000fda0003f66270 */
[----:B01---5:R-:W-:Y:S05]  /*30a30*/  WARPSYNC.COLLECTIVE R15, `(.L_x_944) ;  /* 0x000000000f087348 */ /* 0x023fea0003c00000 */
[----:B------:R2:W3:Y:S02]  /*30a40*/  SHFL.IDX P6, R14, R13, R12, R11 ;  /* 0x0000000c0d0e7389 */ /* 0x0004e400000c000b */
[----:B0123-5:R-:W-:Y:S01]  /*30a50*/  ENDCOLLECTIVE ;  /* 0x000000000000791b */ /* 0x02ffe20003800000 */
.L_x_944:
[----:B------:R-:W-:Y:S01]  /*30a60*/  MOV R13, R2 ;  /* 0x00000002000d7202 */ /* 0x000fe20000000f00 */
[----:B------:R-:W-:-:S07]  /*30a70*/  IMAD.MOV.U32 R3, RZ, RZ, R14 ;  /* 0x000000ffff037224 */ /* 0x000fce00078e000e */
[----:B------:R-:W-:Y:S05]  /*30a80*/  WARPSYNC.COLLECTIVE R15, `(.L_x_945) ;  /* 0x000000000f087348 */ /* 0x000fea0003c00000 */
[----:B------:R0:W1:Y:S02]  /*30a90*/  SHFL.IDX P6, R14, R13, R12, R11 ;  /* 0x0000000c0d0e7389 */ /* 0x00006400000c000b */
[----:B01----:R-:W-:Y:S01]  /*30aa0*/  ENDCOLLECTIVE ;  /* 0x000000000000791b */ /* 0x003fe20003800000 */
.L_x_945:
[----:B------:R-:W-:-:S05]  /*30ab0*/  IMAD.SHL.U32 R20, R20, 0x10, RZ ;  /* 0x0000001014147824 */ /* 0x000fca00078e00ff */
[----:B------:R-:W-:Y:S02]  /*30ac0*/  LOP3.LUT R20, R20, 0x30, RZ, 0xc0, !PT ;  /* 0x0000003014147812 */ /* 0x000fe400078ec0ff */
[----:B------:R-:W-:Y:S01]  /*30ad0*/  MOV R13, R25 ;  /* 0x00000019000d7202 */ /* 0x000fe20000000f00 */
[----:B------:R-:W-:Y:S02]  /*30ae0*/  IMAD.MOV.U32 R12, RZ, RZ, RZ ;  /* 0x000000ffff0c7224 */ /* 0x000fe400078e00ff */
[----:B------:R-:W-:-:S07]  /*30af0*/  IMAD.MOV.U32 R2, RZ, RZ, R14 ;  /* 0x000000ffff027224 */ /* 0x000fce00078e000e */
[----:B------:R-:W-:Y:S05]  /*30b00*/  WARPSYNC.COLLECTIVE R15, `(.L_x_946) ;  /* 0x000000000f087348 */ /* 0x000fea0003c00000 */
[----:B------:R0:W1:Y:S02]  /*30b10*/  SHFL.IDX P6, R14, R13, R12, R11 ;  /* 0x0000000c0d0e7389 */ /* 0x00006400000c000b */
[----:B01----:R-:W-:Y:S01]  /*30b20*/  ENDCOLLECTIVE ;  /* 0x000000000000791b */ /* 0x003fe20003800000 */
.L_x_946:
        /* <DEDUP_REMOVED lines=16> */
.L_x_947:
[----:B------:R-:W-:Y:S02]  /*30c30*/  MOV R2, R14 ;  /* 0x0000000e00027202 */ /* 0x000fe40000000f00 */
[----:B------:R-:W-:-:S04]  /*30c40*/  LOP3.LUT R21, R21, 0xffffff7f, RZ, 0xc0, !PT ;  /* 0xffffff7f15157812 */ /* 0x000fc800078ec0ff */
[----:B------:R-:W-:-:S05]  /*30c50*/  @P0 LOP3.LUT R21, R21, 0x80, RZ, 0xfc, !PT ;  /* 0x0000008015150812 */ /* 0x000fca00078efcff */
[----:B------:R3:W-:Y:S01]  /*30c60*/  STL [R1], R21 ;  /* 0x0000001501007387 */ /* 0x0007e20000100800 */
[----:B------:R-:W-:Y:S05]  /*30c70*/  BRA `(.L_x_948) ;  /* 0xffffff7800407947 */ /* 0x000fea000383ffff */
.L_x_705:
[----:B-1----:R-:W2:Y:S02]  /*30c80*/  LDL R2, [R1+0x2c] ;  /* 0x00002c0001027983 */ /* 0x002ea40000100800 */
[----:B--2---:R1:W2:Y:S02]  /*30c90*/  SYNCS.PHASECHK.TRANS64.TRYWAIT P0, [R0+URZ+0x29840], R2 ;  /* 0x02984002000075a7 */ /* 0x0042a4000800017f */
[----:B--2---:R-:W-:Y:S05]  /*30ca0*/  @!P0 NANOSLEEP.SYNCS 0x989680 ;  /* 0x009896800000895d */ /* 0x004fea0003900000 */
[----:B------:R-:W2:Y:S02]  /*30cb0*/  @!P0 SYNCS.PHASECHK.TRANS64 P0, [R0+URZ+0x29840], R2 ;  /* 0x02984002000085a7 */ /* 0x000ea4000800007f */
[----:B--2---:R-:W-:Y:S05]  /*30cc0*/  @!P0 BRA `(.L_x_705) ;  /* 0xfffffffc00ec8947 */ /* 0x004fea000383ffff */
[----:B------:R-:W-:Y:S05]  /*30cd0*/  BRA `(.L_x_949) ;  /* 0xffffff7800b07947 */ /* 0x000fea000383ffff */
.L_x_706:
[----:B------:R-:W-:Y:S01]  /*30ce0*/  BSSY B0, `(.L_x_950) ;  /* 0x0000008000007945 */ /* 0x000fe20003800000 */
[----:B------:R-:W-:Y:S01]  /*30cf0*/  IMAD.MOV.U32 R13, RZ, RZ, R6 ;  /* 0x000000ffff0d7224 */ /* 0x000fe200078e0006 */
[----:B------:R-:W-:Y:S01]  /*30d00*/  MOV R15, 0xffffffff ;  /* 0xffffffff000f7802 */ /* 0x000fe20000000f00 */
[----:B------:R-:W-:Y:S02]  /*30d10*/  IMAD.MOV.U32 R12, RZ, RZ, RZ ;  /* 0x000000ffff0c7224 */ /* 0x000fe400078e00ff */
[----:B------:R-:W-:-:S07]  /*30d20*/  IMAD.MOV.U32 R11, RZ, RZ, 0x1c1f ;  /* 0x00001c1fff0b7424 */ /* 0x000fce00078e00ff */
[----:B---3-5:R-:W-:Y:S05]  /*30d30*/  WARPSYNC.COLLECTIVE R15, `(.L_x_951) ;  /* 0x000000000f087348 */ /* 0x028fea0003c00000 */
[----:B------:R0:W1:Y:S02]  /*30d40*/  SHFL.IDX P6, R14, R13, R12, R11 ;  /* 0x0000000c0d0e7389 */ /* 0x00006400000c000b */
[----:B01-3-5:R-:W-:Y:S01]  /*30d50*/  ENDCOLLECTIVE ;  /* 0x000000000000791b */ /* 0x02bfe20003800000 */
.L_x_951:
[----:B------:R-:W-:Y:S05]  /*30d60*/  BSYNC B0 ;  /* 0x0000000000007941 */ /* 0x000fea0003800000 */
.L_x_950:
[----:B------:R-:W0:Y:S01]  /*30d70*/  S2R R21, SR_TID.X ;  /* 0x0000000000157919 */ /* 0x000e220000002100 */
[----:B------:R-:W-:Y:S01]  /*30d80*/  IMAD.MOV.U32 R13, RZ, RZ, R5 ;  /* 0x000000ffff0d7224 */ /* 0x000fe200078e0005 */
[----:B------:R-:W-:Y:S01]  /*30d90*/  MOV R11, 0x1c1f ;  /* 0x00001c1f000b7802 */ /* 0x000fe20000000f00 */
[----:B------:R-:W-:Y:S01]  /*30da0*/  IMAD.MOV.U32 R12, RZ, RZ, RZ ;  /* 0x000000ffff0c7224 */ /* 0x000fe200078e00ff */
[----:B------:R-:W-:Y:S01]  /*30db0*/  LOP3.LUT P1, RZ, R20, 0x4, RZ, 0xc0, !PT ;  /* 0x0000000414ff7812 */ /* 0x000fe2000782c0ff */
[----:B------:R-:W-:Y:S02]  /*30dc0*/  IMAD.MOV.U32 R15, RZ, RZ, -0x1 ;  /* 0xffffffffff0f7424 */ /* 0x000fe400078e00ff */
[----:B------:R-:W-:Y:S02]  /*30dd0*/  IMAD.MOV.U32 R2, RZ, RZ, R14 ;  /* 0x000000ffff027224 */ /* 0x000fe400078e000e */
[----:B------:R-:W-:-:S08]  /*30de0*/  @P5 IMAD.IADD R9, R22, 0x1, R4 ;  /* 0x0000000116095824 */ /* 0x000fd000078e0204 */
[----:B0-----:R-:W-:Y:S05]  /*30df0*/  WARPSYNC.COLLECTIVE R15, `(.L_x_952) ;  /* 0x000000000f087348 */ /* 0x001fea0003c00000 */
[----:B------:R1:W2:Y:S02]  /*30e00*/  SHFL.IDX P6, R14, R13, R12, R11 ;  /* 0x0000000c0d0e7389 */ /* 0x0002a400000c000b */
[----:B012---:R-:W-:Y:S01]  /*30e10*/  ENDCOLLECTIVE ;  /* 0x000000000000791b */ /* 0x007fe20003800000 */
.L_x_952:
[----:B------:R-:W-:Y:S02]  /*30e20*/  IMAD.MOV.U32 R13, RZ, RZ, R6 ;  /* 0x000000ffff0d7224 */ /* 0x000fe400078e0006 */
[----:B------:R-:W-:Y:S02]  /*30e30*/  IMAD.MOV.U32 R12, RZ, RZ, 0x1 ;  /* 0x00000001ff0c7424 */ /* 0x000fe400078e00ff */
[----:B------:R-:W-:Y:S01]  /*30e40*/  IMAD.SHL.U32 R10, R21, 0x10, RZ ;  /* 0x00000010150a7824 */ /* 0x000fe200078e00ff */
[----:B------:R-:W-:Y:S01]  /*30e50*/  @P4 IADD3 R21, R22, R4, RZ ;  /* 0x0000000416154210 */ /* 0x000fe20007ffe0ff */
[----:B------:R-:W-:Y:S01]  /*30e60*/  IMAD.MOV.U32 R3, RZ, RZ, R14 ;  /* 0x000000ffff037224 */ /* 0x000fe200078e000e */
[----:B------:R-:W-:Y:S02]  /*30e70*/  LOP3.LUT P6, RZ, R20, 0x8, RZ, 0xc0, !PT ;  /* 0x0000000814ff7812 */ /* 0x000fe400078cc0ff */
[----:B------:R-:W-:-:S04]  /*30e80*/  LOP3.LUT R10, R10, 0x30, RZ, 0xc0, !PT ;  /* 0x000000300a0a7812 */ /* 0x000fc800078ec0ff */
[----:B------:R-:W-:-:S04]  /*30e90*/  @P5 IADD3 R3, P0, R10, R3, RZ ;  /* 0x000000030a035210 */ /* 0x000fc80007f1e0ff */
[----:B------:R-:W-:Y:S02]  /*30ea0*/  @P5 IADD3.X R2, RZ, R2, RZ, P0, !PT ;  /* 0x00000002ff025210 */ /* 0x000fe400007fe4ff */
[----:B------:R-:W-:Y:S02]  /*30eb0*/  LOP3.LUT P0, RZ, R20, 0x10, RZ, 0xc0, !PT ;  /* 0x0000001014ff7812 */ /* 0x000fe4000780c0ff */
        /* <DEDUP_REMOVED lines=11> */
.L_x_953:
[----:B------:R-:W-:Y:S01]  /*30f70*/  @!PT LDS RZ, [RZ] ;  /* 0x00000000fffff984 */ /* 0x000fe20000000800 */
[----:B------:R-:W-:Y:S01]  /*30f80*/  @!PT LDS RZ, [RZ] ;  /* 0x00000000fffff984 */ /* 0x000fe20000000800 */
[----:B------:R-:W-:Y:S01]  /*30f90*/  @!PT LDS RZ, [RZ] ;  /* 0x00000000fffff984 */ /* 0x000fe20000000800 */
[----:B------:R0:W-:Y:S01]  /*30fa0*/  @P5 LDGSTS.E.BYPASS.LTC128B.128 [R9+0x1f400], desc[UR50][R2.64+0x80], !P1 ;  /* 0x1f40008002095fae */ /* 0x0001e2000c901d72 */
[----:B------:R-:W-:Y:S01]  /*30fb0*/  LOP3.LUT P5, RZ, R20, 0x8, RZ, 0xc0, !PT ;  /* 0x0000000814ff7812 */ /* 0x000fe200078ac0ff */
[----:B------:R-:W-:Y:S02]  /*30fc0*/  IMAD.MOV.U32 R13, RZ, RZ, R5 ;  /* 0x000000ffff0d7224 */ /* 0x000fe400078e0005 */
[----:B0-----:R-:W-:Y:S01]  /*30fd0*/  @P3 IMAD.IADD R9, R22, 0x1, R4 ;  /* 0x0000000116093824 */ /* 0x001fe200078e0204 */
[----:B------:R-:W-:-:S09]  /*30fe0*/  MOV R2, R14 ;  /* 0x0000000e00027202 */ /* 0x000fd20000000f00 */
[----:B------:R-:W-:Y:S05]  /*30ff0*/  WARPSYNC.COLLECTIVE R15, `(.L_x_954) ;  /* 0x000000000f087348 */ /* 0x000fea0003c00000 */
[----:B------:R0:W1:Y:S02]  /*31000*/  SHFL.IDX P6, R14, R13, R12, R11 ;  /* 0x0000000c0d0e7389 */ /* 0x00006400000c000b */
[----:B01----:R-:W-:Y:S01]  /*31010*/  ENDCOLLECTIVE ;  /* 0x000000000000791b */ /* 0x003fe20003800000 */
.L_x_954:
        /* <DEDUP_REMOVED lines=16> */
.L_x_955:
[----:B------:R-:W-:Y:S01]  /*31120*/  @!PT LDS RZ, [RZ] ;  /* 0x00000000fffff984 */ /* 0x000fe20000000800 */
[----:B------:R-:W-:Y:S01]  /*31130*/  @!PT LDS RZ, [RZ] ;  /* 0x00000000fffff984 */ /* 0x000fe20000000800 */
[----:B------:R-:W-:Y:S01]  /*31140*/  @!PT LDS RZ, [RZ] ;  /* 0x00000000fffff984 */ /* 0x000fe20000000800 */
[----:B------:R-:W-:Y:S04]  /*31150*/  @P4 LDGSTS.E.BYPASS.LTC128B.128 [R21+0x1d400], desc[UR50][R2.64+0x40], !P5 ;  /* 0x1d40004002154fae */ /* 0x000fe8000e901d72 */
[----:B------:R0:W-:Y:S01]  /*31160*/  @P4 LDGSTS.E.BYPASS.LTC128B.128 [R21+0x1fc00], desc[UR50][R2.64+0x80], !P1 ;  /* 0x1fc0008002154fae */ /* 0x0001e2000c901d72 */
[----:B------:R-:W-:Y:S02]  /*31170*/  LOP3.LUT P4, RZ, R20, 0x10, RZ, 0xc0, !PT ;  /* 0x0000001014ff7812 */ /* 0x000fe4000788c0ff */
[----:B------:R-:W-:Y:S01]  /*31180*/  MOV R13, R5 ;  /* 0x00000005000d7202 */ /* 0x000fe20000000f00 */
[----:B0-----:R-:W-:Y:S02]  /*31190*/  @P2 IMAD.IADD R21, R22, 0x1, R4 ;  /* 0x0000000116152824 */ /* 0x001fe400078e0204 */
[----:B------:R-:W-:-:S08]  /*311a0*/  IMAD.MOV.U32 R2, RZ, RZ, R14 ;  /* 0x000000ffff027224 */ /* 0x000fd000078e000e */
[----:B------:R-:W-:Y:S05]  /*311b0*/  WARPSYNC.COLLECTIVE R15, `(.L_x_956) ;  /* 0x000000000f087348 */ /* 0x000fea0003c00000 */
[----:B------:R0:W1:Y:S02]  /*311c0*/  SHFL.IDX P6, R14, R13, R12, R11 ;  /* 0x0000000c0d0e7389 */ /* 0x00006400000c000b */
[----:B01----:R-:W-:Y:S01]  /*311d0*/  ENDCOLLECTIVE ;  /* 0x000000000000791b */ /* 0x003fe20003800000 */
.L_x_956:
[----:B------:R-:W-:Y:S01]  /*311e0*/  MOV R13, R6 ;  /* 0x00000006000d7202 */ /* 0x000fe20000000f00 */
[----:B------:R-:W-:Y:S02]  /*311f0*/  IMAD.MOV.U32 R12, RZ, RZ, 0x3 ;  /* 0x00000003ff0c7424 */ /* 0x000fe400078e00ff */
[----:B------:R-:W-:-:S07]  /*31200*/  IMAD.MOV.U32 R3, RZ, RZ, R14 ;  /* 0x000000ffff037224 */ /* 0x000fce00078e000e */
[----:B------:R-:W-:Y:S05]  /*31210*/  WARPSYNC.COLLECTIVE R15, `(.L_x_957) ;  /* 0x000000000f087348 */ /* 0x000fea0003c00000 */
[----:B------:R0:W1:Y:S02]  /*31220*/  SHFL.IDX P6, R14, R13, R12, R11 ;  /* 0x0000000c0d0e7389 */ /* 0x00006400000c000b */
[----:B01----:R-:W-:Y:S01]  /*31230*/  ENDCOLLECTIVE ;  /* 0x000000000000791b */ /* 0x003fe20003800000 */
.L_x_957:
        /* <DEDUP_REMOVED lines=10> */
.L_x_958:
[----:B------:R-:W-:Y:S01]  /*312e0*/  @!PT LDS RZ, [RZ] ;  /* 0x00000000fffff984 */ /* 0x000fe20000000800 */
[----:B------:R-:W-:Y:S01]  /*312f0*/  @!PT LDS RZ, [RZ] ;  /* 0x00000000fffff984 */ /* 0x000fe20000000800 */
[----:B------:R-:W-:Y:S01]  /*31300*/  @!PT LDS RZ, [RZ] ;  /* 0x00000000fffff984 */ /* 0x000fe20000000800 */
[----:B------:R-:W-:Y:S04]  /*31310*/  @P3 LDGSTS.E.BYPASS.LTC128B.128 [R9+0x1b400], desc[UR50][R2.64], !P4 ;  /* 0x1b40000002093fae */ /* 0x000fe8000e101d72 */
[----:B------:R-:W-:Y:S04]  /*31320*/  @P3 LDGSTS.E.BYPASS.LTC128B.128 [R9+0x1dc00], desc[UR50][R2.64+0x40], !P5 ;  /* 0x1dc0004002093fae */ /* 0x000fe8000e901d72 */
[----:B------:R0:W-:Y:S01]  /*31330*/  @P3 LDGSTS.E.BYPASS.LTC128B.128 [R9+0x20400], desc[UR50][R2.64+0x80], !P1 ;  /* 0x2040008002093fae */ /* 0x0001e2000c901d72 */
[----:B------:R-:W-:Y:S01]  /*31340*/  IMAD.MOV.U32 R13, RZ, RZ, R7 ;  /* 0x000000ffff0d7224 */ /* 0x000fe200078e0007 */
[----:B------:R-:W-:-:S02]  /*31350*/  MOV R12, RZ ;  /* 0x000000ff000c7202 */ /* 0x000fc40000000f00 */
[----:B0-----:R-:W-:-:S07]  /*31360*/  MOV R2, R14 ;  /* 0x0000000e00027202 */ /* 0x001fce0000000f00 */
[----:B------:R-:W-:Y:S05]  /*31370*/  WARPSYNC.COLLECTIVE R15, `(.L_x_959) ;  /* 0x000000000f087348 */ /* 0x000fea0003c00000 */
[----:B------:R0:W1:Y:S02]  /*31380*/  SHFL.IDX P6, R14, R13, R12, R11 ;  /* 0x0000000c0d0e7389 */ /* 0x00006400000c000b */
[----:B01----:R-:W-:Y:S01]  /*31390*/  ENDCOLLECTIVE ;  /* 0x000000000000791b */ /* 0x003fe20003800000 */
.L_x_959:
        /* <DEDUP_REMOVED lines=13> */
.L_x_960:
[----:B------:R-:W-:Y:S01]  /*31470*/  IMAD.MOV.U32 R2, RZ, RZ, R14 ;  /* 0x000000ffff027224 */ /* 0x000fe200078e000e */
[----:B------:R-:W-:Y:S06]  /*31480*/  BRA `(.L_x_961) ;  /* 0xffffff7800187947 */ /* 0x000fec000383ffff */
.L_x_713:
[----:B------:R-:W-:Y:S01]  /*31490*/  MOV R13, R4 ;  /* 0x00000004000d7202 */ /* 0x000fe20000000f00 */
[----:B------:R-:W-:Y:S02]  /*314a0*/  IMAD.MOV.U32 R12, RZ, RZ, RZ ;  /* 0x000000ffff0c7224 */ /* 0x000fe400078e00ff */
[----:B------:R-:W-:Y:S02]  /*314b0*/  IMAD.MOV.U32 R11, RZ, RZ, 0x1c1f ;  /* 0x00001c1fff0b7424 */ /* 0x000fe400078e00ff */
[----:B------:R-:W-:Y:S02]  /*314c0*/  IMAD.MOV.U32 R15, RZ, RZ, -0x1 ;  /* 0xffffffffff0f7424 */ /* 0x000fe400078e00ff */
[----:B-----5:R-:W-:Y:S02]  /*314d0*/  IMAD R6, R17, R8, RZ ;  /* 0x0000000811067224 */ /* 0x020fe400078e02ff */
[----:B------:R-:W-:-:S07]  /*314e0*/  IMAD.IADD R5, R10, 0x1, R5 ;  /* 0x000000010a057824 */ /* 0x000fce00078e0205 */
[----:B------:R-:W-:Y:S05]  /*314f0*/  WARPSYNC.COLLECTIVE R15, `(.L_x_962) ;  /* 0x000000000f087348 */ /* 0x000fea0003c00000 */
[----:B------:R0:W1:Y:S02]  /*31500*/  SHFL.IDX P6, R14, R13, R12, R11 ;  /* 0x0000000c0d0e7389 */ /* 0x00006400000c000b */
[----:B01----:R-:W-:Y:S01]  /*31510*/  ENDCOLLECTIVE ;  /* 0x000000000000791b */ /* 0x003fe20003800000 */
.L_x_962:
[C---:B------:R-:W-:Y:S01]  /*31520*/  VIADD R7, R5.reuse, 0x20 ;  /* 0x0000002005077836 */ /* 0x040fe20000000000 */
[----:B------:R-:W-:Y:S01]  /*31530*/  ISETP.GE.AND P0, PT, R5, R6, PT ;  /* 0x000000060500720c */ /* 0x000fe20003f06270 */
[----:B------:R-:W-:Y:S01]  /*31540*/  IMAD.MOV.U32 R13, RZ, RZ, R0 ;  /* 0x000000ffff0d7224 */ /* 0x000fe200078e0000 */
[----:B------:R-:W-:-:S11]  /*31550*/  MOV R2, R14 ;  /* 0x0000000e00027202 */ /* 0x000fd60000000f00 */
[----:B------:R-:W-:Y:S05]  /*31560*/  WARPSYNC.COLLECTIVE R15, `(.L_x_963) ;  /* 0x000000000f087348 */ /* 0x000fea0003c00000 */
[----:B------:R0:W1:Y:S02]  /*31570*/  SHFL.IDX P6, R14, R13, R12, R11 ;  /* 0x0000000c0d0e7389 */ /* 0x00006400000c000b */
[----:B01----:R-:W-:Y:S01]  /*31580*/  ENDCOLLECTIVE ;  /* 0x000000000000791b */ /* 0x003fe20003800000 */
.L_x_963:
[----:B------:R-:W-:Y:S02]  /*31590*/  IMAD.MOV.U32 R13, RZ, RZ, R4 ;  /* 0x000000ffff0d7224 */ /* 0x000fe400078e0004 */
[----:B------:R-:W-:Y:S02]  /*315a0*/  IMAD.MOV.U32 R12, RZ, RZ, 0x1 ;  /* 0x00000001ff0c7424 */ /* 0x000fe400078e00ff */
[----:B------:R-:W-:-:S07]  /*315b0*/  IMAD.MOV.U32 R3, RZ, RZ, R14 ;  /* 0x000000ffff037224 */ /* 0x000fce00078e000e */
[----:B------:R-:W-:Y:S05]  /*315c0*/  WARPSYNC.COLLECTIVE R15, `(.L_x_964) ;  /* 0x000000000f087348 */ /* 0x000fea0003c00000 */
[----:B------:R0:W1:Y:S02]  /*315d0*/  SHFL.IDX P6, R14, R13, R12, R11 ;  /* 0x0000000c0d0e7389 */ /* 0x00006400000c000b */
[----:B01----:R-:W-:Y:S01]  /*315e0*/  ENDCOLLECTIVE ;  /* 0x000000000000791b */ /* 0x003fe20003800000 */
.L_x_964:
[----:B------:R-:W-:-:S04]  /*315f0*/  @!P0 IADD3 R3, P4, R20, R3, RZ ;  /* 0x0000000314038210 */ /* 0x000fc80007f9e0ff */
[----:B------:R-:W-:-:S04]  /*31600*/  @!P0 IADD3.X R2, RZ, R2, RZ, P4, !PT ;  /* 0x00000002ff028210 */ /* 0x000fc800027fe4ff */
[----:B------:R-:W-:Y:S01]  /*31610*/  @!P0 LOP3.LUT R3, R3, R2, RZ, 0x3c, !PT ;  /* 0x0000000203038212 */ /* 0x000fe200078e3cff */
[----:B------:R-:W-:-:S03]  /*31620*/  IMAD.MOV.U32 R13, RZ, RZ, R0 ;  /* 0x000000ffff0d7224 */ /* 0x000fc600078e0000 */
[----:B------:R-:W-:-:S04]  /*31630*/  @!P0 LOP3.LUT R2, R3, R2, RZ, 0x3c, !PT ;  /* 0x0000000203028212 */ /* 0x000fc800078e3cff */
[----:B------:R-:W-:-:S05]  /*31640*/  @!P0 LOP3.LUT R3, R3, R2, RZ, 0x3c, !PT ;  /* 0x0000000203038212 */ /* 0x000fca00078e3cff */
[----:B------:R-:W-:Y:S01]  /*31650*/  @!PT LDS RZ, [RZ] ;  /* 0x00000000fffff984 */ /* 0x000fe20000000800 */
[----:B------:R-:W-:Y:S01]  /*31660*/  @!PT LDS RZ, [RZ] ;  /* 0x00000000fffff984 */ /* 0x000fe20000000800 */
[----:B------:R-:W-:Y:S01]  /*31670*/  @!PT LDS RZ, [RZ] ;  /* 0x00000000fffff984 */ /* 0x000fe20000000800 */
[----:B------:R-:W-:Y:S04]  /*31680*/  @!P0 LDGSTS.E.BYPASS.LTC128B.128 [R9+0x14400], desc[UR50][R2.64], !P3 ;  /* 0x1440000002098fae */ /* 0x000fe8000d901d72 */
[----:B------:R-:W-:Y:S04]  /*31690*/  @!P0 LDGSTS.E.BYPASS.LTC128B.128 [R9+0x16400], desc[UR50][R2.64+0x40], !P2 ;  /* 0x1640004002098fae */ /* 0x000fe8000d101d72 */
[----:B------:R0:W-:Y:S01]  /*316a0*/  @!P0 LDGSTS.E.BYPASS.LTC128B.128 [R9+0x18400], desc[UR50][R2.64+0x80], !P1 ;  /* 0x1840008002098fae */ /* 0x0001e2000c901d72 */
[----:B------:R-:W-:Y:S02]  /*316b0*/  ISETP.GE.AND P0, PT, R7, R6, PT ;  /* 0x000000060700720c */ /* 0x000fe40003f06270 */
[----:B0-----:R-:W-:-:S11]  /*316c0*/  MOV R2, R14 ;  /* 0x0000000e00027202 */ /* 0x001fd60000000f00 */
[----:B------:R-:W-:Y:S05]  /*316d0*/  WARPSYNC.COLLECTIVE R15, `(.L_x_965) ;  /* 0x000000000f087348 */ /* 0x000fea0003c00000 */
[----:B------:R0:W1:Y:S02]  /*316e0*/  SHFL.IDX P6, R14, R13, R12, R11 ;  /* 0x0000000c0d0e7389 */ /* 0x00006400000c000b */
[----:B01----:R-:W-:Y:S01]  /*316f0*/  ENDCOLLECTIVE ;  /* 0x000000000000791b */ /* 0x003fe20003800000 */
.L_x_965:
[----:B------:R-:W-:Y:S02]  /*31700*/  IMAD.MOV.U32 R13, RZ, RZ, R4 ;  /* 0x000000ffff0d7224 */ /* 0x000fe400078e0004 */
[----:B------:R-:W-:Y:S02]  /*31710*/  IMAD.MOV.U32 R12, RZ, RZ, 0x2 ;  /* 0x00000002ff0c7424 */ /* 0x000fe400078e00ff */
[----:B------:R-:W-:-:S07]  /*31720*/  IMAD.MOV.U32 R3, RZ, RZ, R14 ;  /* 0x000000ffff037224 */ /* 0x000fce00078e000e */
[----:B------:R-:W-:Y:S05]  /*31730*/  WARPSYNC.COLLECTIVE R15, `(.L_x_966) ;  /* 0x000000000f087348 */ /* 0x000fea0003c00000 */
[----:B------:R0:W1:Y:S02]  /*31740*/  SHFL.IDX P6, R14, R13, R12, R11 ;  /* 0x0000000c0d0e7389 */ /* 0x00006400000c000b */
[----:B01----:R-:W-:Y:S01]  /*31750*/  ENDCOLLECTIVE ;  /* 0x000000000000791b */ /* 0x003fe20003800000 */
.L_x_966:
[----:B------:R-:W-:-:S05]  /*31760*/  @!P0 IADD3 R3, P4, R20, R3, RZ ;  /* 0x0000000314038210 */ /* 0x000fca0007f9e0ff */
[----:B------:R-:W-:-:S05]  /*31770*/  @!P0 IMAD.X R2, RZ, RZ, R2, P4 ;  /* 0x000000ffff028224 */ /* 0x000fca00020e0602 */
[----:B------:R-:W-:Y:S02]  /*31780*/  @!P0 LOP3.LUT R3, R3, R2, RZ, 0x3c, !PT ;  /* 0x0000000203038212 */ /* 0x000fe400078e3cff */
[----:B------:R-:W-:Y:S02]  /*31790*/  MOV R13, R0 ;  /* 0x00000000000d7202 */ /* 0x000fe40000000f00 */
[----:B------:R-:W-:-:S04]  /*317a0*/  @!P0 LOP3.LUT R2, R3, R2, RZ, 0x3c, !PT ;  /* 0x0000000203028212 */ /* 0x000fc800078e3cff */
[----:B------:R-:W-:-:S05]  /*317b0*/  @!P0 LOP3.LUT R3, R3, R2, RZ, 0x3c, !PT ;  /* 0x0000000203038212 */ /* 0x000fca00078e3cff */
[----:B------:R-:W-:Y:S01]  /*317c0*/  @!PT LDS RZ, [RZ] ;  /* 0x00000000fffff984 */ /* 0x000fe20000000800 */
[----:B------:R-:W-:Y:S01]  /*317d0*/  @!PT LDS RZ, [RZ] ;  /* 0x00000000fffff984 */ /* 0x000fe20000000800 */
[----:B------:R-:W-:Y:S01]  /*317e0*/  @!PT LDS RZ, [RZ] ;  /* 0x00000000fffff984 */ /* 0x000fe20000000800 */
[----:B------:R-:W-:Y:S04]  /*317f0*/  @!P0 LDGSTS.E.BYPASS.LTC128B.128 [R9+0x14c00], desc[UR50][R2.64], !P3 ;  /* 0x14c0000002098fae */ /* 0x000fe8000d901d72 */
[----:B------:R-:W-:Y:S04]  /*31800*/  @!P0 LDGSTS.E.BYPASS.LTC128B.128 [R9+0x16c00], desc[UR50][R2.64+0x40], !P2 ;  /* 0x16c0004002098fae */ /* 0x000fe8000d101d72 */
[----:B------:R0:W-:Y:S02]  /*31810*/  @!P0 LDGSTS.E.BYPASS.LTC128B.128 [R9+0x18c00], desc[UR50][R2.64+0x80], !P1 ;  /* 0x18c0008002098fae */ /* 0x0001e4000c901d72 */
[----:B0-----:R-:W-:-:S04]  /*31820*/  IADD3 R2, R5, 0x40, RZ ;  /* 0x0000004005027810 */ /* 0x001fc80007ffe0ff */
[----:B------:R-:W-:Y:S01]  /*31830*/  ISETP.GE.AND P0, PT, R2, R6, PT ;  /* 0x000000060200720c */ /* 0x000fe20003f06270 */
[----:B------:R-:W-:-:S12]  /*31840*/  IMAD.MOV.U32 R2, RZ, RZ, R14 ;  /* 0x000000ffff027224 */ /* 0x000fd800078e000e */
[----:B------:R-:W-:Y:S05]  /*31850*/  WARPSYNC.COLLECTIVE R15, `(.L_x_967) ;  /* 0x000000000f087348 */ /* 0x000fea0003c00000 */
[----:B------:R0:W1:Y:S02]  /*31860*/  SHFL.IDX P6, R14, R13, R12, R11 ;  /* 0x0000000c0d0e7389 */ /* 0x00006400000c000b */
[----:B01----:R-:W-:Y:S01]  /*31870*/  ENDCOLLECTIVE ;  /* 0x000000000000791b */ /* 0x003fe20003800000 */
.L_x_967:
[----:B------:R-:W-:Y:S01]  /*31880*/  IMAD.MOV.U32 R13, RZ, RZ, R4 ;  /* 0x000000ffff0d7224 */ /* 0x000fe200078e0004 */
[----:B------:R-:W-:Y:S01]  /*31890*/  MOV R12, 0x3 ;  /* 0x00000003000c7802 */ /* 0x000fe20000000f00 */
[----:B------:R-:W-:-:S07]  /*318a0*/  IMAD.MOV.U32 R3, RZ, RZ, R14 ;  /* 0x000000ffff037224 */ /* 0x000fce00078e000e */
[----:B------:R-:W-:Y:S05]  /*318b0*/  WARPSYNC.COLLECTIVE R15, `(.L_x_968) ;  /* 0x000000000f087348 */ /* 0x000fea0003c00000 */
[----:B------:R0:W1:Y:S02]  /*318c0*/  SHFL.IDX P6, R14, R13, R12, R11 ;  /* 0x0000000c0d0e7389 */ /* 0x00006400000c000b */
[----:B01----:R-:W-:Y:S01]  /*318d0*/  ENDCOLLECTIVE ;  /* 0x000000000000791b */ /* 0x003fe20003800000 */
.L_x_968:
[----:B------:R-:W-:-:S05]  /*318e0*/  @!P0 IADD3 R3, P4, R20, R3, RZ ;  /* 0x0000000314038210 */ /* 0x000fca0007f9e0ff */
[----:B------:R-:W-:-:S05]  /*318f0*/  @!P0 IMAD.X R2, RZ, RZ, R2, P4 ;  /* 0x000000ffff028224 */ /* 0x000fca00020e0602 */
[----:B------:R-:W-:Y:S01]  /*31900*/  @!P0 LOP3.LUT R3, R3, R2, RZ, 0x3c, !PT ;  /* 0x0000000203038212 */ /* 0x000fe200078e3cff */
[----:B------:R-:W-:-:S03]  /*31910*/  IMAD.MOV.U32 R13, RZ, RZ, R0 ;  /* 0x000000ffff0d7224 */ /* 0x000fc600078e0000 */
[----:B------:R-:W-:-:S04]  /*31920*/  @!P0 LOP3.LUT R2, R3, R2, RZ, 0x3c, !PT ;  /* 0x0000000203028212 */ /* 0x000fc800078e3cff */
[----:B------:R-:W-:Y:S01]  /*31930*/  @!P0 LOP3.LUT R3, R3, R2, RZ, 0x3c, !PT ;  /* 0x0000000203038212 */ /* 0x000fe200078e3cff */
[----:B------:R-:W-:-:S07]  /*31940*/  IMAD.MOV.U32 R4, RZ, RZ, R14 ;  /* 0x000000ffff047224 */ /* 0x000fce00078e000e */
[----:B------:R-:W-:Y:S05]  /*31950*/  WARPSYNC.COLLECTIVE R15, `(.L_x_969) ;  /* 0x000000000f087348 */ /* 0x000fea0003c00000 */
[----:B------:R0:W1:Y:S02]  /*31960*/  SHFL.IDX P6, R14, R13, R12, R11 ;  /* 0x0000000c0d0e7389 */ /* 0x00006400000c000b */
[----:B01----:R-:W-:Y:S01]  /*31970*/  ENDCOLLECTIVE ;  /* 0x000000000000791b */ /* 0x003fe20003800000 */
.L_x_969:
[----:B------:R-:W-:Y:S01]  /*31980*/  @!PT LDS RZ, [RZ] ;  /* 0x00000000fffff984 */ /* 0x000fe20000000800 */
[----:B------:R-:W-:Y:S01]  /*31990*/  @!PT LDS RZ, [RZ] ;  /* 0x00000000fffff984 */ /* 0x000fe20000000800 */
[----:B------:R-:W-:Y:S01]  /*319a0*/  @!PT LDS RZ, [RZ] ;  /* 0x00000000fffff984 */ /* 0x000fe20000000800 */
[----:B------:R1:W-:Y:S04]  /*319b0*/  @!P0 LDGSTS.E.BYPASS.LTC128B.128 [R9+0x15400], desc[UR50][R2.64], !P3 ;  /* 0x1540000002098fae */ /* 0x0003e8000d901d72 */
[----:B------:R1:W-:Y:S04]  /*319c0*/  @!P0 LDGSTS.E.BYPASS.LTC128B.128 [R9+0x17400], desc[UR50][R2.64+0x40], !P2 ;  /* 0x1740004002098fae */ /* 0x0003e8000d101d72 */
[----:B------:R1:W-:Y:S01]  /*319d0*/  @!P0 LDGSTS.E.BYPASS.LTC128B.128 [R9+0x19400], desc[UR50][R2.64+0x80], !P1 ;  /* 0x1940008002098fae */ /* 0x0003e2000c901d72 */
[----:B------:R-:W-:Y:S01]  /*319e0*/  IMAD.MOV.U32 R0, RZ, RZ, R14 ;  /* 0x000000ffff007224 */ /* 0x000fe200078e000e */
[----:B------:R-:W-:Y:S06]  /*319f0*/  BRA `(.L_x_970) ;  /* 0xffffff7c00507947 */ /* 0x000fec000383ffff */
.L_x_718:
[----:B0-----:R0:W1:Y:S02]  /*31a00*/  SYNCS.PHASECHK.TRANS64.TRYWAIT P0, [R22+URZ+0x29820], R3 ;  /* 0x02982003160075a7 */ /* 0x001064000800017f */
[----:B-1----:R-:W-:Y:S05]  /*31a10*/  @!P0 NANOSLEEP.SYNCS 0x989680 ;  /* 0x009896800000895d */ /* 0x002fea0003900000 */
[----:B------:R-:W1:Y:S02]  /*31a20*/  @!P0 SYNCS.PHASECHK.TRANS64 P0, [R22+URZ+0x29820], R3 ;  /* 0x02982003160085a7 */ /* 0x000e64000800007f */
[----:B-1----:R-:W-:Y:S05]  /*31a30*/  @!P0 BRA `(.L_x_718) ;  /* 0xfffffffc00f08947 */ /* 0x002fea000383ffff */
[----:B------:R-:W-:Y:S05]  /*31a40*/  BRA `(.L_x_971) ;  /* 0xffffff7c00c47947 */ /* 0x000fea000383ffff */
.L_x_722:
[----:B0-----:R0:W1:Y:S02]  /*31a50*/  SYNCS.PHASECHK.TRANS64.TRYWAIT P0, [R0+URZ+0x29880], R31 ;  /* 0x0298801f000075a7 */ /* 0x001064000800017f */
[----:B-1----:R-:W-:Y:S05]  /*31a60*/  @!P0 NANOSLEEP.SYNCS 0x989680 ;  /* 0x009896800000895d */ /* 0x002fea0003900000 */
[----:B------:R-:W1:Y:S02]  /*31a70*/  @!P0 SYNCS.PHASECHK.TRANS64 P0, [R0+URZ+0x29880], R31 ;  /* 0x0298801f000085a7 */ /* 0x000e64000800007f */
[----:B-1----:R-:W-:Y:S05]  /*31a80*/  @!P0 BRA `(.L_x_722) ;  /* 0xfffffffc00f08947 */ /* 0x002fea000383ffff */
[----:B------:R-:W-:Y:S05]  /*31a90*/  BRA `(.L_x_972) ;  /* 0xffffff8000e87947 */ /* 0x000fea000383ffff */
.L_x_723:
[----:B------:R-:W-:Y:S01]  /*31aa0*/  BSSY B0, `(.L_x_973) ;  /* 0x0000008000007945 */ /* 0x000fe20003800000 */
[----:B------:R-:W-:Y:S01]  /*31ab0*/  MOV R13, R20 ;  /* 0x00000014000d7202 */ /* 0x000fe20000000f00 */
[----:B------:R-:W-:Y:S02]  /*31ac0*/  IMAD.MOV.U32 R12, RZ, RZ, RZ ;  /* 0x000000ffff0c7224 */ /* 0x000fe400078e00ff */
[----:B------:R-:W-:Y:S02]  /*31ad0*/  IMAD.MOV.U32 R11, RZ, RZ, 0x1c1f ;  /* 0x00001c1fff0b7424 */ /* 0x000fe400078e00ff */
[----:B------:R-:W-:-:S07]  /*31ae0*/  IMAD.MOV.U32 R15, RZ, RZ, -0x1 ;  /* 0xffffffffff0f7424 */ /* 0x000fce00078e00ff */
[----:B0-----:R-:W-:Y:S05]  /*31af0*/  WARPSYNC.COLLECTIVE R15, `(.L_x_974) ;  /* 0x000000000f087348 */ /* 0x001fea0003c00000 */
[----:B------:R1:W2:Y:S02]  /*31b00*/  SHFL.IDX P6, R14, R13, R12, R11 ;  /* 0x0000000c0d0e7389 */ /* 0x0002a400000c000b */
[----:B012---:R-:W-:Y:S01]  /*31b10*/  ENDCOLLECTIVE ;  /* 0x000000000000791b */ /* 0x007fe20003800000 */
.L_x_974:
[----:B------:R-:W-:Y:S05]  /*31b20*/  BSYNC B0 ;  /* 0x0000000000007941 */ /* 0x000fea0003800000 */
.L_x_973:
[----:B------:R-:W0:Y:S01]  /*31b30*/  S2R R10, SR_TID.X ;  /* 0x00000000000a7919 */ /* 0x000e220000002100 */
[----:B------:R-:W-:Y:S01]  /*31b40*/  IMAD.MOV.U32 R13, RZ, RZ, R7 ;  /* 0x000000ffff0d7224 */ /* 0x000fe200078e0007 */
[----:B------:R-:W-:Y:S01]  /*31b50*/  MOV R3, R14 ;  /* 0x0000000e00037202 */ /* 0x000fe20000000f00 */
[----:B------:R-:W-:Y:S01]  /*31b60*/  IMAD.MOV.U32 R12, RZ, RZ, RZ ;  /* 0x000000ffff0c7224 */ /* 0x000fe200078e00ff */
[----:B------:R-:W-:Y:S01]  /*31b70*/  IADD3 R9, R22, R9, R36 ;  /* 0x0000000916097210 */ /* 0x000fe20007ffe024 */
[----:B------:R-:W-:Y:S02]  /*31b80*/  IMAD.MOV.U32 R11, RZ, RZ, 0x1c1f ;  /* 0x00001c1fff0b7424 */ /* 0x000fe400078e00ff */
[----:B------:R-:W-:-:S07]  /*31b90*/  IMAD.MOV.U32 R15, RZ, RZ, -0x1 ;  /* 0xffffffffff0f7424 */ /* 0x000fce00078e00ff */
[----:B0-----:R-:W-:Y:S05]  /*31ba0*/  WARPSYNC.COLLECTIVE R15, `(.L_x_975) ;  /* 0x000000000f087348 */ /* 0x001fea0003c00000 */
[----:B------:R1:W2:Y:S02]  /*31bb0*/  SHFL.IDX P6, R14, R13, R12, R11 ;  /* 0x0000000c0d0e7389 */ /* 0x0002a400000c000b */
[----:B012---:R-:W-:Y:S01]  /*31bc0*/  ENDCOLLECTIVE ;  /* 0x000000000000791b */ /* 0x007fe20003800000 */
.L_x_975:
[----:B------:R-:W-:Y:S02]  /*31bd0*/  IMAD.MOV.U32 R13, RZ, RZ, R20 ;  /* 0x000000ffff0d7224 */ /* 0x000fe400078e0014 */
[----:B------:R-:W-:Y:S01]  /*31be0*/  IMAD.MOV.U32 R12, RZ, RZ, 0x1 ;  /* 0x00000001ff0c7424 */ /* 0x000fe200078e00ff */
[----:B------:R-:W-:Y:S01]  /*31bf0*/  SHF.L.U32 R10, R10, 0x4, RZ ;  /* 0x000000040a0a7819 */ /* 0x000fe200000006ff */
[----:B------:R-:W-:-:S03]  /*31c00*/  IMAD.MOV.U32 R2, RZ, RZ, R14 ;  /* 0x000000ffff027224 */ /* 0x000fc600078e000e */
[----:B------:R-:W-:-:S07]  /*31c10*/  LOP3.LUT R10, R10, 0x30, RZ, 0xc0, !PT ;  /* 0x000000300a0a7812 */ /* 0x000fce00078ec0ff */
[----:B------:R-:W-:Y:S05]  /*31c20*/  WARPSYNC.COLLECTIVE R15, `(.L_x_976) ;  /* 0x000000000f087348 */ /* 0x000fea0003c00000 */
[----:B------:R0:W1:Y:S02]  /*31c30*/  SHFL.IDX P6, R14, R13, R12, R11 ;  /* 0x0000000c0d0e7389 */ /* 0x00006400000c000b */
[----:B01----:R-:W-:Y:S01]  /*31c40*/  ENDCOLLECTIVE ;  /* 0x000000000000791b */ /* 0x003fe20003800000 */
.L_x_976:
[----:B------:R-:W-:Y:S02]  /*31c50*/  IADD3 R2, P0, R10, R2, RZ ;  /* 0x000000020a027210 */ /* 0x000fe40007f1e0ff */
[----:B------:R-:W-:-:S03]  /*31c60*/  IADD3 R10, R37, R9, RZ ;  /* 0x00000009250a7210 */ /* 0x000fc60007ffe0ff */
[----:B------:R-:W-:-:S05]  /*31c70*/  IMAD.X R3, RZ, RZ, R3, P0 ;  /* 0x000000ffff037224 */ /* 0x000fca00000e0603 */
[----:B------:R-:W-:Y:S01]  /*31c80*/  @!PT LDS RZ, [RZ] ;  /* 0x00000000fffff984 */ /* 0x000fe20000000800 */
[----:B------:R-:W-:Y:S01]  /*31c90*/  @!PT LDS RZ, [RZ] ;  /* 0x00000000fffff984 */ /* 0x000fe20000000800 */
[----:B------:R-:W-:Y:S01]  /*31ca0*/  @!PT LDS RZ, [RZ] ;  /* 0x00000000fffff984 */ /* 0x000fe20000000800 */
[----:B------:R-:W-:Y:S01]  /*31cb0*/  LDGSTS.E.BYPASS.LTC128B.128 [R9+0xa400], desc[UR50][R2.64], !P3 ;  /* 0x0a40000002097fae */ /* 0x000fe2000d901d72 */
[----:B------:R-:W-:-:S03]  /*31cc0*/  MOV R13, R7 ;  /* 0x00000007000d7202 */ /* 0x000fc60000000f00 */
[----:B------:R0:W-:Y:S02]  /*31cd0*/  LDGSTS.E.BYPASS.LTC128B.128 [R10+0xa400], desc[UR50][R2.64+0x40], !P1 ;  /* 0x0a400040020a7fae */ /* 0x0001e4000c901d72 */
[----:B0-----:R-:W0:Y:S01]  /*31ce0*/  S2R R2, SR_TID.X ;  /* 0x0000000000027919 */ /* 0x001e220000002100 */
[----:B------:R-:W-:-:S07]  /*31cf0*/  IMAD.MOV.U32 R3, RZ, RZ, R14 ;  /* 0x000000ffff037224 */ /* 0x000fce00078e000e */
[----:B0-----:R-:W-:Y:S05]  /*31d00*/  WARPSYNC.COLLECTIVE R15, `(.L_x_977) ;  /* 0x000000000f087348 */ /* 0x001fea0003c00000 */
[----:B------:R1:W2:Y:S02]  /*31d10*/  SHFL.IDX P6, R14, R13, R12, R11 ;  /* 0x0000000c0d0e7389 */ /* 0x0002a400000c000b */
[----:B012---:R-:W-:Y:S01]  /*31d20*/  ENDCOLLECTIVE ;  /* 0x000000000000791b */ /* 0x007fe20003800000 */
.L_x_977:
[----:B------:R-:W-:Y:S01]  /*31d30*/  MOV R13, R20 ;  /* 0x00000014000d7202 */ /* 0x000fe20000000f00 */
[----:B------:R-:W-:Y:S02]  /*31d40*/  IMAD.MOV.U32 R12, RZ, RZ, 0x2 ;  /* 0x00000002ff0c7424 */ /* 0x000fe400078e00ff */
[----:B------:R-:W-:Y:S02]  /*31d50*/  IMAD.SHL.U32 R15, R2, 0x10, RZ ;  /* 0x00000010020f7824 */ /* 0x000fe400078e00ff */
[----:B------:R-:W-:-:S03]  /*31d60*/  IMAD.MOV.U32 R2, RZ, RZ, R14 ;  /* 0x000000ffff027224 */ /* 0x000fc600078e000e */
[----:B------:R-:W-:-:S04]  /*31d70*/  LOP3.LUT R15, R15, 0x30, RZ, 0xc0, !PT ;  /* 0x000000300f0f7812 */ /* 0x000fc800078ec0ff */
[----:B------:R-:W-:Y:S01]  /*31d80*/  IADD3 R2, P0, R15, R2, RZ ;  /* 0x000000020f027210 */ /* 0x000fe20007f1e0ff */
[----:B------:R-:W-:-:S04]  /*31d90*/  IMAD.MOV.U32 R15, RZ, RZ, -0x1 ;  /* 0xffffffffff0f7424 */ /* 0x000fc800078e00ff */
[----:B------:R-:W-:-:S08]  /*31da0*/  IMAD.X R3, RZ, RZ, R3, P0 ;  /* 0x000000ffff037224 */ /* 0x000fd000000e0603 */
[----:B------:R-:W-:Y:S05]  /*31db0*/  WARPSYNC.COLLECTIVE R15, `(.L_x_978) ;  /* 0x000000000f087348 */ /* 0x000fea0003c00000 */
[----:B------:R0:W1:Y:S02]  /*31dc0*/  SHFL.IDX P6, R14, R13, R12, R11 ;  /* 0x0000000c0d0e7389 */ /* 0x00006400000c000b */
[----:B01----:R-:W-:Y:S01]  /*31dd0*/  ENDCOLLECTIVE ;  /* 0x000000000000791b */ /* 0x003fe20003800000 */
.L_x_978:
[----:B------:R-:W-:Y:S01]  /*31de0*/  @!PT LDS RZ, [RZ] ;  /* 0x00000000fffff984 */ /* 0x000fe20000000800 */
[----:B------:R-:W-:Y:S01]  /*31df0*/  @!PT LDS RZ, [RZ] ;  /* 0x00000000fffff984 */ /* 0x000fe20000000800 */
[----:B------:R-:W-:Y:S01]  /*31e00*/  @!PT LDS RZ, [RZ] ;  /* 0x00000000fffff984 */ /* 0x000fe20000000800 */
[----:B------:R-:W-:Y:S04]  /*31e10*/  LDGSTS.E.BYPASS.LTC128B.128 [R9+0xb400], desc[UR50][R2.64], !P3 ;  /* 0x0b40000002097fae */ /* 0x000fe8000d901d72 */
[----:B------:R0:W-:Y:S01]  /*31e20*/  LDGSTS.E.BYPASS.LTC128B.128 [R10+0xb400], desc[UR50][R2.64+0x40], !P1 ;  /* 0x0b400040020a7fae */ /* 0x0001e2000c901d72 */
[----:B------:R-:W-:Y:S01]  /*31e30*/  MOV R13, R7 ;  /* 0x00000007000d7202 */ /* 0x000fe20000000f00 */
[----:B0-----:R-:W0:Y:S01]  /*31e40*/  S2R R2, SR_TID.X ;  /* 0x0000000000027919 */ /* 0x001e220000002100 */
[----:B------:R-:W-:-:S07]  /*31e50*/  IMAD.MOV.U32 R3, RZ, RZ, R14 ;  /* 0x000000ffff037224 */ /* 0x000fce00078e000e */
[----:B0-----:R-:W-:Y:S05]  /*31e60*/  WARPSYNC.COLLECTIVE R15, `(.L_x_979) ;  /* 0x000000000f087348 */ /* 0x001fea0003c00000 */
[----:B------:R1:W2:Y:S02]  /*31e70*/  SHFL.IDX P6, R14, R13, R12, R11 ;  /* 0x0000000c0d0e7389 */ /* 0x0002a400000c000b */
[----:B012---:R-:W-:Y:S01]  /*31e80*/  ENDCOLLECTIVE ;  /* 0x000000000000791b */ /* 0x007fe20003800000 */
.L_x_979:
        /* <DEDUP_REMOVED lines=11> */
.L_x_980:
        /* <DEDUP_REMOVED lines=11> */
.L_x_981:
[----:B------:R-:W-:Y:S01]  /*31ff0*/  MOV R13, R24 ;  /* 0x00000018000d7202 */ /* 0x000fe20000000f00 */
[----:B------:R-:W-:Y:S02]  /*32000*/  IMAD.MOV.U32 R12, RZ, RZ, RZ ;  /* 0x000000ffff0c7224 */ /* 0x000fe400078e00ff */
[----:B------:R-:W-:-:S07]  /*32010*/  IMAD.MOV.U32 R2, RZ, RZ, R14 ;  /* 0x000000ffff027224 */ /* 0x000fce00078e000e */
[----:B------:R-:W-:Y:S05]  /*32020*/  WARPSYNC.COLLECTIVE R15, `(.L_x_982) ;  /* 0x000000000f087348 */ /* 0x000fea0003c00000 */
[----:B------:R0:W1:Y:S02]  /*32030*/  SHFL.IDX P6, R14, R13, R12, R11 ;  /* 0x0000000c0d0e7389 */ /* 0x00006400000c000b */
[----:B01----:R-:W-:Y:S01]  /*32040*/  ENDCOLLECTIVE ;  /* 0x000000000000791b */ /* 0x003fe20003800000 */
.L_x_982:
[----:B------:R-:W-:-:S05]  /*32050*/  IMAD.SHL.U32 R3, R3, 0x10, RZ ;  /* 0x0000001003037824 */ /* 0x000fca00078e00ff */
[----:B------:R-:W-:-:S04]  /*32060*/  LOP3.LUT R3, R3, 0x30, RZ, 0xc0, !PT ;  /* 0x0000003003037812 */ /* 0x000fc800078ec0ff */
[----:B------:R-:W-:Y:S01]  /*32070*/  IADD3 R2, P0, R3, R2, RZ ;  /* 0x0000000203027210 */ /* 0x000fe20007f1e0ff */
[----:B------:R-:W-:-:S04]  /*32080*/  IMAD.MOV.U32 R13, RZ, RZ, R25 ;  /* 0x000000ffff0d7224 */ /* 0x000fc800078e0019 */
[----:B------:R-:W-:-:S05]  /*32090*/  IMAD.X R3, RZ, RZ, R20, P0 ;  /* 0x000000ffff037224 */ /* 0x000fca00000e0614 */
[----:B------:R-:W-:Y:S01]  /*320a0*/  @!PT LDS RZ, [RZ] ;  /* 0x00000000fffff984 */ /* 0x000fe20000000800 */
[----:B------:R-:W-:Y:S01]  /*320b0*/  @!PT LDS RZ, [RZ] ;  /* 0x00000000fffff984 */ /* 0x000fe20000000800 */
[----:B------:R-:W-:Y:S01]  /*320c0*/  @!PT LDS RZ, [RZ] ;  /* 0x00000000fffff984 */ /* 0x000fe20000000800 */
[----:B------:R0:W-:Y:S01]  /*320d0*/  LDGSTS.E.BYPASS.LTC128B.128 [R9+0xd400], desc[UR50][R2.64], !P3 ;  /* 0x0d40000002097fae */ /* 0x0001e2000d901d72 */
[----:B------:R-:W-:-:S03]  /*320e0*/  IMAD.MOV.U32 R24, RZ, RZ, R14 ;  /* 0x000000ffff187224 */ /* 0x000fc600078e000e */
[----:B------:R0:W-:Y:S04]  /*320f0*/  LDGSTS.E.BYPASS.LTC128B.128 [R10+0xd400], desc[UR50][R2.64+0x40], !P1 ;  /* 0x0d400040020a7fae */ /* 0x0001e8000c901d72 */
[----:B0-----:R-:W-:Y:S05]  /*32100*/  WARPSYNC.COLLECTIVE R15, `(.L_x_983) ;  /* 0x000000000f087348 */ /* 0x001fea0003c00000 */
[----:B------:R1:W2:Y:S02]  /*32110*/  SHFL.IDX P6, R14, R13, R12, R11 ;  /* 0x0000000c0d0e7389 */ /* 0x0002a400000c000b */
[----:B012---:R-:W-:Y:S01]  /*32120*/  ENDCOLLECTIVE ;  /* 0x000000000000791b */ /* 0x007fe20003800000 */
.L_x_983:
[----:B------:R-:W-:Y:S01]  /*32130*/  MOV R2, R14 ;  /* 0x0000000e00027202 */ /* 0x000fe20000000f00 */
[----:B------:R-:W-:Y:S06]  /*32140*/  BRA `(.L_x_984) ;  /* 0xffffff80005c7947 */ /* 0x000fec000383ffff */
.L_x_728:
[----:B---3--:R3:W4:Y:S02]  /*32150*/  SYNCS.PHASECHK.TRANS64.TRYWAIT P0, [R0+URZ+0x29840], R31 ;  /* 0x0298401f000075a7 */ /* 0x008724000800017f */
[----:B----4-:R-:W-:Y:S05]  /*32160*/  @!P0 NANOSLEEP.SYNCS 0x989680 ;  /* 0x009896800000895d */ /* 0x010fea0003900000 */
[----:B------:R-:W4:Y:S02]  /*32170*/  @!P0 SYNCS.PHASECHK.TRANS64 P0, [R0+URZ+0x29840], R31 ;  /* 0x0298401f000085a7 */ /* 0x000f24000800007f */
[----:B----4-:R-:W-:Y:S05]  /*32180*/  @!P0 BRA `(.L_x_728) ;  /* 0xfffffffc00f08947 */ /* 0x010fea000383ffff */
[----:B------:R-:W-:Y:S05]  /*32190*/  BRA `(.L_x_985) ;  /* 0xffffff8000bc7947 */ /* 0x000fea000383ffff */
.L_x_729:
[----:B------:R-:W-:Y:S01]  /*321a0*/  BSSY B0, `(.L_x_986) ;  /* 0x0000008000007945 */ /* 0x000fe20003800000 */
[----:B------:R-:W-:Y:S01]  /*321b0*/  IMAD.MOV.U32 R13, RZ, RZ, R6 ;  /* 0x000000ffff0d7224 */ /* 0x000fe200078e0006 */
[----:B------:R-:W-:Y:S01]  /*321c0*/  MOV R15, 0xffffffff ;  /* 0xffffffff000f7802 */ /* 0x000fe20000000f00 */
[----:B------:R-:W-:Y:S02]  /*321d0*/  IMAD.MOV.U32 R12, RZ, RZ, RZ ;  /* 0x000000ffff0c7224 */ /* 0x000fe400078e00ff */
[----:B------:R-:W-:-:S07]  /*321e0*/  IMAD.MOV.U32 R11, RZ, RZ, 0x1c1f ;  /* 0x00001c1fff0b7424 */ /* 0x000fce00078e00ff */
[----:B-123--:R-:W-:Y:S05]  /*321f0*/  WARPSYNC.COLLECTIVE R15, `(.L_x_987) ;  /* 0x000000000f087348 */ /* 0x00efea0003c00000 */
[----:B------:R0:W4:Y:S02]  /*32200*/  SHFL.IDX P6, R14, R13, R12, R11 ;  /* 0x0000000c0d0e7389 */ /* 0x00012400000c000b */
[----:B01234-:R-:W-:Y:S01]  /*32210*/  ENDCOLLECTIVE ;  /* 0x000000000000791b */ /* 0x01ffe20003800000 */
.L_x_987:
[----:B------:R-:W-:Y:S05]  /*32220*/  BSYNC B0 ;  /* 0x0000000000007941 */ /* 0x000fea0003800000 */
.L_x_986:
[----:B------:R-:W-:Y:S01]  /*32230*/  IMAD.MOV.U32 R13, RZ, RZ, R4 ;  /* 0x000000ffff0d7224 */ /* 0x000fe200078e0004 */
[----:B------:R-:W-:Y:S01]  /*32240*/  MOV R11, 0x1c1f ;  /* 0x00001c1f000b7802 */ /* 0x000fe20000000f00 */
[----:B------:R-:W-:Y:S01]  /*32250*/  IMAD.MOV.U32 R12, RZ, RZ, RZ ;  /* 0x000000ffff0c7224 */ /* 0x000fe200078e00ff */
[----:B------:R-:W-:Y:S01]  /*32260*/  IADD3 R7, R22, R7, RZ ;  /* 0x0000000716077210 */ /* 0x000fe20007ffe0ff */
[----:B------:R-:W-:Y:S02]  /*32270*/  IMAD.MOV.U32 R15, RZ, RZ, -0x1 ;  /* 0xffffffffff0f7424 */ /* 0x000fe400078e00ff */
[----:B------:R-:W-:-:S07]  /*32280*/  IMAD.MOV.U32 R3, RZ, RZ, R14 ;  /* 0x000000ffff037224 */ /* 0x000fce00078e000e */
[----:B------:R-:W-:Y:S05]  /*32290*/  WARPSYNC.COLLECTIVE R15, `(.L_x_988) ;  /* 0x000000000f087348 */ /* 0x000fea0003c00000 */
[----:B------:R0:W1:Y:S02]  /*322a0*/  SHFL.IDX P6, R14, R13, R12, R11 ;  /* 0x0000000c0d0e7389 */ /* 0x00006400000c000b */
[----:B01----:R-:W-:Y:S01]  /*322b0*/  ENDCOLLECTIVE ;  /* 0x000000000000791b */ /* 0x003fe20003800000 */
.L_x_988:
[----:B------:R-:W-:Y:S02]  /*322c0*/  IMAD.MOV.U32 R13, RZ, RZ, R6 ;  /* 0x000000ffff0d7224 */ /* 0x000fe400078e0006 */
[----:B------:R-:W-:Y:S02]  /*322d0*/  IMAD.MOV.U32 R12, RZ, RZ, 0x1 ;  /* 0x00000001ff0c7424 */ /* 0x000fe400078e00ff */
[----:B------:R-:W-:-:S07]  /*322e0*/  IMAD.MOV.U32 R2, RZ, RZ, R14 ;  /* 0x000000ffff027224 */ /* 0x000fce00078e000e */
[----:B------:R-:W-:Y:S05]  /*322f0*/  WARPSYNC.COLLECTIVE R15, `(.L_x_989) ;  /* 0x000000000f087348 */ /* 0x000fea0003c00000 */
[----:B------:R0:W1:Y:S02]  /*32300*/  SHFL.IDX P6, R14, R13, R12, R11 ;  /* 0x0000000c0d0e7389 */ /* 0x00006400000c000b */
[----:B01----:R-:W-:Y:S01]  /*32310*/  ENDCOLLECTIVE ;  /* 0x000000000000791b */ /* 0x003fe20003800000 */
.L_x_989:
[----:B------:R-:W-:-:S05]  /*32320*/  IADD3 R2, P0, R10, R2, RZ ;  /* 0x000000020a027210 */ /* 0x000fca0007f1e0ff */
[----:B------:R-:W-:-:S05]  /*32330*/  IMAD.X R3, RZ, RZ, R3, P0 ;  /* 0x000000ffff037224 */ /* 0x000fca00000e0603 */
[----:B------:R-:W-:Y:S01]  /*32340*/  @!PT LDS RZ, [RZ] ;  /* 0x00000000fffff984 */ /* 0x000fe20000000800 */
[----:B------:R-:W-:Y:S01]  /*32350*/  @!PT LDS RZ, [RZ] ;  /* 0x00000000fffff984 */ /* 0x000fe20000000800 */
[----:B------:R-:W-:Y:S01]  /*32360*/  @!PT LDS RZ, [RZ] ;  /* 0x00000000fffff984 */ /* 0x000fe20000000800 */
[----:B------:R-:W-:Y:S01]  /*32370*/  LDGSTS.E.BYPASS.LTC128B.128 [R7+0x1a400], desc[UR50][R2.64], !P4 ;  /* 0x1a40000002077fae */ /* 0x000fe2000e101d72 */
[----:B------:R-:W-:-:S03]  /*32380*/  MOV R13, R4 ;  /* 0x00000004000d7202 */ /* 0x000fc60000000f00 */
[----:B------:R-:W-:Y:S04]  /*32390*/  LDGSTS.E.BYPASS.LTC128B.128 [R7+0x1cc00], desc[UR50][R2.64+0x40], !P3 ;  /* 0x1cc0004002077fae */ /* 0x000fe8000d901d72 */
[----:B------:R0:W-:Y:S02]  /*323a0*/  LDGSTS.E.BYPASS.LTC128B.128 [R7+0x1f400], desc[UR50][R2.64+0x80], !P1 ;  /* 0x1f40008002077fae */ /* 0x0001e4000c901d72 */
[----:B0-----:R-:W-:-:S07]  /*323b0*/  IMAD.MOV.U32 R3, RZ, RZ, R14 ;  /* 0x000000ffff037224 */ /* 0x001fce00078e000e */
[----:B------:R-:W-:Y:S05]  /*323c0*/  WARPSYNC.COLLECTIVE R15, `(.L_x_990) ;  /* 0x000000000f087348 */ /* 0x000fea0003c00000 */
[----:B------:R0:W1:Y:S02]  /*323d0*/  SHFL.IDX P6, R14, R13, R12, R11 ;  /* 0x0000000c0d0e7389 */ /* 0x00006400000c000b */
[----:B01----:R-:W-:Y:S01]  /*323e0*/  ENDCOLLECTIVE ;  /* 0x000000000000791b */ /* 0x003fe20003800000 */
.L_x_990:
[----:B------:R-:W-:Y:S01]  /*323f0*/  IMAD.MOV.U32 R13, RZ, RZ, R6 ;  /* 0x000000ffff0d7224 */ /* 0x000fe200078e0006 */
[----:B------:R-:W-:Y:S01]  /*32400*/  MOV R12, 0x2 ;  /* 0x00000002000c7802 */ /* 0x000fe20000000f00 */
[----:B------:R-:W-:-:S07]  /*32410*/  IMAD.MOV.U32 R2, RZ, RZ, R14 ;  /* 0x000000ffff027224 */ /* 0x000fce00078e000e */
[----:B------:R-:W-:Y:S05]  /*32420*/  WARPSYNC.COLLECTIVE R15, `(.L_x_991) ;  /* 0x000000000f087348 */ /* 0x000fea0003c00000 */
[----:B------:R0:W1:Y:S02]  /*32430*/  SHFL.IDX P6, R14, R13, R12, R11 ;  /* 0x0000000c0d0e7389 */ /* 0x00006400000c000b */
[----:B01----:R-:W-:Y:S01]  /*32440*/  ENDCOLLECTIVE ;  /* 0x000000000000791b */ /* 0x003fe20003800000 */
.L_x_991:
        /* <DEDUP_REMOVED lines=13> */
.L_x_992:
[----:B------:R-:W-:Y:S02]  /*32520*/  IMAD.MOV.U32 R13, RZ, RZ, R6 ;  /* 0x000000ffff0d7224 */ /* 0x000fe400078e0006 */
[----:B------:R-:W-:Y:S02]  /*32530*/  IMAD.MOV.U32 R12, RZ, RZ, 0x3 ;  /* 0x00000003ff0c7424 */ /* 0x000fe400078e00ff */
[----:B------:R-:W-:-:S07]  /*32540*/  IMAD.MOV.U32 R2, RZ, RZ, R14 ;  /* 0x000000ffff027224 */ /* 0x000fce00078e000e */
[----:B------:R-:W-:Y:S05]  /*32550*/  WARPSYNC.COLLECTIVE R15, `(.L_x_993) ;  /* 0x000000000f087348 */ /* 0x000fea0003c00000 */
[----:B------:R0:W1:Y:S02]  /*32560*/  SHFL.IDX P6, R14, R13, R12, R11 ;  /* 0x0000000c0d0e7389 */ /* 0x00006400000c000b */
[----:B01----:R-:W-:Y:S01]  /*32570*/  ENDCOLLECTIVE ;  /* 0x000000000000791b */ /* 0x003fe20003800000 */
.L_x_993:
[----:B------:R-:W-:-:S04]  /*32580*/  IADD3 R2, P0, R10, R2, RZ ;  /* 0x000000020a027210 */ /* 0x000fc80007f1e0ff */
[----:B------:R-:W-:-:S05]  /*32590*/  IADD3.X R3, RZ, R9, RZ, P0, !PT ;  /* 0x00000009ff037210 */ /* 0x000fca00007fe4ff */
[----:B------:R-:W-:Y:S01]  /*325a0*/  @!PT LDS RZ, [RZ] ;  /* 0x00000000fffff984 */ /* 0x000fe20000000800 */
[----:B------:R-:W-:Y:S01]  /*325b0*/  @!PT LDS RZ, [RZ] ;  /* 0x00000000fffff984 */ /* 0x000fe20000000800 */
[----:B------:R-:W-:Y:S01]  /*325c0*/  @!PT LDS RZ, [RZ] ;  /* 0x00000000fffff984 */ /* 0x000fe20000000800 */
[----:B------:R0:W-:Y:S01]  /*325d0*/  LDGSTS.E.BYPASS.LTC128B.128 [R7+0x1b400], desc[UR50][R2.64], !P4 ;  /* 0x1b40000002077fae */ /* 0x0001e2000e101d72 */
[----:B------:R-:W-:-:S03]  /*325e0*/  MOV R13, R4 ;  /* 0x00000004000d7202 */ /* 0x000fc60000000f00 */
[----:B------:R0:W-:Y:S04]  /*325f0*/  LDGSTS.E.BYPASS.LTC128B.128 [R7+0x1dc00], desc[UR50][R2.64+0x40], !P3 ;  /* 0x1dc0004002077fae */ /* 0x0001e8000d901d72 */
[----:B------:R0:W-:Y:S01]  /*32600*/  LDGSTS.E.BYPASS.LTC128B.128 [R7+0x20400], desc[UR50][R2.64+0x80], !P1 ;  /* 0x2040008002077fae */ /* 0x0001e2000c901d72 */
[----:B------:R-:W-:-:S07]  /*32610*/  IMAD.MOV.U32 R9, RZ, RZ, R14 ;  /* 0x000000ffff097224 */ /* 0x000fce00078e000e */
[----:B0-----:R-:W-:Y:S05]  /*32620*/  WARPSYNC.COLLECTIVE R15, `(.L_x_994) ;  /* 0x000000000f087348 */ /* 0x001fea0003c00000 */
[----:B------:R1:W2:Y:S02]  /*32630*/  SHFL.IDX P6, R14, R13, R12, R11 ;  /* 0x0000000c0d0e7389 */ /* 0x0002a400000c000b */
[----:B012---:R-:W-:Y:S01]  /*32640*/  ENDCOLLECTIVE ;  /* 0x000000000000791b */ /* 0x007fe20003800000 */
.L_x_994:
[----:B------:R-:W-:Y:S01]  /*32650*/  IMAD.MOV.U32 R13, RZ, RZ, R8 ;  /* 0x000000ffff0d7224 */ /* 0x000fe200078e0008 */
[----:B------:R-:W-:Y:S01]  /*32660*/  MOV R12, RZ ;  /* 0x000000ff000c7202 */ /* 0x000fe20000000f00 */
[----:B------:R-:W-:-:S07]  /*32670*/  IMAD.MOV.U32 R2, RZ, RZ, R14 ;  /* 0x000000ffff027224 */ /* 0x000fce00078e000e */
[----:B------:R-:W-:Y:S05]  /*32680*/  WARPSYNC.COLLECTIVE R15, `(.L_x_995) ;  /* 0x000000000f087348 */ /* 0x000fea0003c00000 */
[----:B------:R0:W1:Y:S02]  /*32690*/  SHFL.IDX P6, R14, R13, R12, R11 ;  /* 0x0000000c0d0e7389 */ /* 0x00006400000c000b */
[----:B01----:R-:W-:Y:S01]  /*326a0*/  ENDCOLLECTIVE ;  /* 0x000000000000791b */ /* 0x003fe20003800000 */
.L_x_995:
        /* <DEDUP_REMOVED lines=13> */
.L_x_996:
[----:B------:R-:W-:Y:S01]  /*32780*/  IMAD.MOV.U32 R2, RZ, RZ, R14 ;  /* 0x000000ffff027224 */ /* 0x000fe200078e000e */
[----:B------:R-:W-:Y:S06]  /*32790*/  BRA `(.L_x_997) ;  /* 0xffffff8000587947 */ /* 0x000fec000383ffff */
.L_x_734:
[----:B--2---:R2:W3:Y:S02]  /*327a0*/  SYNCS.PHASECHK.TRANS64.TRYWAIT P0, [R3+URZ+0x29870], R0 ;  /* 0x02987000030075a7 */ /* 0x0044e4000800017f */
[----:B---3--:R-:W-:Y:S05]  /*327b0*/  @!P0 NANOSLEEP.SYNCS 0x989680 ;  /* 0x009896800000895d */ /* 0x008fea0003900000 */
[----:B------:R-:W3:Y:S02]  /*327c0*/  @!P0 SYNCS.PHASECHK.TRANS64 P0, [R3+URZ+0x29870], R0 ;  /* 0x02987000030085a7 */ /* 0x000ee4000800007f */
[----:B---3--:R-:W-:Y:S05]  /*327d0*/  @!P0 BRA `(.L_x_734) ;  /* 0xfffffffc00f08947 */ /* 0x008fea000383ffff */
[----:B------:R-:W-:Y:S05]  /*327e0*/  BRA `(.L_x_998) ;  /* 0xffffff8000c47947 */ /* 0x000fea000383ffff */
.L_x_736:
[----:B--2---:R2:W3:Y:S02]  /*327f0*/  SYNCS.PHASECHK.TRANS64.TRYWAIT P0, [R3+URZ+0x29860], R0 ;  /* 0x02986000030075a7 */ /* 0x0044e4000800017f */
[----:B---3--:R-:W-:Y:S05]  /*32800*/  @!P0 NANOSLEEP.SYNCS 0x989680 ;  /* 0x009896800000895d */ /* 0x008fea0003900000 */
[----:B------:R-:W3:Y:S02]  /*32810*/  @!P0 SYNCS.PHASECHK.TRANS64 P0, [R3+URZ+0x29860], R0 ;  /* 0x02986000030085a7 */ /* 0x000ee4000800007f */
[----:B---3--:R-:W-:Y:S05]  /*32820*/  @!P0 BRA `(.L_x_736) ;  /* 0xfffffffc00f08947 */ /* 0x008fea000383ffff */
[----:B------:R-:W-:Y:S05]  /*32830*/  BRA `(.L_x_999) ;  /* 0xffffff8000d47947 */ /* 0x000fea000383ffff */
.L_x_744:
[----:B--2---:R2:W3:Y:S02]  /*32840*/  SYNCS.PHASECHK.TRANS64.TRYWAIT P1, [R17+URZ+0x29870], R0 ;  /* 0x02987000110075a7 */ /* 0x0044e4000802017f */
[----:B---3--:R-:W-:Y:S05]  /*32850*/  @!P1 NANOSLEEP.SYNCS 0x989680 ;  /* 0x009896800000995d */ /* 0x008fea0003900000 */
[----:B------:R-:W3:Y:S02]  /*32860*/  @!P1 SYNCS.PHASECHK.TRANS64 P1, [R17+URZ+0x29870], R0 ;  /* 0x02987000110095a7 */ /* 0x000ee4000802007f */
[----:B---3--:R-:W-:Y:S05]  /*32870*/  @!P1 BRA `(.L_x_744) ;  /* 0xfffffffc00f09947 */ /* 0x008fea000383ffff */
[----:B------:R-:W-:Y:S05]  /*32880*/  BRA `(.L_x_1000) ;  /* 0xffffff8800987947 */ /* 0x000fea000383ffff */
.L_x_746:
[----:B--2---:R2:W3:Y:S02]  /*32890*/  SYNCS.PHASECHK.TRANS64.TRYWAIT P1, [R17+URZ+0x29860], R0 ;  /* 0x02986000110075a7 */ /* 0x0044e4000802017f */
[----:B---3--:R-:W-:Y:S05]  /*328a0*/  @!P1 NANOSLEEP.SYNCS 0x989680 ;  /* 0x009896800000995d */ /* 0x008fea0003900000 */
[----:B------:R-:W3:Y:S02]  /*328b0*/  @!P1 SYNCS.PHASECHK.TRANS64 P1, [R17+URZ+0x29860], R0 ;  /* 0x02986000110095a7 */ /* 0x000ee4000802007f */
[----:B---3--:R-:W-:Y:S05]  /*328c0*/  @!P1 BRA `(.L_x_746) ;  /* 0xfffffffc00f09947 */ /* 0x008fea000383ffff */
[----:B------:R-:W-:Y:S05]  /*328d0*/  BRA `(.L_x_1001) ;  /* 0xffffff8800a47947 */ /* 0x000fea000383ffff */
.L_x_751:
        /* <DEDUP_REMOVED lines=8> */
.L_x_1003:
[----:B------:R-:W-:Y:S05]  /*32960*/  BSYNC B0 ;  /* 0x0000000000007941 */ /* 0x000fea0003800000 */
.L_x_1002:
[----:B------:R-:W-:Y:S01]  /*32970*/  IMAD.MOV.U32 R13, RZ, RZ, R16 ;  /* 0x000000ffff0d7224 */ /* 0x000fe200078e0010 */
[----:B------:R-:W-:Y:S01]  /*32980*/  MOV R15, 0xffffffff ;  /* 0xffffffff000f7802 */ /* 0x000fe20000000f00 */
[----:B------:R-:W-:Y:S01]  /*32990*/  IMAD.MOV.U32 R12, RZ, RZ, 0x1 ;  /* 0x00000001ff0c7424 */ /* 0x000fe200078e00ff */
[----:B------:R-:W-:Y:S01]  /*329a0*/  MOV R0, R14 ;  /* 0x0000000e00007202 */ /* 0x000fe20000000f00 */
[----:B------:R-:W-:Y:S02]  /*329b0*/  IMAD.MOV.U32 R11, RZ, RZ, 0x1f ;  /* 0x0000001fff0b7424 */ /* 0x000fe400078e00ff */
[----:B------:R-:W-:-:S07]  /*329c0*/  IMAD.IADD R7, R19, 0x1, R9 ;  /* 0x0000000113077824 */ /* 0x000fce00078e0209 */
[----:B------:R-:W-:Y:S05]  /*329d0*/  WARPSYNC.COLLECTIVE R15, `(.L_x_1004) ;  /* 0x000000000f087348 */ /* 0x000fea0003c00000 */
[----:B------:R0:W1:Y:S02]  /*329e0*/  SHFL.IDX P6, R14, R13, R12, R11 ;  /* 0x0000000c0d0e7389 */ /* 0x00006400000c000b */
[----:B01----:R-:W-:Y:S01]  /*329f0*/  ENDCOLLECTIVE ;  /* 0x000000000000791b */ /* 0x003fe20003800000 */
.L_x_1004:
[----:B------:R-:W-:Y:S02]  /*32a00*/  ULDC UR4, c[0x0][0xc3c] ;  /* 0x00030f0000047ab9 */ /* 0x000fe40000000800 */
[----:B------:R-:W-:-:S13]  /*32a10*/  ISETP.GE.OR P1, PT, R7, UR4, !P0 ;  /* 0x0000000407007c0c */ /* 0x000fda000c726670 */
[----:B------:R-:W0:Y:S08]  /*32a20*/  @!P1 LDC.64 R2, c[0x0][0xc80] ;  /* 0x00032000ff029b82 */ /* 0x000e300000000a00 */
[----:B------:R-:W1:Y:S01]  /*32a30*/  @!P1 LDC.64 R4, c[0x0][0xc78] ;  /* 0x00031e00ff049b82 */ /* 0x000e620000000a00 */
[----:B------:R-:W-:Y:S02]  /*32a40*/  IMAD.MOV.U32 R11, RZ, RZ, RZ ;  /* 0x000000ffff0b7224 */ /* 0x000fe400078e00ff */
[----:B------:R-:W-:-:S02]  /*32a50*/  IMAD.MOV.U32 R6, RZ, RZ, R14 ;  /* 0x000000ffff067224 */ /* 0x000fc400078e000e */
[----:B0-----:R-:W-:-:S05]  /*32a60*/  @!P1 IMAD.WIDE R2, R7, 0x4, R2 ;  /* 0x0000000407029825 */ /* 0x001fca00078e0202 */
[----:B------:R1:W2:Y:S02]  /*32a70*/  @!P1 LDG.E R8, desc[UR50][R2.64] ;  /* 0x0000003202089981 */ /* 0x0002a4000c1e1900 */
[----:B-1----:R-:W-:-:S05]  /*32a80*/  @!P1 IMAD.WIDE R2, R7, 0x4, R4 ;  /* 0x0000000407029825 */ /* 0x002fca00078e0204 */
[----:B------:R-:W3:Y:S01]  /*32a90*/  @!P1 LDG.E R5, desc[UR50][R2.64] ;  /* 0x0000003202059981 */ /* 0x000ee2000c1e1900 */
[----:B------:R-:W-:Y:S01]  /*32aa0*/  IMAD.MOV.U32 R7, RZ, RZ, RZ ;  /* 0x000000ffff077224 */ /* 0x000fe200078e00ff */
[C---:B------:R-:W-:Y:S01]  /*32ab0*/  ISETP.GE.U32.AND P2, PT, R9.reuse, 0x2, PT ;  /* 0x000000020900780c */ /* 0x040fe20003f46070 */
[----:B------:R-:W-:Y:S01]  /*32ac0*/  IMAD.MOV.U32 R4, RZ, RZ, RZ ;  /* 0x000000ffff047224 */ /* 0x000fe200078e00ff */
[C---:B------:R-:W-:Y:S02]  /*32ad0*/  ISETP.GE.U32.AND P3, PT, R9.reuse, 0x4, PT ;  /* 0x000000040900780c */ /* 0x040fe40003f66070 */
[C---:B------:R-:W-:Y:S02]  /*32ae0*/  ISETP.GE.U32.AND P4, PT, R9.reuse, 0x8, PT ;  /* 0x000000080900780c */ /* 0x040fe40003f86070 */
[----:B------:R-:W-:Y:S02]  /*32af0*/  ISETP.GE.U32.AND P5, PT, R9, 0x10, PT ;  /* 0x000000100900780c */ /* 0x000fe40003fa6070 */
[----:B------:R-:W-:-:S02]  /*32b00*/  MOV R16, RZ ;  /* 0x000000ff00107202 */ /* 0x000fc40000000f00 */
[----:B--2---:R-:W-:Y:S01]  /*32b10*/  @!P1 MOV R7, R8 ;  /* 0x0000000800079202 */ /* 0x004fe20000000f00 */
[----:B---3--:R-:W-:Y:S01]  /*32b20*/  @!P1 IMAD.MOV.U32 R4, RZ, RZ, R5 ;  /* 0x000000ffff049224 */ /* 0x008fe200078e0005 */
[----:B------:R-:W-:-:S03]  /*32b30*/  ISETP.NE.AND P1, PT, R9, RZ, PT ;  /* 0x000000ff0900720c */ /* 0x000fc60003f25270 */
[----:B------:R-:W-:-:S10]  /*32b40*/  IMAD R13, R4, R7, RZ ;  /* 0x00000007040d7224 */ /* 0x000fd400078e02ff */
[----:B------:R-:W-:Y:S05]  /*32b50*/  WARPSYNC.COLLECTIVE R15, `(.L_x_1005) ;  /* 0x000000000f087348 */ /* 0x000fea0003c00000 */
[----:B------:R0:W1:Y:S02]  /*32b60*/  SHFL.UP P6, R14, R13, R12, R11 ;  /* 0x0400000c0d0e7389 */ /* 0x00006400000c000b */
[----:B01----:R-:W-:Y:S01]  /*32b70*/  ENDCOLLECTIVE ;  /* 0x000000000000791b */ /* 0x003fe20003800000 */
.L_x_1005:
[----:B------:R-:W-:Y:S01]  /*32b80*/  IMAD.MOV.U32 R12, RZ, RZ, 0x2 ;  /* 0x00000002ff0c7424 */ /* 0x000fe200078e00ff */
[----:B------:R-:W-:-:S04]  /*32b90*/  SEL R14, R14, RZ, P1 ;  /* 0x000000ff0e0e7207 */ /* 0x000fc80000800000 */
[----:B------:R-:W-:-:S05]  /*32ba0*/  IADD3 R5, R13, R14, RZ ;  /* 0x0000000e0d057210 */ /* 0x000fca0007ffe0ff */
[----:B------:R-:W-:-:S07]  /*32bb0*/  IMAD.MOV.U32 R13, RZ, RZ, R5 ;  /* 0x000000ffff0d7224 */ /* 0x000fce00078e0005 */
[----:B------:R-:W-:Y:S05]  /*32bc0*/  WARPSYNC.COLLECTIVE R15, `(.L_x_1006) ;  /* 0x000000000f087348 */ /* 0x000fea0003c00000 */
[----:B------:R0:W1:Y:S02]  /*32bd0*/  SHFL.UP P6, R14, R13, R12, R11 ;  /* 0x0400000c0d0e7389 */ /* 0x00006400000c000b */
[----:B01----:R-:W-:Y:S01]  /*32be0*/  ENDCOLLECTIVE ;  /* 0x000000000000791b */ /* 0x003fe20003800000 */
.L_x_1006:
[----:B------:R-:W-:Y:S01]  /*32bf0*/  IMAD.MOV.U32 R12, RZ, RZ, 0x4 ;  /* 0x00000004ff0c7424 */ /* 0x000fe200078e00ff */
[----:B------:R-:W-:-:S05]  /*32c00*/  SEL R2, R14, RZ, P2 ;  /* 0x000000ff0e027207 */ /* 0x000fca0001000000 */
[----:B------:R-:W-:-:S05]  /*32c10*/  IMAD.IADD R2, R5, 0x1, R2 ;  /* 0x0000000105027824 */ /* 0x000fca00078e0202 */
[----:B------:R-:W-:-:S07]  /*32c20*/  MOV R13, R2 ;  /* 0x00000002000d7202 */ /* 0x000fce0000000f00 */
[----:B------:R-:W-:Y:S05]  /*32c30*/  WARPSYNC.COLLECTIVE R15, `(.L_x_1007) ;  /* 0x000000000f087348 */ /* 0x000fea0003c00000 */
[----:B------:R0:W1:Y:S02]  /*32c40*/  SHFL.UP P6, R14, R13, R12, R11 ;  /* 0x0400000c0d0e7389 */ /* 0x00006400000c000b */
[----:B01----:R-:W-:Y:S01]  /*32c50*/  ENDCOLLECTIVE ;  /* 0x000000000000791b */ /* 0x003fe20003800000 */
.L_x_1007:
[----:B------:R-:W-:Y:S02]  /*32c60*/  MOV R12, 0x8 ;  /* 0x00000008000c7802 */ /* 0x000fe40000000f00 */
[----:B------:R-:W-:-:S05]  /*32c70*/  SEL R3, R14, RZ, P3 ;  /* 0x000000ff0e037207 */ /* 0x000fca0001800000 */
[----:B------:R-:W-:-:S04]  /*32c80*/  IMAD.IADD R8, R2, 0x1, R3 ;  /* 0x0000000102087824 */ /* 0x000fc800078e0203 */
[----:B------:R-:W-:-:S07]  /*32c90*/  IMAD.MOV.U32 R13, RZ, RZ, R8 ;  /* 0x000000ffff0d7224 */ /* 0x000fce00078e0008 */
[----:B------:R-:W-:Y:S05]  /*32ca0*/  WARPSYNC.COLLECTIVE R15, `(.L_x_1008) ;  /* 0x000000000f087348 */ /* 0x000fea0003c00000 */
[----:B------:R0:W1:Y:S02]  /*32cb0*/  SHFL.UP P6, R14, R13, R12, R11 ;  /* 0x0400000c0d0e7389 */ /* 0x00006400000c000b */
[----:B01----:R-:W-:Y:S01]  /*32cc0*/  ENDCOLLECTIVE ;  /* 0x000000000000791b */ /* 0x003fe20003800000 */
.L_x_1008:
[----:B------:R-:W-:Y:S01]  /*32cd0*/  IMAD.MOV.U32 R12, RZ, RZ, 0x10 ;  /* 0x00000010ff0c7424 */ /* 0x000fe200078e00ff */
[----:B------:R-:W-:-:S05]  /*32ce0*/  SEL R5, R14, RZ, P4 ;  /* 0x000000ff0e057207 */ /* 0x000fca0002000000 */
[----:B------:R-:W-:-:S04]  /*32cf0*/  IMAD.IADD R5, R8, 0x1, R5 ;  /* 0x0000000108057824 */ /* 0x000fc800078e0205 */
[----:B------:R-:W-:-:S07]  /*32d00*/  IMAD.MOV.U32 R13, RZ, RZ, R5 ;  /* 0x000000ffff0d7224 */ /* 0x000fce00078e0005 */
[----:B------:R-:W-:Y:S05]  /*32d10*/  WARPSYNC.COLLECTIVE R15, `(.L_x_1009) ;  /* 0x000000000f087348 */ /* 0x000fea0003c00000 */
[----:B------:R0:W1:Y:S02]  /*32d20*/  SHFL.UP P6, R14, R13, R12, R11 ;  /* 0x0400000c0d0e7389 */ /* 0x00006400000c000b */
[----:B01----:R-:W-:Y:S01]  /*32d30*/  ENDCOLLECTIVE ;  /* 0x000000000000791b */ /* 0x003fe20003800000 */
.L_x_1009:
[----:B------:R-:W-:Y:S02]  /*32d40*/  IMAD.MOV.U32 R12, RZ, RZ, 0x1f ;  /* 0x0000001fff0c7424 */ /* 0x000fe400078e00ff */
[----:B------:R-:W-:Y:S01]  /*32d50*/  IMAD.MOV.U32 R11, RZ, RZ, 0x1f ;  /* 0x0000001fff0b7424 */ /* 0x000fe200078e00ff */
[----:B------:R-:W-:-:S04]  /*32d60*/  SEL R14, R14, RZ, P5 ;  /* 0x000000ff0e0e7207 */ /* 0x000fc80002800000 */
[----:B------:R-:W-:-:S05]  /*32d70*/  IADD3 R3, R5, R14, RZ ;  /* 0x0000000e05037210 */ /* 0x000fca0007ffe0ff */
[----:B------:R-:W-:-:S07]  /*32d80*/  IMAD.MOV.U32 R13, RZ, RZ, R3 ;  /* 0x000000ffff0d7224 */ /* 0x000fce00078e0003 */
[----:B------:R-:W-:Y:S05]  /*32d90*/  WARPSYNC.COLLECTIVE R15, `(.L_x_1010) ;  /* 0x000000000f087348 */ /* 0x000fea0003c00000 */
[----:B------:R0:W1:Y:S02]  /*32da0*/  SHFL.IDX P6, R14, R13, R12, R11 ;  /* 0x0000000c0d0e7389 */ /* 0x00006400000c000b */
[----:B01----:R-:W-:Y:S01]  /*32db0*/  ENDCOLLECTIVE ;  /* 0x000000000000791b */ /* 0x003fe20003800000 */
.L_x_1010:
[----:B------:R-:W-:Y:S05]  /*32dc0*/  BRA `(.L_x_1011) ;  /* 0xffffff8c00bc7947 */ /* 0x000fea000383ffff */
.L_x_754:
[----:B------:R-:W-:Y:S01]  /*32dd0*/  BSSY B0, `(.L_x_1012) ;  /* 0x0000007000007945 */ /* 0x000fe20003800000 */
[----:B------:R-:W-:Y:S02]  /*32de0*/  IMAD.MOV.U32 R12, RZ, RZ, 0x1 ;  /* 0x00000001ff0c7424 */ /* 0x000fe400078e00ff */
[----:B------:R-:W-:Y:S02]  /*32df0*/  IMAD.MOV.U32 R11, RZ, RZ, RZ ;  /* 0x000000ffff0b7224 */ /* 0x000fe400078e00ff */
[----:B------:R-:W-:-:S07]  /*32e00*/  IMAD.MOV.U32 R15, RZ, RZ, -0x1 ;  /* 0xffffffffff0f7424 */ /* 0x000fce00078e00ff */
[----:B------:R-:W-:Y:S05]  /*32e10*/  WARPSYNC.COLLECTIVE R15, `(.L_x_1013) ;  /* 0x000000000f087348 */ /* 0x000fea0003c00000 */
[----:B------:R0:W1:Y:S02]  /*32e20*/  SHFL.UP P6, R14, R13, R12, R11 ;  /* 0x0400000c0d0e7389 */ /* 0x00006400000c000b */
[----:B01----:R-:W-:Y:S01]  /*32e30*/  ENDCOLLECTIVE ;  /* 0x000000000000791b */ /* 0x003fe20003800000 */
.L_x_1013:
[----:B------:R-:W-:Y:S05]  /*32e40*/  BSYNC B0 ;  /* 0x0000000000007941 */ /* 0x000fea0003800000 */
.L_x_1012:
[----:B------:R-:W-:Y:S01]  /*32e50*/  SEL R14, R14, RZ, P1 ;  /* 0x000000ff0e0e7207 */ /* 0x000fe20000800000 */
[----:B------:R-:W-:Y:S02]  /*32e60*/  IMAD.MOV.U32 R12, RZ, RZ, 0x2 ;  /* 0x00000002ff0c7424 */ /* 0x000fe400078e00ff */
[----:B------:R-:W-:Y:S01]  /*32e70*/  IMAD.MOV.U32 R11, RZ, RZ, RZ ;  /* 0x000000ffff0b7224 */ /* 0x000fe200078e00ff */
[----:B------:R-:W-:Y:S01]  /*32e80*/  IADD3 R13, R13, R14, RZ ;  /* 0x0000000e0d0d7210 */ /* 0x000fe20007ffe0ff */
[----:B------:R-:W-:-:S07]  /*32e90*/  IMAD.MOV.U32 R15, RZ, RZ, -0x1 ;  /* 0xffffffffff0f7424 */ /* 0x000fce00078e00ff */
[----:B------:R-:W-:Y:S05]  /*32ea0*/  WARPSYNC.COLLECTIVE R15, `(.L_x_1014) ;  /* 0x000000000f087348 */ /* 0x000fea0003c00000 */
[----:B------:R0:W1:Y:S02]  /*32eb0*/  SHFL.UP P6, R14, R13, R12, R11 ;  /* 0x0400000c0d0e7389 */ /* 0x00006400000c000b */
[----:B01----:R-:W-:Y:S01]  /*32ec0*/  ENDCOLLECTIVE ;  /* 0x000000000000791b */ /* 0x003fe20003800000 */
.L_x_1014:
[----:B------:R-:W-:Y:S01]  /*32ed0*/  IMAD.MOV.U32 R12, RZ, RZ, 0x4 ;  /* 0x00000004ff0c7424 */ /* 0x000fe200078e00ff */
[----:B------:R-:W-:-:S04]  /*32ee0*/  SEL R2, R14, RZ, P2 ;  /* 0x000000ff0e027207 */ /* 0x000fc80001000000 */
[----:B------:R-:W-:-:S05]  /*32ef0*/  IADD3 R2, R13, R2, RZ ;  /* 0x000000020d027210 */ /* 0x000fca0007ffe0ff */
[----:B------:R-:W-:-:S07]  /*32f00*/  IMAD.MOV.U32 R13, RZ, RZ, R2 ;  /* 0x000000ffff0d7224 */ /* 0x000fce00078e0002 */
[----:B------:R-:W-:Y:S05]  /*32f10*/  WARPSYNC.COLLECTIVE R15, `(.L_x_1015) ;  /* 0x000000000f087348 */ /* 0x000fea0003c00000 */
[----:B------:R0:W1:Y:S02]  /*32f20*/  SHFL.UP P6, R14, R13, R12, R11 ;  /* 0x0400000c0d0e7389 */ /* 0x00006400000c000b */
[----:B01----:R-:W-:Y:S01]  /*32f30*/  ENDCOLLECTIVE ;  /* 0x000000000000791b */ /* 0x003fe20003800000 */
.L_x_1015:
[----:B------:R-:W-:Y:S01]  /*32f40*/  IMAD.MOV.U32 R12, RZ, RZ, 0x8 ;  /* 0x00000008ff0c7424 */ /* 0x000fe200078e00ff */
[----:B------:R-:W-:-:S05]  /*32f50*/  SEL R5, R14, RZ, P3 ;  /* 0x000000ff0e057207 */ /* 0x000fca0001800000 */
[----:B------:R-:W-:-:S05]  /*32f60*/  IMAD.IADD R5, R2, 0x1, R5 ;  /* 0x0000000102057824 */ /* 0x000fca00078e0205 */
[----:B------:R-:W-:-:S07]  /*32f70*/  MOV R13, R5 ;  /* 0x00000005000d7202 */ /* 0x000fce0000000f00 */
[----:B------:R-:W-:Y:S05]  /*32f80*/  WARPSYNC.COLLECTIVE R15, `(.L_x_1016) ;  /* 0x000000000f087348 */ /* 0x000fea0003c00000 */
[----:B------:R0:W1:Y:S02]  /*32f90*/  SHFL.UP P6, R14, R13, R12, R11 ;  /* 0x0400000c0d0e7389 */ /* 0x00006400000c000b */
[----:B01----:R-:W-:Y:S01]  /*32fa0*/  ENDCOLLECTIVE ;  /* 0x000000000000791b */ /* 0x003fe20003800000 */
.L_x_1016:
[----:B------:R-:W-:Y:S02]  /*32fb0*/  MOV R12, 0x10 ;  /* 0x00000010000c7802 */ /* 0x000fe40000000f00 */
[----:B------:R-:W-:-:S05]  /*32fc0*/  SEL R8, R14, RZ, P4 ;  /* 0x000000ff0e087207 */ /* 0x000fca0002000000 */
[----:B------:R-:W-:-:S04]  /*32fd0*/  IMAD.IADD R8, R5, 0x1, R8 ;  /* 0x0000000105087824 */ /* 0x000fc800078e0208 */
[----:B------:R-:W-:-:S07]  /*32fe0*/  IMAD.MOV.U32 R13, RZ, RZ, R8 ;  /* 0x000000ffff0d7224 */ /* 0x000fce00078e0008 */
[----:B------:R-:W-:Y:S05]  /*32ff0*/  WARPSYNC.COLLECTIVE R15, `(.L_x_1017) ;  /* 0x000000000f087348 */ /* 0x000fea0003c00000 */
[----:B------:R0:W1:Y:S02]  /*33000*/  SHFL.UP P6, R14, R13, R12, R11 ;  /* 0x0400000c0d0e7389 */ /* 0x00006400000c000b */
[----:B01----:R-:W-:Y:S01]  /*33010*/  ENDCOLLECTIVE ;  /* 0x000000000000791b */ /* 0x003fe20003800000 */
.L_x_1017:
[----:B------:R-:W-:Y:S01]  /*33020*/  IMAD.MOV.U32 R12, RZ, RZ, 0x1f ;  /* 0x0000001fff0c7424 */ /* 0x000fe200078e00ff */
[----:B------:R-:W-:Y:S02]  /*33030*/  MOV R11, 0x1f ;  /* 0x0000001f000b7802 */ /* 0x000fe40000000f00 */
[----:B------:R-:W-:-:S05]  /*33040*/  SEL R3, R14, RZ, P5 ;  /* 0x000000ff0e037207 */ /* 0x000fca0002800000 */
[----:B------:R-:W-:-:S04]  /*33050*/  IMAD.IADD R3, R8, 0x1, R3 ;  /* 0x0000000108037824 */ /* 0x000fc800078e0203 */
[----:B------:R-:W-:-:S07]  /*33060*/  IMAD.MOV.U32 R13, RZ, RZ, R3 ;  /* 0x000000ffff0d7224 */ /* 0x000fce00078e0003 */
[----:B------:R-:W-:Y:S05]  /*33070*/  WARPSYNC.COLLECTIVE R15, `(.L_x_1018) ;  /* 0x000000000f087348 */ /* 0x000fea0003c00000 */
[----:B------:R0:W1:Y:S02]  /*33080*/  SHFL.IDX P6, R14, R13, R12, R11 ;  /* 0x0000000c0d0e7389 */ /* 0x00006400000c000b */
[----:B01----:R-:W-:Y:S01]  /*33090*/  ENDCOLLECTIVE ;  /* 0x000000000000791b */ /* 0x003fe20003800000 */
.L_x_1018:
[----:B------:R-:W-:Y:S05]  /*330a0*/  BRA `(.L_x_1019) ;  /* 0xffffff8c00a87947 */ /* 0x000fea000383ffff */
.L_x_756:
[----:B------:R-:W-:Y:S01]  /*330b0*/  BSSY B0, `(.L_x_1020) ;  /* 0x0000006000007945 */ /* 0x000fe20003800000 */
[----:B------:R-:W-:Y:S01]  /*330c0*/  PLOP3.LUT P6, PT, P6, PT, PT, 0x8, 0x0 ;  /* 0x000000000000781c */ /* 0x000fe200037ce170 */
[----:B------:R-:W-:-:S12]  /*330d0*/  IMAD.MOV.U32 R15, RZ, RZ, -0x1 ;  /* 0xffffffffff0f7424 */ /* 0x000fd800078e00ff */
[----:B0-----:R-:W-:Y:S05]  /*330e0*/  WARPSYNC.COLLECTIVE R15, `(.L_x_1021) ;  /* 0x000000000f087348 */ /* 0x001fea0003c00000 */
[----:B------:R-:W-:Y:S01]  /*330f0*/  VOTE.ANY R14, PT, P6 ;  /* 0x00000000000e7806 */ /* 0x000fe200030e0100 */
[----:B0-----:R-:W-:Y:S06]  /*33100*/  ENDCOLLECTIVE ;  /* 0x000000000000791b */ /* 0x001fec0003800000 */
.L_x_1021:
[----:B------:R-:W-:Y:S05]  /*33110*/  BSYNC B0 ;  /* 0x0000000000007941 */ /* 0x000fea0003800000 */
.L_x_1020:
[----:B------:R-:W-:Y:S02]  /*33120*/  IMAD.MOV.U32 R8, RZ, RZ, R14 ;  /* 0x000000ffff087224 */ /* 0x000fe400078e000e */
[----:B------:R-:W-:Y:S02]  /*33130*/  IMAD.MOV.U32 R13, RZ, RZ, R7 ;  /* 0x000000ffff0d7224 */ /* 0x000fe400078e0007 */
[----:B------:R-:W0:Y:S01]  /*33140*/  POPC R5, R8 ;  /* 0x0000000800057309 */ /* 0x000e220000000000 */
[----:B------:R-:W-:Y:S02]  /*33150*/  IMAD.MOV.U32 R11, RZ, RZ, 0x1f ;  /* 0x0000001fff0b7424 */ /* 0x000fe400078e00ff */
[----:B------:R-:W-:Y:S01]  /*33160*/  IMAD.MOV.U32 R15, RZ, RZ, -0x1 ;  /* 0xffffffffff0f7424 */ /* 0x000fe200078e00ff */
[----:B0-----:R-:W-:-:S07]  /*33170*/  MOV R12, R5 ;  /* 0x00000005000c7202 */ /* 0x001fce0000000f00 */
[----:B------:R-:W-:Y:S05]  /*33180*/  WARPSYNC.COLLECTIVE R15, `(.L_x_1022) ;  /* 0x000000000f087348 */ /* 0x000fea0003c00000 */
[----:B------:R0:W1:Y:S02]  /*33190*/  SHFL.IDX P6, R14, R13, R12, R11 ;  /* 0x0000000c0d0e7389 */ /* 0x00006400000c000b */
[----:B01----:R-:W-:Y:S01]  /*331a0*/  ENDCOLLECTIVE ;  /* 0x000000000000791b */ /* 0x003fe20003800000 */
.L_x_1022:
[----:B------:R-:W-:Y:S01]  /*331b0*/  MOV R13, R4 ;  /* 0x00000004000d7202 */ /* 0x000fe20000000f00 */
[----:B------:R-:W-:-:S07]  /*331c0*/  IMAD.MOV.U32 R7, RZ, RZ, R14 ;  /* 0x000000ffff077224 */ /* 0x000fce00078e000e */
[----:B------:R-:W-:Y:S05]  /*331d0*/  WARPSYNC.COLLECTIVE R15, `(.L_x_1023) ;  /* 0x000000000f087348 */ /* 0x000fea0003c00000 */
[----:B------:R0:W1:Y:S02]  /*331e0*/  SHFL.IDX P6, R14, R13, R12, R11 ;  /* 0x0000000c0d0e7389 */ /* 0x00006400000c000b */
[----:B01----:R-:W-:Y:S01]  /*331f0*/  ENDCOLLECTIVE ;  /* 0x000000000000791b */ /* 0x003fe20003800000 */
.L_x_1023:
[----:B------:R-:W-:Y:S01]  /*33200*/  IMAD.MOV.U32 R4, RZ, RZ, R14 ;  /* 0x000000ffff047224 */ /* 0x000fe200078e000e */
[----:B------:R-:W-:Y:S06]  /*33210*/  BRA `(.L_x_1024) ;  /* 0xffffff8c00887947 */ /* 0x000fec000383ffff */
.L_x_758:
[----:B------:R-:W-:Y:S01]  /*33220*/  BSSY B0, `(.L_x_1025) ;  /* 0x0000007000007945 */ /* 0x000fe20003800000 */
[----:B------:R-:W-:Y:S01]  /*33230*/  IMAD.MOV.U32 R13, RZ, RZ, R3 ;  /* 0x000000ffff0d7224 */ /* 0x000fe200078e0003 */
[----:B------:R-:W-:Y:S01]  /*33240*/  MOV R15, 0xffffffff ;  /* 0xffffffff000f7802 */ /* 0x000fe20000000f00 */
[----:B------:R-:W-:-:S07]  /*33250*/  IMAD.MOV.U32 R11, RZ, RZ, 0x1f ;  /* 0x0000001fff0b7424 */ /* 0x000fce00078e00ff */
[----:B0123--:R-:W-:Y:S05]  /*33260*/  WARPSYNC.COLLECTIVE R15, `(.L_x_1026) ;  /* 0x000000000f087348 */ /* 0x00ffea0003c00000 */
[----:B------:R4:W0:Y:S02]  /*33270*/  SHFL.IDX P6, R14, R13, R12, R11 ;  /* 0x0000000c0d0e7389 */ /* 0x00082400000c000b */
[----:B01234-:R-:W-:Y:S01]  /*33280*/  ENDCOLLECTIVE ;  /* 0x000000000000791b */ /* 0x01ffe20003800000 */
.L_x_1026:
[----:B------:R-:W-:Y:S05]  /*33290*/  BSYNC B0 ;  /* 0x0000000000007941 */ /* 0x000fea0003800000 */
.L_x_1025:
[----:B------:R-:W-:Y:S01]  /*332a0*/  IMAD.MOV.U32 R16, RZ, RZ, R14 ;  /* 0x000000ffff107224 */ /* 0x000fe200078e000e */
[----:B------:R-:W-:Y:S06]  /*332b0*/  BRA `(.L_x_757) ;  /* 0xffffff8c00787947 */ /* 0x000fec000383ffff */
.L_x_762:
[----:B0-----:R0:W1:Y:S02]  /*332c0*/  SYNCS.PHASECHK.TRANS64.TRYWAIT P0, [R4+URZ+0x29820], R0 ;  /* 0x02982000040075a7 */ /* 0x001064000800017f */
[----:B-1----:R-:W-:Y:S05]  /*332d0*/  @!P0 NANOSLEEP.SYNCS 0x989680 ;  /* 0x009896800000895d */ /* 0x002fea0003900000 */
[----:B------:R-:W1:Y:S02]  /*332e0*/  @!P0 SYNCS.PHASECHK.TRANS64 P0, [R4+URZ+0x29820], R0 ;  /* 0x02982000040085a7 */ /* 0x000e64000800007f */
[----:B-1----:R-:W-:Y:S05]  /*332f0*/  @!P0 BRA `(.L_x_762) ;  /* 0xfffffffc00f08947 */ /* 0x002fea000383ffff */
[----:B------:R-:W-:Y:S05]  /*33300*/  BRA `(.L_x_1027) ;  /* 0xffffff9000d87947 */ /* 0x000fea000383ffff */
.L_x_763:
[----:B------:R-:W1:Y:S01]  /*33310*/  S2R R2, SR_TID.X ;  /* 0x0000000000027919 */ /* 0x000e620000002100 */
[----:B------:R-:W-:Y:S01]  /*33320*/  BSSY B0, `(.L_x_1028) ;  /* 0x000000a000007945 */ /* 0x000fe20003800000 */
[----:B------:R-:W-:Y:S01]  /*33330*/  IMAD.MOV.U32 R12, RZ, RZ, RZ ;  /* 0x000000ffff0c7224 */ /* 0x000fe200078e00ff */
[----:B------:R-:W-:Y:S01]  /*33340*/  MOV R11, 0x1f ;  /* 0x0000001f000b7802 */ /* 0x000fe20000000f00 */
[----:B------:R-:W-:Y:S01]  /*33350*/  IMAD.MOV.U32 R15, RZ, RZ, -0x1 ;  /* 0xffffffffff0f7424 */ /* 0x000fe200078e00ff */
[----:B-1----:R-:W-:-:S04]  /*33360*/  SHF.R.U32.HI R2, RZ, 0x5, R2 ;  /* 0x00000005ff027819 */ /* 0x002fc80000011602 */
[----:B------:R-:W-:-:S05]  /*33370*/  LOP3.LUT R2, R2, 0x3, RZ, 0xc0, !PT ;  /* 0x0000000302027812 */ /* 0x000fca00078ec0ff */
[----:B------:R-:W-:-:S07]  /*33380*/  IMAD.MOV.U32 R13, RZ, RZ, R2 ;  /* 0x000000ffff0d7224 */ /* 0x000fce00078e0002 */
[----:B0-----:R-:W-:Y:S05]  /*33390*/  WARPSYNC.COLLECTIVE R15, `(.L_x_1029) ;  /* 0x000000000f087348 */ /* 0x001fea0003c00000 */
[----:B------:R1:W2:Y:S02]  /*333a0*/  SHFL.IDX P6, R14, R13, R12, R11 ;  /* 0x0000000c0d0e7389 */ /* 0x0002a400000c000b */
[----:B012---:R-:W-:Y:S01]  /*333b0*/  ENDCOLLECTIVE ;  /* 0x000000000000791b */ /* 0x007fe20003800000 */
.L_x_1029:
[----:B------:R-:W-:Y:S05]  /*333c0*/  BSYNC B0 ;  /* 0x0000000000007941 */ /* 0x000fea0003800000 */
.L_x_1028:
[----:B------:R-:W-:Y:S05]  /*333d0*/  BRA `(.L_x_1030) ;  /* 0xffffff9000c07947 */ /* 0x000fea000383ffff */
.L_x_764:
[----:B------:R-:W-:Y:S01]  /*333e0*/  BSSY B0, `(.L_x_1031) ;  /* 0x0000006000007945 */ /* 0x000fe20003800000 */
[----:B------:R-:W-:-:S07]  /*333f0*/  IMAD.MOV.U32 R15, RZ, RZ, -0x1 ;  /* 0xffffffffff0f7424 */ /* 0x000fce00078e00ff */
[----:B0-----:R-:W-:Y:S05]  /*33400*/  WARPSYNC.COLLECTIVE R15, `(.L_x_1032) ;  /* 0x000000000f0c7348 */ /* 0x001fea0003c00000 */
[----:B------:R-:W-:Y:S02]  /*33410*/  ELECT P6, UR62, PT ;  /* 0x00000000003e782f */ /* 0x000fe400038c0000 */
[----:B------:R-:W-:Y:S01]  /*33420*/  MOV R14, UR62 ;  /* 0x0000003e000e7c02 */ /* 0x000fe20008000f00 */
[----:B0-----:R-:W-:Y:S10]  /*33430*/  ENDCOLLECTIVE ;  /* 0x000000000000791b */ /* 0x001ff40003800000 */
.L_x_1032:
[----:B------:R-:W-:Y:S05]  /*33440*/  BSYNC B0 ;  /* 0x0000000000007941 */ /* 0x000fea0003800000 */
.L_x_1031:
[----:B------:R-:W-:Y:S05]  /*33450*/  BRA `(.L_x_1033) ;  /* 0xffffff9000b47947 */ /* 0x000fea000383ffff */
.L_x_766:
[----:B0-----:R0:W1:Y:S02]  /*33460*/  SYNCS.PHASECHK.TRANS64.TRYWAIT P1, [R5+URZ+0x29840], R0 ;  /* 0x02984000050075a7 */ /* 0x001064000802017f */
[----:B-1----:R-:W-:Y:S05]  /*33470*/  @!P1 NANOSLEEP.SYNCS 0x989680 ;  /* 0x009896800000995d */ /* 0x002fea0003900000 */
[----:B------:R-:W1:Y:S02]  /*33480*/  @!P1 SYNCS.PHASECHK.TRANS64 P1, [R5+URZ+0x29840], R0 ;  /* 0x02984000050095a7 */ /* 0x000e64000802007f */
[----:B-1----:R-:W-:Y:S05]  /*33490*/  @!P1 BRA `(.L_x_766) ;  /* 0xfffffffc00f09947 */ /* 0x002fea000383ffff */
[----:B------:R-:W-:Y:S05]  /*334a0*/  BRA `(.L_x_1034) ;  /* 0xffffff9000d47947 */ /* 0x000fea000383ffff */
.L_x_768:
[----:B-1----:R1:W2:Y:S02]  /*334b0*/  SYNCS.PHASECHK.TRANS64.TRYWAIT P1, [R23+URZ+0x29840], R2 ;  /* 0x02984002170075a7 */ /* 0x0022a4000802017f */
[----:B--2---:R-:W-:Y:S05]  /*334c0*/  @!P1 NANOSLEEP.SYNCS 0x989680 ;  /* 0x009896800000995d */ /* 0x004fea0003900000 */
[----:B------:R-:W2:Y:S02]  /*334d0*/  @!P1 SYNCS.PHASECHK.TRANS64 P1, [R23+URZ+0x29840], R2 ;  /* 0x02984002170095a7 */ /* 0x000ea4000802007f */
[----:B--2---:R-:W-:Y:S05]  /*334e0*/  @!P1 BRA `(.L_x_768) ;  /* 0xfffffffc00f09947 */ /* 0x004fea000383ffff */
[----:B------:R-:W-:Y:S05]  /*334f0*/  BRA `(.L_x_1035) ;  /* 0xffffff9000e07947 */ /* 0x000fea000383ffff */
.L_x_770:
[----:B--2---:R2:W3:Y:S02]  /*33500*/  SYNCS.PHASECHK.TRANS64.TRYWAIT P1, [R5+URZ+0x29860], R0 ;  /* 0x02986000050075a7 */ /* 0x0044e4000802017f */
[----:B---3--:R-:W-:Y:S05]  /*33510*/  @!P1 NANOSLEEP.SYNCS 0x989680 ;  /* 0x009896800000995d */ /* 0x008fea0003900000 */
[----:B------:R-:W3:Y:S02]  /*33520*/  @!P1 SYNCS.PHASECHK.TRANS64 P1, [R5+URZ+0x29860], R0 ;  /* 0x02986000050095a7 */ /* 0x000ee4000802007f */
[----:B---3--:R-:W-:Y:S05]  /*33530*/  @!P1 BRA `(.L_x_770) ;  /* 0xfffffffc00f09947 */ /* 0x008fea000383ffff */
[----:B------:R-:W-:Y:S05]  /*33540*/  BRA `(.L_x_1036) ;  /* 0xffffff9000dc7947 */ /* 0x000fea000383ffff */
.L_x_772:
[----:B---3--:R3:W4:Y:S02]  /*33550*/  SYNCS.PHASECHK.TRANS64.TRYWAIT P1, [R23+URZ+0x29860], R2 ;  /* 0x02986002170075a7 */ /* 0x008724000802017f */
[----:B----4-:R-:W-:Y:S05]  /*33560*/  @!P1 NANOSLEEP.SYNCS 0x989680 ;  /* 0x009896800000995d */ /* 0x010fea0003900000 */
[----:B------:R-:W4:Y:S02]  /*33570*/  @!P1 SYNCS.PHASECHK.TRANS64 P1, [R23+URZ+0x29860], R2 ;  /* 0x02986002170095a7 */ /* 0x000f24000802007f */
[----:B----4-:R-:W-:Y:S05]  /*33580*/  @!P1 BRA `(.L_x_772) ;  /* 0xfffffffc00f09947 */ /* 0x010fea000383ffff */
[----:B------:R-:W-:Y:S05]  /*33590*/  BRA `(.L_x_1037) ;  /* 0xffffff9000d87947 */ /* 0x000fea000383ffff */
.L_x_774:
[----:B----4-:R4:W0:Y:S02]  /*335a0*/  SYNCS.PHASECHK.TRANS64.TRYWAIT P1, [R5+URZ+0x29880], R0 ;  /* 0x02988000050075a7 */ /* 0x010824000802017f */
[----:B0-----:R-:W-:Y:S05]  /*335b0*/  @!P1 NANOSLEEP.SYNCS 0x989680 ;  /* 0x009896800000995d */ /* 0x001fea0003900000 */
[----:B------:R-:W0:Y:S02]  /*335c0*/  @!P1 SYNCS.PHASECHK.TRANS64 P1, [R5+URZ+0x29880], R0 ;  /* 0x02988000050095a7 */ /* 0x000e24000802007f */
[----:B0-----:R-:W-:Y:S05]  /*335d0*/  @!P1 BRA `(.L_x_774) ;  /* 0xfffffffc00f09947 */ /* 0x001fea000383ffff */
[----:B------:R-:W-:Y:S05]  /*335e0*/  BRA `(.L_x_1038) ;  /* 0xffffff9000d47947 */ /* 0x000fea000383ffff */
.L_x_1039:
        /* <DEDUP_REMOVED lines=9> */
.L_x_3316:


//--------------------- .text._ZN7cutlass13device_kernelIN5flash11enable_sm90INS1_16FlashAttnFwdSm90INS1_25CollectiveMainloopFwdSm90ILi2EN4cute5tupleIJNS5_1CILi1EEES8_S8_EEENS6_IJNS7_ILi128EEESA_NS7_ILi192EEEEEELi128ENS_12float_e4m3_tEfNS_4arch4Sm90ELb0ELb1ELb1ELb0ELb1ELb0ELb0ELb1ELb1ELb1ELb1ELb0EEENS1_21CollectiveEpilogueFwdINS6_IJSA_SA_SA_EEES9_NS_10bfloat16_tESF_Li256ELb0ELb1ELb1ELb1EEENS1_19SingleTileSchedulerILb0ELb1ELb1ELi128EEEEEEEEEvNT_6ParamsE --------------------------
	.section	.text._ZN7cutlass13device_kernelIN5flash11enable_sm90INS1_16FlashAttnFwdSm90INS1_25CollectiveMainloopFwdSm90ILi2EN4cute5tupleIJNS5_1CILi1EEES8_S8_EEENS6_IJNS7_ILi128EEESA_NS7_ILi192EEEEEELi128ENS_12float_e4m3_tEfNS_4arch4Sm90ELb0ELb1ELb1ELb0ELb1ELb0ELb0ELb1ELb1ELb1ELb1ELb0EEENS1_21CollectiveEpilogueFwdINS6_IJSA_SA_SA_EEES9_NS_10bfloat16_tESF_Li256ELb0ELb1ELb1ELb1EEENS1_19SingleTileSchedulerILb0ELb1ELb1ELi128EEEEEEEEEvNT_6ParamsE,"ax",@progbits
	.align	128
.text._ZN7cutlass13device_kernelIN5flash11enable_sm90INS1_16FlashAttnFwdSm90INS1_25CollectiveMainloopFwdSm90ILi2EN4cute5tupleIJNS5_1CILi1EEES8_S8_EEENS6_IJNS7_ILi128EEESA_NS7_ILi192EEEEEELi128ENS_12float_e4m3_tEfNS_4arch4Sm90ELb0ELb1ELb1ELb0ELb1ELb0ELb0ELb1ELb1ELb1ELb1ELb0EEENS1_21CollectiveEpilogueFwdINS6_IJSA_SA_SA_EEES9_NS_10bfloat16_tESF_Li256ELb0ELb1ELb1ELb1EEENS1_19SingleTileSchedulerILb0ELb1ELb1ELi128EEEEEEEEEvNT_6ParamsE:
        .type           _ZN7cutlass13device_kernelIN5flash11enable_sm90INS1_16FlashAttnFwdSm90INS1_25CollectiveMainloopFwdSm90ILi2EN4cute5tupleIJNS5_1CILi1EEES8_S8_EEENS6_IJNS7_ILi128EEESA_NS7_ILi192EEEEEELi128ENS_12float_e4m3_tEfNS_4arch4Sm90ELb0ELb1ELb1ELb0ELb1ELb0ELb0ELb1ELb1ELb1ELb1ELb0EEENS1_21CollectiveEpilogueFwdINS6_IJSA_SA_SA_EEES9_NS_10bfloat16_tESF_Li256ELb0ELb1ELb1ELb1EEENS1_19SingleTileSchedulerILb0ELb1ELb1ELi128EEEEEEEEEvNT_6ParamsE,@function
        .size           _ZN7cutlass13device_kernelIN5flash11enable_sm90INS1_16FlashAttnFwdSm90INS1_25CollectiveMainloopFwdSm90ILi2EN4cute5tupleIJNS5_1CILi1EEES8_S8_EEENS6_IJNS7_ILi128EEESA_NS7_ILi192EEEEEELi128ENS_12float_e4m3_tEfNS_4arch4Sm90ELb0ELb1ELb1ELb0ELb1ELb0ELb0ELb1ELb1ELb1ELb1ELb0EEENS1_21CollectiveEpilogueFwdINS6_IJSA_SA_SA_EEES9_NS_10bfloat16_tESF_Li256ELb0ELb1ELb1ELb1EEENS1_19SingleTileSchedulerILb0ELb1ELb1ELi128EEEEEEEEEvNT_6ParamsE,(.L_x_3317 - _ZN7cutlass13device_kernelIN5flash11enable_sm90INS1_16FlashAttnFwdSm90INS1_25CollectiveMainloopFwdSm90ILi2EN4cute5tupleIJNS5_1CILi1EEES8_S8_EEENS6_IJNS7_ILi128EEESA_NS7_ILi192EEEEEELi128ENS_12float_e4m3_tEfNS_4arch4Sm90ELb0ELb1ELb1ELb0ELb1ELb0ELb0ELb1ELb1ELb1ELb1ELb0EEENS1_21CollectiveEpilogueFwdINS6_IJSA_SA_SA_EEES9_NS_10bfloat16_tESF_Li256ELb0ELb1ELb1ELb1EEENS1_19SingleTileSchedulerILb0ELb1ELb1ELi128EEEEEEEEEvNT_6ParamsE)
        .other          _ZN7cutlass13device_kernelIN5flash11enable_sm90INS1_16FlashAttnFwdSm90INS1_25CollectiveMainloopFwdSm90ILi2EN4cute5tupleIJNS5_1CILi1EEES8_S8_EEENS6_IJNS7_ILi128EEESA_NS7_ILi192EEEEEELi128ENS_12float_e4m3_tEfNS_4arch4Sm90ELb0ELb1ELb1ELb0ELb1ELb0ELb0ELb1ELb1ELb1ELb1ELb0EEENS1_21CollectiveEpilogueFwdINS6_IJSA_SA_SA_EEES9_NS_10bfloat16_tESF_Li256ELb0ELb1ELb1ELb1EEENS1_19SingleTileSchedulerILb0ELb1ELb1ELi128EEEEEEEEEvNT_6ParamsE,@"STO_CUDA_ENTRY STV_DEFAULT"
_ZN7cutlass13device_kernelIN5flash11enable_sm90INS1_16FlashAttnFwdSm90INS1_25CollectiveMainloopFwdSm90ILi2EN4cute5tupleIJNS5_1CILi1EEES8_S8_EEENS6_IJNS7_ILi128EEESA_NS7_ILi192EEEEEELi128ENS_12float_e4m3_tEfNS_4arch4Sm90ELb0ELb1ELb1ELb0ELb1ELb0ELb0ELb1ELb1ELb1ELb1ELb0EEENS1_21CollectiveEpilogueFwdINS6_IJSA_SA_SA_EEES9_NS_10bfloat16_tESF_Li256ELb0ELb1ELb1ELb1EEENS1_19SingleTileSchedulerILb0ELb1ELb1ELi128EEEEEEEEEvNT_6ParamsE:
        /* <DEDUP_REMOVED lines=45> */
.L_x_1040:
        /* <DEDUP_REMOVED lines=22> */
.L_x_1041:
        /* <DEDUP_REMOVED lines=18> */
.L_x_1042:
        /* <DEDUP_REMOVED lines=22> */
.L_x_1043:
[----:B------:R-:W5:Y:S01]  /*06b0*/  SHFL.IDX PT, R2, R0, RZ, 0x1f ;  /* 0x00001fff00027589 */ /* 0x000f6200000e0000 */
[----:B------:R-:W-:Y:S01]  /*06c0*/  R2UR UR9, R3 ;  /* 0x00000000030972ca */ /* 0x000fe200000e0000 */
        /* <DEDUP_REMOVED lines=21> */
.L_x_1044:
[----:B------:R-:W-:Y:S01]  /*0820*/  UISETP.NE.AND UP0, UPT, UR9, URZ, UPT ;  /* 0x0000003f0900728c */ /* 0x000fe2000bf05270 */
[----:B------:R-:W-:Y:S01]  /*0830*/  NOP ;  /* 0x0000000000007918 */ /* 0x000fe20000000000 */
[----:B------:R-:W-:Y:S01]  /*0840*/  UMOV UR40, 0x1 ;  /* 0x0000000100287882 */ /* 0x000fe20000000000 */
[----:B------:R-:W-:Y:S01]  /*0850*/  ULDC.64 UR42, c[0x0][0x208] ;  /* 0x00008200002a7ab9 */ /* 0x000fe20000000a00 */
[----:B------:R-:W-:Y:S01]  /*0860*/  USEL UR40, UR40, 0x2, !UP0 ;  /* 0x0000000228287887 */ /* 0x000fe2000c000000 */
[----:B------:R-:W-:Y:S01]  /*0870*/  BSSY B6, `(.L_x_1045) ;  /* 0x00015a6000067945 */ /* 0x000fe20003800000 */
[----:B0-234-:R-:W-:Y:S01]  /*0880*/  BAR.SYNC.DEFER_BLOCKING 0x0 ;  /* 0x0000000000007b1d */ /* 0x01dfe20000010000 */
[----:B------:R-:W-:-:S13]  /*0890*/  PLOP3.LUT P0, PT, PT, PT, UP0, 0x80, 0x0 ;  /* 0x000000000000781c */ /* 0x000fda0003f0f008 */
[----:B------:R-:W-:Y:S05]  /*08a0*/  @!P0 BRA `(.L_x_1046) ;  /* 0x0000011000e08947 */ /* 0x000fea0003800000 */
.L_x_1047:
[----:B------:R-:W-:-:S08]  /*08b0*/  NOP ;  /* 0x0000000000007918 */ /* 0x000fd00000000000 */
[----:B------:R-:W0:Y:S02]  /*08c0*/  USETMAXREG.TRY_ALLOC.CTAPOOL UP0, 0xe8 ;  /* 0x000000e8000079c8 */ /* 0x000e240008000600 */
[----:B0-----:R-:W-:-:S13]  /*08d0*/  PLOP3.LUT P0, PT, PT, PT, UP0, 0x80, 0x0 ;  /* 0x000000000000781c */ /* 0x001fda0003f0f008 */
[----:B------:R-:W-:Y:S05]  /*08e0*/  @!P0 BRA `(.L_x_1047) ;  /* 0xfffffffc00f08947 */ /* 0x000fea000383ffff */
[----:B------:R-:W0:Y:S01]  /*08f0*/  LDC R2, c[0x0][0xc50] ;  /* 0x00031400ff027b82 */ /* 0x000e220000000800 */
[----:B------:R-:W-:-:S07]  /*0900*/  LOP3.LUT R4, R25, 0xffffff80, RZ, 0xc0, !PT ;  /* 0xffffff8019047812 */ /* 0x000fce00078ec0ff */
[----:B------:R-:W-:Y:S08]  /*0910*/  BAR.ARV 0x8, 0x180 ;  /* 0x0206000000007b1d */ /* 0x000ff00000002000 */
[----:B-1----:R-:W1:Y:S01]  /*0920*/  S2UR UR4, SR_CTAID.Y ;  /* 0x00000000000479c3 */ /* 0x002e620000002600 */
[----:B------:R-:W-:-:S07]  /*0930*/  ISETP.NE.AND P0, PT, R4, 0x80, PT ;  /* 0x000000800400780c */ /* 0x000fce0003f05270 */
[----:B------:R-:W2:Y:S08]  /*0940*/  S2UR UR39, SR_CTAID.Z ;  /* 0x00000000002779c3 */ /* 0x000eb00000002700 */
[----:B------:R-:W-:Y:S06]  /*0950*/  @!P0 BAR.ARV 0x9, 0x100 ;  /* 0x0244000000008b1d */ /* 0x000fec0000002000 */
[----:B0-----:R-:W-:Y:S01]  /*0960*/  ISETP.NE.AND P1, PT, R2, 0x1, PT ;  /* 0x000000010200780c */ /* 0x001fe20003f25270 */
[----:B-1----:R-:W-:Y:S01]  /*0970*/  IMAD.U32 R17, RZ, RZ, UR4 ;  /* 0x00000004ff117e24 */ /* 0x002fe2000f8e00ff */
[----:B--2---:R-:W-:-:S11]  /*0980*/  ISETP.LE.AND P0, PT, RZ, UR39, PT ;  /* 0x00000027ff007c0c */ /* 0x004fd6000bf03270 */
[----:B------:R-:W0:Y:S08]  /*0990*/  @P1 LDC R0, c[0x0][0xc54] ;  /* 0x00031500ff001b82 */ /* 0x000e300000000800 */
[----:B------:R-:W1:Y:S01]  /*09a0*/  @P1 LDC R3, c[0x0][0xc58] ;  /* 0x00031600ff031b82 */ /* 0x000e620000000800 */
[----:B0-----:R-:W-:-:S05]  /*09b0*/  @P1 IMAD.HI.U32 R0, R0, UR4, RZ ;  /* 0x0000000400001c27 */ /* 0x001fca000f8e00ff */
[----:B-1----:R-:W-:-:S05]  /*09c0*/  @P1 SHF.R.U32.HI R17, RZ, R3, R0 ;  /* 0x00000003ff111219 */ /* 0x002fca0000011600 */
[----:B------:R-:W-:-:S04]  /*09d0*/  IMAD.MOV R3, RZ, RZ, -R17 ;  /* 0x000000ffff037224 */ /* 0x000fc800078e0a11 */
[----:B------:R-:W-:Y:S01]  /*09e0*/  IMAD R18, R2, R3, UR4 ;  /* 0x0000000402127e24 */ /* 0x000fe2000f8e0203 */
[----:B------:R-:W-:Y:S06]  /*09f0*/  @!P0 BRA `(.L_x_1048) ;  /* 0x0000015800348947 */ /* 0x000fec0003800000 */
[----:B------:R-:W2:Y:S01]  /*0a00*/  LDL.LU R6, [R1] ;  /* 0x0000000001067983 */ /* 0x000ea20000300800 */
[----:B------:R-:W0:Y:S01]  /*0a10*/  LDC R22, c[0x0][0x448] ;  /* 0x00011200ff167b82 */ /* 0x000e220000000800 */
[----:B------:R-:W-:Y:S01]  /*0a20*/  USHF.R.S32.HI UR38, URZ, 0x1f, UR39 ;  /* 0x0000001f3f267899 */ /* 0x000fe20008011427 */
[----:B------:R-:W-:Y:S01]  /*0a30*/  VIADD R90, R25, 0xffffff80 ;  /* 0xffffff80195a7836 */ /* 0x000fe20000000000 */
[----:B------:R-:W1:Y:S05]  /*0a40*/  S2R R88, SR_CTAID.X ;  /* 0x0000000000587919 */ /* 0x000e6a0000002500 */
[----:B------:R-:W3:Y:S08]  /*0a50*/  LDC.64 R10, c[0x0][0x9e0] ;  /* 0x00027800ff0a7b82 */ /* 0x000ef00000000a00 */
[----:B------:R-:W4:Y:S01]  /*0a60*/  LDC.64 R2, c[0x0][0x418] ;  /* 0x00010600ff027b82 */ /* 0x000f220000000a00 */
[----:B0-----:R-:W-:-:S07]  /*0a70*/  ISETP.NE.AND P2, PT, R22, 0x1, PT ;  /* 0x000000011600780c */ /* 0x001fce0003f45270 */
[----:B------:R-:W0:Y:S01]  /*0a80*/  LDC R89, c[0x0][0x288] ;  /* 0x0000a200ff597b82 */ /* 0x000e220000000800 */
[----:B---3--:R-:W-:-:S07]  /*0a90*/  ISETP.GE.AND P1, PT, R11, 0x1, PT ;  /* 0x000000010b00780c */ /* 0x008fce0003f26270 */
[----:B------:R-:W3:Y:S01]  /*0aa0*/  LDC R16, c[0x0][0x424] ;  /* 0x00010900ff107b82 */ /* 0x000ee20000000800 */
[----:B-1----:R-:W-:-:S04]  /*0ab0*/  IMAD.SHL.U32 R88, R88, 0x80, RZ ;  /* 0x0000008058587824 */ /* 0x002fc800078e00ff */
[----:B------:R-:W-:Y:S01]  /*0ac0*/  @P2 VIADD R0, R88, 0x7f ;  /* 0x0000007f58002836 */ /* 0x000fe20000000000 */
[----:B----4-:R-:W-:Y:S02]  /*0ad0*/  ISETP.NE.U32.AND P0, PT, R2, RZ, PT ;  /* 0x000000ff0200720c */ /* 0x010fe40003f05070 */
[----:B------:R-:W1:Y:S02]  /*0ae0*/  @P2 LDC R5, c[0x0][0x44c] ;  /* 0x00011300ff052b82 */ /* 0x000e640000000800 */
[----:B------:R-:W-:-:S06]  /*0af0*/  ISETP.NE.AND.EX P0, PT, R3, RZ, PT, P0 ;  /* 0x000000ff0300720c */ /* 0x000fcc0003f05300 */
[----:B------:R-:W4:Y:S01]  /*0b00*/  @P2 LDC R7, c[0x0][0x450] ;  /* 0x00011400ff072b82 */ /* 0x000f220000000800 */
[----:B0-----:R-:W-:-:S07]  /*0b10*/  IADD3 R3, -R89, 0x1, RZ ;  /* 0x0000000159037810 */ /* 0x001fce0007ffe1ff */
[----:B------:R-:W0:Y:S01]  /*0b20*/  LDC R9, c[0x0][0x2f0] ;  /* 0x0000bc00ff097b82 */ /* 0x000e220000000800 */
[----:B---3--:R-:W-:Y:S01]  /*0b30*/  SEL R16, R16, 0x1, P0 ;  /* 0x0000000110107807 */ /* 0x008fe20000000000 */
[----:B-1----:R-:W-:-:S04]  /*0b40*/  @P2 IMAD.HI.U32 R2, R0, R5, RZ ;  /* 0x0000000500022227 */ /* 0x002fc800078e00ff */
[----:B------:R-:W-:Y:S01]  /*0b50*/  VIADD R0, R88, 0x7f ;  /* 0x0000007f58007836 */ /* 0x000fe20000000000 */
[----:B----4-:R-:W-:Y:S01]  /*0b60*/  @P2 SHF.R.U32.HI R0, RZ, R7, R2 ;  /* 0x00000007ff002219 */ /* 0x010fe20000011602 */
[----:B0-----:R-:W-:-:S04]  /*0b70*/  IMAD R3, R16, R9, R3 ;  /* 0x0000000910037224 */ /* 0x001fc800078e0203 */
[----:B------:R-:W-:-:S04]  /*0b80*/  IMAD.IADD R3, R3, 0x1, R0 ;  /* 0x0000000103037824 */ /* 0x000fc800078e0200 */
[----:B------:R-:W-:Y:S01]  /*0b90*/  IMAD.IADD R0, R3, 0x1, R10 ;  /* 0x0000000103007824 */ /* 0x000fe200078e020a */
[----:B--2---:R-:W-:-:S04]  /*0ba0*/  LOP3.LUT R6, R6, 0xfffffffd, RZ, 0xc0, !PT ;  /* 0xfffffffd06067812 */ /* 0x004fc800078ec0ff */
[----:B------:R-:W-:-:S04]  /*0bb0*/  @P2 LOP3.LUT R6, R6, 0x2, RZ, 0xfc, !PT ;  /* 0x0000000206062812 */ /* 0x000fc800078efcff */
[----:B------:R-:W-:-:S04]  /*0bc0*/  LOP3.LUT R6, R6, 0xfffffffe, RZ, 0xc0, !PT ;  /* 0xfffffffe06067812 */ /* 0x000fc800078ec0ff */
[----:B------:R-:W-:-:S05]  /*0bd0*/  @P1 LOP3.LUT R6, R6, 0x1, RZ, 0xfc, !PT ;  /* 0x0000000106061812 */ /* 0x000fca00078efcff */
[----:B------:R0:W-:Y:S01]  /*0be0*/  STL [R1], R6 ;  /* 0x0000000601007387 */ /* 0x0001e20000100800 */
[----:B------:R-:W-:Y:S05]  /*0bf0*/  @!P1 BRA `(.L_x_1049) ;  /* 0x0000000000409947 */ /* 0x000fea0003800000 */
[C---:B------:R-:W-:Y:S01]  /*0c00*/  ISETP.GT.AND P0, PT, R3.reuse, RZ, PT ;  /* 0x000000ff0300720c */ /* 0x040fe20003f04270 */
[----:B------:R-:W-:-:S12]  /*0c10*/  VIADD R2, R3, 0xffffffff ;  /* 0xffffffff03027836 */ /* 0x000fd80000000000 */
[----:B------:R-:W-:Y:S05]  /*0c20*/  @P0 BRA `(.L_x_1050) ;  /* 0x00000000001c0947 */ /* 0x000fea0003800000 */
[----:B------:R-:W-:Y:S01]  /*0c30*/  ISETP.NE.AND P0, PT, R11, 0x1, PT ;  /* 0x000000010b00780c */ /* 0x000fe20003f05270 */
[----:B------:R-:W-:-:S12]  /*0c40*/  IMAD.MOV R3, RZ, RZ, -R3 ;  /* 0x000000ffff037224 */ /* 0x000fd800078e0a03 */
[----:B------:R-:W1:Y:S02]  /*0c50*/  @P0 LDC.64 R4, c[0x0][0x9e8] ;  /* 0x00027a00ff040b82 */ /* 0x000e640000000a00 */
[----:B-1----:R-:W-:-:S05]  /*0c60*/  @P0 IMAD.HI.U32 R2, R3, R4, RZ ;  /* 0x0000000403020227 */ /* 0x002fca00078e00ff */
[----:B------:R-:W-:-:S04]  /*0c70*/  @P0 SHF.R.U32.HI R3, RZ, R5, R2 ;  /* 0x00000005ff030219 */ /* 0x000fc80000011602 */
[----:B------:R-:W-:Y:S01]  /*0c80*/  LOP3.LUT R2, RZ, R3, RZ, 0x33, !PT ;  /* 0x00000003ff027212 */ /* 0x000fe200078e33ff */
[----:B------:R-:W-:Y:S06]  /*0c90*/  BRA `(.L_x_1051) ;  /* 0x0000000000107947 */ /* 0x000fec0003800000 */
.L_x_1050:
[----:B------:R-:W-:-:S13]  /*0ca0*/  ISETP.NE.AND P0, PT, R11, 0x1, PT ;  /* 0x000000010b00780c */ /* 0x000fda0003f05270 */
[----:B------:R-:W1:Y:S02]  /*0cb0*/  @P0 LDC.64 R4, c[0x0][0x9e8] ;  /* 0x00027a00ff040b82 */ /* 0x000e640000000a00 */
[----:B-1----:R-:W-:-:S05]  /*0cc0*/  @P0 IMAD.HI.U32 R4, R2, R4, RZ ;  /* 0x0000000402040227 */ /* 0x002fca00078e00ff */
[----:B------:R-:W-:-:S07]  /*0cd0*/  @P0 SHF.R.U32.HI R2, RZ, R5, R4 ;  /* 0x00000005ff020219 */ /* 0x000fce0000011604 */
.L_x_1051:
[----:B------:R-:W-:-:S05]  /*0ce0*/  IMAD R3, R2, R11, R11 ;  /* 0x0000000b02037224 */ /* 0x000fca00078e020b */
[----:B------:R-:W-:-:S07]  /*0cf0*/  VIMNMX R0, R0, R3, PT ;  /* 0x0000000300007248 */ /* 0x000fce0003fe0100 */
.L_x_1049:
[----:B------:R-:W0:Y:S01]  /*0d00*/  @P2 LDC R7, c[0x0][0x44c] ;  /* 0x00011300ff072b82 */ /* 0x000e220000000800 */
[----:B------:R-:W-:Y:S01]  /*0d10*/  VIADD R2, R0, 0x7f ;  /* 0x0000007f00027836 */ /* 0x000fe20000000000 */
[----:B------:R-:W-:Y:S01]  /*0d20*/  ULDC UR4, c[0x0][0x9dc] ;  /* 0x0002770000047ab9 */ /* 0x000fe20000000800 */
[CC--:B------:R-:W-:Y:S02]  /*0d30*/  IMAD R0, R16.reuse, R9.reuse, 0x7f ;  /* 0x0000007f10007424 */ /* 0x0c0fe400078e0209 */
[----:B------:R-:W-:Y:S01]  /*0d40*/  IMAD.MOV.U32 R4, RZ, RZ, R88 ;  /* 0x000000ffff047224 */ /* 0x000fe200078e0058 */
[----:B------:R-:W-:Y:S01]  /*0d50*/  SHF.R.S32.HI R5, RZ, 0x1f, R2 ;  /* 0x0000001fff057819 */ /* 0x000fe20000011402 */
[----:B------:R-:W-:Y:S01]  /*0d60*/  IMAD R89, R16, R9, -R89 ;  /* 0x0000000910597224 */ /* 0x000fe200078e0a59 */
[----:B------:R-:W1:Y:S01]  /*0d70*/  @P2 LDC R13, c[0x0][0x450] ;  /* 0x00011400ff0d2b82 */ /* 0x000e620000000800 */
[----:B------:R-:W-:Y:S02]  /*0d80*/  SHF.R.S32.HI R3, RZ, 0x1f, R0 ;  /* 0x0000001fff037819 */ /* 0x000fe40000011400 */
[----:B------:R-:W-:-:S02]  /*0d90*/  LEA.HI R5, R5, R2, RZ, 0x7 ;  /* 0x0000000205057211 */ /* 0x000fc400078f38ff */
[----:B------:R-:W-:Y:S02]  /*0da0*/  LEA.HI R3, R3, R0, RZ, 0x7 ;  /* 0x0000000003037211 */ /* 0x000fe400078f38ff */
[----:B------:R-:W-:Y:S02]  /*0db0*/  SHF.R.S32.HI R0, RZ, 0x7, R5 ;  /* 0x00000007ff007819 */ /* 0x000fe40000011405 */
[----:B------:R-:W-:-:S04]  /*0dc0*/  SHF.R.S32.HI R3, RZ, 0x7, R3 ;  /* 0x00000007ff037819 */ /* 0x000fc80000011403 */
[----:B------:R-:W-:Y:S01]  /*0dd0*/  VIMNMX R9, R3, R0, PT ;  /* 0x0000000003097248 */ /* 0x000fe20003fe0100 */
[----:B0-----:R-:W-:-:S05]  /*0de0*/  @P2 IMAD.HI.U32 R6, R88, R7, RZ ;  /* 0x0000000758062227 */ /* 0x001fca00078e00ff */
[----:B-1----:R-:W-:-:S05]  /*0df0*/  @P2 SHF.R.U32.HI R4, RZ, R13, R6 ;  /* 0x0000000dff042219 */ /* 0x002fca0000011606 */
[----:B------:R-:W-:-:S04]  /*0e00*/  IMAD.IADD R2, R89, 0x1, R4 ;  /* 0x0000000159027824 */ /* 0x000fc800078e0204 */
[----:B------:R-:W-:Y:S01]  /*0e10*/  VIADD R0, R2, -UR4 ;  /* 0x8000000402007c36 */ /* 0x000fe20008000000 */
[----:B------:R-:W-:Y:S06]  /*0e20*/  @!P1 BRA `(.L_x_1052) ;  /* 0x00000000003c9947 */ /* 0x000fec0003800000 */
[----:B------:R-:W-:-:S13]  /*0e30*/  ISETP.GT.AND P0, PT, R2, -0x1, PT ;  /* 0xffffffff0200780c */ /* 0x000fda0003f04270 */
[----:B------:R-:W-:Y:S05]  /*0e40*/  @P0 BRA `(.L_x_1053) ;  /* 0x00000000001c0947 */ /* 0x000fea0003800000 */
[----:B------:R-:W-:Y:S02]  /*0e50*/  ISETP.NE.AND P0, PT, R11, 0x1, PT ;  /* 0x000000010b00780c */ /* 0x000fe40003f05270 */
[----:B------:R-:W-:-:S11]  /*0e60*/  LOP3.LUT R3, RZ, R2, RZ, 0x33, !PT ;  /* 0x00000002ff037212 */ /* 0x000fd600078e33ff */
[----:B------:R-:W0:Y:S02]  /*0e70*/  @P0 LDC.64 R4, c[0x0][0x9e8] ;  /* 0x00027a00ff040b82 */ /* 0x000e240000000a00 */
[----:B0-----:R-:W-:-:S05]  /*0e80*/  @P0 IMAD.HI.U32 R2, R3, R4, RZ ;  /* 0x0000000403020227 */ /* 0x001fca00078e00ff */
[----:B------:R-:W-:-:S04]  /*0e90*/  @P0 SHF.R.U32.HI R3, RZ, R5, R2 ;  /* 0x00000005ff030219 */ /* 0x000fc80000011602 */
[----:B------:R-:W-:Y:S01]  /*0ea0*/  LOP3.LUT R2, RZ, R3, RZ, 0x33, !PT ;  /* 0x00000003ff027212 */ /* 0x000fe200078e33ff */
[----:B------:R-:W-:Y:S06]  /*0eb0*/  BRA `(.L_x_1054) ;  /* 0x0000000000107947 */ /* 0x000fec0003800000 */
.L_x_1053:
[----:B------:R-:W-:-:S13]  /*0ec0*/  ISETP.NE.AND P0, PT, R11, 0x1, PT ;  /* 0x000000010b00780c */ /* 0x000fda0003f05270 */
[----:B------:R-:W0:Y:S02]  /*0ed0*/  @P0 LDC.64 R4, c[0x0][0x9e8] ;  /* 0x00027a00ff040b82 */ /* 0x000e240000000a00 */
[----:B0-----:R-:W-:-:S05]  /*0ee0*/  @P0 IMAD.HI.U32 R4, R2, R4, RZ ;  /* 0x0000000402040227 */ /* 0x001fca00078e00ff */
[----:B------:R-:W-:-:S07]  /*0ef0*/  @P0 SHF.R.U32.HI R2, RZ, R5, R4 ;  /* 0x00000005ff020219 */ /* 0x000fce0000011604 */
.L_x_1054:
[----:B------:R-:W-:-:S05]  /*0f00*/  IMAD R3, R2, R11, RZ ;  /* 0x0000000b02037224 */ /* 0x000fca00078e02ff */
[----:B------:R-:W-:-:S07]  /*0f10*/  VIMNMX R0, R0, R3, !PT ;  /* 0x0000000300007248 */ /* 0x000fce0007fe0100 */
.L_x_1052:
[----:B------:R-:W-:Y:S01]  /*0f20*/  SHF.R.S32.HI R3, RZ, 0x1f, R0 ;  /* 0x0000001fff037819 */ /* 0x000fe20000011400 */
[----:B------:R-:W-:-:S03]  /*0f30*/  IMAD.MOV.U32 R23, RZ, RZ, RZ ;  /* 0x000000ffff177224 */ /* 0x000fc600078e00ff */
[----:B------:R-:W-:Y:S02]  /*0f40*/  LEA.HI R3, R3, R0, RZ, 0x7 ;  /* 0x0000000003037211 */ /* 0x000fe400078f38ff */
[----:B------:R-:W-:Y:S02]  /*0f50*/  SHF.R.U32.HI R0, RZ, 0x10, R18 ;  /* 0x00000010ff007819 */ /* 0x000fe40000011612 */
[----:B------:R-:W-:Y:S02]  /*0f60*/  SHF.R.S32.HI R3, RZ, 0x7, R3 ;  /* 0x00000007ff037819 */ /* 0x000fe40000011403 */
[----:B------:R-:W-:Y:S02]  /*0f70*/  ISETP.NE.AND P0, PT, R0, RZ, PT ;  /* 0x000000ff0000720c */ /* 0x000fe40003f05270 */
[----:B------:R-:W-:Y:S02]  /*0f80*/  VIMNMX R8, RZ, R3, !PT ;  /* 0x00000003ff087248 */ /* 0x000fe40007fe0100 */
[----:B------:R-:W-:-:S02]  /*0f90*/  LOP3.LUT R18, R18, 0xffff, RZ, 0xc0, !PT ;  /* 0x0000ffff12127812 */ /* 0x000fc400078ec0ff */
[----:B------:R-:W-:-:S07]  /*0fa0*/  ISETP.GT.AND P1, PT, R9, R8, PT ;  /* 0x000000080900720c */ /* 0x000fce0003f24270 */
[----:B------:R-:W0:Y:S06]  /*0fb0*/  @!P0 LDC R0, c[0x0][0x9f0] ;  /* 0x00027c00ff008b82 */ /* 0x000e2c0000000800 */
[----:B------:R-:W-:Y:S05]  /*0fc0*/  @!P1 BRA `(.L_x_1055) ;  /* 0x0000000000709947 */ /* 0x000fea0003800000 */
[-C--:B0-----:R-:W-:Y:S02]  /*0fd0*/  IABS R6, R0.reuse ;  /* 0x0000000000067213 */ /* 0x081fe40000000000 */
[----:B------:R-:W-:Y:S02]  /*0fe0*/  IADD3 R2, R0, -0x1, R9 ;  /* 0xffffffff00027810 */ /* 0x000fe40007ffe009 */
[----:B------:R-:W0:Y:S03]  /*0ff0*/  I2F.RP R4, R6 ;  /* 0x0000000600047306 */ /* 0x000e260000209400 */
[----:B------:R-:W-:Y:S01]  /*1000*/  IMAD.IADD R5, R2, 0x1, -R8 ;  /* 0x0000000102057824 */ /* 0x000fe200078e0a08 */
[----:B------:R-:W-:-:S04]  /*1010*/  IABS R2, R0 ;  /* 0x0000000000027213 */ /* 0x000fc80000000000 */
[----:B------:R-:W-:Y:S02]  /*1020*/  IABS R10, R5 ;  /* 0x00000005000a7213 */ /* 0x000fe40000000000 */
[----:B------:R-:W-:-:S04]  /*1030*/  LOP3.LUT R5, R5, R0, RZ, 0x3c, !PT ;  /* 0x0000000005057212 */ /* 0x000fc800078e3cff */
[----:B------:R-:W-:Y:S01]  /*1040*/  ISETP.GE.AND P2, PT, R5, RZ, PT ;  /* 0x000000ff0500720c */ /* 0x000fe20003f46270 */
[----:B0-----:R-:W0:Y:S02]  /*1050*/  MUFU.RCP R4, R4 ;  /* 0x0000000400047308 */ /* 0x001e240000001000 */
[----:B0-----:R-:W-:Y:S02]  /*1060*/  VIADD R3, R4, 0xffffffe ;  /* 0x0ffffffe04037836 */ /* 0x001fe40000000000 */
[----:B------:R-:W-:Y:S02]  /*1070*/  IMAD.MOV R4, RZ, RZ, -R2 ;  /* 0x000000ffff047224 */ /* 0x000fe400078e0a02 */
[----:B------:R-:W-:Y:S02]  /*1080*/  IMAD.MOV.U32 R2, RZ, RZ, RZ ;  /* 0x000000ffff027224 */ /* 0x000fe400078e00ff */
[----:B------:R-:W0:Y:S02]  /*1090*/  F2I.FTZ.U32.TRUNC.NTZ R3, R3 ;  /* 0x0000000300037305 */ /* 0x000e24000021f000 */
[----:B0-----:R-:W-:-:S04]  /*10a0*/  IMAD.MOV R7, RZ, RZ, -R3 ;  /* 0x000000ffff077224 */ /* 0x001fc800078e0a03 */
[----:B------:R-:W-:-:S04]  /*10b0*/  IMAD R7, R7, R6, RZ ;  /* 0x0000000607077224 */ /* 0x000fc800078e02ff */
[----:B------:R-:W-:-:S04]  /*10c0*/  IMAD.HI.U32 R2, R3, R7, R2 ;  /* 0x0000000703027227 */ /* 0x000fc800078e0002 */
[----:B------:R-:W-:-:S04]  /*10d0*/  IMAD.MOV.U32 R3, RZ, RZ, R10 ;  /* 0x000000ffff037224 */ /* 0x000fc800078e000a */
        /* <DEDUP_REMOVED lines=11> */
.L_x_1055:
[-C--:B------:R-:W-:Y:S01]  /*1190*/  IMAD R18, R18, R23.reuse, R8 ;  /* 0x0000001712127224 */ /* 0x080fe200078e0208 */
[----:B------:R-:W-:Y:S02]  /*11a0*/  PLOP3.LUT P0, PT, PT, PT, PT, 0x80, 0x0 ;  /* 0x000000000000781c */ /* 0x000fe40003f0f070 */
[----:B------:R-:W-:Y:S02]  /*11b0*/  CS2R R92, SRZ ;  /* 0x00000000005c7805 */ /* 0x000fe4000001ff00 */
[----:B------:R-:W-:Y:S01]  /*11c0*/  CS2R R2, SRZ ;  /* 0x0000000000027805 */ /* 0x000fe2000001ff00 */
[----:B0-----:R-:W-:Y:S01]  /*11d0*/  IMAD.MOV.U32 R0, RZ, RZ, RZ ;  /* 0x000000ffff007224 */ /* 0x001fe200078e00ff */
[----:B------:R-:W-:Y:S02]  /*11e0*/  VIADDMNMX R23, R18, R23, R9, PT ;  /* 0x0000001712177246 */ /* 0x000fe40003800109 */
[----:B------:R-:W-:Y:S01]  /*11f0*/  CS2R R94, SRZ ;  /* 0x00000000005e7805 */ /* 0x000fe2000001ff00 */
[----:B------:R-:W-:Y:S01]  /*1200*/  IMAD.MOV.U32 R6, RZ, RZ, RZ ;  /* 0x000000ffff067224 */ /* 0x000fe200078e00ff */
[----:B------:R-:W-:-:S02]  /*1210*/  CS2R R100, SRZ ;  /* 0x0000000000647805 */ /* 0x000fc4000001ff00 */
[----:B------:R-:W-:Y:S01]  /*1220*/  ISETP.GT.AND P1, PT, R23, R18, PT ;  /* 0x000000121700720c */ /* 0x000fe20003f24270 */
[----:B------:R-:W-:Y:S01]  /*1230*/  IMAD.MOV.U32 R8, RZ, RZ, RZ ;  /* 0x000000ffff087224 */ /* 0x000fe200078e00ff */
[----:B------:R-:W-:Y:S01]  /*1240*/  CS2R R96, SRZ ;  /* 0x0000000000607805 */ /* 0x000fe2000001ff00 */
[----:B------:R-:W-:Y:S01]  /*1250*/  IMAD.MOV.U32 R91, RZ, RZ, RZ ;  /* 0x000000ffff5b7224 */ /* 0x000fe200078e00ff */
        /* <DEDUP_REMOVED lines=25> */
[----:B------:R-:W-:Y:S01]  /*13f0*/  CS2R R146, SRZ ;  /* 0x0000000000927805 */ /* 0x000fe2000001ff00 */
[----:B------:R-:W-:Y:S06]  /*1400*/  @!P1 BRA `(.L_x_1056) ;  /* 0x000000e000d49947 */ /* 0x000fec0003800000 */
[----:B------:R-:W-:Y:S01]  /*1410*/  SHF.R.S32.HI R93, RZ, 0x1f, R90 ;  /* 0x0000001fff5d7819 */ /* 0x000fe2000001145a */
[----:B------:R-:W0:Y:S01]  /*1420*/  S2UR UR41, SR_CgaCtaId ;  /* 0x00000000002979c3 */ /* 0x000e220000008800 */
[----:B------:R-:W-:Y:S02]  /*1430*/  UMOV UR36, 0x400 ;  /* 0x0000040000247882 */ /* 0x000fe40000000000 */
[----:B------:R-:W-:-:S04]  /*1440*/  LEA.HI R92, R93, R90, RZ, 0x7 ;  /* 0x0000005a5d5c7211 */ /* 0x000fc800078f38ff */
[----:B------:R-:W-:-:S05]  /*1450*/  SHF.R.S32.HI R91, RZ, 0x7, R92 ;  /* 0x00000007ff5b7819 */ /* 0x000fca000001145c */
        /* <DEDUP_REMOVED lines=29> */
.L_x_1057:
[----:B------:R-:W0:Y:S01]  /*1630*/  LDC.64 R12, c[0x0][0x990] ;  /* 0x00026400ff0c7b82 */ /* 0x000e220000000a00 */
[----:B------:R-:W-:-:S07]  /*1640*/  ULDC UR4, c[0x0][0x9d8] ;  /* 0x0002760000047ab9 */ /* 0x000fce0000000800 */
[----:B------:R-:W1:Y:S01]  /*1650*/  LDC.64 R20, c[0x0][0x998] ;  /* 0x00026600ff147b82 */ /* 0x000e620000000a00 */
[----:B0-----:R-:W-:-:S04]  /*1660*/  ISETP.NE.U32.AND P0, PT, R12, RZ, PT ;  /* 0x000000ff0c00720c */ /* 0x001fc80003f05070 */
[----:B------:R-:W-:Y:S02]  /*1670*/  ISETP.NE.AND.EX P0, PT, R13, RZ, PT, P0 ;  /* 0x000000ff0d00720c */ /* 0x000fe40003f05300 */
[----:B-1----:R-:W-:-:S04]  /*1680*/  ISETP.NE.U32.AND P1, PT, R20, RZ, PT ;  /* 0x000000ff1400720c */ /* 0x002fc80003f25070 */
[----:B------:R-:W-:-:S07]  /*1690*/  ISETP.NE.AND.EX P1, PT, R21, RZ, PT, P1 ;  /* 0x000000ff1500720c */ /* 0x000fce0003f25310 */
[----:B------:R-:W0:Y:S01]  /*16a0*/  @P0 LDC.64 R8, c[0x0][0x9a8] ;  /* 0x00026a00ff080b82 */ /* 0x000e220000000a00 */
[----:B------:R-:W-:-:S07]  /*16b0*/  @P0 SHF.R.S32.HI R7, RZ, 0x1f, R17 ;  /* 0x0000001fff070819 */ /* 0x000fce0000011411 */
[----:B------:R-:W1:Y:S08]  /*16c0*/  @P1 LDC.64 R10, c[0x0][0x9b8] ;  /* 0x00026e00ff0a1b82 */ /* 0x000e700000000a00 */
[----:B------:R-:W2:Y:S08]  /*16d0*/  @P1 LDC.64 R24, c[0x0][0x9c0] ;  /* 0x00027000ff181b82 */ /* 0x000eb00000000a00 */
[----:B------:R-:W3:Y:S01]  /*16e0*/  @P0 LDC.64 R14, c[0x0][0x9b0] ;  /* 0x00026c00ff0e0b82 */ /* 0x000ee20000000a00 */
[----:B0-----:R-:W-:-:S02]  /*16f0*/  @P0 IMAD R0, R8, UR38, RZ ;  /* 0x0000002608000c24 */ /* 0x001fc4000f8e02ff */
[----:B------:R-:W-:-:S04]  /*1700*/  @P0 IMAD.WIDE.U32 R2, R8, UR39, RZ ;  /* 0x0000002708020c25 */ /* 0x000fc8000f8e00ff */
[----:B------:R-:W-:Y:S02]  /*1710*/  @P0 IMAD R9, R9, UR39, R0 ;  /* 0x0000002709090c24 */ /* 0x000fe4000f8e0200 */
[C---:B-1----:R-:W-:Y:S02]  /*1720*/  @P1 IMAD R4, R10.reuse, UR38, RZ ;  /* 0x000000260a041c24 */ /* 0x042fe4000f8e02ff */
[----:B------:R-:W-:Y:S01]  /*1730*/  @P0 IMAD.IADD R3, R3, 0x1, R9 ;  /* 0x0000000103030824 */ /* 0x000fe200078e0209 */
[----:B------:R-:W-:Y:S01]  /*1740*/  @P1 SHF.R.S32.HI R9, RZ, 0x1f, R17 ;  /* 0x0000001fff091819 */ /* 0x000fe20000011411 */
[----:B------:R-:W-:Y:S02]  /*1750*/  @P1 IMAD R11, R11, UR39, R4 ;  /* 0x000000270b0b1c24 */ /* 0x000fe4000f8e0204 */
[----:B------:R-:W-:-:S04]  /*1760*/  @P1 IMAD.WIDE.U32 R4, R10, UR39, RZ ;  /* 0x000000270a041c25 */ /* 0x000fc8000f8e00ff */
[----:B--2---:R-:W-:Y:S02]  /*1770*/  @P1 IMAD R6, R9, R24, RZ ;  /* 0x0000001809061224 */ /* 0x004fe400078e02ff */
[----:B------:R-:W-:Y:S02]  /*1780*/  @P1 IMAD.IADD R5, R5, 0x1, R11 ;  /* 0x0000000105051824 */ /* 0x000fe400078e020b */
[----:B------:R-:W-:Y:S02]  /*1790*/  @P1 IMAD R11, R17, R25, R6 ;  /* 0x00000019110b1224 */ /* 0x000fe400078e0206 */
[-C--:B---3--:R-:W-:Y:S02]  /*17a0*/  @P0 IMAD R0, R7, R14.reuse, RZ ;  /* 0x0000000e07000224 */ /* 0x088fe400078e02ff */
[----:B------:R-:W-:-:S04]  /*17b0*/  @P0 IMAD.WIDE.U32 R2, R17, R14, R2 ;  /* 0x0000000e11020225 */ /* 0x000fc800078e0002 */
[C---:B------:R-:W-:Y:S02]  /*17c0*/  @P0 IMAD R9, R17.reuse, R15, R0 ;  /* 0x0000000f11090224 */ /* 0x040fe400078e0200 */
[----:B------:R-:W-:Y:S01]  /*17d0*/  @P1 IMAD.WIDE.U32 R6, R17, R24, R4 ;  /* 0x0000001811061225 */ /* 0x000fe200078e0004 */
[----:B------:R-:W-:-:S03]  /*17e0*/  @P0 LEA R4, P2, R2, R12, 0x2 ;  /* 0x0000000c02040211 */ /* 0x000fc600078410ff */
[----:B------:R-:W-:Y:S01]  /*17f0*/  @P0 IMAD.IADD R3, R3, 0x1, R9 ;  /* 0x0000000103030824 */ /* 0x000fe200078e0209 */
[----:B------:R-:W-:Y:S01]  /*1800*/  @P1 LEA R8, P3, R6, R20, 0x2 ;  /* 0x0000001406081211 */ /* 0x000fe200078610ff */
[----:B------:R-:W-:-:S03]  /*1810*/  @P1 IMAD.IADD R0, R7, 0x1, R11 ;  /* 0x0000000107001824 */ /* 0x000fc600078e020b */
[----:B------:R-:W-:Y:S01]  /*1820*/  @P0 LEA.HI.X R5, R2, R13, R3, 0x2, P2 ;  /* 0x0000000d02050211 */ /* 0x000fe200010f1403 */
[----:B------:R-:W-:Y:S01]  /*1830*/  IMAD.MOV.U32 R3, RZ, RZ, 0x3f800000 ;  /* 0x3f800000ff037424 */ /* 0x000fe200078e00ff */
[----:B------:R-:W-:Y:S01]  /*1840*/  @P1 LEA.HI.X R9, R6, R21, R0, 0x2, P3 ;  /* 0x0000001506091211 */ /* 0x000fe200018f1400 */
[----:B------:R-:W-:-:S04]  /*1850*/  IMAD.MOV.U32 R0, RZ, RZ, 0x3f800000 ;  /* 0x3f800000ff007424 */ /* 0x000fc800078e00ff */
[----:B------:R-:W2:Y:S04]  /*1860*/  @P0 LDG.E R3, desc[UR42][R4.64] ;  /* 0x0000002a04030981 */ /* 0x000ea8000c1e1900 */
[----:B------:R-:W2:Y:S01]  /*1870*/  @P1 LDG.E R0, desc[UR42][R8.64] ;  /* 0x0000002a08001981 */ /* 0x000ea2000c1e1900 */
[----:B------:R-:W-:-:S04]  /*1880*/  SHF.L.U32 R2, RZ, 0x1f, RZ ;  /* 0x0000001fff027819 */ /* 0x000fc800000006ff */
[----:B------:R-:W0:Y:S01]  /*1890*/  SYNCS.PHASECHK.TRANS64.TRYWAIT P0, [UR36+0x22800], R2 ;  /* 0x02280002ff0075a7 */ /* 0x000e220008000164 */
[----:B--2---:R-:W-:-:S04]  /*18a0*/  FMUL.FTZ R0, R3, R0 ;  /* 0x0000000003007220 */ /* 0x004fc80000410000 */
[----:B------:R-:W-:Y:S01]  /*18b0*/  FMUL.FTZ R0, R0, UR4 ;  /* 0x0000000400007c20 */ /* 0x000fe20008410000 */
[----:B0-----:R-:W-:Y:S06]  /*18c0*/  @!P0 BRA `(.L_x_1058) ;  /* 0x0000014800888947 */ /* 0x001fec0003800000 */
.L_x_1202:
[----:B------:R-:W-:-:S06]  /*18d0*/  ULOP3.LUT UR4, UR40, 0x1, URZ, 0xfc, !UPT ;  /* 0x0000000128047892 */ /* 0x000fcc000f8efc3f */
[----:B0-----:R-:W-:-:S05]  /*18e0*/  IMAD.U32 R3, RZ, RZ, UR4 ;  /* 0x00000004ff037e24 */ /* 0x001fca000f8e00ff */
[----:B------:R-:W-:-:S13]  /*18f0*/  ISETP.NE.AND P0, PT, R3, 0x3, PT ;  /* 0x000000030300780c */ /* 0x000fda0003f05270 */
[----:B------:R-:W-:Y:S05]  /*1900*/  @!P0 BRA `(.L_x_1059) ;  /* 0x0000000000048947 */ /* 0x000fea0003800000 */
[----:B------:R-:W-:Y:S01]  /*1910*/  BPT.TRAP 0x1 ;  /* 0x000000040000795c */ /* 0x000fe20000300000 */
.L_x_1059:
[----:B------:R0:W1:Y:S01]  /*1920*/  SYNCS.PHASECHK.TRANS64.TRYWAIT P1, [UR36+0x22830], R2 ;  /* 0x02283002ff0075a7 */ /* 0x0000620008020164 */
[----:B------:R-:W-:Y:S05]  /*1930*/  @!P0 BRA `(.L_x_1060) ;  /* 0x0000000000048947 */ /* 0x000fea0003800000 */
[----:B------:R-:W-:Y:S01]  /*1940*/  BPT.TRAP 0x1 ;  /* 0x000000040000795c */ /* 0x000fe20000300000 */
.L_x_1060:
[----:B------:R-:W-:-:S05]  /*1950*/  IMAD.U32 R6, RZ, RZ, UR44 ;  /* 0x0000002cff067e24 */ /* 0x000fca000f8e00ff */
[----:B------:R-:W-:Y:S01]  /*1960*/  LOP3.LUT R6, R6, 0x10000, RZ, 0xfc, !PT ;  /* 0x0001000006067812 */ /* 0x000fe200078efcff */
[----:B-1----:R-:W-:Y:S06]  /*1970*/  @P1 BRA `(.L_x_1061) ;  /* 0x0000000000081947 */ /* 0x002fec0003800000 */
[----:B------:R-:W1:Y:S02]  /*1980*/  SYNCS.PHASECHK.TRANS64.TRYWAIT P1, [UR36+0x22830], R2 ;  /* 0x02283002ff0075a7 */ /* 0x000e640008020164 */
[----:B-1----:R-:W-:Y:S05]  /*1990*/  @!P1 BRA `(.L_x_1062) ;  /* 0x00000148006c9947 */ /* 0x002fea0003800000 */
.L_x_1061:
[----:B------:R-:W-:Y:S05]  /*19a0*/  WARPSYNC.ALL ;  /* 0x0000000000007948 */ /* 0x000fea0003800000 */
[----:B------:R-:W-:Y:S01]  /*19b0*/  IMAD.MOV.U32 R7, RZ, RZ, -0x7fffffe0 ;  /* 0x80000020ff077424 */ /* 0x000fe200078e00ff */
[----:B------:R-:W-:Y:S01]  /*19c0*/  UIADD3 UR4, UR36, 0x16400, URZ ;  /* 0x0001640024047890 */ /* 0x000fe2000fffe03f */
[C---:B------:R-:W-:Y:S01]  /*19d0*/  R2UR UR8, R6.reuse ;  /* 0x00000000060872ca */ /* 0x040fe200000e0000 */
[----:B------:R-:W-:Y:S02]  /*19e0*/  WARPGROUP.ARRIVE ;  /* 0x00000000000079c5 */ /* 0x000fe40000000000 */
[----:B------:R-:W-:Y:S01]  /*19f0*/  R2UR UR9, R7 ;  /* 0x00000000070972ca */ /* 0x000fe200000e0000 */
[----:B------:R-:W-:Y:S01]  /*1a00*/  USHF.R.U32.HI UR4, URZ, 0x4, UR4 ;  /* 0x000000043f047899 */ /* 0x000fe20008011604 */
[----:B------:R-:W-:Y:S01]  /*1a10*/  R2UR UR24, R6 ;  /* 0x00000000061872ca */ /* 0x000fe200000e0000 */
[----:B------:R-:W-:Y:S01]  /*1a20*/  UMOV UR11, 0x80000020 ;  /* 0x80000020000b7882 */ /* 0x000fe20000000000 */
[----:B------:R-:W-:Y:S01]  /*1a30*/  UMOV UR13, 0x80000020 ;  /* 0x80000020000d7882 */ /* 0x000fe20000000000 */
[----:B------:R-:W-:Y:S01]  /*1a40*/  ULOP3.LUT UR4, UR4, 0x3fff, URZ, 0xc0, !UPT ;  /* 0x00003fff04047892 */ /* 0x000fe2000f8ec03f */
[----:B------:R-:W-:Y:S01]  /*1a50*/  UMOV UR15, 0x80000020 ;  /* 0x80000020000f7882 */ /* 0x000fe20000000000 */
[----:B------:R-:W-:-:S02]  /*1a60*/  UMOV UR17, 0x80000020 ;  /* 0x8000002000117882 */ /* 0x000fc40000000000 */
[----:B------:R-:W-:Y:S01]  /*1a70*/  ULOP3.LUT UR6, UR4, 0x10000, URZ, 0xfc, !UPT ;  /* 0x0001000004067892 */ /* 0x000fe2000f8efc3f */
[----:B------:R-:W-:Y:S01]  /*1a80*/  UMOV UR19, 0x80000020 ;  /* 0x8000002000137882 */ /* 0x000fe20000000000 */
[----:B------:R-:W-:Y:S02]  /*1a90*/  UMOV UR21, 0x80000020 ;  /* 0x8000002000157882 */ /* 0x000fe40000000000 */
[----:B------:R-:W-:Y:S02]  /*1aa0*/  UIADD3 UR14, UR6, 0x200, URZ ;  /* 0x00000200060e7890 */ /* 0x000fe4000fffe03f */
[----:B------:R-:W-:Y:S01]  /*1ab0*/  UIADD3 UR12, UR24, 0x200, URZ ;  /* 0x00000200180c7890 */ /* 0x000fe2000fffe03f */
[----:B------:R-:W-:Y:S01]  /*1ac0*/  UMOV UR10, UR6 ;  /* 0x00000006000a7c82 */ /* 0x000fe20008000000 */
[----:B------:R-:W-:Y:S01]  /*1ad0*/  UIADD3 UR16, UR24, 0x202, URZ ;  /* 0x0000020218107890 */ /* 0x000fe2000fffe03f */
[----:B------:R-:W-:Y:S01]  /*1ae0*/  QGMMA.64x128x32.F32.E4M3.E4M3 R24, gdesc[UR8], RZ, !UPT, gsb0 ;  /* 0x01e00000081879f3 */ /* 0x000fe2000c0008ff */
[----:B------:R-:W-:-:S02]  /*1af0*/  UIADD3 UR8, UR24, 0x2, URZ ;  /* 0x0000000218087890 */ /* 0x000fc4000fffe03f */
[----:B------:R-:W-:Y:S01]  /*1b00*/  UIADD3 UR10, UR6, 0x2, URZ ;  /* 0x00000002060a7890 */ /* 0x000fe2000fffe03f */
[----:B------:R-:W-:Y:S01]  /*1b10*/  UMOV UR9, 0x80000020 ;  /* 0x8000002000097882 */ /* 0x000fe20000000000 */
[----:B------:R-:W-:Y:S01]  /*1b20*/  UMOV UR11, 0x80000020 ;  /* 0x80000020000b7882 */ /* 0x000fe20000000000 */
[----:B------:R-:W-:Y:S02]  /*1b30*/  UIADD3 UR18, UR6, 0x202, URZ ;  /* 0x0000020206127890 */ /* 0x000fe4000fffe03f */
[----:B------:R-:W-:Y:S02]  /*1b40*/  UIADD3 UR20, UR24, 0x400, URZ ;  /* 0x0000040018147890 */ /* 0x000fe4000fffe03f */
[----:B------:R-:W-:Y:S01]  /*1b50*/  UIADD3 UR22, UR6, 0x400, URZ ;  /* 0x0000040006167890 */ /* 0x000fe2000fffe03f */
[----:B------:R-:W-:Y:S01]  /*1b60*/  UMOV UR23, 0x80000020 ;  /* 0x8000002000177882 */ /* 0x000fe20000000000 */
[----:B------:R-:W-:Y:S02]  /*1b70*/  UIADD3 UR24, UR24, 0x402, URZ ;  /* 0x0000040218187890 */ /* 0x000fe4000fffe03f */
[----:B------:R-:W-:Y:S01]  /*1b80*/  UIADD3 UR26, UR6, 0x402, URZ ;  /* 0x00000402061a7890 */ /* 0x000fe2000fffe03f */
[----:B------:R-:W-:Y:S01]  /*1b90*/  UMOV UR25, 0x80000020 ;  /* 0x8000002000197882 */ /* 0x000fe20000000000 */
[----:B------:R-:W-:Y:S01]  /*1ba0*/  UMOV UR27, 0x80000020 ;  /* 0x80000020001b7882 */ /* 0x000fe20000000000 */
[----:B------:R-:W-:-:S02]  /*1bb0*/  WARPGROUP.DEPBAR.LE gsb0, 0x0 ;  /* 0x00008000000079c5 */ /* 0x000fc40000010000 */
[----:B------:R-:W-:-:S06]  /*1bc0*/  WARPGROUP.ARRIVE ;  /* 0x00000000000079c5 */ /* 0x000fcc0000000000 */
[----:B------:R-:W-:Y:S03]  /*1bd0*/  QGMMA.64x128x32.F32.E4M3.E4M3 R24, gdesc[UR8], R24, gsb0 ;  /* 0x01e00000081879f3 */ /* 0x000fe60008000818 */
[----:B------:R-:W-:Y:S02]  /*1be0*/  WARPGROUP.DEPBAR.LE gsb0, 0x0 ;  /* 0x00008000000079c5 */ /* 0x000fe40000010000 */
[----:B------:R-:W-:-:S07]  /*1bf0*/  WARPGROUP.ARRIVE ;  /* 0x00000000000079c5 */ /* 0x000fce0000000000 */
        /* <DEDUP_REMOVED lines=11> */
[----:B------:R-:W-:Y:S05]  /*1cb0*/  @!P0 BRA `(.L_x_1063) ;  /* 0x0000000000048947 */ /* 0x000fea0003800000 */
[----:B------:R-:W-:Y:S01]  /*1cc0*/  BPT.TRAP 0x1 ;  /* 0x000000040000795c */ /* 0x000fe20000300000 */
.L_x_1063:
[----:B------:R-:W2:Y:S01]  /*1cd0*/  LDL R105, [R1] ;  /* 0x0000000001697983 */ /* 0x000ea20000100800 */
[----:B-1----:R-:W-:Y:S01]  /*1ce0*/  LOP3.LUT R3, R92, 0xffffff80, RZ, 0xc0, !PT ;  /* 0xffffff805c037812 */ /* 0x002fe200078ec0ff */
[----:B------:R-:W-:Y:S01]  /*1cf0*/  FMUL.FTZ R14, R0, R38 ;  /* 0x00000026000e7220 */ /* 0x000fe20000410000 */
[----:B------:R-:W-:Y:S01]  /*1d00*/  ISETP.NE.AND P2, PT, R22, 0x1, PT ;  /* 0x000000011600780c */ /* 0x000fe20003f45270 */
[----:B------:R-:W-:Y:S01]  /*1d10*/  FMUL.FTZ R94, R0, R28 ;  /* 0x0000001c005e7220 */ /* 0x000fe20000410000 */
[----:B------:R-:W-:Y:S01]  /*1d20*/  LEA.HI R93, R93, R90, RZ, 0x2 ;  /* 0x0000005a5d5d7211 */ /* 0x000fe200078f10ff */
[----:B------:R-:W-:Y:S02]  /*1d30*/  IMAD.IADD R3, R90, 0x1, -R3 ;  /* 0x000000015a037824 */ /* 0x000fe400078e0a03 */
[C---:B------:R-:W-:Y:S01]  /*1d40*/  FMUL.FTZ R38, R0.reuse, R40 ;  /* 0x0000002800267220 */ /* 0x040fe20000410000 */
[C---:B------:R-:W-:Y:S01]  /*1d50*/  FMUL.FTZ R20, R0.reuse, R42 ;  /* 0x0000002a00147220 */ /* 0x040fe20000410000 */
[C---:B------:R-:W-:Y:S01]  /*1d60*/  FMUL.FTZ R40, R0.reuse, R41 ;  /* 0x0000002900287220 */ /* 0x040fe20000410000 */
[C---:B------:R-:W-:Y:S01]  /*1d70*/  FMUL.FTZ R42, R0.reuse, R44 ;  /* 0x0000002c002a7220 */ /* 0x040fe20000410000 */
[----:B------:R-:W-:Y:S01]  /*1d80*/  SHF.R.S32.HI R8, RZ, 0x1f, R3 ;  /* 0x0000001fff087819 */ /* 0x000fe20000011403 */
[C---:B------:R-:W-:Y:S01]  /*1d90*/  FMUL.FTZ R44, R0.reuse, R45 ;  /* 0x0000002d002c7220 */ /* 0x040fe20000410000 */
[----:B------:R-:W-:Y:S01]  /*1da0*/  LOP3.LUT R93, R93, 0xfffffffc, RZ, 0xc0, !PT ;  /* 0xfffffffc5d5d7812 */ /* 0x000fe200078ec0ff */
[----:B------:R-:W-:Y:S01]  /*1db0*/  FMUL.FTZ R41, R0, R59 ;  /* 0x0000003b00297220 */ /* 0x000fe20000410000 */
[----:B------:R-:W-:Y:S01]  /*1dc0*/  LEA.HI R11, R8, R3, RZ, 0x2 ;  /* 0x00000003080b7211 */ /* 0x000fe200078f10ff */
[----:B------:R-:W-:Y:S01]  /*1dd0*/  FMUL.FTZ R45, R0, R63 ;  /* 0x0000003f002d7220 */ /* 0x000fe20000410000 */
[----:B------:R-:W-:Y:S01]  /*1de0*/  LEA.HI R28, R8, R3, RZ, 0x5 ;  /* 0x00000003081c7211 */ /* 0x000fe200078f28ff */
[C---:B------:R-:W-:Y:S01]  /*1df0*/  FMUL.FTZ R95, R0.reuse, R29 ;  /* 0x0000001d005f7220 */ /* 0x040fe20000410000 */
[--C-:B------:R-:W-:Y:S01]  /*1e00*/  SHF.R.S32.HI R8, RZ, 0x2, R11.reuse ;  /* 0x00000002ff087819 */ /* 0x100fe2000001140b */
[----:B------:R-:W1:Y:S01]  /*1e10*/  @P2 LDC R63, c[0x0][0x44c] ;  /* 0x00011300ff3f2b82 */ /* 0x000e620000000800 */
[----:B------:R-:W-:Y:S01]  /*1e20*/  SHF.R.S32.HI R59, RZ, 0x1f, R11 ;  /* 0x0000001fff3b7819 */ /* 0x000fe2000001140b */
[----:B------:R-:W-:Y:S01]  /*1e30*/  FMUL.FTZ R9, R0, R30 ;  /* 0x0000001e00097220 */ /* 0x000fe20000410000 */
[----:B------:R-:W-:Y:S01]  /*1e40*/  SHF.R.S32.HI R29, RZ, 0x5, R28 ;  /* 0x00000005ff1d7819 */ /* 0x000fe2000001141c */
[----:B------:R-:W-:Y:S01]  /*1e50*/  IMAD.IADD R93, R90, 0x1, -R93 ;  /* 0x000000015a5d7824 */ /* 0x000fe200078e0a5d */
[----:B------:R-:W-:Y:S01]  /*1e60*/  LEA.HI R30, R91, R91, RZ, 0x1 ;  /* 0x0000005b5b1e7211 */ /* 0x000fe200078f08ff */
[----:B------:R-:W-:Y:S01]  /*1e70*/  FMUL.FTZ R122, R0, R48 ;  /* 0x00000030007a7220 */ /* 0x000fe20000410000 */
[----:B------:R-:W-:Y:S01]  /*1e80*/  LEA.HI R59, R59, R8, RZ, 0x3 ;  /* 0x000000083b3b7211 */ /* 0x000fe200078f18ff */
[----:B------:R-:W3:Y:S01]  /*1e90*/  @P2 LDC R48, c[0x0][0x450] ;  /* 0x00011400ff302b82 */ /* 0x000ee20000000800 */
[----:B------:R-:W-:Y:S01]  /*1ea0*/  IMAD R29, R29, 0x10, R88 ;  /* 0x000000101d1d7824 */ /* 0x000fe200078e0258 */
[----:B------:R-:W-:Y:S01]  /*1eb0*/  LOP3.LUT R30, R30, 0x3fffffe, RZ, 0xc0, !PT ;  /* 0x03fffffe1e1e7812 */ /* 0x000fe200078ec0ff */
[C---:B------:R-:W-:Y:S01]  /*1ec0*/  FMUL.FTZ R4, R0.reuse, R24 ;  /* 0x0000001800047220 */ /* 0x040fe20000410000 */
[----:B------:R-:W-:Y:S01]  /*1ed0*/  LEA.HI R28, R93, R93, RZ, 0x1 ;  /* 0x0000005d5d1c7211 */ /* 0x000fe200078f08ff */
[----:B------:R-:W-:Y:S01]  /*1ee0*/  FMUL.FTZ R24, R0, R25 ;  /* 0x0000001900187220 */ /* 0x000fe20000410000 */
[----:B------:R-:W-:Y:S01]  /*1ef0*/  LOP3.LUT R59, R59, 0xfffffff8, RZ, 0xc0, !PT ;  /* 0xfffffff83b3b7812 */ /* 0x000fe200078ec0ff */
[----:B------:R-:W-:Y:S01]  /*1f00*/  IMAD.IADD R30, R91, 0x1, -R30 ;  /* 0x000000015b1e7824 */ /* 0x000fe200078e0a1e */
[----:B------:R-:W-:Y:S01]  /*1f10*/  LOP3.LUT R28, R28, 0x1ffffffe, RZ, 0xc0, !PT ;  /* 0x1ffffffe1c1c7812 */ /* 0x000fe200078ec0ff */
[C---:B------:R-:W-:Y:S01]  /*1f20*/  FMUL.FTZ R25, R0.reuse, R46 ;  /* 0x0000002e00197220 */ /* 0x040fe20000410000 */
[----:B------:R-:W-:Y:S01]  /*1f30*/  IADD3 R29, R29, R8, -R59 ;  /* 0x000000081d1d7210 */ /* 0x000fe20007ffe83b */
[----:B------:R-:W-:Y:S01]  /*1f40*/  FMUL.FTZ R118, R0, R52 ;  /* 0x0000003400767220 */ /* 0x000fe20000410000 */
[----:B------:R-:W-:Y:S01]  /*1f50*/  IMAD.MOV.U32 R46, RZ, RZ, -0x80 ;  /* 0xffffff80ff2e7424 */ /* 0x000fe200078e00ff */
[----:B------:R-:W-:Y:S01]  /*1f60*/  UIADD3 UR4, UR36, 0x22840, URZ ;  /* 0x0002284024047890 */ /* 0x000fe2000fffe03f */
[----:B------:R-:W-:-:S02]  /*1f70*/  IMAD.IADD R8, R93, 0x1, -R28 ;  /* 0x000000015d087824 */ /* 0x000fc400078e0a1c */
[----:B------:R-:W-:Y:S01]  /*1f80*/  FMUL.FTZ R57, R0, R57 ;  /* 0x0000003900397220 */ /* 0x000fe20000410000 */
[----:B------:R-:W-:Y:S01]  /*1f90*/  IMAD R29, R30, 0x40, R29 ;  /* 0x000000401e1d7824 */ /* 0x000fe200078e021d */
[----:B------:R-:W-:Y:S01]  /*1fa0*/  LOP3.LUT R30, R11, 0x7ffffffc, RZ, 0xc0, !PT ;  /* 0x7ffffffc0b1e7812 */ /* 0x000fe200078ec0ff */
[----:B------:R-:W-:Y:S01]  /*1fb0*/  UPRMT UR4, UR41, 0x654, UR4 ;  /* 0x0000065429047896 */ /* 0x000fe20008000004 */
[----:B------:R-:W-:Y:S01]  /*1fc0*/  FMUL.FTZ R12, R0, R34 ;  /* 0x00000022000c7220 */ /* 0x000fe20000410000 */
[----:B------:R-:W-:Y:S02]  /*1fd0*/  IMAD R8, R8, 0x8, R29 ;  /* 0x0000000808087824 */ /* 0x000fe400078e021d */
[C---:B------:R-:W-:Y:S01]  /*1fe0*/  FMUL.FTZ R34, R0.reuse, R36 ;  /* 0x0000002400227220 */ /* 0x040fe20000410000 */
[----:B------:R-:W-:Y:S02]  /*1ff0*/  IMAD.IADD R3, R3, 0x1, -R30 ;  /* 0x0000000103037824 */ /* 0x000fe400078e0a1e */
[----:B0-----:R-:W-:Y:S01]  /*2000*/  FMUL.FTZ R2, R0, R26 ;  /* 0x0000001a00027220 */ /* 0x001fe20000410000 */
[----:B-1----:R-:W-:-:S04]  /*2010*/  @P2 IMAD.HI.U32 R29, R8, R63, RZ ;  /* 0x0000003f081d2227 */ /* 0x002fc800078e00ff */
[C---:B------:R-:W-:Y:S01]  /*2020*/  FMUL.FTZ R96, R0.reuse, R33 ;  /* 0x0000002100607220 */ /* 0x040fe20000410000 */
[C---:B------:R-:W-:Y:S01]  /*2030*/  FMUL.FTZ R36, R0.reuse, R37 ;  /* 0x0000002500247220 */ /* 0x040fe20000410000 */
[C---:B------:R-:W-:Y:S01]  /*2040*/  FMUL.FTZ R5, R0.reuse, R27 ;  /* 0x0000001b00057220 */ /* 0x040fe20000410000 */
[----:B------:R-:W-:Y:S01]  /*2050*/  IMAD.MOV.U32 R52, RZ, RZ, R8 ;  /* 0x000000ffff347224 */ /* 0x000fe200078e0008 */
[----:B---3--:R-:W-:Y:S01]  /*2060*/  @P2 SHF.R.U32.HI R52, RZ, R48, R29 ;  /* 0x00000030ff342219 */ /* 0x008fe2000001161d */
[----:B------:R-:W-:Y:S02]  /*2070*/  IMAD R63, R23, R46, 0x80 ;  /* 0x00000080173f7424 */ /* 0x000fe400078e022e */
[C---:B------:R-:W-:Y:S01]  /*2080*/  FMUL.FTZ R10, R0.reuse, R31 ;  /* 0x0000001f000a7220 */ /* 0x040fe20000410000 */
[C---:B------:R-:W-:Y:S01]  /*2090*/  FMUL.FTZ R13, R0.reuse, R35 ;  /* 0x00000023000d7220 */ /* 0x040fe20000410000 */
[----:B------:R-:W-:Y:S01]  /*20a0*/  FMUL.FTZ R15, R0, R39 ;  /* 0x00000027000f7220 */ /* 0x000fe20000410000 */
[----:B------:R-:W0:Y:S01]  /*20b0*/  SHFL.IDX PT, R59, R52, RZ, 0x1c1f ;  /* 0x001c1fff343b7589 */ /* 0x000e2200000e0000 */
[----:B------:R-:W-:-:S02]  /*20c0*/  VIADD R46, R63, 0x1 ;  /* 0x000000013f2e7836 */ /* 0x000fc40000000000 */
[C---:B------:R-:W-:Y:S01]  /*20d0*/  FMUL.FTZ R21, R0.reuse, R43 ;  /* 0x0000002b00157220 */ /* 0x040fe20000410000 */
[C---:B------:R-:W-:Y:S01]  /*20e0*/  FMUL.FTZ R26, R0.reuse, R47 ;  /* 0x0000002f001a7220 */ /* 0x040fe20000410000 */
[C---:B------:R-:W-:Y:S01]  /*20f0*/  FMUL.FTZ R120, R0.reuse, R49 ;  /* 0x0000003100787220 */ /* 0x040fe20000410000 */
[C---:B------:R-:W-:Y:S01]  /*2100*/  FMUL.FTZ R33, R0.reuse, R51 ;  /* 0x0000003300217220 */ /* 0x040fe20000410000 */
[C---:B------:R-:W-:Y:S01]  /*2110*/  FMUL.FTZ R116, R0.reuse, R53 ;  /* 0x0000003500747220 */ /* 0x040fe20000410000 */
[C---:B------:R-:W-:Y:S01]  /*2120*/  FMUL.FTZ R37, R0.reuse, R55 ;  /* 0x0000003700257220 */ /* 0x040fe20000410000 */
[----:B------:R1:W3:Y:S01]  /*2130*/  MUFU.TANH R112, R57 ;  /* 0x0000003900707308 */ /* 0x0002e20000002400 */
        /* <DEDUP_REMOVED lines=17> */
[C---:B-1----:R-:W-:Y:S01]  /*2250*/  FMUL.FTZ R57, R0.reuse, R75 ;  /* 0x0000004b00397220 */ /* 0x042fe20000410000 */
        /* <DEDUP_REMOVED lines=12> */
[C---:B------:R-:W-:Y:S01]  /*2320*/  IMAD R11, R3.reuse, -0x2, R46 ;  /* 0xfffffffe030b7824 */ /* 0x040fe200078e022e */
[----:B------:R-:W-:Y:S01]  /*2330*/  ULDC UR33, c[0x0][0x2f0] ;  /* 0x0000bc0000217ab9 */ /* 0x000fe20000000800 */
[----:B------:R-:W-:Y:S01]  /*2340*/  SYNCS.ARRIVE.TRANS64.RED.A1T0 RZ, [UR4], RZ ;  /* 0x000000ffffff79a7 */ /* 0x000fe20008100404 */
[----:B------:R-:W-:Y:S01]  /*2350*/  ULDC UR4, c[0x0][0x288] ;  /* 0x0000a20000047ab9 */ /* 0x000fe20000000800 */
[----:B------:R-:W-:Y:S01]  /*2360*/  IMAD R48, R16, UR33, R11 ;  /* 0x0000002110307c24 */ /* 0x000fe2000f8e020b */
[----:B------:R-:W1:Y:S01]  /*2370*/  MUFU.TANH R4, R4 ;  /* 0x0000000400047308 */ /* 0x000e620000002400 */
[----:B------:R-:W-:Y:S01]  /*2380*/  IMAD.U32 R11, RZ, RZ, UR4 ;  /* 0x00000004ff0b7e24 */ /* 0x000fe2000f8e00ff */
[----:B------:R-:W-:Y:S01]  /*2390*/  ULDC UR5, c[0x0][0x9dc] ;  /* 0x0002770000057ab9 */ /* 0x000fe20000000800 */
[----:B------:R-:W-:Y:S01]  /*23a0*/  FMUL.FTZ R65, R0, R65 ;  /* 0x0000004100417220 */ /* 0x000fe20000410000 */
[----:B------:R-:W-:Y:S01]  /*23b0*/  ULOP3.LUT UR5, URZ, UR5, URZ, 0x33, !UPT ;  /* 0x000000053f057292 */ /* 0x000fe2000f8e333f */
[----:B------:R-:W-:Y:S01]  /*23c0*/  IMAD R46, R16, UR33, R63 ;  /* 0x00000021102e7c24 */ /* 0x000fe2000f8e023f */
[----:B------:R-:W-:Y:S01]  /*23d0*/  ULDC UR4, c[0x0][0x9e0] ;  /* 0x0002780000047ab9 */ /* 0x000fe20000000800 */
[----:B------:R-:W-:Y:S01]  /*23e0*/  IMAD.IADD R48, R48, 0x1, -R11 ;  /* 0x0000000130307824 */ /* 0x000fe200078e0a0b */
[----:B------:R-:W4:Y:S01]  /*23f0*/  MUFU.TANH R24, R24 ;  /* 0x0000001800187308 */ /* 0x000f220000002400 */
[----:B------:R-:W-:Y:S01]  /*2400*/  FMUL.FTZ R56, R0, R56 ;  /* 0x0000003800387220 */ /* 0x000fe20000410000 */
[----:B------:R-:W-:Y:S01]  /*2410*/  IMAD R62, R3, -0x2, R46 ;  /* 0xfffffffe033e7824 */ /* 0x000fe200078e022e */
[----:B------:R-:W-:Y:S01]  /*2420*/  LEA R58, R23, 0xffffff80, 0x7 ;  /* 0xffffff80173a7811 */ /* 0x000fe200078e38ff */
[----:B------:R-:W-:-:S04]  /*2430*/  VIADD R66, R48, UR5 ;  /* 0x0000000530427c36 */ /* 0x000fc80008000000 */
[----:B------:R-:W0:Y:S08]  /*2440*/  MUFU.TANH R2, R2 ;  /* 0x0000000200027308 */ /* 0x000e300000002400 */
        /* <DEDUP_REMOVED lines=21> */
[----:B------:R-:W0:Y:S01]  /*25a0*/  MUFU.TANH R122, R122 ;  /* 0x0000007a007a7308 */ /* 0x000e220000002400 */
[----:B--2---:R-:W-:-:S07]  /*25b0*/  LOP3.LUT P1, RZ, R105, 0x1, RZ, 0xc0, !PT ;  /* 0x0000000169ff7812 */ /* 0x004fce000782c0ff */
[----:B------:R-:W2:Y:S08]  /*25c0*/  MUFU.TANH R120, R120 ;  /* 0x0000007800787308 */ /* 0x000eb00000002400 */
        /* <DEDUP_REMOVED lines=35> */
[----:B------:R5:W1:Y:S08]  /*2800*/  MUFU.TANH R50, R65 ;  /* 0x0000004100327308 */ /* 0x000a700000002400 */
[----:B------:R3:W1:Y:S01]  /*2810*/  MUFU.TANH R114, R56 ;  /* 0x0000003800727308 */ /* 0x0006620000002400 */
[----:B-----5:R-:W-:-:S05]  /*2820*/  VIADD R65, R48, UR4 ;  /* 0x0000000430417c36 */ /* 0x020fca0008000000 */
[----:B0-----:R-:W-:Y:S01]  /*2830*/  VIADDMNMX R54, R59, R65, R62, PT ;  /* 0x000000413b367246 */ /* 0x001fe2000380013e */
[----:B---3--:R-:W-:Y:S01]  /*2840*/  IMAD.IADD R56, R66, 0x1, R59 ;  /* 0x0000000142387824 */ /* 0x008fe200078e023b */
[----:B--2-4-:R-:W-:Y:S06]  /*2850*/  @!P1 BRA `(.L_x_1064) ;  /* 0x0000000000649947 */ /* 0x014fec0003800000 */
[----:B------:R-:W-:Y:S01]  /*2860*/  IMAD R46, R16, UR33, R59 ;  /* 0x00000021102e7c24 */ /* 0x000fe2000f8e023b */
[----:B------:R-:W-:Y:S03]  /*2870*/  BSSY B0, `(.L_x_1065) ;  /* 0x0000013000007945 */ /* 0x000fe60003800000 */
[----:B------:R-:W-:-:S05]  /*2880*/  IMAD.IADD R59, R46, 0x1, -R11 ;  /* 0x000000012e3b7824 */ /* 0x000fca00078e0a0b */
[----:B------:R-:W-:-:S13]  /*2890*/  ISETP.GT.AND P1, PT, R59, -0x1, PT ;  /* 0xffffffff3b00780c */ /* 0x000fda0003f24270 */
[----:B------:R-:W-:Y:S05]  /*28a0*/  @P1 BRA `(.L_x_1066) ;  /* 0x0000000000241947 */ /* 0x000fea0003800000 */
[----:B------:R-:W-:Y:S01]  /*28b0*/  ULDC UR7, c[0x0][0x9e4] ;  /* 0x0002790000077ab9 */ /* 0x000fe20000000800 */
[----:B------:R-:W-:Y:S01]  /*28c0*/  LOP3.LUT R59, RZ, R59, RZ, 0x33, !PT ;  /* 0x0000003bff3b7212 */ /* 0x000fe200078e33ff */
[----:B------:R-:W-:-:S05]  /*28d0*/  IMAD.U32 R48, RZ, RZ, UR7 ;  /* 0x00000007ff307e24 */ /* 0x000fca000f8e00ff */
[----:B------:R-:W-:-:S13]  /*28e0*/  ISETP.NE.AND P1, PT, R48, 0x1, PT ;  /* 0x000000013000780c */ /* 0x000fda0003f25270 */
[----:B------:R-:W0:Y:S02]  /*28f0*/  @P1 LDC.64 R70, c[0x0][0x9e8] ;  /* 0x00027a00ff461b82 */ /* 0x000e240000000a00 */
[----:B0-----:R-:W-:-:S05]  /*2900*/  @P1 IMAD.HI.U32 R46, R59, R70, RZ ;  /* 0x000000463b2e1227 */ /* 0x001fca00078e00ff */
[----:B------:R-:W-:-:S04]  /*2910*/  @P1 SHF.R.U32.HI R59, RZ, R71, R46 ;  /* 0x00000047ff3b1219 */ /* 0x000fc8000001162e */
[----:B------:R-:W-:Y:S01]  /*2920*/  LOP3.LUT R59, RZ, R59, RZ, 0x33, !PT ;  /* 0x0000003bff3b7212 */ /* 0x000fe200078e33ff */
[----:B------:R-:W-:Y:S06]  /*2930*/  BRA `(.L_x_1067) ;  /* 0x0000000000187947 */ /* 0x000fec0003800000 */
.L_x_1066:
[----:B------:R-:W-:Y:S02]  /*2940*/  ULDC UR7, c[0x0][0x9e4] ;  /* 0x0002790000077ab9 */ /* 0x000fe40000000800 */
[----:B------:R-:W-:-:S05]  /*2950*/  IMAD.U32 R48, RZ, RZ, UR7 ;  /* 0x00000007ff307e24 */ /* 0x000fca000f8e00ff */
[----:B------:R-:W-:-:S13]  /*2960*/  ISETP.NE.AND P1, PT, R48, 0x1, PT ;  /* 0x000000013000780c */ /* 0x000fda0003f25270 */
[----:B------:R-:W0:Y:S02]  /*2970*/  @P1 LDC.64 R70, c[0x0][0x9e8] ;  /* 0x00027a00ff461b82 */ /* 0x000e240000000a00 */
[----:B0-----:R-:W-:-:S05]  /*2980*/  @P1 IMAD.HI.U32 R46, R59, R70, RZ ;  /* 0x000000463b2e1227 */ /* 0x001fca00078e00ff */
[----:B------:R-:W-:-:S07]  /*2990*/  @P1 SHF.R.U32.HI R59, RZ, R71, R46 ;  /* 0x00000047ff3b1219 */ /* 0x000fce000001162e */
.L_x_1067:
[----:B------:R-:W-:Y:S05]  /*29a0*/  BSYNC B0 ;  /* 0x0000000000007941 */ /* 0x000fea0003800000 */
.L_x_1065:
[----:B------:R-:W-:-:S04]  /*29b0*/  IMAD R46, R59, R48, -R58 ;  /* 0x000000303b2e7224 */ /* 0x000fc800078e0a3a */
[----:B------:R-:W-:-:S05]  /*29c0*/  IMAD R59, R3, -0x2, R46 ;  /* 0xfffffffe033b7824 */ /* 0x000fca00078e022e */
[----:B------:R-:W-:Y:S02]  /*29d0*/  VIADDMNMX R54, R59, R48, R54, PT ;  /* 0x000000303b367246 */ /* 0x000fe40003800136 */
[----:B------:R-:W-:-:S07]  /*29e0*/  VIMNMX R56, R56, R59, !PT ;  /* 0x0000003b38387248 */ /* 0x000fce0007fe0100 */
.L_x_1064:
[C---:B------:R-:W-:Y:S02]  /*29f0*/  ISETP.GE.AND P6, PT, R63.reuse, 0x9, PT ;  /* 0x000000093f00780c */ /* 0x040fe40003fc6270 */
[C---:B------:R-:W-:Y:S02]  /*2a00*/  ISETP.GE.AND P1, PT, R63.reuse, 0x2, PT ;  /* 0x000000023f00780c */ /* 0x040fe40003f26270 */
[C---:B------:R-:W-:Y:S02]  /*2a10*/  ISETP.GT.AND P2, PT, R56.reuse, 0x8, !P6 ;  /* 0x000000083800780c */ /* 0x040fe40007744270 */
[----:B------:R-:W-:Y:S02]  /*2a20*/  ISETP.GT.AND P3, PT, R56, 0x1, !P1 ;  /* 0x000000013800780c */ /* 0x000fe40004f64270 */
[----:B------:R-:W-:Y:S02]  /*2a30*/  ISETP.LT.OR P2, PT, R54, 0x9, P2 ;  /* 0x000000093600780c */ /* 0x000fe40001741670 */
[----:B------:R-:W-:-:S02]  /*2a40*/  ISETP.GE.AND P4, PT, R63, 0xa, PT ;  /* 0x0000000a3f00780c */ /* 0x000fc40003f86270 */
[----:B------:R-:W-:Y:S02]  /*2a50*/  FSEL R140, R94, -INF , !P2 ;  /* 0xff8000005e8c7808 */ /* 0x000fe40005000000 */
[----:B------:R-:W-:Y:S02]  /*2a60*/  ISETP.LT.OR P3, PT, R54, 0x2, P3 ;  /* 0x000000023600780c */ /* 0x000fe40001f61670 */
[----:B------:R-:W-:Y:S02]  /*2a70*/  ISETP.GT.AND P2, PT, R56, 0x9, !P4 ;  /* 0x000000093800780c */ /* 0x000fe40006744270 */
[----:B------:R-:W-:Y:S02]  /*2a80*/  FSEL R138, R24, -INF , !P3 ;  /* 0xff800000188a7808 */ /* 0x000fe40005800000 */
[----:B------:R-:W-:Y:S02]  /*2a90*/  ISETP.LT.OR P2, PT, R54, 0xa, P2 ;  /* 0x0000000a3600780c */ /* 0x000fe40001741670 */
[----:B------:R-:W-:-:S02]  /*2aa0*/  ISETP.GE.AND P3, PT, R63, 0x11, PT ;  /* 0x000000113f00780c */ /* 0x000fc40003f66270 */
[----:B------:R-:W-:Y:S02]  /*2ab0*/  FSEL R102, R95, -INF , !P2 ;  /* 0xff8000005f667808 */ /* 0x000fe40005000000 */
[----:B------:R-:W-:Y:S02]  /*2ac0*/  ISETP.GT.AND P2, PT, R56, 0x10, !P3 ;  /* 0x000000103800780c */ /* 0x000fe40005f44270 */
[----:B------:R-:W-:Y:S02]  /*2ad0*/  P2R R70, PR, RZ, 0x8 ;  /* 0x00000008ff467803 */ /* 0x000fe40000000000 */
[----:B------:R-:W-:Y:S02]  /*2ae0*/  ISETP.LT.OR P2, PT, R54, 0x11, P2 ;  /* 0x000000113600780c */ /* 0x000fe40001741670 */
[----:B------:R-:W-:Y:S02]  /*2af0*/  ISETP.GE.AND P3, PT, R63, 0x12, PT ;  /* 0x000000123f00780c */ /* 0x000fe40003f66270 */
[----:B------:R-:W-:-:S02]  /*2b00*/  FSEL R134, R32, -INF , !P2 ;  /* 0xff80000020867808 */ /* 0x000fc40005000000 */
[----:B------:R-:W-:Y:S02]  /*2b10*/  ISETP.GT.AND P2, PT, R56, 0x11, !P3 ;  /* 0x000000113800780c */ /* 0x000fe40005f44270 */
[----:B------:R-:W-:Y:S02]  /*2b20*/  P2R R71, PR, RZ, 0x8 ;  /* 0x00000008ff477803 */ /* 0x000fe40000000000 */
[----:B------:R-:W-:Y:S02]  /*2b30*/  ISETP.LT.OR P2, PT, R54, 0x12, P2 ;  /* 0x000000123600780c */ /* 0x000fe40001741670 */
[----:B------:R-:W-:Y:S02]  /*2b40*/  ISETP.GE.AND P3, PT, R63, 0x19, PT ;  /* 0x000000193f00780c */ /* 0x000fe40003f66270 */
[----:B------:R-:W-:Y:S02]  /*2b50*/  FSEL R104, R96, -INF , !P2 ;  /* 0xff80000060687808 */ /* 0x000fe40005000000 */
[----:B------:R-:W-:-:S02]  /*2b60*/  ISETP.GT.AND P2, PT, R56, 0x18, !P3 ;  /* 0x000000183800780c */ /* 0x000fc40005f44270 */
[----:B------:R-:W-:Y:S02]  /*2b70*/  P2R R74, PR, RZ, 0x8 ;  /* 0x00000008ff4a7803 */ /* 0x000fe40000000000 */
[----:B------:R-:W-:Y:S02]  /*2b80*/  ISETP.LT.OR P2, PT, R54, 0x19, P2 ;  /* 0x000000193600780c */ /* 0x000fe40001741670 */
[----:B------:R-:W-:Y:S02]  /*2b90*/  ISETP.GE.AND P3, PT, R63, 0x1a, PT ;  /* 0x0000001a3f00780c */ /* 0x000fe40003f66270 */
[----:B------:R-:W-:Y:S02]  /*2ba0*/  FSEL R132, R34, -INF , !P2 ;  /* 0xff80000022847808 */ /* 0x000fe40005000000 */
[----:B------:R-:W-:Y:S02]  /*2bb0*/  ISETP.GT.AND P2, PT, R56, 0x19, !P3 ;  /* 0x000000193800780c */ /* 0x000fe40005f44270 */
[----:B------:R-:W-:-:S02]  /*2bc0*/  P2R R75, PR, RZ, 0x8 ;  /* 0x00000008ff4b7803 */ /* 0x000fc40000000000 */
[----:B------:R-:W-:Y:S02]  /*2bd0*/  ISETP.LT.OR P2, PT, R54, 0x1a, P2 ;  /* 0x0000001a3600780c */ /* 0x000fe40001741670 */
[----:B------:R-:W-:Y:S02]  /*2be0*/  ISETP.GE.AND P3, PT, R63, 0x21, PT ;  /* 0x000000213f00780c */ /* 0x000fe40003f66270 */
[----:B------:R-:W-:Y:S02]  /*2bf0*/  FSEL R130, R36, -INF , !P2 ;  /* 0xff80000024827808 */ /* 0x000fe40005000000 */
[----:B------:R-:W-:Y:S02]  /*2c00*/  ISETP.GT.AND P2, PT, R56, 0x20, !P3 ;  /* 0x000000203800780c */ /* 0x000fe40005f44270 */
[----:B------:R-:W-:Y:S02]  /*2c10*/  P2R R78, PR, RZ, 0x8 ;  /* 0x00000008ff4e7803 */ /* 0x000fe40000000000 */
[----:B------:R-:W-:-:S02]  /*2c20*/  ISETP.LT.OR P2, PT, R54, 0x21, P2 ;  /* 0x000000213600780c */ /* 0x000fc40001741670 */
[C---:B------:R-:W-:Y:S02]  /*2c30*/  ISETP.GE.AND P3, PT, R63.reuse, 0x22, PT ;  /* 0x000000223f00780c */ /* 0x040fe40003f66270 */
[----:B------:R-:W-:Y:S02]  /*2c40*/  FSEL R128, R38, -INF , !P2 ;  /* 0xff80000026807808 */ /* 0x000fe40005000000 */
[----:B------:R-:W-:Y:S02]  /*2c50*/  ISETP.GT.AND P2, PT, R56, 0x21, !P3 ;  /* 0x000000213800780c */ /* 0x000fe40005f44270 */
[----:B------:R-:W-:Y:S02]  /*2c60*/  P2R R79, PR, RZ, 0x8 ;  /* 0x00000008ff4f7803 */ /* 0x000fe40000000000 */
        /* <DEDUP_REMOVED lines=37> */
[----:B-1----:R-:W-:-:S02]  /*2ec0*/  FSEL R114, R114, -INF , !P2 ;  /* 0xff80000072727808 */ /* 0x002fc40005000000 */
        /* <DEDUP_REMOVED lines=58> */
[----:B------:R-:W-:Y:S02]  /*3270*/  P2R R67, PR, RZ, 0x10 ;  /* 0x00000010ff437803 */ /* 0x000fe40000000000 */
[----:B------:R-:W-:-:S02]  /*3280*/  FSEL R34, R80, -INF , !P2 ;  /* 0xff80000050227808 */ /* 0x000fc40005000000 */
[C---:B------:R-:W-:Y:S02]  /*3290*/  ISETP.GE.AND P2, PT, R63.reuse, 0x72, PT ;  /* 0x000000723f00780c */ /* 0x040fe40003f46270 */
[----:B------:R-:W-:Y:S02]  /*32a0*/  ISETP.GE.AND P5, PT, R63, 0x1, PT ;  /* 0x000000013f00780c */ /* 0x000fe40003fa6270 */
[----:B------:R-:W-:-:S04]  /*32b0*/  ISETP.GT.AND P3, PT, R56, 0x71, !P2 ;  /* 0x000000713800780c */ /* 0x000fc80005764270 */
[----:B------:R-:W-:-:S04]  /*32c0*/  ISETP.LT.OR P3, PT, R54, 0x72, P3 ;  /* 0x000000723600780c */ /* 0x000fc80001f61670 */
[----:B------:R-:W-:Y:S02]  /*32d0*/  FSEL R32, R81, -INF , !P3 ;  /* 0xff80000051207808 */ /* 0x000fe40005800000 */
[----:B------:R-:W-:-:S04]  /*32e0*/  ISETP.GE.AND P3, PT, R63, 0x79, PT ;  /* 0x000000793f00780c */ /* 0x000fc80003f66270 */
[----:B------:R-:W-:-:S04]  /*32f0*/  ISETP.GT.AND P4, PT, R56, 0x78, !P3 ;  /* 0x000000783800780c */ /* 0x000fc80005f84270 */
[----:B------:R-:W-:-:S04]  /*3300*/  ISETP.LT.OR P4, PT, R54, 0x79, P4 ;  /* 0x000000793600780c */ /* 0x000fc80002781670 */
[----:B------:R-:W-:Y:S02]  /*3310*/  FSEL R24, R84, -INF , !P4 ;  /* 0xff80000054187808 */ /* 0x000fe40006000000 */
[----:B------:R-:W-:-:S04]  /*3320*/  ISETP.GT.AND P4, PT, R56, RZ, !P5 ;  /* 0x000000ff3800720c */ /* 0x000fc80006f84270 */
[----:B------:R-:W-:-:S04]  /*3330*/  ISETP.LT.OR P4, PT, R54, 0x1, P4 ;  /* 0x000000013600780c */ /* 0x000fc80002781670 */
[----:B------:R-:W-:Y:S02]  /*3340*/  FSEL R136, R4, -INF , !P4 ;  /* 0xff80000004887808 */ /* 0x000fe40006000000 */
[----:B------:R-:W-:Y:S02]  /*3350*/  ISETP.GE.AND P4, PT, R63, 0x7a, PT ;  /* 0x0000007a3f00780c */ /* 0x000fe40003f86270 */
[----:B------:R-:W0:Y:S02]  /*3360*/  SHFL.IDX PT, R63, R52, 0x1, 0x1c1f ;  /* 0x003c1f00343f7f89 */ /* 0x000e2400000e0000 */
[----:B------:R-:W-:Y:S02]  /*3370*/  P2R R81, PR, RZ, 0x10 ;  /* 0x00000010ff517803 */ /* 0x000fe40000000000 */
[----:B------:R-:W-:-:S04]  /*3380*/  ISETP.GT.AND P4, PT, R56, 0x79, !P4 ;  /* 0x000000793800780c */ /* 0x000fc80006784270 */
[----:B------:R-:W-:-:S04]  /*3390*/  ISETP.LT.OR P4, PT, R54, 0x7a, P4 ;  /* 0x0000007a3600780c */ /* 0x000fc80002781670 */
[----:B------:R-:W-:Y:S02]  /*33a0*/  FSEL R4, R85, -INF , !P4 ;  /* 0xff80000055047808 */ /* 0x000fe40006000000 */
[----:B------:R-:W-:Y:S02]  /*33b0*/  LOP3.LUT P4, RZ, R105, 0x1, RZ, 0xc0, !PT ;  /* 0x0000000169ff7812 */ /* 0x000fe4000788c0ff */
[----:B0-----:R-:W-:Y:S01]  /*33c0*/  VIADDMNMX R59, R63, R65, R62, PT ;  /* 0x000000413f3b7246 */ /* 0x001fe2000380013e */
[----:B------:R-:W-:-:S10]  /*33d0*/  IMAD.IADD R61, R66, 0x1, R63 ;  /* 0x00000001423d7824 */ /* 0x000fd400078e023f */
[----:B------:R-:W-:Y:S05]  /*33e0*/  @!P4 BRA `(.L_x_1068) ;  /* 0x000000000064c947 */ /* 0x000fea0003800000 */
        /* <DEDUP_REMOVED lines=14> */
.L_x_1070:
[----:B------:R-:W-:Y:S02]  /*34d0*/  ULDC UR7, c[0x0][0x9e4] ;  /* 0x0002790000077ab9 */ /* 0x000fe40000000800 */
[----:B------:R-:W-:-:S05]  /*34e0*/  IMAD.U32 R54, RZ, RZ, UR7 ;  /* 0x00000007ff367e24 */ /* 0x000fca000f8e00ff */
[----:B------:R-:W-:-:S13]  /*34f0*/  ISETP.NE.AND P4, PT, R54, 0x1, PT ;  /* 0x000000013600780c */ /* 0x000fda0003f85270 */
[----:B------:R-:W0:Y:S02]  /*3500*/  @P4 LDC.64 R64, c[0x0][0x9e8] ;  /* 0x00027a00ff404b82 */ /* 0x000e240000000a00 */
[----:B0-----:R-:W-:-:S05]  /*3510*/  @P4 IMAD.HI.U32 R52, R63, R64, RZ ;  /* 0x000000403f344227 */ /* 0x001fca00078e00ff */
[----:B------:R-:W-:-:S07]  /*3520*/  @P4 SHF.R.U32.HI R63, RZ, R65, R52 ;  /* 0x00000041ff3f4219 */ /* 0x000fce0000011634 */
.L_x_1071:
[----:B------:R-:W-:Y:S05]  /*3530*/  BSYNC B0 ;  /* 0x0000000000007941 */ /* 0x000fea0003800000 */
.L_x_1069:
[----:B------:R-:W-:-:S04]  /*3540*/  IMAD R52, R63, R54, -R58 ;  /* 0x000000363f347224 */ /* 0x000fc800078e0a3a */
[----:B------:R-:W-:-:S05]  /*3550*/  IMAD R52, R3, -0x2, R52 ;  /* 0xfffffffe03347824 */ /* 0x000fca00078e0234 */
[----:B------:R-:W-:Y:S02]  /*3560*/  VIADDMNMX R59, R52, R54, R59, PT ;  /* 0x00000036343b7246 */ /* 0x000fe4000380013b */
[----:B------:R-:W-:-:S07]  /*3570*/  VIMNMX R61, R61, R52, !PT ;  /* 0x000000343d3d7248 */ /* 0x000fce0007fe0100 */
.L_x_1068:
[C---:B------:R-:W-:Y:S01]  /*3580*/  ISETP.GT.AND P1, PT, R61.reuse, 0x1, !P1 ;  /* 0x000000013d00780c */ /* 0x040fe20004f24270 */
[----:B------:R-:W-:Y:S01]  /*3590*/  ULDC UR7, c[0x0][0x988] ;  /* 0x0002620000077ab9 */ /* 0x000fe20000000800 */
[----:B------:R-:W-:Y:S02]  /*35a0*/  ISETP.GT.AND P6, PT, R61, 0x8, !P6 ;  /* 0x000000083d00780c */ /* 0x000fe400077c4270 */
[C---:B------:R-:W-:Y:S02]  /*35b0*/  ISETP.LT.OR P1, PT, R59.reuse, 0x2, P1 ;  /* 0x000000023b00780c */ /* 0x040fe40000f21670 */
[----:B------:R-:W-:Y:S02]  /*35c0*/  ISETP.LT.OR P6, PT, R59, 0x9, P6 ;  /* 0x000000093b00780c */ /* 0x000fe400037c1670 */
[----:B------:R-:W-:Y:S02]  /*35d0*/  FSEL R52, R5, -INF , !P1 ;  /* 0xff80000005347808 */ /* 0x000fe40004800000 */
[----:B------:R-:W-:-:S02]  /*35e0*/  ISETP.NE.AND P1, PT, R67, RZ, PT ;  /* 0x000000ff4300720c */ /* 0x000fc40003f25270 */
[----:B------:R-:W-:Y:S01]  /*35f0*/  FSEL R54, R9, -INF , !P6 ;  /* 0xff80000009367808 */ /* 0x000fe20007000000 */
[----:B------:R-:W-:Y:S01]  /*3600*/  IMAD.U32 R9, RZ, RZ, UR7 ;  /* 0x00000007ff097e24 */ /* 0x000fe2000f8e00ff */
[----:B------:R-:W-:Y:S02]  /*3610*/  ISETP.GT.AND P1, PT, R61, 0x9, !P1 ;  /* 0x000000093d00780c */ /* 0x000fe40004f24270 */
[----:B------:R-:W-:Y:S02]  /*3620*/  ISETP.NE.AND P6, PT, R70, RZ, PT ;  /* 0x000000ff4600720c */ /* 0x000fe40003fc5270 */
[----:B------:R-:W-:Y:S02]  /*3630*/  ISETP.LT.OR P1, PT, R59, 0xa, P1 ;  /* 0x0000000a3b00780c */ /* 0x000fe40000f21670 */
[----:B------:R-:W-:Y:S02]  /*3640*/  ISETP.NE.AND P4, PT, R71, RZ, PT ;  /* 0x000000ff4700720c */ /* 0x000fe40003f85270 */
[----:B------:R-:W-:-:S02]  /*3650*/  FSEL R56, R10, -INF , !P1 ;  /* 0xff8000000a387808 */ /* 0x000fc40004800000 */
[----:B------:R-:W-:Y:S02]  /*3660*/  ISETP.GT.AND P1, PT, R61, 0x10, !P6 ;  /* 0x000000103d00780c */ /* 0x000fe40007724270 */
[----:B------:R-:W-:Y:S02]  /*3670*/  FMNMX.FTZ R5, R136, R138, !PT ;  /* 0x0000008a88057209 */ /* 0x000fe40007810000 */
[----:B------:R-:W-:Y:S02]  /*3680*/  ISETP.LT.OR P1, PT, R59, 0x11, P1 ;  /* 0x000000113b00780c */ /* 0x000fe40000f21670 */
[----:B------:R-:W-:Y:S02]  /*3690*/  FMNMX.FTZ R5, R140, R5, !PT ;  /* 0x000000058c057209 */ /* 0x000fe40007810000 */
[----:B------:R-:W-:Y:S02]  /*36a0*/  FSEL R12, R12, -INF , !P1 ;  /* 0xff8000000c0c7808 */ /* 0x000fe40004800000 */
[----:B------:R-:W-:-:S02]  /*36b0*/  ISETP.GT.AND P1, PT, R61, 0x11, !P4 ;  /* 0x000000113d00780c */ /* 0x000fc40006724270 */
[----:B------:R-:W-:Y:S02]  /*36c0*/  FMNMX.FTZ R5, R102, R5, !PT ;  /* 0x0000000566057209 */ /* 0x000fe40007810000 */
[----:B------:R-:W-:Y:S02]  /*36d0*/  ISETP.LT.OR P1, PT, R59, 0x12, P1 ;  /* 0x000000123b00780c */ /* 0x000fe40000f21670 */
[----:B------:R-:W-:Y:S02]  /*36e0*/  FMNMX.FTZ R5, R134, R5, !PT ;  /* 0x0000000586057209 */ /* 0x000fe40007810000 */
[----:B------:R-:W-:Y:S02]  /*36f0*/  FSEL R58, R13, -INF , !P1 ;  /* 0xff8000000d3a7808 */ /* 0x000fe40004800000 */
[----:B------:R-:W-:Y:S02]  /*3700*/  ISETP.NE.AND P1, PT, R74, RZ, PT ;  /* 0x000000ff4a00720c */ /* 0x000fe40003f25270 */
[----:B------:R-:W-:-:S02]  /*3710*/  FMNMX.FTZ R5, R104, R5, !PT ;  /* 0x0000000568057209 */ /* 0x000fc40007810000 */
[----:B------:R-:W-:Y:S02]  /*3720*/  ISETP.GT.AND P1, PT, R61, 0x18, !P1 ;  /* 0x000000183d00780c */ /* 0x000fe40004f24270 */
[----:B------:R-:W-:Y:S02]  /*3730*/  FMNMX.FTZ R5, R132, R5, !PT ;  /* 0x0000000584057209 */ /* 0x000fe40007810000 */
[----:B------:R-:W-:Y:S02]  /*3740*/  ISETP.LT.OR P1, PT, R59, 0x19, P1 ;  /* 0x000000193b00780c */ /* 0x000fe40000f21670 */
[----:B------:R-:W-:Y:S02]  /*3750*/  FMNMX.FTZ R5, R130, R5, !PT ;  /* 0x0000000582057209 */ /* 0x000fe40007810000 */
[----:B------:R-:W-:Y:S02]  /*3760*/  FSEL R14, R14, -INF , !P1 ;  /* 0xff8000000e0e7808 */ /* 0x000fe40004800000 */
[----:B------:R-:W-:-:S02]  /*3770*/  ISETP.NE.AND P1, PT, R75, RZ, PT ;  /* 0x000000ff4b00720c */ /* 0x000fc40003f25270 */
[----:B------:R-:W-:Y:S02]  /*3780*/  ISETP.NE.AND P6, PT, R91, RZ, PT ;  /* 0x000000ff5b00720c */ /* 0x000fe40003fc5270 */
[----:B------:R-:W-:Y:S02]  /*3790*/  ISETP.GT.AND P1, PT, R61, 0x19, !P1 ;  /* 0x000000193d00780c */ /* 0x000fe40004f24270 */
[----:B------:R-:W-:Y:S02]  /*37a0*/  FMNMX.FTZ R5, R128, R5, !PT ;  /* 0x0000000580057209 */ /* 0x000fe40007810000 */
[----:B------:R-:W-:Y:S02]  /*37b0*/  ISETP.LT.OR P1, PT, R59, 0x1a, P1 ;  /* 0x0000001a3b00780c */ /* 0x000fe40000f21670 */
[----:B------:R-:W-:Y:S02]  /*37c0*/  FMNMX.FTZ R5, R106, R5, !PT ;  /* 0x000000056a057209 */ /* 0x000fe40007810000 */
[----:B------:R-:W-:-:S02]  /*37d0*/  FSEL R60, R15, -INF , !P1 ;  /* 0xff8000000f3c7808 */ /* 0x000fc40004800000 */
[----:B------:R-:W-:Y:S02]  /*37e0*/  ISETP.NE.AND P1, PT, R78, RZ, PT ;  /* 0x000000ff4e00720c */ /* 0x000fe40003f25270 */
[----:B------:R-:W-:Y:S02]  /*37f0*/  ISETP.NE.AND P4, PT, R92, RZ, PT ;  /* 0x000000ff5c00720c */ /* 0x000fe40003f85270 */
[----:B------:R-:W-:Y:S02]  /*3800*/  ISETP.GT.AND P1, PT, R61, 0x20, !P1 ;  /* 0x000000203d00780c */ /* 0x000fe40004f24270 */
[----:B------:R-:W-:Y:S02]  /*3810*/  FMNMX.FTZ R5, R126, R5, !PT ;  /* 0x000000057e057209 */ /* 0x000fe40007810000 */
[----:B------:R-:W-:Y:S02]  /*3820*/  ISETP.LT.OR P1, PT, R59, 0x21, P1 ;  /* 0x000000213b00780c */ /* 0x000fe40000f21670 */
[----:B------:R-:W-:-:S02]  /*3830*/  FMNMX.FTZ R5, R124, R5, !PT ;  /* 0x000000057c057209 */ /* 0x000fc40007810000 */
[----:B------:R-:W-:Y:S02]  /*3840*/  FSEL R62, R20, -INF , !P1 ;  /* 0xff800000143e7808 */ /* 0x000fe40004800000 */
[----:B------:R-:W-:Y:S02]  /*3850*/  ISETP.NE.AND P1, PT, R79, RZ, PT ;  /* 0x000000ff4f00720c */ /* 0x000fe40003f25270 */
[----:B------:R-:W-:Y:S02]  /*3860*/  FMNMX.FTZ R5, R122, R5, !PT ;  /* 0x000000057a057209 */ /* 0x000fe40007810000 */
[----:B------:R-:W-:Y:S02]  /*3870*/  ISETP.GT.AND P1, PT, R61, 0x21, !P1 ;  /* 0x000000213d00780c */ /* 0x000fe40004f24270 */
[----:B------:R-:W-:Y:S02]  /*3880*/  FMNMX.FTZ R5, R120, R5, !PT ;  /* 0x0000000578057209 */ /* 0x000fe40007810000 */
[----:B------:R-:W-:-:S02]  /*3890*/  ISETP.LT.OR P1, PT, R59, 0x22, P1 ;  /* 0x000000223b00780c */ /* 0x000fc40000f21670 */
[----:B------:R-:W-:Y:S02]  /*38a0*/  FMNMX.FTZ R5, R118, R5, !PT ;  /* 0x0000000576057209 */ /* 0x000fe40007810000 */
[----:B------:R-:W-:Y:S02]  /*38b0*/  FSEL R64, R21, -INF , !P1 ;  /* 0xff80000015407808 */ /* 0x000fe40004800000 */
[----:B------:R-:W-:Y:S02]  /*38c0*/  ISETP.NE.AND P1, PT, R82, RZ, PT ;  /* 0x000000ff5200720c */ /* 0x000fe40003f25270 */
[----:B------:R-:W-:Y:S02]  /*38d0*/  FMNMX.FTZ R5, R116, R5, !PT ;  /* 0x0000000574057209 */ /* 0x000fe40007810000 */
[----:B------:R-:W-:Y:S02]  /*38e0*/  ISETP.GT.AND P1, PT, R61, 0x28, !P1 ;  /* 0x000000283d00780c */ /* 0x000fe40004f24270 */
[----:B------:R-:W-:-:S02]  /*38f0*/  FMNMX.FTZ R5, R114, R5, !PT ;  /* 0x0000000572057209 */ /* 0x000fc40007810000 */
[----:B------:R-:W-:Y:S02]  /*3900*/  ISETP.LT.OR P1, PT, R59, 0x29, P1 ;  /* 0x000000293b00780c */ /* 0x000fe40000f21670 */
[----:B------:R-:W-:Y:S02]  /*3910*/  FMNMX.FTZ R5, R112, R5, !PT ;  /* 0x0000000570057209 */ /* 0x000fe40007810000 */
[----:B------:R-:W-:Y:S02]  /*3920*/  FSEL R66, R25, -INF , !P1 ;  /* 0xff80000019427808 */ /* 0x000fe40004800000 */
[----:B------:R-:W-:Y:S02]  /*3930*/  ISETP.NE.AND P1, PT, R83, RZ, PT ;  /* 0x000000ff5300720c */ /* 0x000fe40003f25270 */
[----:B------:R-:W-:Y:S02]  /*3940*/  FMNMX.FTZ R5, R110, R5, !PT ;  /* 0x000000056e057209 */ /* 0x000fe40007810000 */
        /* <DEDUP_REMOVED lines=13> */
[----:B------:R-:W-:Y:S02]  /*3a20*/  FMNMX.FTZ R5, R44, R5, !PT ;  /* 0x000000052c057209 */ /* 0x000fe40007810000 */
[----:B------:R-:W-:Y:S02]  /*3a30*/  ISETP.GT.AND P1, PT, R61, 0x31, !P1 ;  /* 0x000000313d00780c */ /* 0x000fe40004f24270 */
[----:B------:R-:W-:Y:S02]  /*3a40*/  FMNMX.FTZ R5, R40, R5, !PT ;  /* 0x0000000528057209 */ /* 0x000fe40007810000 */
[----:B------:R-:W-:Y:S02]  /*3a50*/  ISETP.LT.OR P1, PT, R59, 0x32, P1 ;  /* 0x000000323b00780c */ /* 0x000fe40000f21670 */
[----:B------:R-:W-:Y:S02]  /*3a60*/  FMNMX.FTZ R5, R38, R5, !PT ;  /* 0x0000000526057209 */ /* 0x000fe40007810000 */
[----:B------:R-:W-:-:S02]  /*3a70*/  FSEL R70, R33, -INF , !P1 ;  /* 0xff80000021467808 */ /* 0x000fc40004800000 */
[----:B------:R-:W-:Y:S02]  /*3a80*/  ISETP.NE.AND P1, PT, R90, RZ, PT ;  /* 0x000000ff5a00720c */ /* 0x000fe40003f25270 */
[----:B------:R-:W-:Y:S02]  /*3a90*/  FMNMX.FTZ R5, R36, R5, !PT ;  /* 0x0000000524057209 */ /* 0x000fe40007810000 */
[----:B------:R-:W-:Y:S02]  /*3aa0*/  ISETP.GT.AND P1, PT, R61, 0x38, !P1 ;  /* 0x000000383d00780c */ /* 0x000fe40004f24270 */
[----:B------:R-:W-:Y:S02]  /*3ab0*/  FMNMX.FTZ R5, R34, R5, !PT ;  /* 0x0000000522057209 */ /* 0x000fe40007810000 */
[----:B------:R-:W-:Y:S02]  /*3ac0*/  ISETP.LT.OR P1, PT, R59, 0x39, P1 ;  /* 0x000000393b00780c */ /* 0x000fe40000f21670 */
[----:B------:R-:W-:-:S02]  /*3ad0*/  FMNMX.FTZ R5, R32, R5, !PT ;  /* 0x0000000520057209 */ /* 0x000fc40007810000 */
[----:B------:R-:W-:Y:S02]  /*3ae0*/  FSEL R72, R35, -INF , !P1 ;  /* 0xff80000023487808 */ /* 0x000fe40004800000 */
[----:B------:R-:W-:Y:S02]  /*3af0*/  ISETP.GT.AND P1, PT, R61, 0x39, !P6 ;  /* 0x000000393d00780c */ /* 0x000fe40007724270 */
[----:B------:R-:W-:Y:S02]  /*3b00*/  FMNMX.FTZ R5, R24, R5, !PT ;  /* 0x0000000518057209 */ /* 0x000fe40007810000 */
[----:B------:R-:W-:Y:S02]  /*3b10*/  ISETP.LT.OR P1, PT, R59, 0x3a, P1 ;  /* 0x0000003a3b00780c */ /* 0x000fe40000f21670 */
[----:B------:R-:W-:Y:S02]  /*3b20*/  FMNMX.FTZ R5, R4, R5, !PT ;  /* 0x0000000504057209 */ /* 0x000fe40007810000 */
[----:B------:R-:W-:-:S02]  /*3b30*/  FSEL R74, R37, -INF , !P1 ;  /* 0xff800000254a7808 */ /* 0x000fc40004800000 */
[----:B------:R-:W-:Y:S01]  /*3b40*/  ISETP.GT.AND P1, PT, R61, 0x40, !P4 ;  /* 0x000000403d00780c */ /* 0x000fe20006724270 */
[----:B------:R-:W0:Y:S01]  /*3b50*/  SHFL.BFLY PT, R10, R5, 0x2, 0x1f ;  /* 0x0c401f00050a7f89 */ /* 0x000e2200000e0000 */
[----:B------:R-:W-:Y:S02]  /*3b60*/  ISETP.NE.AND P4, PT, R76, RZ, PT ;  /* 0x000000ff4c00720c */ /* 0x000fe40003f85270 */
[----:B------:R-:W-:Y:S02]  /*3b70*/  ISETP.LT.OR P1, PT, R59, 0x41, P1 ;  /* 0x000000413b00780c */ /* 0x000fe40000f21670 */
[----:B------:R-:W-:Y:S02]  /*3b80*/  ISETP.NE.AND P6, PT, R73, RZ, PT ;  /* 0x000000ff4900720c */ /* 0x000fe40003fc5270 */
[----:B------:R-:W-:Y:S02]  /*3b90*/  FSEL R76, R39, -INF , !P1 ;  /* 0xff800000274c7808 */ /* 0x000fe40004800000 */
[----:B------:R-:W-:-:S02]  /*3ba0*/  ISETP.NE.AND P1, PT, R93, RZ, PT ;  /* 0x000000ff5d00720c */ /* 0x000fc40003f25270 */
[C---:B------:R-:W-:Y:S02]  /*3bb0*/  ISETP.GT.AND P5, PT, R61.reuse, RZ, !P5 ;  /* 0x000000ff3d00720c */ /* 0x040fe40006fa4270 */
[----:B------:R-:W-:Y:S02]  /*3bc0*/  ISETP.GT.AND P1, PT, R61, 0x41, !P1 ;  /* 0x000000413d00780c */ /* 0x000fe40004f24270 */
[C---:B------:R-:W-:Y:S02]  /*3bd0*/  ISETP.LT.OR P5, PT, R59.reuse, 0x1, P5 ;  /* 0x000000013b00780c */ /* 0x040fe40002fa1670 */
[----:B------:R-:W-:Y:S02]  /*3be0*/  ISETP.LT.OR P1, PT, R59, 0x42, P1 ;  /* 0x000000423b00780c */ /* 0x000fe40000f21670 */
[----:B------:R-:W-:Y:S02]  /*3bf0*/  FSEL R33, R2, -INF , !P5 ;  /* 0xff80000002217808 */ /* 0x000fe40006800000 */
[----:B------:R-:W-:-:S02]  /*3c00*/  FSEL R78, R41, -INF , !P1 ;  /* 0xff800000294e7808 */ /* 0x000fc40004800000 */
[----:B------:R-:W-:Y:S02]  /*3c10*/  ISETP.NE.AND P1, PT, R94, RZ, PT ;  /* 0x000000ff5e00720c */ /* 0x000fe40003f25270 */
[----:B0-----:R-:W-:Y:S02]  /*3c20*/  FMNMX.FTZ R13, R5, R10, !PT ;  /* 0x0000000a050d7209 */ /* 0x001fe40007810000 */
[C---:B------:R-:W-:Y:S02]  /*3c30*/  ISETP.GT.AND P1, PT, R61.reuse, 0x48, !P1 ;  /* 0x000000483d00780c */ /* 0x040fe40004f24270 */
[----:B------:R-:W-:Y:S01]  /*3c40*/  ISETP.GT.AND P2, PT, R61, 0x71, !P2 ;  /* 0x000000713d00780c */ /* 0x000fe20005744270 */
[----:B------:R-:W0:Y:S01]  /*3c50*/  SHFL.BFLY PT, R10, R13, 0x1, 0x1f ;  /* 0x0c201f000d0a7f89 */ /* 0x000e2200000e0000 */
[----:B------:R-:W-:Y:S02]  /*3c60*/  ISETP.LT.OR P1, PT, R59, 0x49, P1 ;  /* 0x000000493b00780c */ /* 0x000fe40000f21670 */
[----:B------:R-:W-:-:S02]  /*3c70*/  ISETP.GT.AND P3, PT, R61, 0x78, !P3 ;  /* 0x000000783d00780c */ /* 0x000fc40005f64270 */
[----:B------:R-:W-:Y:S02]  /*3c80*/  FSEL R80, R43, -INF , !P1 ;  /* 0xff8000002b507808 */ /* 0x000fe40004800000 */
[----:B------:R-:W-:Y:S02]  /*3c90*/  ISETP.NE.AND P1, PT, R95, RZ, PT ;  /* 0x000000ff5f00720c */ /* 0x000fe40003f25270 */
[----:B------:R-:W-:Y:S02]  /*3ca0*/  ISETP.LT.OR P2, PT, R59, 0x72, P2 ;  /* 0x000000723b00780c */ /* 0x000fe40001741670 */
[----:B------:R-:W-:Y:S02]  /*3cb0*/  ISETP.GT.AND P1, PT, R61, 0x49, !P1 ;  /* 0x000000493d00780c */ /* 0x000fe40004f24270 */
[C---:B------:R-:W-:Y:S02]  /*3cc0*/  ISETP.LT.OR P3, PT, R59.reuse, 0x79, P3 ;  /* 0x000000793b00780c */ /* 0x040fe40001f61670 */
[----:B------:R-:W-:-:S02]  /*3cd0*/  ISETP.LT.OR P1, PT, R59, 0x4a, P1 ;  /* 0x0000004a3b00780c */ /* 0x000fc40000f21670 */
[----:B------:R-:W-:Y:S02]  /*3ce0*/  ISETP.NE.AND P5, PT, R22, 0x1, PT ;  /* 0x000000011600780c */ /* 0x000fe40003fa5270 */
[----:B------:R-:W-:Y:S02]  /*3cf0*/  FSEL R82, R45, -INF , !P1 ;  /* 0xff8000002d527808 */ /* 0x000fe40004800000 */
[----:B------:R-:W-:Y:S02]  /*3d00*/  ISETP.NE.AND P1, PT, R96, RZ, PT ;  /* 0x000000ff6000720c */ /* 0x000fe40003f25270 */
[----:B0-----:R-:W-:Y:S02]  /*3d10*/  FMNMX.FTZ R10, R13, R10, !PT ;  /* 0x0000000a0d0a7209 */ /* 0x001fe40007810000 */
[----:B------:R-:W-:-:S03]  /*3d20*/  ISETP.GT.AND P1, PT, R61, 0x50, !P1 ;  /* 0x000000503d00780c */ /* 0x000fc60004f24270 */
[----:B------:R-:W-:Y:S01]  /*3d30*/  FFMA.FTZ R15, R10, R9, -8 ;  /* 0xc10000000a0f7423 */ /* 0x000fe20000010009 */
[----:B------:R-:W-:-:S04]  /*3d40*/  ISETP.LT.OR P1, PT, R59, 0x51, P1 ;  /* 0x000000513b00780c */ /* 0x000fc80000f21670 */
[----:B------:R-:W-:Y:S02]  /*3d50*/  FSEL R84, R47, -INF , !P1 ;  /* 0xff8000002f547808 */ /* 0x000fe40004800000 */
[----:B------:R-:W-:-:S04]  /*3d60*/  ISETP.NE.AND P1, PT, R97, RZ, PT ;  /* 0x000000ff6100720c */ /* 0x000fc80003f25270 */
[----:B------:R-:W-:-:S04]  /*3d70*/  ISETP.GT.AND P1, PT, R61, 0x51, !P1 ;  /* 0x000000513d00780c */ /* 0x000fc80004f24270 */
        /* <DEDUP_REMOVED lines=18> */
[----:B------:R-:W-:Y:S02]  /*3ea0*/  ISETP.GT.AND P1, PT, R61, 0x68, !P6 ;  /* 0x000000683d00780c */ /* 0x000fe40007724270 */
[----:B------:R-:W-:Y:S02]  /*3eb0*/  ISETP.NE.AND P6, PT, R77, RZ, PT ;  /* 0x000000ff4d00720c */ /* 0x000fe40003fc5270 */
[----:B------:R-:W-:-:S04]  /*3ec0*/  ISETP.LT.OR P1, PT, R59, 0x69, P1 ;  /* 0x000000693b00780c */ /* 0x000fc80000f21670 */
[----:B------:R-:W-:Y:S02]  /*3ed0*/  FSEL R98, R98, -INF , !P1 ;  /* 0xff80000062627808 */ /* 0x000fe40004800000 */
[----:B------:R-:W-:Y:S02]  /*3ee0*/  ISETP.GT.AND P1, PT, R61, 0x69, !P4 ;  /* 0x000000693d00780c */ /* 0x000fe40006724270 */
[----:B------:R-:W-:Y:S02]  /*3ef0*/  ISETP.NE.AND P4, PT, R81, RZ, PT ;  /* 0x000000ff5100720c */ /* 0x000fe40003f85270 */
[----:B------:R-:W-:Y:S02]  /*3f00*/  ISETP.LT.OR P1, PT, R59, 0x6a, P1 ;  /* 0x0000006a3b00780c */ /* 0x000fe40000f21670 */
[----:B------:R-:W-:Y:S02]  /*3f10*/  ISETP.GT.AND P4, PT, R61, 0x79, !P4 ;  /* 0x000000793d00780c */ /* 0x000fe40006784270 */
[----:B------:R-:W-:-:S02]  /*3f20*/  FSEL R100, R100, -INF , !P1 ;  /* 0xff80000064647808 */ /* 0x000fc40004800000 */
[----:B------:R-:W-:Y:S02]  /*3f30*/  FSETP.NEU.FTZ.AND P1, PT, R10, -INF , PT ;  /* 0xff8000000a00780b */ /* 0x000fe40003f3d000 */
[----:B------:R-:W-:Y:S02]  /*3f40*/  ISETP.LT.OR P4, PT, R59, 0x7a, P4 ;  /* 0x0000007a3b00780c */ /* 0x000fe40002781670 */
[----:B------:R-:W-:Y:S02]  /*3f50*/  FSEL R35, R15, RZ, P1 ;  /* 0x000000ff0f237208 */ /* 0x000fe40000800000 */
[----:B------:R-:W-:Y:S02]  /*3f60*/  FMNMX.FTZ R15, R33, R52, !PT ;  /* 0x00000034210f7209 */ /* 0x000fe40007810000 */
[----:B------:R-:W-:Y:S01]  /*3f70*/  ISETP.GT.AND P1, PT, R61, 0x70, !P6 ;  /* 0x000000703d00780c */ /* 0x000fe20007724270 */
[--C-:B------:R-:W-:Y:S01]  /*3f80*/  FFMA.FTZ R120, R120, R9, -R35.reuse ;  /* 0x0000000978787223 */ /* 0x100fe20000010823 */
[----:B------:R-:W-:Y:S01]  /*3f90*/  FMNMX.FTZ R21, R54, R15, !PT ;  /* 0x0000000f36157209 */ /* 0x000fe20007810000 */
[-CC-:B------:R-:W-:Y:S01]  /*3fa0*/  FFMA.FTZ R116, R116, R9.reuse, -R35.reuse ;  /* 0x0000000974747223 */ /* 0x180fe20000010823 */
[----:B------:R-:W-:Y:S01]  /*3fb0*/  ISETP.LT.OR P1, PT, R59, 0x71, P1 ;  /* 0x000000713b00780c */ /* 0x000fe20000f21670 */
[--C-:B------:R-:W-:Y:S01]  /*3fc0*/  FFMA.FTZ R20, R114, R9, -R35.reuse ;  /* 0x0000000972147223 */ /* 0x100fe20000010823 */
[----:B------:R-:W-:Y:S01]  /*3fd0*/  FMNMX.FTZ R21, R56, R21, !PT ;  /* 0x0000001538157209 */ /* 0x000fe20007810000 */
[----:B------:R-:W-:Y:S01]  /*3fe0*/  MUFU.EX2 R41, R120 ;  /* 0x0000007800297308 */ /* 0x000fe20000000800 */
[----:B------:R-:W-:Y:S01]  /*3ff0*/  FSEL R114, R27, -INF , !P1 ;  /* 0xff8000001b727808 */ /* 0x000fe20004800000 */
[--C-:B------:R-:W-:Y:S01]  /*4000*/  FFMA.FTZ R118, R118, R9, -R35.reuse ;  /* 0x0000000976767223 */ /* 0x100fe20000010823 */
[----:B------:R-:W-:Y:S01]  /*4010*/  FMNMX.FTZ R21, R12, R21, !PT ;  /* 0x000000150c157209 */ /* 0x000fe20007810000 */
[-CC-:B------:R-:W-:Y:S01]  /*4020*/  FFMA.FTZ R27, R112, R9.reuse, -R35.reuse ;  /* 0x00000009701b7223 */ /* 0x180fe20000010823 */
[----:B------:R-:W-:Y:S01]  /*4030*/  FSEL R112, R29, -INF , !P3 ;  /* 0xff8000001d707808 */ /* 0x000fe20005800000 */
[--C-:B------:R-:W-:Y:S01]  /*4040*/  FFMA.FTZ R2, R136, R9, -R35.reuse ;  /* 0x0000000988027223 */ /* 0x100fe20000010823 */
[----:B------:R-:W-:Y:S01]  /*4050*/  FMNMX.FTZ R21, R58, R21, !PT ;  /* 0x000000153a157209 */ /* 0x000fe20007810000 */
        /* <DEDUP_REMOVED lines=8> */
[----:B------:R1:W-:Y:S01]  /*40e0*/  MUFU.EX2 R43, R118 ;  /* 0x00000076002b7308 */ /* 0x0003e20000000800 */
[----:B0-----:R-:W-:Y:S01]  /*40f0*/  FSEL R116, R28, -INF , !P2 ;  /* 0xff8000001c747808 */ /* 0x001fe20005000000 */
[--C-:B------:R-:W-:Y:S01]  /*4100*/  FFMA.FTZ R28, R42, R9, -R35.reuse ;  /* 0x000000092a1c7223 */ /* 0x100fe20000010823 */
[----:B------:R-:W-:Y:S01]  /*4110*/  FMNMX.FTZ R21, R62, R21, !PT ;  /* 0x000000153e157209 */ /* 0x000fe20007810000 */
[-CC-:B------:R-:W-:Y:S01]  /*4120*/  FFMA.FTZ R104, R104, R9.reuse, -R35.reuse ;  /* 0x0000000968687223 */ /* 0x180fe20000010823 */
[-CC-:B------:R-:W-:Y:S01]  /*4130*/  FFMA.FTZ R132, R132, R9.reuse, -R35.reuse ;  /* 0x0000000984847223 */ /* 0x180fe20000010823 */
[--C-:B------:R-:W-:Y:S01]  /*4140*/  FFMA.FTZ R130, R130, R9, -R35.reuse ;  /* 0x0000000982827223 */ /* 0x100fe20000010823 */
[----:B------:R-:W-:Y:S01]  /*4150*/  FMNMX.FTZ R21, R64, R21, !PT ;  /* 0x0000001540157209 */ /* 0x000fe20007810000 */
[----:B------:R-:W-:Y:S01]  /*4160*/  MUFU.EX2 R45, R20 ;  /* 0x00000014002d7308 */ /* 0x000fe20000000800 */
[----:B-1----:R-:W-:Y:S01]  /*4170*/  FSEL R118, R30, -INF , !P4 ;  /* 0xff8000001e767808 */ /* 0x002fe20006000000 */
        /* <DEDUP_REMOVED lines=19> */
[----:B------:R-:W-:Y:S01]  /*42b0*/  FFMA.FTZ R24, R24, R9, -R35 ;  /* 0x0000000918187223 */ /* 0x000fe20000010823 */
[----:B------:R-:W-:-:S02]  /*42c0*/  LOP3.LUT P6, RZ, R105, 0x1, RZ, 0xc0, !PT ;  /* 0x0000000169ff7812 */ /* 0x000fc400078cc0ff */
[----:B------:R-:W-:Y:S01]  /*42d0*/  FMNMX.FTZ R25, R74, R25, !PT ;  /* 0x000000194a197209 */ /* 0x000fe20007810000 */
[----:B------:R-:W0:Y:S03]  /*42e0*/  MUFU.EX2 R5, R5 ;  /* 0x0000000500057308 */ /* 0x000e260000000800 */
[----:B------:R-:W-:-:S04]  /*42f0*/  FMNMX.FTZ R25, R76, R25, !PT ;  /* 0x000000194c197209 */ /* 0x000fc80007810000 */
[----:B------:R-:W-:Y:S01]  /*4300*/  FMNMX.FTZ R25, R78, R25, !PT ;  /* 0x000000194e197209 */ /* 0x000fe20007810000 */
[----:B------:R1:W-:Y:S03]  /*4310*/  MUFU.EX2 R124, R27 ;  /* 0x0000001b007c7308 */ /* 0x0003e60000000800 */
[----:B------:R-:W-:-:S04]  /*4320*/  FMNMX.FTZ R25, R80, R25, !PT ;  /* 0x0000001950197209 */ /* 0x000fc80007810000 */
[----:B------:R-:W-:Y:S01]  /*4330*/  FMNMX.FTZ R25, R82, R25, !PT ;  /* 0x0000001952197209 */ /* 0x000fe20007810000 */
[----:B------:R2:W-:Y:S01]  /*4340*/  MUFU.EX2 R49, R28 ;  /* 0x0000001c00317308 */ /* 0x0005e20000000800 */
[----:B-1----:R-:W-:Y:S02]  /*4350*/  FFMA.FTZ R27, R36, R9, -R35 ;  /* 0x00000009241b7223 */ /* 0x002fe40000010823 */
[----:B------:R-:W-:-:S04]  /*4360*/  FMNMX.FTZ R25, R84, R25, !PT ;  /* 0x0000001954197209 */ /* 0x000fc80007810000 */
[----:B------:R-:W-:Y:S01]  /*4370*/  FMNMX.FTZ R25, R86, R25, !PT ;  /* 0x0000001956197209 */ /* 0x000fe20007810000 */
[----:B------:R-:W1:Y:S01]  /*4380*/  MUFU.EX2 R13, R13 ;  /* 0x0000000d000d7308 */ /* 0x000e620000000800 */
[----:B--2---:R-:W-:Y:S02]  /*4390*/  FFMA.FTZ R28, R34, R9, -R35 ;  /* 0x00000009221c7223 */ /* 0x004fe40000010823 */
[----:B------:R-:W-:-:S04]  /*43a0*/  FMNMX.FTZ R25, R90, R25, !PT ;  /* 0x000000195a197209 */ /* 0x000fc80007810000 */
[----:B------:R-:W-:Y:S01]  /*43b0*/  FMNMX.FTZ R25, R92, R25, !PT ;  /* 0x000000195c197209 */ /* 0x000fe20007810000 */
[----:B------:R-:W2:Y:S03]  /*43c0*/  MUFU.EX2 R102, R102 ;  /* 0x0000006600667308 */ /* 0x000ea60000000800 */
[----:B------:R-:W-:-:S04]  /*43d0*/  FMNMX.FTZ R25, R94, R25, !PT ;  /* 0x000000195e197209 */ /* 0x000fc80007810000 */
[----:B------:R-:W-:Y:S01]  /*43e0*/  FMNMX.FTZ R25, R96, R25, !PT ;  /* 0x0000001960197209 */ /* 0x000fe20007810000 */
[----:B------:R-:W3:Y:S03]  /*43f0*/  MUFU.EX2 R15, R134 ;  /* 0x00000086000f7308 */ /* 0x000ee60000000800 */
[----:B------:R-:W-:-:S04]  /*4400*/  FMNMX.FTZ R25, R98, R25, !PT ;  /* 0x0000001962197209 */ /* 0x000fc80007810000 */
[----:B------:R-:W-:Y:S01]  /*4410*/  FMNMX.FTZ R25, R100, R25, !PT ;  /* 0x0000001964197209 */ /* 0x000fe20007810000 */
[----:B------:R-:W4:Y:S03]  /*4420*/  MUFU.EX2 R104, R104 ;  /* 0x0000006800687308 */ /* 0x000f260000000800 */
[----:B------:R-:W-:-:S04]  /*4430*/  FMNMX.FTZ R25, R114, R25, !PT ;  /* 0x0000001972197209 */ /* 0x000fc80007810000 */
[----:B------:R-:W-:Y:S01]  /*4440*/  FMNMX.FTZ R25, R116, R25, !PT ;  /* 0x0000001974197209 */ /* 0x000fe20007810000 */
[----:B------:R-:W-:Y:S03]  /*4450*/  MUFU.EX2 R132, R132 ;  /* 0x0000008400847308 */ /* 0x000fe60000000800 */
[----:B------:R-:W-:-:S04]  /*4460*/  FMNMX.FTZ R25, R112, R25, !PT ;  /* 0x0000001970197209 */ /* 0x000fc80007810000 */
[----:B------:R-:W-:Y:S01]  /*4470*/  FMNMX.FTZ R25, R118, R25, !PT ;  /* 0x0000001976197209 */ /* 0x000fe20007810000 */
[----:B------:R-:W-:Y:S04]  /*4480*/  MUFU.EX2 R37, R130 ;  /* 0x0000008200257308 */ /* 0x000fe80000000800 */
[----:B------:R-:W5:Y:S04]  /*4490*/  SHFL.BFLY PT, R20, R25, 0x2, 0x1f ;  /* 0x0c401f0019147f89 */ /* 0x000f6800000e0000 */
[----:B------:R-:W-:Y:S08]  /*44a0*/  MUFU.EX2 R21, R128 ;  /* 0x0000008000157308 */ /* 0x000ff00000000800 */
[----:B------:R-:W-:Y:S08]  /*44b0*/  MUFU.EX2 R106, R106 ;  /* 0x0000006a006a7308 */ /* 0x000ff00000000800 */
[----:B------:R-:W-:Y:S01]  /*44c0*/  MUFU.EX2 R126, R126 ;  /* 0x0000007e007e7308 */ /* 0x000fe20000000800 */
[----:B-----5:R-:W-:Y:S01]  /*44d0*/  FMNMX.FTZ R29, R25, R20, !PT ;  /* 0x00000014191d7209 */ /* 0x020fe20007810000 */
[----:B------:R-:W-:-:S06]  /*44e0*/  FFMA.FTZ R25, R32, R9, -R35 ;  /* 0x0000000920197223 */ /* 0x000fcc0000010823 */
[----:B------:R-:W-:Y:S01]  /*44f0*/  MUFU.EX2 R122, R122 ;  /* 0x0000007a007a7308 */ /* 0x000fe20000000800 */
[----:B------:R-:W5:Y:S07]  /*4500*/  SHFL.BFLY PT, R20, R29, 0x1, 0x1f ;  /* 0x0c201f001d147f89 */ /* 0x000f6e00000e0000 */
[----:B------:R-:W-:Y:S08]  /*4510*/  MUFU.EX2 R110, R110 ;  /* 0x0000006e006e7308 */ /* 0x000ff00000000800 */
[----:B------:R-:W-:Y:S08]  /*4520*/  MUFU.EX2 R47, R108 ;  /* 0x0000006c002f7308 */ /* 0x000ff00000000800 */
[----:B------:R-:W-:Y:S01]  /*4530*/  MUFU.EX2 R48, R48 ;  /* 0x0000003000307308 */ /* 0x000fe20000000800 */
[----:B-----5:R-:W-:Y:S01]  /*4540*/  FMNMX.FTZ R20, R29, R20, !PT ;  /* 0x000000141d147209 */ /* 0x020fe20007810000 */
[----:B------:R-:W-:Y:S01]  /*4550*/  FFMA.FTZ R29, R4, R9, -R35 ;  /* 0x00000009041d7223 */ /* 0x000fe20000010823 */
[----:B0-----:R-:W-:-:S02]  /*4560*/  FADD.FTZ R4, R2, R5 ;  /* 0x0000000502047221 */ /* 0x001fc40000010000 */
[C---:B------:R-:W-:Y:S01]  /*4570*/  FSETP.NEU.FTZ.AND P1, PT, R20.reuse, -INF , PT ;  /* 0xff8000001400780b */ /* 0x040fe20003f3d000 */
[----:B------:R-:W-:Y:S01]  /*4580*/  FFMA.FTZ R32, R20, R9, -8 ;  /* 0xc100000014207423 */ /* 0x000fe20000010009 */
[----:B-1----:R-:W-:Y:S01]  /*4590*/  FADD.FTZ R69, R13, R4 ;  /* 0x000000040d457221 */ /* 0x002fe20000010000 */
[----:B------:R-:W-:Y:S03]  /*45a0*/  MUFU.EX2 R51, R46 ;  /* 0x0000002e00337308 */ /* 0x000fe60000000800 */
[----:B------:R-:W-:Y:S01]  /*45b0*/  FSEL R35, R32, RZ, P1 ;  /* 0x000000ff20237208 */ /* 0x000fe20000800000 */
[C---:B--2---:R-:W-:Y:S01]  /*45c0*/  FADD.FTZ R4, R102.reuse, R69 ;  /* 0x0000004566047221 */ /* 0x044fe20000010000 */
[----:B------:R-:W-:-:S03]  /*45d0*/  F2FP.SATFINITE.E4M3.F32.PACK_AB_MERGE_C R102, R102, R13, RZ ;  /* 0x0000000d6666723e */ /* 0x000fc600048070ff */
        /* <DEDUP_REMOVED lines=8> */
[----:B---3--:R-:W-:Y:S01]  /*4660*/  FADD.FTZ R73, R15, R4 ;  /* 0x000000040f497221 */ /* 0x008fe20000010000 */
[-CC-:B------:R-:W-:Y:S01]  /*4670*/  FFMA.FTZ R26, R26, R9.reuse, -R35.reuse ;  /* 0x000000091a1a7223 */ /* 0x180fe20000010823 */
[-CC-:B------:R-:W-:Y:S01]  /*4680*/  FFMA.FTZ R60, R60, R9.reuse, -R35.reuse ;  /* 0x000000093c3c7223 */ /* 0x180fe20000010823 */
[-C--:B------:R-:W-:Y:S01]  /*4690*/  FFMA.FTZ R62, R62, R9.reuse, -R35 ;  /* 0x000000093e3e7223 */ /* 0x080fe20000010823 */
[----:B----4-:R-:W-:Y:S01]  /*46a0*/  FADD.FTZ R73, R104, R73 ;  /* 0x0000004968497221 */ /* 0x010fe20000010000 */
[-CC-:B------:R-:W-:Y:S01]  /*46b0*/  FFMA.FTZ R64, R64, R9.reuse, -R35.reuse ;  /* 0x0000000940407223 */ /* 0x180fe20000010823 */
[----:B------:R-:W0:Y:S01]  /*46c0*/  MUFU.EX2 R52, R52 ;  /* 0x0000003400347308 */ /* 0x000e220000000800 */
[-CC-:B------:R-:W-:Y:S01]  /*46d0*/  FFMA.FTZ R66, R66, R9.reuse, -R35.reuse ;  /* 0x0000000942427223 */ /* 0x180fe20000010823 */
[-CC-:B------:R-:W-:Y:S01]  /*46e0*/  FFMA.FTZ R68, R68, R9.reuse, -R35.reuse ;  /* 0x0000000944447223 */ /* 0x180fe20000010823 */
[----:B------:R-:W-:Y:S01]  /*46f0*/  F2FP.SATFINITE.E4M3.F32.PACK_AB_MERGE_C R164, R5, R2, R102 ;  /* 0x0000000205a4723e */ /* 0x000fe20004807066 */
[-CC-:B------:R-:W-:Y:S01]  /*4700*/  FFMA.FTZ R70, R70, R9.reuse, -R35.reuse ;  /* 0x0000000946467223 */ /* 0x180fe20000010823 */
[-CC-:B------:R-:W-:Y:S01]  /*4710*/  FFMA.FTZ R72, R72, R9.reuse, -R35.reuse ;  /* 0x0000000948487223 */ /* 0x180fe20000010823 */
[-CC-:B------:R-:W-:Y:S01]  /*4720*/  FFMA.FTZ R74, R74, R9.reuse, -R35.reuse ;  /* 0x000000094a4a7223 */ /* 0x180fe20000010823 */
[-CC-:B------:R-:W-:Y:S01]  /*4730*/  FFMA.FTZ R76, R76, R9.reuse, -R35.reuse ;  /* 0x000000094c4c7223 */ /* 0x180fe20000010823 */
[----:B------:R-:W1:Y:S01]  /*4740*/  MUFU.EX2 R54, R54 ;  /* 0x0000003600367308 */ /* 0x000e620000000800 */
        /* <DEDUP_REMOVED lines=8> */
[----:B0-----:R-:W-:Y:S01]  /*47d0*/  FADD.FTZ R71, R33, R52 ;  /* 0x0000003421477221 */ /* 0x001fe20000010000 */
[-CC-:B------:R-:W-:Y:S01]  /*47e0*/  FFMA.FTZ R94, R94, R9.reuse, -R35.reuse ;  /* 0x000000095e5e7223 */ /* 0x180fe20000010823 */
[-CC-:B------:R-:W-:Y:S01]  /*47f0*/  FFMA.FTZ R96, R96, R9.reuse, -R35.reuse ;  /* 0x0000000960607223 */ /* 0x180fe20000010823 */
[-CC-:B------:R-:W-:Y:S01]  /*4800*/  FFMA.FTZ R98, R98, R9.reuse, -R35.reuse ;  /* 0x0000000962627223 */ /* 0x180fe20000010823 */
[-CC-:B------:R-:W-:Y:S01]  /*4810*/  FFMA.FTZ R100, R100, R9.reuse, -R35.reuse ;  /* 0x0000000964647223 */ /* 0x180fe20000010823 */
[-CC-:B------:R-:W-:Y:S01]  /*4820*/  FFMA.FTZ R114, R114, R9.reuse, -R35.reuse ;  /* 0x0000000972727223 */ /* 0x180fe20000010823 */
[-C--:B------:R-:W-:Y:S01]  /*4830*/  FFMA.FTZ R116, R116, R9.reuse, -R35 ;  /* 0x0000000974747223 */ /* 0x080fe20000010823 */
[----:B------:R-:W0:Y:S01]  /*4840*/  MUFU.EX2 R12, R12 ;  /* 0x0000000c000c7308 */ /* 0x000e220000000800 */
[----:B-1----:R-:W-:Y:S01]  /*4850*/  FADD.FTZ R4, R54, R71 ;  /* 0x0000004736047221 */ /* 0x002fe20000010000 */
[-CC-:B------:R-:W-:Y:S01]  /*4860*/  FFMA.FTZ R112, R112, R9.reuse, -R35.reuse ;  /* 0x0000000970707223 */ /* 0x180fe20000010823 */
[----:B------:R-:W-:-:S05]  /*4870*/  FFMA.FTZ R118, R118, R9, -R35 ;  /* 0x0000000976767223 */ /* 0x000fca0000010823 */
[----:B------:R-:W1:Y:S01]  /*4880*/  MUFU.EX2 R55, R58 ;  /* 0x0000003a00377308 */ /* 0x000e620000000800 */
[C---:B--2---:R-:W-:Y:S01]  /*4890*/  FADD.FTZ R71, R53.reuse, R4 ;  /* 0x0000000435477221 */ /* 0x044fe20000010000 */
[----:B------:R-:W-:-:S04]  /*48a0*/  F2FP.SATFINITE.E4M3.F32.PACK_AB_MERGE_C R53, R53, R54, RZ ;  /* 0x000000363535723e */ /* 0x000fc800048070ff */
[----:B------:R-:W-:Y:S02]  /*48b0*/  F2FP.SATFINITE.E4M3.F32.PACK_AB_MERGE_C R165, R52, R33, R53 ;  /* 0x0000002134a5723e */ /* 0x000fe40004807035 */
[----:B------:R-:W2:Y:S01]  /*48c0*/  MUFU.EX2 R14, R14 ;  /* 0x0000000e000e7308 */ /* 0x000ea20000000800 */
[----:B0-----:R-:W-:-:S07]  /*48d0*/  FADD.FTZ R4, R12, R71 ;  /* 0x000000470c047221 */ /* 0x001fce0000010000 */
[----:B------:R0:W-:Y:S01]  /*48e0*/  MUFU.EX2 R61, R26 ;  /* 0x0000001a003d7308 */ /* 0x0001e20000000800 */
[----:B-1----:R-:W-:-:S07]  /*48f0*/  FADD.FTZ R71, R55, R4 ;  /* 0x0000000437477221 */ /* 0x002fce0000010000 */
[----:B------:R-:W1:Y:S01]  /*4900*/  MUFU.EX2 R57, R60 ;  /* 0x0000003c00397308 */ /* 0x000e620000000800 */
[----:B0-----:R-:W-:Y:S01]  /*4910*/  FADD.FTZ R26, R132, R73 ;  /* 0x00000049841a7221 */ /* 0x001fe20000010000 */
[----:B--2---:R-:W-:-:S03]  /*4920*/  FADD.FTZ R4, R14, R71 ;  /* 0x000000470e047221 */ /* 0x004fc60000010000 */
[C---:B------:R-:W-:Y:S01]  /*4930*/  FADD.FTZ R26, R37.reuse, R26 ;  /* 0x0000001a251a7221 */ /* 0x040fe20000010000 */
[----:B------:R-:W-:Y:S02]  /*4940*/  F2FP.SATFINITE.E4M3.F32.PACK_AB_MERGE_C R37, R37, R132, RZ ;  /* 0x000000842525723e */ /* 0x000fe400048070ff */
[----:B------:R-:W0:Y:S01]  /*4950*/  MUFU.EX2 R62, R62 ;  /* 0x0000003e003e7308 */ /* 0x000e220000000800 */
[----:B------:R-:W-:Y:S01]  /*4960*/  FADD.FTZ R73, R21, R26 ;  /* 0x0000001a15497221 */ /* 0x000fe20000010000 */
[----:B------:R-:W-:Y:S01]  /*4970*/  F2FP.SATFINITE.E4M3.F32.PACK_AB_MERGE_C R166, R104, R15, R37 ;  /* 0x0000000f68a6723e */ /* 0x000fe20004807025 */
[----:B------:R-:W2:Y:S02]  /*4980*/  @P5 LDC R26, c[0x0][0x450] ;  /* 0x00011400ff1a5b82 */ /* 0x000ea40000000800 */
[----:B------:R-:W-:-:S03]  /*4990*/  FADD.FTZ R73, R106, R73 ;  /* 0x000000496a497221 */ /* 0x000fc60000010000 */
[----:B------:R-:W3:Y:S01]  /*49a0*/  MUFU.EX2 R59, R64 ;  /* 0x00000040003b7308 */ /* 0x000ee20000000800 */
[----:B------:R-:W-:Y:S01]  /*49b0*/  FADD.FTZ R2, R126, R73 ;  /* 0x000000497e027221 */ /* 0x000fe20000010000 */
[----:B-1----:R-:W-:Y:S01]  /*49c0*/  FADD.FTZ R5, R57, R4 ;  /* 0x0000000439057221 */ /* 0x002fe20000010000 */
[C---:B------:R-:W-:Y:S02]  /*49d0*/  F2FP.SATFINITE.E4M3.F32.PACK_AB_MERGE_C R126, R39.reuse, R126, RZ ;  /* 0x0000007e277e723e */ /* 0x040fe400048070ff */
[----:B------:R-:W-:Y:S01]  /*49e0*/  FADD.FTZ R39, R39, R2 ;  /* 0x0000000227277221 */ /* 0x000fe20000010000 */
[----:B------:R-:W-:Y:S02]  /*49f0*/  F2FP.SATFINITE.E4M3.F32.PACK_AB_MERGE_C R14, R57, R14, RZ ;  /* 0x0000000e390e723e */ /* 0x000fe400048070ff */
[----:B------:R-:W1:Y:S01]  /*4a00*/  MUFU.EX2 R66, R66 ;  /* 0x0000004200427308 */ /* 0x000e620000000800 */
[----:B0-----:R-:W-:Y:S01]  /*4a10*/  FADD.FTZ R2, R62, R5 ;  /* 0x000000053e027221 */ /* 0x001fe20000010000 */
[----:B------:R-:W-:Y:S01]  /*4a20*/  F2FP.SATFINITE.E4M3.F32.PACK_AB_MERGE_C R160, R106, R21, R126 ;  /* 0x000000156aa0723e */ /* 0x000fe2000480707e */
[----:B------:R-:W-:Y:S01]  /*4a30*/  FADD.FTZ R4, R122, R39 ;  /* 0x000000277a047221 */ /* 0x000fe20000010000 */
[----:B------:R-:W-:-:S02]  /*4a40*/  F2FP.SATFINITE.E4M3.F32.PACK_AB_MERGE_C R21, R120, R43, RZ ;  /* 0x0000002b7815723e */ /* 0x000fc400048070ff */
[----:B------:R-:W-:Y:S01]  /*4a50*/  F2FP.SATFINITE.E4M3.F32.PACK_AB_MERGE_C R167, R55, R12, R14 ;  /* 0x0000000c37a7723e */ /* 0x000fe2000480700e */
[----:B------:R-:W-:Y:S01]  /*4a60*/  FADD.FTZ R4, R41, R4 ;  /* 0x0000000429047221 */ /* 0x000fe20000010000 */
[----:B------:R-:W0:Y:S01]  /*4a70*/  MUFU.EX2 R68, R68 ;  /* 0x0000004400447308 */ /* 0x000e220000000800 */
[----:B---3--:R-:W-:Y:S01]  /*4a80*/  FADD.FTZ R15, R59, R2 ;  /* 0x000000023b0f7221 */ /* 0x008fe20000010000 */
[----:B------:R-:W-:Y:S01]  /*4a90*/  F2FP.SATFINITE.E4M3.F32.PACK_AB_MERGE_C R162, R41, R122, R21 ;  /* 0x0000007a29a2723e */ /* 0x000fe20004807015 */
[----:B------:R-:W-:Y:S01]  /*4aa0*/  FADD.FTZ R43, R43, R4 ;  /* 0x000000042b2b7221 */ /* 0x000fe20000010000 */
[----:B------:R-:W-:-:S03]  /*4ab0*/  F2FP.SATFINITE.E4M3.F32.PACK_AB_MERGE_C R4, R47, R110, RZ ;  /* 0x0000006e2f04723e */ /* 0x000fc600048070ff */
[----:B------:R-:W-:Y:S01]  /*4ac0*/  FADD.FTZ R120, R120, R43 ;  /* 0x0000002b78787221 */ /* 0x000fe20000010000 */
[----:B------:R-:W3:Y:S01]  /*4ad0*/  MUFU.EX2 R63, R70 ;  /* 0x00000046003f7308 */ /* 0x000ee20000000800 */
[----:B-1----:R-:W-:Y:S01]  /*4ae0*/  FADD.FTZ R2, R66, R15 ;  /* 0x0000000f42027221 */ /* 0x002fe20000010000 */
[C---:B------:R-:W-:Y:S01]  /*4af0*/  F2FP.SATFINITE.E4M3.F32.PACK_AB_MERGE_C R156, R124.reuse, R45, R4 ;  /* 0x0000002d7c9c723e */ /* 0x040fe20004807004 */
[----:B------:R-:W-:Y:S01]  /*4b00*/  FADD.FTZ R37, R45, R120 ;  /* 0x000000782d257221 */ /* 0x000fe20000010000 */
[----:B------:R-:W-:Y:S01]  /*4b10*/  F2FP.SATFINITE.E4M3.F32.PACK_AB_MERGE_C R4, R51, R48, RZ ;  /* 0x000000303304723e */ /* 0x000fe200048070ff */
[C---:B------:R-:W-:Y:S01]  /*4b20*/  FADD.FTZ R15, R61.reuse, R2 ;  /* 0x000000023d0f7221 */ /* 0x040fe20000010000 */
[----:B------:R-:W-:Y:S01]  /*4b30*/  F2FP.SATFINITE.E4M3.F32.PACK_AB_MERGE_C R61, R61, R66, RZ ;  /* 0x000000423d3d723e */ /* 0x000fe200048070ff */
[----:B------:R-:W-:Y:S01]  /*4b40*/  FADD.FTZ R37, R124, R37 ;  /* 0x000000257c257221 */ /* 0x000fe20000010000 */
[----:B------:R-:W1:Y:S01]  /*4b50*/  MUFU.EX2 R72, R72 ;  /* 0x0000004800487308 */ /* 0x000e620000000800 */
[----:B0-----:R-:W-:Y:S01]  /*4b60*/  FADD.FTZ R2, R68, R15 ;  /* 0x0000000f44027221 */ /* 0x001fe20000010000 */
[----:B------:R-:W-:Y:S01]  /*4b70*/  F2FP.SATFINITE.E4M3.F32.PACK_AB_MERGE_C R161, R59, R62, R61 ;  /* 0x0000003e3ba1723e */ /* 0x000fe2000480703d */
[----:B------:R-:W-:-:S04]  /*4b80*/  FADD.FTZ R110, R110, R37 ;  /* 0x000000256e6e7221 */ /* 0x000fc80000010000 */
[----:B------:R-:W-:Y:S01]  /*4b90*/  FADD.FTZ R110, R47, R110 ;  /* 0x0000006e2f6e7221 */ /* 0x000fe20000010000 */
[----:B------:R-:W0:Y:S01]  /*4ba0*/  MUFU.EX2 R65, R74 ;  /* 0x0000004a00417308 */ /* 0x000e220000000800 */
[----:B---3--:R-:W-:-:S07]  /*4bb0*/  FADD.FTZ R21, R63, R2 ;  /* 0x000000023f157221 */ /* 0x008fce0000010000 */
[----:B------:R-:W3:Y:S01]  /*4bc0*/  MUFU.EX2 R76, R76 ;  /* 0x0000004c004c7308 */ /* 0x000ee20000000800 */
[----:B-1----:R-:W-:-:S07]  /*4bd0*/  FADD.FTZ R2, R72, R21 ;  /* 0x0000001548027221 */ /* 0x002fce0000010000 */
[----:B------:R-:W1:Y:S01]  /*4be0*/  MUFU.EX2 R67, R78 ;  /* 0x0000004e00437308 */ /* 0x000e620000000800 */
[C---:B0-----:R-:W-:Y:S01]  /*4bf0*/  FADD.FTZ R21, R65.reuse, R2 ;  /* 0x0000000241157221 */ /* 0x041fe20000010000 */
[----:B------:R-:W-:-:S04]  /*4c00*/  F2FP.SATFINITE.E4M3.F32.PACK_AB_MERGE_C R65, R65, R72, RZ ;  /* 0x000000484141723e */ /* 0x000fc800048070ff */
[----:B------:R-:W-:Y:S02]  /*4c10*/  F2FP.SATFINITE.E4M3.F32.PACK_AB_MERGE_C R163, R63, R68, R65 ;  /* 0x000000443fa3723e */ /* 0x000fe40004807041 */
[----:B------:R-:W0:Y:S01]  /*4c20*/  MUFU.EX2 R80, R80 ;  /* 0x0000005000507308 */ /* 0x000e220000000800 */
[----:B---3--:R-:W-:-:S07]  /*4c30*/  FADD.FTZ R2, R76, R21 ;  /* 0x000000154c027221 */ /* 0x008fce0000010000 */
[----:B------:R-:W3:Y:S01]  /*4c40*/  MUFU.EX2 R69, R82 ;  /* 0x0000005200457308 */ /* 0x000ee20000000800 */
[----:B-1----:R-:W-:-:S07]  /*4c50*/  FADD.FTZ R35, R67, R2 ;  /* 0x0000000243237221 */ /* 0x002fce0000010000 */
[----:B------:R-:W1:Y:S01]  /*4c60*/  MUFU.EX2 R84, R84 ;  /* 0x0000005400547308 */ /* 0x000e620000000800 */
[----:B0-----:R-:W-:-:S07]  /*4c70*/  FADD.FTZ R2, R80, R35 ;  /* 0x0000002350027221 */ /* 0x001fce0000010000 */
[----:B------:R-:W0:Y:S01]  /*4c80*/  MUFU.EX2 R50, R50 ;  /* 0x0000003200327308 */ /* 0x000e220000000800 */
[C---:B---3--:R-:W-:Y:S01]  /*4c90*/  FADD.FTZ R35, R69.reuse, R2 ;  /* 0x0000000245237221 */ /* 0x048fe20000010000 */
[----:B------:R-:W-:-:S04]  /*4ca0*/  F2FP.SATFINITE.E4M3.F32.PACK_AB_MERGE_C R69, R69, R80, RZ ;  /* 0x000000504545723e */ /* 0x000fc800048070ff */
[----:B------:R-:W-:Y:S02]  /*4cb0*/  F2FP.SATFINITE.E4M3.F32.PACK_AB_MERGE_C R157, R67, R76, R69 ;  /* 0x0000004c439d723e */ /* 0x000fe40004807045 */
[----:B------:R-:W3:Y:S01]  /*4cc0*/  MUFU.EX2 R13, R86 ;  /* 0x00000056000d7308 */ /* 0x000ee20000000800 */
[----:B-1----:R-:W-:-:S07]  /*4cd0*/  FADD.FTZ R2, R84, R35 ;  /* 0x0000002354027221 */ /* 0x002fce0000010000 */
[----:B------:R-:W1:Y:S01]  /*4ce0*/  MUFU.EX2 R90, R90 ;  /* 0x0000005a005a7308 */ /* 0x000e620000000800 */
[----:B0-----:R-:W-:Y:S01]  /*4cf0*/  F2FP.SATFINITE.E4M3.F32.PACK_AB_MERGE_C R158, R50, R49, R4 ;  /* 0x00000031329e723e */ /* 0x001fe20004807004 */
[----:B------:R-:W-:-:S04]  /*4d00*/  FADD.FTZ R49, R49, R110 ;  /* 0x0000006e31317221 */ /* 0x000fc80000010000 */
[----:B------:R-:W-:Y:S02]  /*4d10*/  FADD.FTZ R49, R50, R49 ;  /* 0x0000003132317221 */ /* 0x000fe40000010000 */
[----:B------:R-:W-:Y:S01]  /*4d20*/  MUFU.EX2 R30, R30 ;  /* 0x0000001e001e7308 */ /* 0x000fe20000000800 */
[----:B---3--:R-:W-:Y:S01]  /*4d30*/  FADD.FTZ R37, R13, R2 ;  /* 0x000000020d257221 */ /* 0x008fe20000010000 */
[----:B------:R-:W-:-:S04]  /*4d40*/  FADD.FTZ R48, R48, R49 ;  /* 0x0000003130307221 */ /* 0x000fc80000010000 */
[----:B------:R-:W-:Y:S02]  /*4d50*/  FADD.FTZ R51, R51, R48 ;  /* 0x0000003033337221 */ /* 0x000fe40000010000 */
[----:B------:R-:W0:Y:S01]  /*4d60*/  MUFU.EX2 R27, R27 ;  /* 0x0000001b001b7308 */ /* 0x000e220000000800 */
[----:B-1----:R-:W-:Y:S02]  /*4d70*/  FADD.FTZ R2, R90, R37 ;  /* 0x000000255a027221 */ /* 0x002fe40000010000 */
[----:B------:R-:W1:Y:S05]  /*4d80*/  @P5 LDC R37, c[0x0][0x44c] ;  /* 0x00011300ff255b82 */ /* 0x000e6a0000000800 */
[----:B------:R-:W3:Y:S08]  /*4d90*/  MUFU.EX2 R5, R92 ;  /* 0x0000005c00057308 */ /* 0x000ef00000000800 */
[----:B------:R-:W-:Y:S01]  /*4da0*/  MUFU.EX2 R42, R42 ;  /* 0x0000002a002a7308 */ /* 0x000fe20000000800 */
[----:B0-----:R-:W-:-:S07]  /*4db0*/  F2FP.SATFINITE.E4M3.F32.PACK_AB_MERGE_C R4, R27, R30, RZ ;  /* 0x0000001e1b04723e */ /* 0x001fce00048070ff */
[----:B------:R-:W0:Y:S01]  /*4dc0*/  MUFU.EX2 R31, R31 ;  /* 0x0000001f001f7308 */ /* 0x000e220000000800 */
[C---:B---3--:R-:W-:Y:S01]  /*4dd0*/  F2FP.SATFINITE.E4M3.F32.PACK_AB_MERGE_C R90, R5.reuse, R90, RZ ;  /* 0x0000005a055a723e */ /* 0x048fe200048070ff */
[----:B------:R-:W-:Y:S01]  /*4de0*/  FADD.FTZ R5, R5, R2 ;  /* 0x0000000205057221 */ /* 0x000fe20000010000 */
[----:B-1----:R-:W-:Y:S02]  /*4df0*/  @P5 IMAD.HI.U32 R37, R88, R37, RZ ;  /* 0x0000002558255227 */ /* 0x002fe400078e00ff */
[----:B------:R-:W-:-:S03]  /*4e00*/  F2FP.SATFINITE.E4M3.F32.PACK_AB_MERGE_C R159, R13, R84, R90 ;  /* 0x000000540d9f723e */ /* 0x000fc6000480705a */
[----:B------:R-:W1:Y:S01]  /*4e10*/  MUFU.EX2 R94, R94 ;  /* 0x0000005e005e7308 */ /* 0x000e620000000800 */
[----:B--2---:R-:W-:-:S05]  /*4e20*/  @P5 SHF.R.U32.HI R88, RZ, R26, R37 ;  /* 0x0000001aff585219 */ /* 0x004fca0000011625 */
[----:B------:R-:W-:Y:S02]  /*4e30*/  IMAD.IADD R88, R89, 0x1, R88 ;  /* 0x0000000159587824 */ /* 0x000fe400078e0258 */
[----:B------:R-:W2:Y:S01]  /*4e40*/  MUFU.EX2 R15, R96 ;  /* 0x00000060000f7308 */ /* 0x000ea20000000800 */
[----:B0-----:R-:W-:Y:S01]  /*4e50*/  F2FP.SATFINITE.E4M3.F32.PACK_AB_MERGE_C R152, R31, R42, R4 ;  /* 0x0000002a1f98723e */ /* 0x001fe20004807004 */
[----:B------:R-:W-:Y:S01]  /*4e60*/  FADD.FTZ R42, R42, R51 ;  /* 0x000000332a2a7221 */ /* 0x000fe20000010000 */
[----:B------:R-:W-:-:S05]  /*4e70*/  VIADD R12, R88, UR4 ;  /* 0x00000004580c7c36 */ /* 0x000fca0008000000 */
[----:B------:R-:W0:Y:S01]  /*4e80*/  MUFU.EX2 R98, R98 ;  /* 0x0000006200627308 */ /* 0x000e220000000800 */
[----:B-1----:R-:W-:Y:S01]  /*4e90*/  FADD.FTZ R2, R94, R5 ;  /* 0x000000055e027221 */ /* 0x002fe20000010000 */
[----:B------:R-:W-:-:S04]  /*4ea0*/  FADD.FTZ R5, R31, R42 ;  /* 0x0000002a1f057221 */ /* 0x000fc80000010000 */
[----:B------:R-:W-:Y:S02]  /*4eb0*/  FADD.FTZ R30, R30, R5 ;  /* 0x000000051e1e7221 */ /* 0x000fe40000010000 */
[----:B------:R-:W-:Y:S01]  /*4ec0*/  MUFU.EX2 R24, R24 ;  /* 0x0000001800187308 */ /* 0x000fe20000000800 */
[----:B--2---:R-:W-:Y:S01]  /*4ed0*/  FADD.FTZ R33, R15, R2 ;  /* 0x000000020f217221 */ /* 0x004fe20000010000 */
[----:B------:R-:W-:-:S06]  /*4ee0*/  FADD.FTZ R27, R27, R30 ;  /* 0x0000001e1b1b7221 */ /* 0x000fcc0000010000 */
[----:B------:R-:W1:Y:S01]  /*4ef0*/  MUFU.EX2 R29, R29 ;  /* 0x0000001d001d7308 */ /* 0x000e620000000800 */
[----:B0-----:R-:W-:-:S07]  /*4f00*/  FADD.FTZ R2, R98, R33 ;  /* 0x0000002162027221 */ /* 0x001fce0000010000 */
[----:B------:R-:W0:Y:S08]  /*4f10*/  MUFU.EX2 R21, R100 ;  /* 0x0000006400157308 */ /* 0x000e300000000800 */
[----:B------:R-:W-:Y:S01]  /*4f20*/  MUFU.EX2 R28, R28 ;  /* 0x0000001c001c7308 */ /* 0x000fe20000000800 */
[----:B-1----:R-:W-:-:S07]  /*4f30*/  F2FP.SATFINITE.E4M3.F32.PACK_AB_MERGE_C R4, R29, R24, RZ ;  /* 0x000000181d04723e */ /* 0x002fce00048070ff */
[----:B------:R-:W1:Y:S01]  /*4f40*/  MUFU.EX2 R25, R25 ;  /* 0x0000001900197308 */ /* 0x000e620000000800 */
[C---:B0-----:R-:W-:Y:S01]  /*4f50*/  F2FP.SATFINITE.E4M3.F32.PACK_AB_MERGE_C R98, R21.reuse, R98, RZ ;  /* 0x000000621562723e */ /* 0x041fe200048070ff */
[----:B------:R-:W-:-:S03]  /*4f60*/  FADD.FTZ R21, R21, R2 ;  /* 0x0000000215157221 */ /* 0x000fc60000010000 */
[----:B------:R-:W-:Y:S01]  /*4f70*/  F2FP.SATFINITE.E4M3.F32.PACK_AB_MERGE_C R153, R15, R94, R98 ;  /* 0x0000005e0f99723e */ /* 0x000fe20004807062 */
[----:B------:R-:W-:Y:S02]  /*4f80*/  VIADD R15, R23, 0xfffffffe ;  /* 0xfffffffe170f7836 */ /* 0x000fe40000000000 */
[----:B------:R-:W0:Y:S08]  /*4f90*/  MUFU.EX2 R114, R114 ;  /* 0x0000007200727308 */ /* 0x000e300000000800 */
[----:B------:R-:W2:Y:S01]  /*4fa0*/  MUFU.EX2 R35, R116 ;  /* 0x0000007400237308 */ /* 0x000ea20000000800 */
[----:B-1----:R-:W-:Y:S01]  /*4fb0*/  F2FP.SATFINITE.E4M3.F32.PACK_AB_MERGE_C R154, R25, R28, R4 ;  /* 0x0000001c199a723e */ /* 0x002fe20004807004 */
[----:B------:R-:W-:-:S04]  /*4fc0*/  FADD.FTZ R28, R28, R27 ;  /* 0x0000001b1c1c7221 */ /* 0x000fc80000010000 */
[----:B------:R-:W-:Y:S02]  /*4fd0*/  FADD.FTZ R25, R25, R28 ;  /* 0x0000001c19197221 */ /* 0x000fe40000010000 */
[----:B------:R-:W1:Y:S01]  /*4fe0*/  MUFU.EX2 R112, R112 ;  /* 0x0000007000707308 */ /* 0x000e620000000800 */
[----:B0-----:R-:W-:Y:S01]  /*4ff0*/  FADD.FTZ R2, R114, R21 ;  /* 0x0000001572027221 */ /* 0x001fe20000010000 */
[----:B------:R-:W-:-:S06]  /*5000*/  FADD.FTZ R24, R24, R25 ;  /* 0x0000001918187221 */ /* 0x000fcc0000010000 */
[----:B------:R-:W0:Y:S01]  /*5010*/  MUFU.EX2 R31, R118 ;  /* 0x00000076001f7308 */ /* 0x000e220000000800 */
[----:B--2---:R-:W-:-:S04]  /*5020*/  FADD.FTZ R5, R35, R2 ;  /* 0x0000000223057221 */ /* 0x004fc80000010000 */
[----:B-1----:R-:W-:Y:S01]  /*5030*/  FADD.FTZ R4, R112, R5 ;  /* 0x0000000570047221 */ /* 0x002fe20000010000 */
[----:B------:R-:W-:Y:S01]  /*5040*/  FADD.FTZ R5, R29, R24 ;  /* 0x000000181d057221 */ /* 0x000fe20000010000 */
[C---:B0-----:R-:W-:Y:S02]  /*5050*/  F2FP.SATFINITE.E4M3.F32.PACK_AB_MERGE_C R2, R31.reuse, R112, RZ ;  /* 0x000000701f02723e */ /* 0x041fe400048070ff */
[----:B------:R-:W-:Y:S02]  /*5060*/  FADD.FTZ R4, R31, R4 ;  /* 0x000000041f047221 */ /* 0x000fe40000010000 */
[----:B------:R-:W-:Y:S01]  /*5070*/  F2FP.SATFINITE.E4M3.F32.PACK_AB_MERGE_C R155, R35, R114, R2 ;  /* 0x00000072239b723e */ /* 0x000fe20004807002 */
[----:B------:R-:W-:Y:S06]  /*5080*/  @!P6 BRA `(.L_x_1072) ;  /* 0x000000000048e947 */ /* 0x000fec0003800000 */
[C---:B------:R-:W-:Y:S01]  /*5090*/  ISETP.GT.AND P1, PT, R88.reuse, RZ, PT ;  /* 0x000000ff5800720c */ /* 0x040fe20003f24270 */
[----:B------:R-:W-:-:S12]  /*50a0*/  VIADD R13, R88, 0xffffffff ;  /* 0xffffffff580d7836 */ /* 0x000fd80000000000 */
[----:B------:R-:W-:Y:S05]  /*50b0*/  @P1 BRA `(.L_x_1073) ;  /* 0x0000000000201947 */ /* 0x000fea0003800000 */
[----:B------:R-:W0:Y:S01]  /*50c0*/  LDC R14, c[0x0][0x9e4] ;  /* 0x00027900ff0e7b82 */ /* 0x000e220000000800 */
[----:B------:R-:W-:Y:S01]  /*50d0*/  IMAD.MOV R13, RZ, RZ, -R88 ;  /* 0x000000ffff0d7224 */ /* 0x000fe200078e0a58 */
[----:B0-----:R-:W-:-:S13]  /*50e0*/  ISETP.NE.AND P1, PT, R14, 0x1, PT ;  /* 0x000000010e00780c */ /* 0x001fda0003f25270 */
[----:B------:R-:W0:Y:S02]  /*50f0*/  @P1 LDC.64 R24, c[0x0][0x9e8] ;  /* 0x00027a00ff181b82 */ /* 0x000e240000000a00 */
[----:B0-----:R-:W-:-:S05]  /*5100*/  @P1 IMAD.HI.U32 R2, R13, R24, RZ ;  /* 0x000000180d021227 */ /* 0x001fca00078e00ff */
[----:B------:R-:W-:-:S04]  /*5110*/  @P1 SHF.R.U32.HI R13, RZ, R25, R2 ;  /* 0x00000019ff0d1219 */ /* 0x000fc80000011602 */
[----:B------:R-:W-:Y:S01]  /*5120*/  LOP3.LUT R13, RZ, R13, RZ, 0x33, !PT ;  /* 0x0000000dff0d7212 */ /* 0x000fe200078e33ff */
[----:B------:R-:W-:Y:S06]  /*5130*/  BRA `(.L_x_1074) ;  /* 0x0000000000147947 */ /* 0x000fec0003800000 */
.L_x_1073:
[----:B------:R-:W0:Y:S02]  /*5140*/  LDC R14, c[0x0][0x9e4] ;  /* 0x00027900ff0e7b82 */ /* 0x000e240000000800 */
[----:B0-----:R-:W-:-:S13]  /*5150*/  ISETP.NE.AND P1, PT, R14, 0x1, PT ;  /* 0x000000010e00780c */ /* 0x001fda0003f25270 */
[----:B------:R-:W0:Y:S02]  /*5160*/  @P1 LDC.64 R24, c[0x0][0x9e8] ;  /* 0x00027a00ff181b82 */ /* 0x000e240000000a00 */
[----:B0-----:R-:W-:-:S05]  /*5170*/  @P1 IMAD.HI.U32 R2, R13, R24, RZ ;  /* 0x000000180d021227 */ /* 0x001fca00078e00ff */
[----:B------:R-:W-:-:S07]  /*5180*/  @P1 SHF.R.U32.HI R13, RZ, R25, R2 ;  /* 0x00000019ff0d1219 */ /* 0x000fce0000011602 */
.L_x_1074:
[----:B------:R-:W-:-:S05]  /*5190*/  IMAD R13, R13, R14, R14 ;  /* 0x0000000e0d0d7224 */ /* 0x000fca00078e020e */
[----:B------:R-:W-:-:S07]  /*51a0*/  VIMNMX R12, R12, R13, PT ;  /* 0x0000000d0c0c7248 */ /* 0x000fce0003fe0100 */
.L_x_1072:
[----:B------:R-:W-:Y:S01]  /*51b0*/  SHF.R.S32.HI R13, RZ, 0x1f, R12 ;  /* 0x0000001fff0d7819 */ /* 0x000fe2000001140c */
[----:B------:R-:W0:Y:S01]  /*51c0*/  S2UR UR7, SR_CgaCtaId ;  /* 0x00000000000779c3 */ /* 0x000e220000008800 */
[----:B------:R-:W-:Y:S01]  /*51d0*/  UMOV UR4, URZ ;  /* 0x0000003f00047c82 */ /* 0x000fe20008000000 */
[----:B------:R-:W-:Y:S01]  /*51e0*/  IMAD.MOV.U32 R2, RZ, RZ, RZ ;  /* 0x000000ffff027224 */ /* 0x000fe200078e00ff */
[----:B------:R-:W-:Y:S02]  /*51f0*/  LEA.HI R13, R13, R12, RZ, 0x7 ;  /* 0x0000000c0d0d7211 */ /* 0x000fe400078f38ff */
[----:B------:R-:W-:Y:S02]  /*5200*/  CS2R R88, SRZ ;  /* 0x0000000000587805 */ /* 0x000fe4000001ff00 */
[----:B------:R-:W-:Y:S02]  /*5210*/  CS2R R90, SRZ ;  /* 0x00000000005a7805 */ /* 0x000fe4000001ff00 */
[----:B------:R-:W-:-:S02]  /*5220*/  CS2R R92, SRZ ;  /* 0x00000000005c7805 */ /* 0x000fc4000001ff00 */
[----:B------:R-:W-:Y:S02]  /*5230*/  SHF.R.S32.HI R13, RZ, 0x7, R13 ;  /* 0x00000007ff0d7819 */ /* 0x000fe4000001140d */
[----:B------:R-:W-:Y:S02]  /*5240*/  CS2R R94, SRZ ;  /* 0x00000000005e7805 */ /* 0x000fe4000001ff00 */
[----:B------:R-:W-:Y:S02]  /*5250*/  CS2R R96, SRZ ;  /* 0x0000000000607805 */ /* 0x000fe4000001ff00 */
[----:B------:R-:W-:Y:S02]  /*5260*/  CS2R R98, SRZ ;  /* 0x0000000000627805 */ /* 0x000fe4000001ff00 */
[----:B------:R-:W-:Y:S02]  /*5270*/  VIMNMX R14, R18, R13, !PT ;  /* 0x0000000d120e7248 */ /* 0x000fe40007fe0100 */
[----:B------:R-:W-:-:S02]  /*5280*/  CS2R R100, SRZ ;  /* 0x0000000000647805 */ /* 0x000fc4000001ff00 */
[----:B------:R-:W-:Y:S02]  /*5290*/  CS2R R102, SRZ ;  /* 0x0000000000667805 */ /* 0x000fe4000001ff00 */
[----:B------:R-:W-:Y:S02]  /*52a0*/  CS2R R104, SRZ ;  /* 0x0000000000687805 */ /* 0x000fe4000001ff00 */
[----:B------:R-:W-:Y:S02]  /*52b0*/  ISETP.GE.AND P1, PT, R15, R14, PT ;  /* 0x0000000e0f00720c */ /* 0x000fe40003f26270 */
        /* <DEDUP_REMOVED lines=23> */
[----:B0-----:R-:W-:Y:S06]  /*5430*/  @!P1 BRA `(.L_x_1075) ;  /* 0x0000003800549947 */ /* 0x001fec0003800000 */
[----:B------:R-:W-:Y:S01]  /*5440*/  IMAD.MOV.U32 R13, RZ, RZ, R20 ;  /* 0x000000ffff0d7224 */ /* 0x000fe200078e0014 */
[----:B------:R-:W-:Y:S01]  /*5450*/  CS2R R150, SRZ ;  /* 0x0000000000967805 */ /* 0x000fe2000001ff00 */
[----:B------:R-:W-:Y:S01]  /*5460*/  IMAD.MOV.U32 R12, RZ, RZ, R10 ;  /* 0x000000ffff0c7224 */ /* 0x000fe200078e000a */
        /* <DEDUP_REMOVED lines=33> */
[----:B------:R-:W-:Y:S01]  /*5680*/  ULDC UR34, c[0x0][0x9e4] ;  /* 0x0002790000227ab9 */ /* 0x000fe20000000800 */
[----:B------:R-:W-:Y:S01]  /*5690*/  ULDC UR33, c[0x0][0x2f0] ;  /* 0x0000bc0000217ab9 */ /* 0x000fe20000000800 */
[----:B------:R-:W-:-:S05]  /*56a0*/  ULDC UR35, c[0x0][0x9e0] ;  /* 0x0002780000237ab9 */ /* 0x000fca0000000800 */
.L_x_1094:
[----:B------:R-:W-:Y:S01]  /*56b0*/  ISETP.NE.AND P2, PT, RZ, UR37, PT ;  /* 0x00000025ff007c0c */ /* 0x000fe2000bf45270 */
[----:B------:R-:W-:-:S04]  /*56c0*/  UISETP.NE.AND UP0, UPT, UR32, 0x1, UPT ;  /* 0x000000012000788c */ /* 0x000fc8000bf05270 */
[----:B------:R-:W-:-:S06]  /*56d0*/  USEL UR4, URZ, 0x1, UP0 ;  /* 0x000000013f047887 */ /* 0x000fcc0008000000 */
[----:B------:R-:W-:Y:S02]  /*56e0*/  LOP3.LUT R2, R21, UR4, RZ, 0x3c, !PT ;  /* 0x0000000415027c12 */ /* 0x000fe4000f8e3cff */
[----:B------:R-:W-:Y:S05]  /*56f0*/  @P2 BRA `(.L_x_1076) ;  /* 0x0000000000342947 */ /* 0x000fea0003800000 */
[----:B------:R-:W-:Y:S05]  /*5700*/  @!P0 BRA `(.L_x_1077) ;  /* 0x0000000000048947 */ /* 0x000fea0003800000 */
[----:B------:R-:W-:Y:S01]  /*5710*/  BPT.TRAP 0x1 ;  /* 0x000000040000795c */ /* 0x000fe20000300000 */
.L_x_1077:
[----:B------:R-:W-:Y:S01]  /*5720*/  UIADD3 UR4, UR32, 0x1, URZ ;  /* 0x0000000120047890 */ /* 0x000fe2000fffe03f */
[----:B------:R-:W-:-:S03]  /*5730*/  SHF.L.U32 R9, R2, 0x1f, RZ ;  /* 0x0000001f02097819 */ /* 0x000fc600000006ff */
[----:B------:R-:W-:-:S04]  /*5740*/  UISETP.NE.AND UP0, UPT, UR4, 0x2, UPT ;  /* 0x000000020400788c */ /* 0x000fc8000bf05270 */
[----:B------:R-:W-:-:S04]  /*5750*/  USEL UR4, UR4, URZ, UP0 ;  /* 0x0000003f04047287 */ /* 0x000fc80008000000 */
[----:B------:R-:W-:-:S09]  /*5760*/  ULEA UR4, UR4, UR36, 0x3 ;  /* 0x0000002404047291 */ /* 0x000fd2000f8e183f */
[----:B------:R0:W1:Y:S01]  /*5770*/  SYNCS.PHASECHK.TRANS64.TRYWAIT P1, [UR4+0x22830], R9 ;  /* 0x02283009ff0075a7 */ /* 0x0000620008020144 */
[----:B------:R-:W-:Y:S05]  /*5780*/  @!P0 BRA `(.L_x_1078) ;  /* 0x0000000000048947 */ /* 0x000fea0003800000 */
[----:B------:R-:W-:Y:S01]  /*5790*/  BPT.TRAP 0x1 ;  /* 0x000000040000795c */ /* 0x000fe20000300000 */
.L_x_1078:
[----:B-1----:R-:W-:Y:S05]  /*57a0*/  @P1 BRA `(.L_x_1076) ;  /* 0x0000000000081947 */ /* 0x002fea0003800000 */
[----:B------:R-:W1:Y:S02]  /*57b0*/  SYNCS.PHASECHK.TRANS64.TRYWAIT P1, [UR4+0x22830], R9 ;  /* 0x02283009ff0075a7 */ /* 0x000e640008020144 */
[----:B-1----:R-:W-:Y:S05]  /*57c0*/  @!P1 BRA `(.L_x_1079) ;  /* 0x0000010800f89947 */ /* 0x002fea0003800000 */
.L_x_1076:
[----:B01----:R-:W-:Y:S01]  /*57d0*/  VIADD R9, R19, 0x8 ;  /* 0x0000000813097836 */ /* 0x003fe20000000000 */
[----:B------:R-:W-:Y:S01]  /*57e0*/  UIADD3 UR4, UR32, 0x1, URZ ;  /* 0x0000000120047890 */ /* 0x000fe2000fffe03f */
[----:B------:R-:W-:Y:S01]  /*57f0*/  R2UR UR28, R6 ;  /* 0x00000000061c72ca */ /* 0x000fe200000e0000 */
[----:B------:R-:W-:Y:S01]  /*5800*/  UMOV UR31, 0x80000020 ;  /* 0x80000020001f7882 */ /* 0x000fe20000000000 */
[----:B------:R-:W-:Y:S01]  /*5810*/  R2UR UR29, R7 ;  /* 0x00000000071d72ca */ /* 0x000fe200000e0000 */
[----:B------:R0:W-:Y:S01]  /*5820*/  BAR.SYNC.DEFER_BLOCKING R9, 0x100 ;  /* 0x000400090000751d */ /* 0x0001e20000010000 */
[----:B------:R-:W-:-:S04]  /*5830*/  UISETP.NE.AND UP0, UPT, UR4, 0x2, UPT ;  /* 0x000000020400788c */ /* 0x000fc8000bf05270 */
[----:B------:R-:W-:Y:S01]  /*5840*/  USEL UR4, UR4, URZ, UP0 ;  /* 0x0000003f04047287 */ /* 0x000fe20008000000 */
[----:B------:R-:W-:Y:S01]  /*5850*/  UMOV UR11, 0x80000020 ;  /* 0x80000020000b7882 */ /* 0x000fe20000000000 */
[----:B------:R-:W-:Y:S02]  /*5860*/  UMOV UR15, 0x80000020 ;  /* 0x80000020000f7882 */ /* 0x000fe40000000000 */
[----:B------:R-:W-:Y:S01]  /*5870*/  UIMAD UR30, UR4, 0x600, UR6 ;  /* 0x00000600041e78a4 */ /* 0x000fe2000f8e0206 */
[----:B------:R-:W-:Y:S01]  /*5880*/  UMOV UR19, 0x80000020 ;  /* 0x8000002000137882 */ /* 0x000fe20000000000 */
[----:B------:R-:W-:Y:S02]  /*5890*/  UMOV UR23, 0x80000020 ;  /* 0x8000002000177882 */ /* 0x000fe40000000000 */
[----:B------:R-:W-:Y:S02]  /*58a0*/  UIADD3 UR10, UR30, 0x2, URZ ;  /* 0x000000021e0a7890 */ /* 0x000fe4000fffe03f */
[----:B------:R-:W-:-:S02]  /*58b0*/  UIADD3 UR14, UR30, 0x200, URZ ;  /* 0x000002001e0e7890 */ /* 0x000fc4000fffe03f */
[----:B------:R-:W-:Y:S02]  /*58c0*/  UIADD3 UR18, UR30, 0x202, URZ ;  /* 0x000002021e127890 */ /* 0x000fe4000fffe03f */
[----:B------:R-:W-:Y:S02]  /*58d0*/  UIADD3 UR22, UR30, 0x400, URZ ;  /* 0x000004001e167890 */ /* 0x000fe4000fffe03f */
[----:B------:R-:W-:Y:S01]  /*58e0*/  UIADD3 UR26, UR30, 0x402, URZ ;  /* 0x000004021e1a7890 */ /* 0x000fe2000fffe03f */
[----:B------:R-:W-:Y:S01]  /*58f0*/  UMOV UR27, 0x80000020 ;  /* 0x80000020001b7882 */ /* 0x000fe20000000000 */
[----:B------:R-:W-:-:S06]  /*5900*/  WARPGROUP.ARRIVE ;  /* 0x00000000000079c5 */ /* 0x000fcc0000000000 */
[----:B------:R-:W-:Y:S03]  /*5910*/  QGMMA.64x128x32.F32.E4M3.E4M3 R24, gdesc[UR28], RZ, !UPT, gsb0 ;  /* 0x01e000001c1879f3 */ /* 0x000fe6000c0008ff */
        /* <DEDUP_REMOVED lines=16> */
[----:B0-----:R-:W-:Y:S05]  /*5a20*/  @P2 BRA `(.L_x_1080) ;  /* 0x0000000000282947 */ /* 0x001fea0003800000 */
[----:B------:R-:W-:Y:S05]  /*5a30*/  @!P0 BRA `(.L_x_1081) ;  /* 0x0000000000048947 */ /* 0x000fea0003800000 */
[----:B------:R-:W-:Y:S01]  /*5a40*/  BPT.TRAP 0x1 ;  /* 0x000000040000795c */ /* 0x000fe20000300000 */
.L_x_1081:
[----:B------:R-:W-:Y:S01]  /*5a50*/  ULEA UR10, UR32, UR36, 0x3 ;  /* 0x00000024200a7291 */ /* 0x000fe2000f8e183f */
[----:B------:R-:W-:-:S08]  /*5a60*/  SHF.L.U32 R9, R21, 0x1f, RZ ;  /* 0x0000001f15097819 */ /* 0x000fd000000006ff */
[----:B------:R0:W1:Y:S01]  /*5a70*/  SYNCS.PHASECHK.TRANS64.TRYWAIT P1, [UR10+0x22850], R9 ;  /* 0x02285009ff0075a7 */ /* 0x000062000802014a */
[----:B------:R-:W-:Y:S05]  /*5a80*/  @!P0 BRA `(.L_x_1082) ;  /* 0x0000000000048947 */ /* 0x000fea0003800000 */
[----:B------:R-:W-:Y:S01]  /*5a90*/  BPT.TRAP 0x1 ;  /* 0x000000040000795c */ /* 0x000fe20000300000 */
.L_x_1082:
[----:B-1----:R-:W-:Y:S05]  /*5aa0*/  @P1 BRA `(.L_x_1080) ;  /* 0x0000000000081947 */ /* 0x002fea0003800000 */
[----:B------:R-:W1:Y:S02]  /*5ab0*/  SYNCS.PHASECHK.TRANS64.TRYWAIT P1, [UR10+0x22850], R9 ;  /* 0x02285009ff0075a7 */ /* 0x000e64000802014a */
[----:B-1----:R-:W-:Y:S05]  /*5ac0*/  @!P1 BRA `(.L_x_1083) ;  /* 0x0000010800509947 */ /* 0x002fea0003800000 */
.L_x_1080:
[----:B------:R-:W-:Y:S01]  /*5ad0*/  UIADD3 UR10, UR36, 0x400, URZ ;  /* 0x00000400240a7890 */ /* 0x000fe2000fffe03f */
[----:B------:R-:W-:Y:S01]  /*5ae0*/  WARPGROUP.ARRIVE ;  /* 0x00000000000079c5 */ /* 0x000fe20000000000 */
[----:B------:R-:W-:Y:S01]  /*5af0*/  UMOV UR11, 0x40000040 ;  /* 0x40000040000b7882 */ /* 0x000fe20000000000 */
[----:B01----:R-:W-:Y:S01]  /*5b00*/  IADD3 R9, -R19, 0xb, RZ ;  /* 0x0000000b13097810 */ /* 0x003fe20007ffe1ff */
[----:B------:R-:W-:-:S04]  /*5b10*/  USHF.R.U32.HI UR10, URZ, 0x4, UR10 ;  /* 0x000000043f0a7899 */ /* 0x000fc8000801160a */
[----:B------:R-:W-:-:S04]  /*5b20*/  ULOP3.LUT UR10, UR10, 0x3fff, URZ, 0xc0, !UPT ;  /* 0x00003fff0a0a7892 */ /* 0x000fc8000f8ec03f */
[----:B------:R-:W-:-:S04]  /*5b30*/  ULOP3.LUT UR10, UR10, 0x10000, URZ, 0xfc, !UPT ;  /* 0x000100000a0a7892 */ /* 0x000fc8000f8efc3f */
[----:B------:R-:W-:-:S07]  /*5b40*/  ULEA UR14, UR32, UR10, 0xa ;  /* 0x0000000a200e7291 */ /* 0x000fce000f8e503f */
        /* <DEDUP_REMOVED lines=21> */
.L_x_1084:
[----:B0-----:R-:W2:Y:S01]  /*5ca0*/  LDL R9, [R1] ;  /* 0x0000000001097983 */ /* 0x001ea20000100800 */
[----:B------:R-:W-:Y:S01]  /*5cb0*/  ISETP.NE.AND P1, PT, R22, 0x1, PT ;  /* 0x000000011600780c */ /* 0x000fe20003f25270 */
[C---:B------:R-:W-:Y:S01]  /*5cc0*/  FMUL.FTZ R155, R0.reuse, R37 ;  /* 0x00000025009b7220 */ /* 0x040fe20000410000 */
[C---:B------:R-:W-:Y:S01]  /*5cd0*/  FMUL.FTZ R37, R0.reuse, R54 ;  /* 0x0000003600257220 */ /* 0x040fe20000410000 */
[C---:B------:R-:W-:Y:S01]  /*5ce0*/  FMUL.FTZ R163, R0.reuse, R53 ;  /* 0x0000003500a37220 */ /* 0x040fe20000410000 */
[----:B------:R-:W-:Y:S02]  /*5cf0*/  IMAD.SHL.U32 R164, R15, 0x80, RZ ;  /* 0x000000800fa47824 */ /* 0x000fe400078e00ff */
        /* <DEDUP_REMOVED lines=8> */
[----:B------:R-:W0:Y:S01]  /*5d80*/  @P1 LDC R11, c[0x0][0x44c] ;  /* 0x00011300ff0b1b82 */ /* 0x000e220000000800 */
[C---:B------:R-:W-:Y:S01]  /*5d90*/  FMUL.FTZ R157, R0.reuse, R41 ;  /* 0x00000029009d7220 */ /* 0x040fe20000410000 */
[C---:B------:R-:W-:Y:S01]  /*5da0*/  FMUL.FTZ R153, R0.reuse, R33 ;  /* 0x0000002100997220 */ /* 0x040fe20000410000 */
[C---:B------:R-:W-:Y:S01]  /*5db0*/  FMUL.FTZ R34, R0.reuse, R38 ;  /* 0x0000002600227220 */ /* 0x040fe20000410000 */
[C---:B------:R-:W-:Y:S01]  /*5dc0*/  FMUL.FTZ R30, R0.reuse, R55 ;  /* 0x00000037001e7220 */ /* 0x040fe20000410000 */
[C---:B------:R-:W-:Y:S01]  /*5dd0*/  FMUL.FTZ R41, R0.reuse, R58 ;  /* 0x0000003a00297220 */ /* 0x040fe20000410000 */
[C---:B------:R-:W-:Y:S01]  /*5de0*/  FMUL.FTZ R21, R0.reuse, R27 ;  /* 0x0000001b00157220 */ /* 0x040fe20000410000 */
[C---:B------:R-:W-:Y:S01]  /*5df0*/  FMUL.FTZ R23, R0.reuse, R31 ;  /* 0x0000001f00177220 */ /* 0x040fe20000410000 */
[----:B------:R-:W1:Y:S01]  /*5e00*/  @P1 LDC R54, c[0x0][0x450] ;  /* 0x00011400ff361b82 */ /* 0x000e620000000800 */
[C---:B------:R-:W-:Y:S01]  /*5e10*/  FMUL.FTZ R152, R0.reuse, R32 ;  /* 0x0000002000987220 */ /* 0x040fe20000410000 */
[C---:B------:R-:W-:Y:S01]  /*5e20*/  FMUL.FTZ R154, R0.reuse, R36 ;  /* 0x00000024009a7220 */ /* 0x040fe20000410000 */
[C---:B------:R-:W-:Y:S01]  /*5e30*/  FMUL.FTZ R33, R0.reuse, R39 ;  /* 0x0000002700217220 */ /* 0x040fe20000410000 */
[C---:B------:R-:W-:Y:S01]  /*5e40*/  FMUL.FTZ R55, R0.reuse, R56 ;  /* 0x0000003800377220 */ /* 0x040fe20000410000 */
[C---:B------:R-:W-:Y:S01]  /*5e50*/  FMUL.FTZ R38, R0.reuse, R59 ;  /* 0x0000003b00267220 */ /* 0x040fe20000410000 */
[C---:B------:R-:W-:Y:S01]  /*5e60*/  FMUL.FTZ R58, R0.reuse, R61 ;  /* 0x0000003d003a7220 */ /* 0x040fe20000410000 */
[----:B------:R-:W-:Y:S01]  /*5e70*/  ULEA UR10, UR4, UR36, 0x3 ;  /* 0x00000024040a7291 */ /* 0x000fe2000f8e183f */
        /* <DEDUP_REMOVED lines=8> */
[----:B0-----:R-:W-:-:S04]  /*5f00*/  @P1 IMAD.HI.U32 R53, R8, R11, RZ ;  /* 0x0000000b08351227 */ /* 0x001fc800078e00ff */
[C---:B------:R-:W-:Y:S01]  /*5f10*/  FMUL.FTZ R162, R0.reuse, R52 ;  /* 0x0000003400a27220 */ /* 0x040fe20000410000 */
[----:B------:R-:W0:Y:S01]  /*5f20*/  LDC R11, c[0x0][0x288] ;  /* 0x0000a200ff0b7b82 */ /* 0x000e220000000800 */
        /* <DEDUP_REMOVED lines=23> */
[----:B------:R-:W-:Y:S01]  /*60a0*/  UIADD3 UR10, UR10, 0x22840, URZ ;  /* 0x000228400a0a7890 */ /* 0x000fe2000fffe03f */
[----:B------:R3:W4:Y:S03]  /*60b0*/  MUFU.TANH R68, R73 ;  /* 0x0000004900447308 */ /* 0x0007260000002400 */
[----:B------:R-:W-:-:S05]  /*60c0*/  UPRMT UR10, UR7, 0x654, UR10 ;  /* 0x00000654070a7896 */ /* 0x000fca000800000a */
[----:B------:R-:W0:Y:S04]  /*60d0*/  MUFU.TANH R10, R10 ;  /* 0x0000000a000a7308 */ /* 0x000e280000002400 */
[----:B------:R-:W-:Y:S04]  /*60e0*/  SYNCS.ARRIVE.TRANS64.RED.A1T0 RZ, [UR10], RZ ;  /* 0x000000ffffff79a7 */ /* 0x000fe8000810040a */
        /* <DEDUP_REMOVED lines=28> */
[----:B--2---:R-:W-:Y:S01]  /*62b0*/  LOP3.LUT P5, RZ, R9, 0x1, RZ, 0xc0, !PT ;  /* 0x0000000109ff7812 */ /* 0x004fe200078ac0ff */
[C---:B------:R-:W-:Y:S01]  /*62c0*/  FMUL.FTZ R9, R0.reuse, R24 ;  /* 0x0000001800097220 */ /* 0x040fe20000410000 */
[C---:B------:R-:W-:Y:S01]  /*62d0*/  FMUL.FTZ R24, R0.reuse, R28 ;  /* 0x0000001c00187220 */ /* 0x040fe20000410000 */
[C---:B------:R-:W-:Y:S01]  /*62e0*/  FMUL.FTZ R28, R0.reuse, R35 ;  /* 0x00000023001c7220 */ /* 0x040fe20000410000 */
[C---:B------:R-:W-:Y:S01]  /*62f0*/  FMUL.FTZ R35, R0.reuse, R42 ;  /* 0x0000002a00237220 */ /* 0x040fe20000410000 */
[C---:B------:R-:W-:Y:S01]  /*6300*/  FMUL.FTZ R42, R0.reuse, R62 ;  /* 0x0000003e002a7220 */ /* 0x040fe20000410000 */
[C---:B------:R-:W-:Y:S01]  /*6310*/  FMUL.FTZ R62, R0.reuse, R65 ;  /* 0x00000041003e7220 */ /* 0x040fe20000410000 */
[----:B------:R-:W-:Y:S01]  /*6320*/  IMAD.MOV.U32 R65, RZ, RZ, R8 ;  /* 0x000000ffff417224 */ /* 0x000fe200078e0008 */
[----:B-1----:R-:W-:Y:S01]  /*6330*/  @P1 SHF.R.U32.HI R65, RZ, R54, R53 ;  /* 0x00000036ff411219 */ /* 0x002fe20000011635 */
[----:B------:R-:W-:Y:S01]  /*6340*/  FMUL.FTZ R53, R0, R86 ;  /* 0x0000005600357220 */ /* 0x000fe20000410000 */
[----:B------:R-:W-:Y:S01]  /*6350*/  IADD3 R54, -R164, 0x1, RZ ;  /* 0x00000001a4367810 */ /* 0x000fe20007ffe1ff */
[----:B------:R-:W1:Y:S02]  /*6360*/  MUFU.TANH R9, R9 ;  /* 0x0000000900097308 */ /* 0x000e640000002400 */
[----:B------:R-:W2:Y:S02]  /*6370*/  SHFL.IDX PT, R70, R65, RZ, 0x1c1f ;  /* 0x001c1fff41467589 */ /* 0x000ea400000e0000 */
[----:B------:R-:W-:-:S02]  /*6380*/  IMAD R61, R3, -0x2, R54 ;  /* 0xfffffffe033d7824 */ /* 0x000fc400078e0236 */
[----:B------:R-:W-:Y:S02]  /*6390*/  FMUL.FTZ R54, R0, R87 ;  /* 0x0000005700367220 */ /* 0x000fe40000410000 */
[----:B------:R-:W1:Y:S01]  /*63a0*/  MUFU.TANH R24, R24 ;  /* 0x0000001800187308 */ /* 0x000e620000002400 */
[----:B------:R-:W-:-:S04]  /*63b0*/  IMAD R60, R16, UR33, R61 ;  /* 0x00000021103c7c24 */ /* 0x000fc8000f8e023d */
[----:B0-----:R-:W-:-:S03]  /*63c0*/  IMAD.IADD R60, R60, 0x1, -R11 ;  /* 0x000000013c3c7824 */ /* 0x001fc600078e0a0b */
[----:B------:R-:W0:Y:S01]  /*63d0*/  MUFU.TANH R28, R28 ;  /* 0x0000001c001c7308 */ /* 0x000e220000002400 */
[C---:B------:R-:W-:Y:S02]  /*63e0*/  VIADD R83, R60.reuse, UR35 ;  /* 0x000000233c537c36 */ /* 0x040fe40008000000 */
[----:B------:R-:W-:-:S05]  /*63f0*/  VIADD R87, R60, UR5 ;  /* 0x000000053c577c36 */ /* 0x000fca0008000000 */
[----:B------:R-:W0:Y:S01]  /*6400*/  MUFU.TANH R35, R35 ;  /* 0x0000002300237308 */ /* 0x000e220000002400 */
[--C-:B--2---:R-:W-:Y:S02]  /*6410*/  IMAD.IADD R67, R83, 0x1, R70.reuse ;  /* 0x0000000153437824 */ /* 0x104fe400078e0246 */
[----:B------:R-:W-:-:S05]  /*6420*/  IMAD.IADD R69, R87, 0x1, R70 ;  /* 0x0000000157457824 */ /* 0x000fca00078e0246 */
        /* <DEDUP_REMOVED lines=15> */
[----:B------:R3:W0:Y:S08]  /*6520*/  MUFU.TANH R66, R72 ;  /* 0x0000004800427308 */ /* 0x0006300000002400 */
[----:B------:R-:W0:Y:S08]  /*6530*/  MUFU.TANH R49, R49 ;  /* 0x0000003100317308 */ /* 0x000e300000002400 */
[----:B------:R-:W0:Y:S08]  /*6540*/  MUFU.TANH R47, R47 ;  /* 0x0000002f002f7308 */ /* 0x000e300000002400 */
[----:B------:R3:W0:Y:S08]  /*6550*/  MUFU.TANH R75, R76 ;  /* 0x0000004c004b7308 */ /* 0x0006300000002400 */
[----:B------:R-:W0:Y:S08]  /*6560*/  MUFU.TANH R77, R77 ;  /* 0x0000004d004d7308 */ /* 0x000e300000002400 */
        /* <DEDUP_REMOVED lines=9> */
[----:B------:R-:W0:Y:S01]  /*6600*/  MUFU.TANH R54, R54 ;  /* 0x0000003600367308 */ /* 0x000e220000002400 */
[----:B-1234-:R-:W-:Y:S05]  /*6610*/  @!P5 BRA `(.L_x_1085) ;  /* 0x00000000005cd947 */ /* 0x01efea0003800000 */
[----:B------:R-:W-:Y:S01]  /*6620*/  IMAD R60, R16, UR33, R70 ;  /* 0x00000021103c7c24 */ /* 0x000fe2000f8e0246 */
[----:B------:R-:W-:Y:S03]  /*6630*/  BSSY B0, `(.L_x_1086) ;  /* 0x0000011000007945 */ /* 0x000fe60003800000 */
[----:B------:R-:W-:-:S05]  /*6640*/  IMAD.IADD R71, R60, 0x1, -R11 ;  /* 0x000000013c477824 */ /* 0x000fca00078e0a0b */
[----:B------:R-:W-:-:S13]  /*6650*/  ISETP.GT.AND P1, PT, R71, -0x1, PT ;  /* 0xffffffff4700780c */ /* 0x000fda0003f24270 */
[----:B------:R-:W-:Y:S05]  /*6660*/  @P1 BRA `(.L_x_1087) ;  /* 0x0000000000201947 */ /* 0x000fea0003800000 */
[----:B------:R-:W-:Y:S01]  /*6670*/  IMAD.U32 R70, RZ, RZ, UR34 ;  /* 0x00000022ff467e24 */ /* 0x000fe2000f8e00ff */
[----:B------:R-:W-:-:S04]  /*6680*/  LOP3.LUT R71, RZ, R71, RZ, 0x33, !PT ;  /* 0x00000047ff477212 */ /* 0x000fc800078e33ff */
[----:B------:R-:W-:-:S13]  /*6690*/  ISETP.NE.AND P1, PT, R70, 0x1, PT ;  /* 0x000000014600780c */ /* 0x000fda0003f25270 */
[----:B------:R-:W1:Y:S02]  /*66a0*/  @P1 LDC.64 R60, c[0x0][0x9e8] ;  /* 0x00027a00ff3c1b82 */ /* 0x000e640000000a00 */
[----:B-1----:R-:W-:-:S05]  /*66b0*/  @P1 IMAD.HI.U32 R60, R71, R60, RZ ;  /* 0x0000003c473c1227 */ /* 0x002fca00078e00ff */
[----:B------:R-:W-:-:S04]  /*66c0*/  @P1 SHF.R.U32.HI R71, RZ, R61, R60 ;  /* 0x0000003dff471219 */ /* 0x000fc8000001163c */
[----:B------:R-:W-:Y:S01]  /*66d0*/  LOP3.LUT R71, RZ, R71, RZ, 0x33, !PT ;  /* 0x00000047ff477212 */ /* 0x000fe200078e33ff */
[----:B------:R-:W-:Y:S06]  /*66e0*/  BRA `(.L_x_1088) ;  /* 0x0000000000147947 */ /* 0x000fec0003800000 */
.L_x_1087:
[----:B------:R-:W-:-:S05]  /*66f0*/  IMAD.U32 R70, RZ, RZ, UR34 ;  /* 0x00000022ff467e24 */ /* 0x000fca000f8e00ff */
[----:B------:R-:W-:-:S13]  /*6700*/  ISETP.NE.AND P1, PT, R70, 0x1, PT ;  /* 0x000000014600780c */ /* 0x000fda0003f25270 */
[----:B------:R-:W1:Y:S02]  /*6710*/  @P1 LDC.64 R60, c[0x0][0x9e8] ;  /* 0x00027a00ff3c1b82 */ /* 0x000e640000000a00 */
[----:B-1----:R-:W-:-:S05]  /*6720*/  @P1 IMAD.HI.U32 R60, R71, R60, RZ ;  /* 0x0000003c473c1227 */ /* 0x002fca00078e00ff */
[----:B------:R-:W-:-:S07]  /*6730*/  @P1 SHF.R.U32.HI R71, RZ, R61, R60 ;  /* 0x0000003dff471219 */ /* 0x000fce000001163c */
.L_x_1088:
[----:B------:R-:W-:Y:S05]  /*6740*/  BSYNC B0 ;  /* 0x0000000000007941 */ /* 0x000fea0003800000 */
.L_x_1086:
[----:B------:R-:W-:-:S04]  /*6750*/  IMAD R60, R71, R70, -R164 ;  /* 0x00000046473c7224 */ /* 0x000fc800078e0aa4 */
[----:B------:R-:W-:-:S05]  /*6760*/  IMAD R60, R3, -0x2, R60 ;  /* 0xfffffffe033c7824 */ /* 0x000fca00078e023c */
[----:B------:R-:W-:Y:S02]  /*6770*/  VIADDMNMX R67, R60, R70, R67, PT ;  /* 0x000000463c437246 */ /* 0x000fe40003800143 */
[----:B------:R-:W-:-:S07]  /*6780*/  VIMNMX R69, R69, R60, !PT ;  /* 0x0000003c45457248 */ /* 0x000fce0007fe0100 */
.L_x_1085:
[----:B------:R-:W-:-:S04]  /*6790*/  ISETP.GT.AND P1, PT, R15, -0x1, PT ;  /* 0xffffffff0f00780c */ /* 0x000fc80003f24270 */
[C---:B------:R-:W-:Y:S02]  /*67a0*/  ISETP.GT.AND P3, PT, R69.reuse, RZ, P1 ;  /* 0x000000ff4500720c */ /* 0x040fe40000f64270 */
[----:B------:R-:W-:Y:S02]  /*67b0*/  ISETP.GT.AND P4, PT, R69, 0x1, P1 ;  /* 0x000000014500780c */ /* 0x000fe40000f84270 */
[C---:B------:R-:W-:Y:S02]  /*67c0*/  ISETP.LT.OR P3, PT, R67.reuse, 0x1, P3 ;  /* 0x000000014300780c */ /* 0x040fe40001f61670 */
[----:B------:R-:W-:Y:S02]  /*67d0*/  ISETP.LT.OR P4, PT, R67, 0x2, P4 ;  /* 0x000000024300780c */ /* 0x000fe40002781670 */
[----:B------:R-:W-:Y:S02]  /*67e0*/  FSEL R176, R9, -INF , !P3 ;  /* 0xff80000009b07808 */ /* 0x000fe40005800000 */
[----:B------:R-:W-:-:S02]  /*67f0*/  FSEL R178, R10, -INF , !P4 ;  /* 0xff8000000ab27808 */ /* 0x000fc40006000000 */
[C---:B------:R-:W-:Y:S01]  /*6800*/  ISETP.GT.AND P2, PT, R69.reuse, 0x8, P1 ;  /* 0x000000084500780c */ /* 0x040fe20000f44270 */
[----:B------:R-:W1:Y:S01]  /*6810*/  SHFL.IDX PT, R10, R65, 0x1, 0x1c1f ;  /* 0x003c1f00410a7f89 */ /* 0x000e6200000e0000 */
[C---:B------:R-:W-:Y:S02]  /*6820*/  ISETP.GT.AND P3, PT, R69.reuse, 0x9, P1 ;  /* 0x000000094500780c */ /* 0x040fe40000f64270 */
[----:B------:R-:W-:Y:S02]  /*6830*/  ISETP.GT.AND P4, PT, R69, 0x10, P1 ;  /* 0x000000104500780c */ /* 0x000fe40000f84270 */
[C---:B------:R-:W-:Y:S02]  /*6840*/  ISETP.LT.OR P2, PT, R67.reuse, 0x9, P2 ;  /* 0x000000094300780c */ /* 0x040fe40001741670 */
[C---:B------:R-:W-:Y:S02]  /*6850*/  ISETP.LT.OR P3, PT, R67.reuse, 0xa, P3 ;  /* 0x0000000a4300780c */ /* 0x040fe40001f61670 */
[----:B------:R-:W-:-:S02]  /*6860*/  ISETP.LT.OR P4, PT, R67, 0x11, P4 ;  /* 0x000000114300780c */ /* 0x000fc40002781670 */
[----:B------:R-:W-:Y:S02]  /*6870*/  FSEL R192, R24, -INF , !P2 ;  /* 0xff80000018c07808 */ /* 0x000fe40005000000 */
[----:B------:R-:W-:Y:S02]  /*6880*/  FSEL R182, R25, -INF , !P3 ;  /* 0xff80000019b67808 */ /* 0x000fe40005800000 */
[----:B------:R-:W-:Y:S02]  /*6890*/  FSEL R190, R152, -INF , !P4 ;  /* 0xff80000098be7808 */ /* 0x000fe40006000000 */
[C---:B------:R-:W-:Y:S02]  /*68a0*/  ISETP.GT.AND P2, PT, R69.reuse, 0x11, P1 ;  /* 0x000000114500780c */ /* 0x040fe40000f44270 */
[C---:B------:R-:W-:Y:S02]  /*68b0*/  ISETP.GT.AND P3, PT, R69.reuse, 0x18, P1 ;  /* 0x000000184500780c */ /* 0x040fe40000f64270 */
[----:B------:R-:W-:-:S02]  /*68c0*/  ISETP.GT.AND P4, PT, R69, 0x19, P1 ;  /* 0x000000194500780c */ /* 0x000fc40000f84270 */
[C---:B------:R-:W-:Y:S02]  /*68d0*/  ISETP.LT.OR P2, PT, R67.reuse, 0x12, P2 ;  /* 0x000000124300780c */ /* 0x040fe40001741670 */
[C---:B------:R-:W-:Y:S02]  /*68e0*/  ISETP.LT.OR P3, PT, R67.reuse, 0x19, P3 ;  /* 0x000000194300780c */ /* 0x040fe40001f61670 */
[----:B------:R-:W-:Y:S02]  /*68f0*/  ISETP.LT.OR P4, PT, R67, 0x1a, P4 ;  /* 0x0000001a4300780c */ /* 0x000fe40002781670 */
[----:B------:R-:W-:Y:S02]  /*6900*/  FSEL R188, R153, -INF , !P2 ;  /* 0xff80000099bc7808 */ /* 0x000fe40005000000 */
[----:B------:R-:W-:Y:S02]  /*6910*/  FSEL R186, R154, -INF , !P3 ;  /* 0xff8000009aba7808 */ /* 0x000fe40005800000 */
[----:B------:R-:W-:-:S02]  /*6920*/  FSEL R184, R155, -INF , !P4 ;  /* 0xff8000009bb87808 */ /* 0x000fc40006000000 */
[C---:B------:R-:W-:Y:S02]  /*6930*/  ISETP.GT.AND P2, PT, R69.reuse, 0x20, P1 ;  /* 0x000000204500780c */ /* 0x040fe40000f44270 */
        /* <DEDUP_REMOVED lines=25> */
[----:B------:R-:W-:Y:S01]  /*6ad0*/  FSEL R86, R55, -INF , !P4 ;  /* 0xff80000037567808 */ /* 0x000fe20006000000 */
[----:B-1----:R-:W-:Y:S01]  /*6ae0*/  IMAD.IADD R55, R83, 0x1, R10 ;  /* 0x0000000153377824 */ /* 0x002fe200078e020a */
[C---:B------:R-:W-:Y:S02]  /*6af0*/  ISETP.GT.AND P2, PT, R69.reuse, 0x41, P1 ;  /* 0x000000414500780c */ /* 0x040fe40000f44270 */
[C---:B------:R-:W-:Y:S02]  /*6b00*/  ISETP.GT.AND P3, PT, R69.reuse, 0x48, P1 ;  /* 0x000000484500780c */ /* 0x040fe40000f64270 */
[----:B------:R-:W-:-:S02]  /*6b10*/  ISETP.GT.AND P4, PT, R69, 0x49, P1 ;  /* 0x000000494500780c */ /* 0x000fc40000f84270 */
[C---:B------:R-:W-:Y:S02]  /*6b20*/  ISETP.LT.OR P2, PT, R67.reuse, 0x42, P2 ;  /* 0x000000424300780c */ /* 0x040fe40001741670 */
[C---:B------:R-:W-:Y:S02]  /*6b30*/  ISETP.LT.OR P3, PT, R67.reuse, 0x49, P3 ;  /* 0x000000494300780c */ /* 0x040fe40001f61670 */
[----:B------:R-:W-:Y:S02]  /*6b40*/  ISETP.LT.OR P4, PT, R67, 0x4a, P4 ;  /* 0x0000004a4300780c */ /* 0x000fe40002781670 */
[----:B------:R-:W-:Y:S02]  /*6b50*/  FSEL R84, R56, -INF , !P2 ;  /* 0xff80000038547808 */ /* 0x000fe40005000000 */
[----:B0-----:R-:W-:Y:S01]  /*6b60*/  FSEL R82, R57, -INF , !P3 ;  /* 0xff80000039527808 */ /* 0x001fe20005800000 */
[----:B------:R-:W-:Y:S01]  /*6b70*/  IMAD.IADD R57, R87, 0x1, R10 ;  /* 0x0000000157397824 */ /* 0x000fe200078e020a */
        /* <DEDUP_REMOVED lines=36> */
[----:B------:R-:W-:Y:S01]  /*6dc0*/  FSEL R56, R85, -INF , !P4 ;  /* 0xff80000055387808 */ /* 0x000fe20006000000 */
[----:B------:R-:W-:Y:S06]  /*6dd0*/  @!P5 BRA `(.L_x_1089) ;  /* 0x00000000005cd947 */ /* 0x000fec0003800000 */
        /* <DEDUP_REMOVED lines=8> */
[----:B------:R-:W0:Y:S02]  /*6e60*/  @P2 LDC.64 R24, c[0x0][0x9e8] ;  /* 0x00027a00ff182b82 */ /* 0x000e240000000a00 */
[----:B0-----:R-:W-:-:S05]  /*6e70*/  @P2 IMAD.HI.U32 R24, R9, R24, RZ ;  /* 0x0000001809182227 */ /* 0x001fca00078e00ff */
[----:B------:R-:W-:-:S04]  /*6e80*/  @P2 SHF.R.U32.HI R9, RZ, R25, R24 ;  /* 0x00000019ff092219 */ /* 0x000fc80000011618 */
[----:B------:R-:W-:Y:S01]  /*6e90*/  LOP3.LUT R9, RZ, R9, RZ, 0x33, !PT ;  /* 0x00000009ff097212 */ /* 0x000fe200078e33ff */
[----:B------:R-:W-:Y:S06]  /*6ea0*/  BRA `(.L_x_1092) ;  /* 0x0000000000147947 */ /* 0x000fec0003800000 */
.L_x_1091:
[----:B------:R-:W-:-:S05]  /*6eb0*/  IMAD.U32 R59, RZ, RZ, UR34 ;  /* 0x00000022ff3b7e24 */ /* 0x000fca000f8e00ff */
[----:B------:R-:W-:-:S13]  /*6ec0*/  ISETP.NE.AND P2, PT, R59, 0x1, PT ;  /* 0x000000013b00780c */ /* 0x000fda0003f45270 */
[----:B------:R-:W0:Y:S02]  /*6ed0*/  @P2 LDC.64 R24, c[0x0][0x9e8] ;  /* 0x00027a00ff182b82 */ /* 0x000e240000000a00 */
[----:B0-----:R-:W-:-:S05]  /*6ee0*/  @P2 IMAD.HI.U32 R24, R9, R24, RZ ;  /* 0x0000001809182227 */ /* 0x001fca00078e00ff */
[----:B------:R-:W-:-:S07]  /*6ef0*/  @P2 SHF.R.U32.HI R9, RZ, R25, R24 ;  /* 0x00000019ff092219 */ /* 0x000fce0000011618 */
.L_x_1092:
[----:B------:R-:W-:Y:S05]  /*6f00*/  BSYNC B0 ;  /* 0x0000000000007941 */ /* 0x000fea0003800000 */
.L_x_1090:
[----:B------:R-:W-:-:S04]  /*6f10*/  IMAD R10, R9, R59, -R164 ;  /* 0x0000003b090a7224 */ /* 0x000fc800078e0aa4 */
[----:B------:R-:W-:-:S05]  /*6f20*/  IMAD R10, R3, -0x2, R10 ;  /* 0xfffffffe030a7824 */ /* 0x000fca00078e020a */
[----:B------:R-:W-:Y:S02]  /*6f30*/  VIADDMNMX R55, R10, R59, R55, PT ;  /* 0x0000003b0a377246 */ /* 0x000fe40003800137 */
[----:B------:R-:W-:-:S07]  /*6f40*/  VIMNMX R57, R57, R10, !PT ;  /* 0x0000000a39397248 */ /* 0x000fce0007fe0100 */
.L_x_1089:
[----:B------:R-:W-:Y:S02]  /*6f50*/  FMNMX.FTZ R9, R176, R12, !PT ;  /* 0x0000000cb0097209 */ /* 0x000fe40007810000 */
[C---:B------:R-:W-:Y:S02]  /*6f60*/  ISETP.GT.AND P4, PT, R57.reuse, 0x1, P1 ;  /* 0x000000013900780c */ /* 0x040fe40000f84270 */
[----:B------:R-:W-:Y:S02]  /*6f70*/  FMNMX.FTZ R9, R178, R9, !PT ;  /* 0x00000009b2097209 */ /* 0x000fe40007810000 */
[----:B------:R-:W-:Y:S02]  /*6f80*/  ISETP.GT.AND P3, PT, R57, 0x8, P1 ;  /* 0x000000083900780c */ /* 0x000fe40000f64270 */
[----:B------:R-:W-:Y:S02]  /*6f90*/  FMNMX.FTZ R9, R192, R9, !PT ;  /* 0x00000009c0097209 */ /* 0x000fe40007810000 */
[----:B------:R-:W-:-:S02]  /*6fa0*/  ISETP.LT.OR P4, PT, R55, 0x2, P4 ;  /* 0x000000023700780c */ /* 0x000fc40002781670 */
[----:B------:R-:W-:Y:S02]  /*6fb0*/  FMNMX.FTZ R9, R182, R9, !PT ;  /* 0x00000009b6097209 */ /* 0x000fe40007810000 */
[----:B------:R-:W-:Y:S02]  /*6fc0*/  ISETP.LT.OR P3, PT, R55, 0x9, P3 ;  /* 0x000000093700780c */ /* 0x000fe40001f61670 */
[----:B------:R-:W-:Y:S02]  /*6fd0*/  FMNMX.FTZ R9, R190, R9, !PT ;  /* 0x00000009be097209 */ /* 0x000fe40007810000 */
[----:B------:R-:W-:Y:S02]  /*6fe0*/  FSEL R164, R21, -INF , !P4 ;  /* 0xff80000015a47808 */ /* 0x000fe40006000000 */
[----:B------:R-:W-:Y:S02]  /*6ff0*/  FMNMX.FTZ R9, R188, R9, !PT ;  /* 0x00000009bc097209 */ /* 0x000fe40007810000 */
[----:B------:R-:W-:-:S02]  /*7000*/  ISETP.GT.AND P4, PT, R57, 0x10, P1 ;  /* 0x000000103900780c */ /* 0x000fc40000f84270 */
[----:B------:R-:W-:Y:S02]  /*7010*/  FMNMX.FTZ R9, R186, R9, !PT ;  /* 0x00000009ba097209 */ /* 0x000fe40007810000 */
[C---:B------:R-:W-:Y:S02]  /*7020*/  ISETP.GT.AND P2, PT, R57.reuse, 0x9, P1 ;  /* 0x000000093900780c */ /* 0x040fe40000f44270 */
[----:B------:R-:W-:Y:S02]  /*7030*/  FMNMX.FTZ R9, R184, R9, !PT ;  /* 0x00000009b8097209 */ /* 0x000fe40007810000 */
[----:B------:R-:W-:Y:S02]  /*7040*/  FSEL R166, R26, -INF , !P3 ;  /* 0xff8000001aa67808 */ /* 0x000fe40005800000 */
[----:B------:R-:W-:Y:S02]  /*7050*/  FMNMX.FTZ R9, R180, R9, !PT ;  /* 0x00000009b4097209 */ /* 0x000fe40007810000 */
[----:B------:R-:W-:-:S02]  /*7060*/  ISETP.GT.AND P3, PT, R57, 0x11, P1 ;  /* 0x000000113900780c */ /* 0x000fc40000f64270 */
[----:B------:R-:W-:Y:S02]  /*7070*/  FMNMX.FTZ R9, R174, R9, !PT ;  /* 0x00000009ae097209 */ /* 0x000fe40007810000 */
[C---:B------:R-:W-:Y:S02]  /*7080*/  ISETP.LT.OR P4, PT, R55.reuse, 0x11, P4 ;  /* 0x000000113700780c */ /* 0x040fe40002781670 */
[----:B------:R-:W-:Y:S02]  /*7090*/  FMNMX.FTZ R9, R158, R9, !PT ;  /* 0x000000099e097209 */ /* 0x000fe40007810000 */
[C---:B------:R-:W-:Y:S02]  /*70a0*/  ISETP.LT.OR P2, PT, R55.reuse, 0xa, P2 ;  /* 0x0000000a3700780c */ /* 0x040fe40001741670 */
[----:B------:R-:W-:Y:S02]  /*70b0*/  FMNMX.FTZ R9, R156, R9, !PT ;  /* 0x000000099c097209 */ /* 0x000fe40007810000 */
[----:B------:R-:W-:-:S02]  /*70c0*/  ISETP.LT.OR P3, PT, R55, 0x12, P3 ;  /* 0x000000123700780c */ /* 0x000fc40001f61670 */
[----:B------:R-:W-:Y:S02]  /*70d0*/  FMNMX.FTZ R9, R160, R9, !PT ;  /* 0x00000009a0097209 */ /* 0x000fe40007810000 */
[----:B------:R-:W-:Y:S02]  /*70e0*/  FSEL R170, R29, -INF , !P4 ;  /* 0xff8000001daa7808 */ /* 0x000fe40006000000 */
[----:B------:R-:W-:Y:S02]  /*70f0*/  FMNMX.FTZ R9, R154, R9, !PT ;  /* 0x000000099a097209 */ /* 0x000fe40007810000 */
[----:B------:R-:W-:Y:S02]  /*7100*/  FSEL R168, R23, -INF , !P2 ;  /* 0xff80000017a87808 */ /* 0x000fe40005000000 */
[----:B------:R-:W-:Y:S02]  /*7110*/  FMNMX.FTZ R9, R162, R9, !PT ;  /* 0x00000009a2097209 */ /* 0x000fe40007810000 */
[----:B------:R-:W-:-:S02]  /*7120*/  ISETP.GT.AND P2, PT, R57, 0x18, P1 ;  /* 0x000000183900780c */ /* 0x000fc40000f44270 */
[----:B------:R-:W-:Y:S02]  /*7130*/  FMNMX.FTZ R9, R152, R9, !PT ;  /* 0x0000000998097209 */ /* 0x000fe40007810000 */
[----:B------:R-:W-:Y:S02]  /*7140*/  FSEL R172, R28, -INF , !P3 ;  /* 0xff8000001cac7808 */ /* 0x000fe40005800000 */
        /* <DEDUP_REMOVED lines=11> */
[----:B------:R-:W-:Y:S02]  /*7200*/  ISETP.LT.OR P2, PT, R55, 0x21, P2 ;  /* 0x000000213700780c */ /* 0x000fe40001741670 */
[----:B------:R-:W-:-:S04]  /*7210*/  FMNMX.FTZ R9, R74, R9, !PT ;  /* 0x000000094a097209 */ /* 0x000fc80007810000 */
        /* <DEDUP_REMOVED lines=8> */
[----:B------:R-:W-:-:S05]  /*72a0*/  FMNMX.FTZ R24, R56, R9, !PT ;  /* 0x0000000938187209 */ /* 0x000fca0007810000 */
[----:B------:R-:W0:Y:S02]  /*72b0*/  SHFL.BFLY PT, R9, R24, 0x2, 0x1f ;  /* 0x0c401f0018097f89 */ /* 0x000e2400000e0000 */
[----:B0-----:R-:W-:Y:S02]  /*72c0*/  FMNMX.FTZ R25, R24, R9, !PT ;  /* 0x0000000918197209 */ /* 0x001fe40007810000 */
[----:B------:R-:W0:Y:S03]  /*72d0*/  LDC R9, c[0x0][0x988] ;  /* 0x00026200ff097b82 */ /* 0x000e260000000800 */
[----:B------:R-:W1:Y:S02]  /*72e0*/  SHFL.BFLY PT, R10, R25, 0x1, 0x1f ;  /* 0x0c201f00190a7f89 */ /* 0x000e6400000e0000 */
[----:B-1----:R-:W-:-:S04]  /*72f0*/  FMNMX.FTZ R10, R25, R10, !PT ;  /* 0x0000000a190a7209 */ /* 0x002fc80007810000 */
[C---:B------:R-:W-:Y:S01]  /*7300*/  FSETP.NEU.FTZ.AND P4, PT, R10.reuse, -INF , PT ;  /* 0xff8000000a00780b */ /* 0x040fe20003f9d000 */
[----:B0-----:R-:W-:-:S05]  /*7310*/  FFMA.FTZ R29, R10, R9, -8 ;  /* 0xc10000000a1d7423 */ /* 0x001fca0000010009 */
[----:B------:R-:W-:-:S05]  /*7320*/  FSEL R29, R29, RZ, P4 ;  /* 0x000000ff1d1d7208 */ /* 0x000fca0002000000 */
[-CC-:B------:R-:W-:Y:S01]  /*7330*/  FFMA.FTZ R24, R176, R9.reuse, -R29.reuse ;  /* 0x00000009b0187223 */ /* 0x180fe2000001081d */
[----:B------:R-:W-:Y:S01]  /*7340*/  FSEL R176, R33, -INF , !P3 ;  /* 0xff80000021b07808 */ /* 0x000fe20005800000 */
[-CC-:B------:R-:W-:Y:S01]  /*7350*/  FFMA.FTZ R21, R178, R9.reuse, -R29.reuse ;  /* 0x00000009b2157223 */ /* 0x180fe2000001081d */
[----:B------:R-:W-:Y:S01]  /*7360*/  ISETP.GT.AND P3, PT, R57, 0x21, P1 ;  /* 0x000000213900780c */ /* 0x000fe20000f64270 */
[-CC-:B------:R-:W-:Y:S01]  /*7370*/  FFMA.FTZ R23, R192, R9.reuse, -R29.reuse ;  /* 0x00000009c0177223 */ /* 0x180fe2000001081d */
[----:B------:R-:W-:Y:S01]  /*7380*/  FSEL R178, R35, -INF , !P2 ;  /* 0xff80000023b27808 */ /* 0x000fe20005000000 */
[-CC-:B------:R-:W-:Y:S01]  /*7390*/  FFMA.FTZ R26, R182, R9.reuse, -R29.reuse ;  /* 0x00000009b61a7223 */ /* 0x180fe2000001081d */
[----:B------:R-:W-:Y:S01]  /*73a0*/  ISETP.LT.OR P3, PT, R55, 0x22, P3 ;  /* 0x000000223700780c */ /* 0x000fe20001f61670 */
[-CC-:B------:R-:W-:Y:S01]  /*73b0*/  FFMA.FTZ R28, R188, R9.reuse, -R29.reuse ;  /* 0x00000009bc1c7223 */ /* 0x180fe2000001081d */
[C---:B------:R-:W-:Y:S01]  /*73c0*/  ISETP.GT.AND P2, PT, R57.reuse, 0x28, P1 ;  /* 0x000000283900780c */ /* 0x040fe20000f44270 */
[-CC-:B------:R-:W-:Y:S01]  /*73d0*/  FFMA.FTZ R59, R58, R9.reuse, -R29.reuse ;  /* 0x000000093a3b7223 */ /* 0x180fe2000001081d */
[----:B------:R-:W-:Y:S01]  /*73e0*/  FSEL R32, R32, -INF , !P3 ;  /* 0xff80000020207808 */ /* 0x000fe20005800000 */
[-CC-:B------:R-:W-:Y:S01]  /*73f0*/  FFMA.FTZ R156, R156, R9.reuse, -R29.reuse ;  /* 0x000000099c9c7223 */ /* 0x180fe2000001081d */
[----:B------:R-:W-:Y:S01]  /*7400*/  ISETP.GT.AND P3, PT, R57, RZ, P1 ;  /* 0x000000ff3900720c */ /* 0x000fe20000f64270 */
[-CC-:B------:R-:W-:Y:S01]  /*7410*/  FFMA.FTZ R154, R154, R9.reuse, -R29.reuse ;  /* 0x000000099a9a7223 */ /* 0x180fe2000001081d */
[C---:B------:R-:W-:Y:S01]  /*7420*/  ISETP.LT.OR P2, PT, R55.reuse, 0x29, P2 ;  /* 0x000000293700780c */ /* 0x040fe20001741670 */
[-CC-:B------:R-:W-:Y:S01]  /*7430*/  FFMA.FTZ R152, R152, R9.reuse, -R29.reuse ;  /* 0x0000000998987223 */ /* 0x180fe2000001081d */
[----:B------:R-:W-:Y:S01]  /*7440*/  ISETP.LT.OR P3, PT, R55, 0x1, P3 ;  /* 0x000000013700780c */ /* 0x000fe20001f61670 */
        /* <DEDUP_REMOVED lines=8> */
[----:B------:R-:W-:Y:S01]  /*74d0*/  FFMA.FTZ R62, R62, R9, -R29 ;  /* 0x000000093e3e7223 */ /* 0x000fe2000001081d */
[----:B------:R-:W-:Y:S01]  /*74e0*/  FMNMX.FTZ R25, R192, R13, !PT ;  /* 0x0000000dc0197209 */ /* 0x000fe20007810000 */
[----:B------:R-:W-:Y:S01]  /*74f0*/  MUFU.EX2 R24, R24 ;  /* 0x0000001800187308 */ /* 0x000fe20000000800 */
[----:B------:R-:W-:-:S02]  /*7500*/  FSEL R182, R27, -INF , !P2 ;  /* 0xff8000001bb67808 */ /* 0x000fc40005000000 */
[----:B------:R-:W-:Y:S02]  /*7510*/  FMNMX.FTZ R27, R164, R25, !PT ;  /* 0x00000019a41b7209 */ /* 0x000fe40007810000 */
[----:B------:R-:W-:Y:S02]  /*7520*/  ISETP.GT.AND P2, PT, R57, 0x31, P1 ;  /* 0x000000313900780c */ /* 0x000fe40000f44270 */
[----:B------:R-:W-:Y:S01]  /*7530*/  FMNMX.FTZ R27, R166, R27, !PT ;  /* 0x0000001ba61b7209 */ /* 0x000fe20007810000 */
[----:B------:R0:W-:Y:S01]  /*7540*/  MUFU.EX2 R25, R20 ;  /* 0x0000001400197308 */ /* 0x0001e20000000800 */
[----:B------:R-:W-:Y:S02]  /*7550*/  ISETP.LT.OR P2, PT, R55, 0x32, P2 ;  /* 0x000000323700780c */ /* 0x000fe40001741670 */
[----:B------:R-:W-:Y:S02]  /*7560*/  FMNMX.FTZ R27, R168, R27, !PT ;  /* 0x0000001ba81b7209 */ /* 0x000fe40007810000 */
[----:B------:R-:W-:-:S02]  /*7570*/  FSEL R188, R31, -INF , !P2 ;  /* 0xff8000001fbc7808 */ /* 0x000fc40005000000 */
[----:B------:R-:W-:Y:S01]  /*7580*/  FMNMX.FTZ R27, R170, R27, !PT ;  /* 0x0000001baa1b7209 */ /* 0x000fe20007810000 */
[----:B------:R-:W-:Y:S01]  /*7590*/  MUFU.EX2 R21, R21 ;  /* 0x0000001500157308 */ /* 0x000fe20000000800 */
[----:B------:R-:W-:Y:S01]  /*75a0*/  ISETP.GT.AND P3, PT, R57, 0x30, P1 ;  /* 0x000000303900780c */ /* 0x000fe20000f64270 */
[----:B0-----:R-:W-:Y:S01]  /*75b0*/  FFMA.FTZ R20, R186, R9, -R29 ;  /* 0x00000009ba147223 */ /* 0x001fe2000001081d */
[----:B------:R-:W-:Y:S02]  /*75c0*/  FMNMX.FTZ R31, R172, R27, !PT ;  /* 0x0000001bac1f7209 */ /* 0x000fe40007810000 */
[----:B------:R-:W-:Y:S02]  /*75d0*/  ISETP.LT.OR P3, PT, R55, 0x31, P3 ;  /* 0x000000313700780c */ /* 0x000fe40001f61670 */
[----:B------:R-:W-:Y:S01]  /*75e0*/  FMNMX.FTZ R31, R34, R31, !PT ;  /* 0x0000001f221f7209 */ /* 0x000fe20007810000 */
[----:B------:R0:W-:Y:S01]  /*75f0*/  MUFU.EX2 R27, R20 ;  /* 0x00000014001b7308 */ /* 0x0001e20000000800 */
[----:B------:R-:W-:-:S02]  /*7600*/  FSEL R36, R36, -INF , !P3 ;  /* 0xff80000024247808 */ /* 0x000fc40005800000 */
[----:B------:R-:W-:Y:S02]  /*7610*/  FMNMX.FTZ R31, R176, R31, !PT ;  /* 0x0000001fb01f7209 */ /* 0x000fe40007810000 */
[----:B------:R-:W-:Y:S02]  /*7620*/  ISETP.GT.AND P3, PT, R57, 0x38, P1 ;  /* 0x000000383900780c */ /* 0x000fe40000f64270 */
[----:B------:R-:W-:Y:S01]  /*7630*/  FMNMX.FTZ R31, R178, R31, !PT ;  /* 0x0000001fb21f7209 */ /* 0x000fe20007810000 */
[----:B------:R-:W-:Y:S01]  /*7640*/  MUFU.EX2 R23, R23 ;  /* 0x0000001700177308 */ /* 0x000fe20000000800 */
[----:B------:R-:W-:Y:S01]  /*7650*/  ISETP.LT.OR P3, PT, R55, 0x39, P3 ;  /* 0x000000393700780c */ /* 0x000fe20001f61670 */
[----:B0-----:R-:W-:Y:S01]  /*7660*/  FFMA.FTZ R20, R180, R9, -R29 ;  /* 0x00000009b4147223 */ /* 0x001fe2000001081d */
[----:B------:R-:W-:Y:S02]  /*7670*/  FMNMX.FTZ R33, R32, R31, !PT ;  /* 0x0000001f20217209 */ /* 0x000fe40007810000 */
[----:B------:R-:W-:-:S02]  /*7680*/  ISETP.GT.AND P2, PT, R57, 0x39, P1 ;  /* 0x000000393900780c */ /* 0x000fc40000f44270 */
[----:B------:R-:W-:Y:S01]  /*7690*/  FMNMX.FTZ R33, R40, R33, !PT ;  /* 0x0000002128217209 */ /* 0x000fe20007810000 */
[----:B------:R0:W-:Y:S01]  /*76a0*/  MUFU.EX2 R31, R20 ;  /* 0x00000014001f7308 */ /* 0x0001e20000000800 */
[----:B------:R-:W-:Y:S02]  /*76b0*/  FSEL R190, R37, -INF , !P3 ;  /* 0xff80000025be7808 */ /* 0x000fe40005800000 */
[----:B------:R-:W-:Y:S02]  /*76c0*/  FMNMX.FTZ R33, R182, R33, !PT ;  /* 0x00000021b6217209 */ /* 0x000fe40007810000 */
[----:B------:R-:W-:Y:S02]  /*76d0*/  ISETP.GT.AND P3, PT, R57, 0x40, P1 ;  /* 0x000000403900780c */ /* 0x000fe40000f64270 */
[C---:B------:R-:W-:Y:S01]  /*76e0*/  ISETP.LT.OR P2, PT, R55.reuse, 0x3a, P2 ;  /* 0x0000003a3700780c */ /* 0x040fe20001741670 */
[----:B------:R-:W-:Y:S01]  /*76f0*/  MUFU.EX2 R26, R26 ;  /* 0x0000001a001a7308 */ /* 0x000fe20000000800 */
[----:B------:R-:W-:Y:S01]  /*7700*/  FMNMX.FTZ R33, R36, R33, !PT ;  /* 0x0000002124217209 */ /* 0x000fe20007810000 */
[----:B0-----:R-:W-:Y:S01]  /*7710*/  FFMA.FTZ R20, R158, R9, -R29 ;  /* 0x000000099e147223 */ /* 0x001fe2000001081d */
[----:B------:R-:W-:-:S02]  /*7720*/  ISETP.LT.OR P3, PT, R55, 0x41, P3 ;  /* 0x000000413700780c */ /* 0x000fc40001f61670 */
[----:B------:R-:W-:Y:S01]  /*7730*/  FSEL R186, R30, -INF , !P2 ;  /* 0xff8000001eba7808 */ /* 0x000fe20005000000 */
[----:B------:R-:W-:-:S01]  /*7740*/  FFMA.FTZ R30, R184, R9, -R29 ;  /* 0x00000009b81e7223 */ /* 0x000fc2000001081d */
[----:B------:R-:W-:Y:S01]  /*7750*/  ISETP.GT.AND P2, PT, R57, 0x41, P1 ;  /* 0x000000413900780c */ /* 0x000fe20000f44270 */
[----:B------:R-:W-:Y:S01]  /*7760*/  MUFU.EX2 R28, R28 ;  /* 0x0000001c001c7308 */ /* 0x000fe20000000800 */
[----:B------:R-:W-:Y:S02]  /*7770*/  FMNMX.FTZ R35, R188, R33, !PT ;  /* 0x00000021bc237209 */ /* 0x000fe40007810000 */
[----:B------:R-:W-:Y:S02]  /*7780*/  FSEL R184, R41, -INF , !P3 ;  /* 0xff80000029b87808 */ /* 0x000fe40005800000 */
[----:B------:R-:W-:Y:S02]  /*7790*/  ISETP.GT.AND P3, PT, R57, 0x48, P1 ;  /* 0x000000483900780c */ /* 0x000fe40000f64270 */
[----:B------:R-:W-:Y:S01]  /*77a0*/  ISETP.LT.OR P2, PT, R55, 0x42, P2 ;  /* 0x000000423700780c */ /* 0x000fe20001741670 */
[----:B------:R0:W-:Y:S01]  /*77b0*/  MUFU.EX2 R33, R20 ;  /* 0x0000001400217308 */ /* 0x0001e20000000800 */
[----:B------:R-:W-:-:S02]  /*77c0*/  FMNMX.FTZ R35, R190, R35, !PT ;  /* 0x00000023be237209 */ /* 0x000fc40007810000 */
[----:B------:R-:W-:Y:S02]  /*77d0*/  ISETP.LT.OR P3, PT, R55, 0x49, P3 ;  /* 0x000000493700780c */ /* 0x000fe40001f61670 */
[----:B------:R-:W-:Y:S01]  /*77e0*/  FSEL R180, R38, -INF , !P2 ;  /* 0xff80000026b47808 */ /* 0x000fe20005000000 */
[--C-:B------:R-:W-:Y:S01]  /*77f0*/  FFMA.FTZ R38, R174, R9, -R29.reuse ;  /* 0x00000009ae267223 */ /* 0x100fe2000001081d */
[C---:B------:R-:W-:Y:S01]  /*7800*/  ISETP.GT.AND P2, PT, R57.reuse, 0x49, P1 ;  /* 0x000000493900780c */ /* 0x040fe20000f44270 */
[----:B------:R-:W-:Y:S01]  /*7810*/  MUFU.EX2 R30, R30 ;  /* 0x0000001e001e7308 */ /* 0x000fe20000000800 */
[----:B------:R-:W-:Y:S01]  /*7820*/  FMNMX.FTZ R35, R186, R35, !PT ;  /* 0x00000023ba237209 */ /* 0x000fe20007810000 */
[----:B0-----:R-:W-:Y:S01]  /*7830*/  FFMA.FTZ R20, R160, R9, -R29 ;  /* 0x00000009a0147223 */ /* 0x001fe2000001081d */
[----:B------:R-:W-:Y:S02]  /*7840*/  FSEL R42, R42, -INF , !P3 ;  /* 0xff8000002a2a7808 */ /* 0x000fe40005800000 */
[----:B------:R-:W-:-:S02]  /*7850*/  ISETP.GT.AND P3, PT, R57, 0x50, P1 ;  /* 0x000000503900780c */ /* 0x000fc40000f64270 */
[C---:B------:R-:W-:Y:S01]  /*7860*/  ISETP.LT.OR P2, PT, R55.reuse, 0x4a, P2 ;  /* 0x0000004a3700780c */ /* 0x040fe20001741670 */
[----:B------:R-:W-:Y:S01]  /*7870*/  MUFU.EX2 R38, R38 ;  /* 0x0000002600267308 */ /* 0x000fe20000000800 */
[----:B------:R-:W-:Y:S02]  /*7880*/  FMNMX.FTZ R35, R184, R35, !PT ;  /* 0x00000023b8237209 */ /* 0x000fe40007810000 */
[----:B------:R-:W-:Y:S02]  /*7890*/  ISETP.LT.OR P3, PT, R55, 0x51, P3 ;  /* 0x000000513700780c */ /* 0x000fe40001f61670 */
[----:B------:R-:W-:Y:S02]  /*78a0*/  FSEL R174, R39, -INF , !P2 ;  /* 0xff80000027ae7808 */ /* 0x000fe40005000000 */
[----:B------:R-:W-:Y:S01]  /*78b0*/  ISETP.GT.AND P2, PT, R57, 0x51, P1 ;  /* 0x000000513900780c */ /* 0x000fe20000f44270 */
[----:B------:R-:W-:Y:S01]  /*78c0*/  MUFU.EX2 R156, R156 ;  /* 0x0000009c009c7308 */ /* 0x000fe20000000800 */
[----:B------:R-:W-:-:S02]  /*78d0*/  FMNMX.FTZ R37, R180, R35, !PT ;  /* 0x00000023b4257209 */ /* 0x000fc40007810000 */
[----:B------:R-:W-:Y:S01]  /*78e0*/  FSEL R158, R45, -INF , !P3 ;  /* 0xff8000002d9e7808 */ /* 0x000fe20005800000 */
[----:B------:R-:W-:-:S01]  /*78f0*/  FFMA.FTZ R45, R74, R9, -R29 ;  /* 0x000000094a2d7223 */ /* 0x000fc2000001081d */
[----:B------:R-:W-:Y:S02]  /*7900*/  ISETP.GT.AND P3, PT, R57, 0x58, P1 ;  /* 0x000000583900780c */ /* 0x000fe40000f64270 */
[C---:B------:R-:W-:Y:S01]  /*7910*/  ISETP.LT.OR P2, PT, R55.reuse, 0x52, P2 ;  /* 0x000000523700780c */ /* 0x040fe20001741670 */
[----:B------:R0:W-:Y:S01]  /*7920*/  MUFU.EX2 R35, R20 ;  /* 0x0000001400237308 */ /* 0x0001e20000000800 */
[----:B------:R-:W-:Y:S02]  /*7930*/  FMNMX.FTZ R37, R42, R37, !PT ;  /* 0x000000252a257209 */ /* 0x000fe40007810000 */
[----:B------:R-:W-:Y:S02]  /*7940*/  ISETP.LT.OR P3, PT, R55, 0x59, P3 ;  /* 0x000000593700780c */ /* 0x000fe40001f61670 */
[----:B------:R-:W-:-:S02]  /*7950*/  FSEL R194, R43, -INF , !P2 ;  /* 0xff8000002bc27808 */ /* 0x000fc40005000000 */
[----:B------:R-:W-:Y:S01]  /*7960*/  FMNMX.FTZ R37, R174, R37, !PT ;  /* 0x00000025ae257209 */ /* 0x000fe20007810000 */
[----:B------:R-:W-:Y:S01]  /*7970*/  MUFU.EX2 R154, R154 ;  /* 0x0000009a009a7308 */ /* 0x000fe20000000800 */
[C---:B------:R-:W-:Y:S01]  /*7980*/  ISETP.GT.AND P2, PT, R57.reuse, 0x59, P1 ;  /* 0x000000593900780c */ /* 0x040fe20000f44270 */
[----:B0-----:R-:W-:Y:S01]  /*7990*/  FFMA.FTZ R20, R162, R9, -R29 ;  /* 0x00000009a2147223 */ /* 0x001fe2000001081d */
[----:B------:R-:W-:Y:S02]  /*79a0*/  FSEL R46, R46, -INF , !P3 ;  /* 0xff8000002e2e7808 */ /* 0x000fe40005800000 */
[----:B------:R-:W-:Y:S02]  /*79b0*/  FMNMX.FTZ R37, R158, R37, !PT ;  /* 0x000000259e257209 */ /* 0x000fe40007810000 */
[----:B------:R-:W-:Y:S01]  /*79c0*/  ISETP.GT.AND P3, PT, R57, 0x60, P1 ;  /* 0x000000603900780c */ /* 0x000fe20000f64270 */
[----:B------:R-:W-:Y:S01]  /*79d0*/  MUFU.EX2 R152, R152 ;  /* 0x0000009800987308 */ /* 0x000fe20000000800 */
[----:B------:R-:W-:-:S02]  /*79e0*/  ISETP.LT.OR P2, PT, R55, 0x5a, P2 ;  /* 0x0000005a3700780c */ /* 0x000fc40001741670 */
[----:B------:R-:W-:Y:S02]  /*79f0*/  FMNMX.FTZ R39, R194, R37, !PT ;  /* 0x00000025c2277209 */ /* 0x000fe40007810000 */
[----:B------:R-:W-:Y:S02]  /*7a00*/  ISETP.LT.OR P3, PT, R55, 0x61, P3 ;  /* 0x000000613700780c */ /* 0x000fe40001f61670 */
[----:B------:R-:W-:Y:S01]  /*7a10*/  FSEL R44, R44, -INF , !P2 ;  /* 0xff8000002c2c7808 */ /* 0x000fe20005000000 */
[----:B------:R0:W-:Y:S01]  /*7a20*/  MUFU.EX2 R37, R20 ;  /* 0x0000001400257308 */ /* 0x0001e20000000800 */
[----:B------:R-:W-:Y:S02]  /*7a30*/  ISETP.GT.AND P2, PT, R57, 0x61, P1 ;  /* 0x000000613900780c */ /* 0x000fe40000f44270 */
[----:B------:R-:W-:Y:S02]  /*7a40*/  FMNMX.FTZ R39, R46, R39, !PT ;  /* 0x000000272e277209 */ /* 0x000fe40007810000 */
[----:B------:R-:W-:-:S02]  /*7a50*/  FSEL R160, R49, -INF , !P3 ;  /* 0xff80000031a07808 */ /* 0x000fc40005800000 */
[----:B------:R-:W-:Y:S01]  /*7a60*/  ISETP.GT.AND P3, PT, R57, 0x68, P1 ;  /* 0x000000683900780c */ /* 0x000fe20000f64270 */
[----:B------:R-:W-:Y:S01]  /*7a70*/  MUFU.EX2 R78, R78 ;  /* 0x0000004e004e7308 */ /* 0x000fe20000000800 */
[C---:B------:R-:W-:Y:S01]  /*7a80*/  ISETP.LT.OR P2, PT, R55.reuse, 0x62, P2 ;  /* 0x000000623700780c */ /* 0x040fe20001741670 */
[--C-:B0-----:R-:W-:Y:S01]  /*7a90*/  FFMA.FTZ R20, R86, R9, -R29.reuse ;  /* 0x0000000956147223 */ /* 0x101fe2000001081d */
[----:B------:R-:W-:Y:S01]  /*7aa0*/  FMNMX.FTZ R39, R44, R39, !PT ;  /* 0x000000272c277209 */ /* 0x000fe20007810000 */
[-CC-:B------:R-:W-:Y:S01]  /*7ab0*/  FFMA.FTZ R86, R84, R9.reuse, -R29.reuse ;  /* 0x0000000954567223 */ /* 0x180fe2000001081d */
[----:B------:R-:W-:Y:S02]  /*7ac0*/  ISETP.LT.OR P3, PT, R55, 0x69, P3 ;  /* 0x000000693700780c */ /* 0x000fe40001f61670 */
[----:B------:R-:W-:Y:S01]  /*7ad0*/  FSEL R162, R47, -INF , !P2 ;  /* 0xff8000002fa27808 */ /* 0x000fe20005000000 */
[----:B------:R-:W-:-:S01]  /*7ae0*/  FFMA.FTZ R47, R76, R9, -R29 ;  /* 0x000000094c2f7223 */ /* 0x000fc2000001081d */
[----:B------:R-:W-:Y:S01]  /*7af0*/  ISETP.GT.AND P2, PT, R57, 0x69, P1 ;  /* 0x000000693900780c */ /* 0x000fe20000f44270 */
[----:B------:R-:W-:Y:S01]  /*7b00*/  MUFU.EX2 R86, R86 ;  /* 0x0000005600567308 */ /* 0x000fe20000000800 */
[----:B------:R-:W-:-:S02]  /*7b10*/  FMNMX.FTZ R39, R160, R39, !PT ;  /* 0x00000027a0277209 */ /* 0x000fc40007810000 */
[----:B------:R-:W-:Y:S02]  /*7b20*/  FSEL R50, R50, -INF , !P3 ;  /* 0xff80000032327808 */ /* 0x000fe40005800000 */
[----:B------:R-:W-:Y:S02]  /*7b30*/  ISETP.GT.AND P3, PT, R57, 0x70, P1 ;  /* 0x000000703900780c */ /* 0x000fe40000f64270 */
[C---:B------:R-:W-:Y:S01]  /*7b40*/  ISETP.LT.OR P2, PT, R55.reuse, 0x6a, P2 ;  /* 0x0000006a3700780c */ /* 0x040fe20001741670 */
[----:B------:R-:W-:Y:S01]  /*7b50*/  MUFU.EX2 R45, R45 ;  /* 0x0000002d002d7308 */ /* 0x000fe20000000800 */
[----:B------:R-:W-:Y:S02]  /*7b60*/  FMNMX.FTZ R41, R162, R39, !PT ;  /* 0x00000027a2297209 */ /* 0x000fe40007810000 */
[----:B------:R-:W-:Y:S02]  /*7b70*/  ISETP.LT.OR P3, PT, R55, 0x71, P3 ;  /* 0x000000713700780c */ /* 0x000fe40001f61670 */
[----:B------:R-:W-:-:S02]  /*7b80*/  FSEL R48, R48, -INF , !P2 ;  /* 0xff80000030307808 */ /* 0x000fc40005000000 */
[C---:B------:R-:W-:Y:S01]  /*7b90*/  ISETP.GT.AND P2, PT, R57.reuse, 0x71, P1 ;  /* 0x000000713900780c */ /* 0x040fe20000f44270 */
[----:B------:R0:W-:Y:S01]  /*7ba0*/  MUFU.EX2 R39, R20 ;  /* 0x0000001400277308 */ /* 0x0001e20000000800 */
[----:B------:R-:W-:Y:S02]  /*7bb0*/  FMNMX.FTZ R41, R50, R41, !PT ;  /* 0x0000002932297209 */ /* 0x000fe40007810000 */
[----:B------:R-:W-:Y:S02]  /*7bc0*/  FSEL R52, R52, -INF , !P3 ;  /* 0xff80000034347808 */ /* 0x000fe40005800000 */
[----:B------:R-:W-:Y:S02]  /*7bd0*/  ISETP.GT.AND P3, PT, R57, 0x78, P1 ;  /* 0x000000783900780c */ /* 0x000fe40000f64270 */
[----:B------:R-:W-:Y:S01]  /*7be0*/  ISETP.LT.OR P2, PT, R55, 0x72, P2 ;  /* 0x000000723700780c */ /* 0x000fe20001741670 */
[----:B------:R-:W-:Y:S01]  /*7bf0*/  MUFU.EX2 R47, R47 ;  /* 0x0000002f002f7308 */ /* 0x000fe20000000800 */
[----:B------:R-:W-:-:S02]  /*7c00*/  FMNMX.FTZ R41, R48, R41, !PT ;  /* 0x0000002930297209 */ /* 0x000fc40007810000 */
[----:B------:R-:W-:Y:S02]  /*7c10*/  ISETP.GT.AND P1, PT, R57, 0x79, P1 ;  /* 0x000000793900780c */ /* 0x000fe40000f24270 */
[----:B------:R-:W-:Y:S02]  /*7c20*/  ISETP.LT.OR P3, PT, R55, 0x79, P3 ;  /* 0x000000793700780c */ /* 0x000fe40001f61670 */
[----:B------:R-:W-:Y:S01]  /*7c30*/  FSEL R84, R51, -INF , !P2 ;  /* 0xff80000033547808 */ /* 0x000fe20005000000 */
[----:B------:R-:W-:-:S01]  /*7c40*/  FFMA.FTZ R51, R60, R9, -R29 ;  /* 0x000000093c337223 */ /* 0x000fc2000001081d */
[----:B------:R-:W-:Y:S01]  /*7c50*/  FMNMX.FTZ R41, R52, R41, !PT ;  /* 0x0000002934297209 */ /* 0x000fe20007810000 */
[----:B------:R-:W-:-:S01]  /*7c60*/  FFMA.FTZ R60, R64, R9, -R29 ;  /* 0x00000009403c7223 */ /* 0x000fc2000001081d */
[----:B------:R-:W-:Y:S01]  /*7c70*/  ISETP.LT.OR P1, PT, R55, 0x7a, P1 ;  /* 0x0000007a3700780c */ /* 0x000fe20000f21670 */
[----:B------:R-:W-:Y:S01]  /*7c80*/  MUFU.EX2 R68, R68 ;  /* 0x0000004400447308 */ /* 0x000fe20000000800 */
[----:B------:R-:W-:-:S02]  /*7c90*/  FSEL R196, R53, -INF , !P3 ;  /* 0xff80000035c47808 */ /* 0x000fc40005800000 */
[----:B------:R-:W-:Y:S02]  /*7ca0*/  FMNMX.FTZ R43, R84, R41, !PT ;  /* 0x00000029542b7209 */ /* 0x000fe40007810000 */
[----:B------:R-:W-:Y:S02]  /*7cb0*/  FSEL R54, R54, -INF , !P1 ;  /* 0xff80000036367808 */ /* 0x000fe40004800000 */
[----:B------:R-:W-:Y:S01]  /*7cc0*/  FMNMX.FTZ R43, R196, R43, !PT ;  /* 0x0000002bc42b7209 */ /* 0x000fe20007810000 */
[----:B------:R-:W-:Y:S01]  /*7cd0*/  MUFU.EX2 R41, R82 ;  /* 0x0000005200297308 */ /* 0x000fe20000000800 */
[----:B------:R-:W-:Y:S02]  /*7ce0*/  FSEL R55, R10, RZ, P4 ;  /* 0x000000ff0a377208 */ /* 0x000fe40002000000 */
[----:B0-----:R-:W-:Y:S01]  /*7cf0*/  FMNMX.FTZ R20, R54, R43, !PT ;  /* 0x0000002b36147209 */ /* 0x001fe20007810000 */
[----:B------:R-:W-:-:S01]  /*7d00*/  FFMA.FTZ R43, R70, R9, -R29 ;  /* 0x00000009462b7223 */ /* 0x000fc2000001081d */
[----:B------:R-:W-:Y:S01]  /*7d10*/  FFMA.FTZ R70, R72, R9, -R29 ;  /* 0x0000000948467223 */ /* 0x000fe2000001081d */
[----:B------:R-:W-:-:S01]  /*7d20*/  FADD.FTZ R58, -R55, R12 ;  /* 0x0000000c373a7221 */ /* 0x000fc20000010100 */
[-CC-:B------:R-:W-:Y:S01]  /*7d30*/  FFMA.FTZ R72, R80, R9.reuse, -R29.reuse ;  /* 0x0000000950487223 */ /* 0x180fe2000001081d */
[----:B------:R-:W0:Y:S01]  /*7d40*/  SHFL.BFLY PT, R49, R20, 0x2, 0x1f ;  /* 0x0c401f0014317f89 */ /* 0x000e2200000e0000 */
[----:B------:R-:W-:-:S01]  /*7d50*/  FFMA.FTZ R12, R56, R9, -R29 ;  /* 0x00000009380c7223 */ /* 0x000fc2000001081d */
[----:B------:R-:W-:Y:S01]  /*7d60*/  FMUL.FTZ R55, R58, R9 ;  /* 0x000000093a377220 */ /* 0x000fe20000410000 */
[----:B------:R-:W-:Y:S08]  /*7d70*/  MUFU.EX2 R43, R43 ;  /* 0x0000002b002b7308 */ /* 0x000ff00000000800 */
[----:B------:R-:W1:Y:S08]  /*7d80*/  MUFU.EX2 R55, R55 ;  /* 0x0000003700377308 */ /* 0x000e700000000800 */
[----:B------:R-:W-:Y:S01]  /*7d90*/  MUFU.EX2 R70, R70 ;  /* 0x0000004600467308 */ /* 0x000fe20000000800 */
[----:B0-----:R-:W-:Y:S01]  /*7da0*/  FMNMX.FTZ R53, R20, R49, !PT ;  /* 0x0000003114357209 */ /* 0x001fe20007810000 */
[----:B------:R-:W-:-:S06]  /*7db0*/  FFMA.FTZ R49, R66, R9, -R29 ;  /* 0x0000000942317223 */ /* 0x000fcc000001081d */
[----:B------:R-:W-:Y:S01]  /*7dc0*/  MUFU.EX2 R72, R72 ;  /* 0x0000004800487308 */ /* 0x000fe20000000800 */
[----:B-1----:R-:W-:-:S01]  /*7dd0*/  FFMA.FTZ R80, R55, R5, R24 ;  /* 0x0000000537507223 */ /* 0x002fc20000010018 */
[----:B------:R-:W0:Y:S03]  /*7de0*/  SHFL.BFLY PT, R20, R53, 0x1, 0x1f ;  /* 0x0c201f0035147f89 */ /* 0x000e2600000e0000 */
[----:B------:R-:W-:-:S03]  /*7df0*/  FADD.FTZ R80, R21, R80 ;  /* 0x0000005015507221 */ /* 0x000fc60000010000 */
[----:B------:R-:W-:Y:S01]  /*7e00*/  MUFU.EX2 R49, R49 ;  /* 0x0000003100317308 */ /* 0x000fe20000000800 */
[----:B------:R-:W-:-:S04]  /*7e10*/  FADD.FTZ R75, R23, R80 ;  /* 0x00000050174b7221 */ /* 0x000fc80000010000 */
[----:B------:R-:W-:-:S03]  /*7e20*/  FADD.FTZ R80, R26, R75 ;  /* 0x0000004b1a507221 */ /* 0x000fc60000010000 */
[----:B------:R-:W-:Y:S08]  /*7e30*/  MUFU.EX2 R62, R62 ;  /* 0x0000003e003e7308 */ /* 0x000ff00000000800 */
[----:B------:R-:W-:Y:S01]  /*7e40*/  MUFU.EX2 R51, R51 ;  /* 0x0000003300337308 */ /* 0x000fe20000000800 */
[----:B0-----:R-:W-:-:S04]  /*7e50*/  FMNMX.FTZ R20, R53, R20, !PT ;  /* 0x0000001435147209 */ /* 0x001fc80007810000 */
[C---:B------:R-:W-:Y:S01]  /*7e60*/  FSETP.NEU.FTZ.AND P1, PT, R20.reuse, -INF , PT ;  /* 0xff8000001400780b */ /* 0x040fe20003f3d000 */
[----:B------:R-:W-:-:S02]  /*7e70*/  FFMA.FTZ R29, R20, R9, -8 ;  /* 0xc1000000141d7423 */ /* 0x000fc40000010009 */
[----:B------:R0:W-:Y:S01]  /*7e80*/  MUFU.EX2 R53, R59 ;  /* 0x0000003b00357308 */ /* 0x0001e20000000800 */
[----:B------:R-:W-:Y:S02]  /*7e90*/  FSEL R66, R20, RZ, P1 ;  /* 0x000000ff14427208 */ /* 0x000fe40000800000 */
[----:B------:R-:W-:-:S03]  /*7ea0*/  FSEL R29, R29, RZ, P1 ;  /* 0x000000ff1d1d7208 */ /* 0x000fc60000800000 */
[----:B------:R-:W-:Y:S02]  /*7eb0*/  FADD.FTZ R66, -R66, R13 ;  /* 0x0000000d42427221 */ /* 0x000fe40000010100 */
[----:B------:R-:W-:Y:S01]  /*7ec0*/  MUFU.EX2 R60, R60 ;  /* 0x0000003c003c7308 */ /* 0x000fe20000000800 */
[----:B------:R-:W-:-:S01]  /*7ed0*/  FFMA.FTZ R57, R192, R9, -R29 ;  /* 0x00000009c0397223 */ /* 0x000fc2000001081d */
[-CC-:B------:R-:W-:Y:S01]  /*7ee0*/  FFMA.FTZ R56, R164, R9.reuse, -R29.reuse ;  /* 0x00000009a4387223 */ /* 0x180fe2000001081d */
[-C--:B------:R-:W-:Y:S01]  /*7ef0*/  FMUL.FTZ R66, R66, R9.reuse ;  /* 0x0000000942427220 */ /* 0x080fe20000410000 */
[-CC-:B------:R-:W-:Y:S01]  /*7f00*/  FFMA.FTZ R58, R166, R9.reuse, -R29.reuse ;  /* 0x00000009a63a7223 */ /* 0x180fe2000001081d */
[----:B0-----:R-:W-:-:S01]  /*7f10*/  FFMA.FTZ R59, R168, R9, -R29 ;  /* 0x00000009a83b7223 */ /* 0x001fc2000001081d */
        /* <DEDUP_REMOVED lines=27> */
[----:B0-----:R-:W-:-:S01]  /*80d0*/  FFMA.FTZ R5, R66, R4, R57 ;  /* 0x0000000442057223 */ /* 0x001fc20000010039 */
[----:B------:R-:W-:-:S06]  /*80e0*/  FFMA.FTZ R196, R196, R9, -R29 ;  /* 0x00000009c4c47223 */ /* 0x000fcc000001081d */
[----:B------:R-:W0:Y:S01]  /*80f0*/  MUFU.EX2 R59, R59 ;  /* 0x0000003b003b7308 */ /* 0x000e220000000800 */
[----:B-1----:R-:W-:-:S07]  /*8100*/  FADD.FTZ R5, R56, R5 ;  /* 0x0000000538057221 */ /* 0x002fce0000010000 */
[----:B------:R-:W1:Y:S01]  /*8110*/  MUFU.EX2 R61, R61 ;  /* 0x0000003d003d7308 */ /* 0x000e620000000800 */
[----:B--2---:R-:W-:-:S01]  /*8120*/  FADD.FTZ R4, R58, R5 ;  /* 0x000000053a047221 */ /* 0x004fc20000010000 */
[----:B------:R-:W-:Y:S01]  /*8130*/  FADD.FTZ R5, R25, R80 ;  /* 0x0000005019057221 */ /* 0x000fe20000010000 */
[----:B------:R-:W-:-:S05]  /*8140*/  FFMA.FTZ R80, R194, R9, -R29 ;  /* 0x00000009c2507223 */ /* 0x000fca000001081d */
[----:B------:R-:W2:Y:S01]  /*8150*/  MUFU.EX2 R64, R64 ;  /* 0x0000004000407308 */ /* 0x000ea20000000800 */
[----:B0-----:R-:W-:-:S07]  /*8160*/  FADD.FTZ R4, R59, R4 ;  /* 0x000000043b047221 */ /* 0x001fce0000010000 */
[----:B------:R-:W0:Y:S01]  /*8170*/  MUFU.EX2 R34, R34 ;  /* 0x0000002200227308 */ /* 0x000e220000000800 */
[----:B-1----:R-:W-:-:S01]  /*8180*/  FADD.FTZ R77, R61, R4 ;  /* 0x000000043d4d7221 */ /* 0x002fc20000010000 */
[----:B------:R-:W-:-:S04]  /*8190*/  FADD.FTZ R4, R28, R5 ;  /* 0x000000051c047221 */ /* 0x000fc80000010000 */
[----:B------:R-:W-:Y:S02]  /*81a0*/  FADD.FTZ R5, R27, R4 ;  /* 0x000000041b057221 */ /* 0x000fe40000010000 */
[----:B------:R-:W1:Y:S01]  /*81b0*/  MUFU.EX2 R63, R63 ;  /* 0x0000003f003f7308 */ /* 0x000e620000000800 */
[----:B--2---:R-:W-:-:S01]  /*81c0*/  FADD.FTZ R77, R64, R77 ;  /* 0x0000004d404d7221 */ /* 0x004fc20000010000 */
[----:B------:R-:W-:-:S04]  /*81d0*/  FADD.FTZ R82, R30, R5 ;  /* 0x000000051e527221 */ /* 0x000fc80000010000 */
[----:B------:R-:W-:Y:S02]  /*81e0*/  FADD.FTZ R5, R31, R82 ;  /* 0x000000521f057221 */ /* 0x000fe40000010000 */
[----:B------:R-:W2:Y:S01]  /*81f0*/  MUFU.EX2 R65, R65 ;  /* 0x0000004100417308 */ /* 0x000ea20000000800 */
[----:B0-----:R-:W-:-:S01]  /*8200*/  FADD.FTZ R4, R34, R77 ;  /* 0x0000004d22047221 */ /* 0x001fc20000010000 */
[----:B------:R-:W-:-:S04]  /*8210*/  FADD.FTZ R82, R38, R5 ;  /* 0x0000000526527221 */ /* 0x000fc80000010000 */
[----:B------:R-:W-:Y:S02]  /*8220*/  FADD.FTZ R5, R33, R82 ;  /* 0x0000005221057221 */ /* 0x000fe40000010000 */
[----:B------:R-:W0:Y:S01]  /*8230*/  MUFU.EX2 R32, R32 ;  /* 0x0000002000207308 */ /* 0x000e220000000800 */
[----:B-1----:R-:W-:-:S01]  /*8240*/  FADD.FTZ R4, R63, R4 ;  /* 0x000000043f047221 */ /* 0x002fc20000010000 */
[----:B------:R-:W-:-:S06]  /*8250*/  FADD.FTZ R82, R156, R5 ;  /* 0x000000059c527221 */ /* 0x000fcc0000010000 */
[----:B------:R-:W1:Y:S01]  /*8260*/  MUFU.EX2 R40, R40 ;  /* 0x0000002800287308 */ /* 0x000e620000000800 */
[----:B--2---:R-:W-:-:S01]  /*8270*/  FADD.FTZ R77, R65, R4 ;  /* 0x00000004414d7221 */ /* 0x004fc20000010000 */
[----:B------:R-:W-:-:S06]  /*8280*/  FFMA.FTZ R4, R44, R9, -R29 ;  /* 0x000000092c047223 */ /* 0x000fcc000001081d */
        /* <DEDUP_REMOVED lines=8> */
[-CC-:B------:R-:W-:Y:S01]  /*8310*/  FFMA.FTZ R44, R160, R9.reuse, -R29.reuse ;  /* 0x00000009a02c7223 */ /* 0x180fe2000001081d */
[----:B------:R-:W-:-:S05]  /*8320*/  FFMA.FTZ R29, R54, R9, -R29 ;  /* 0x00000009361d7223 */ /* 0x000fca000001081d */
[----:B------:R-:W2:Y:S08]  /*8330*/  MUFU.EX2 R13, R190 ;  /* 0x000000be000d7308 */ /* 0x000eb00000000800 */
[----:B------:R-:W3:Y:S08]  /*8340*/  MUFU.EX2 R74, R74 ;  /* 0x0000004a004a7308 */ /* 0x000ef00000000800 */
[----:B------:R-:W4:Y:S08]  /*8350*/  MUFU.EX2 R71, R71 ;  /* 0x0000004700477308 */ /* 0x000f300000000800 */
[----:B------:R0:W-:Y:S08]  /*8360*/  MUFU.EX2 R158, R46 ;  /* 0x0000002e009e7308 */ /* 0x0001f00000000800 */
[----:B------:R-:W5:Y:S01]  /*8370*/  MUFU.EX2 R76, R76 ;  /* 0x0000004c004c7308 */ /* 0x000f620000000800 */
[----:B0-----:R-:W-:-:S01]  /*8380*/  FADD.FTZ R46, R36, R5 ;  /* 0x00000005242e7221 */ /* 0x001fc20000010000 */
[----:B------:R-:W-:-:S03]  /*8390*/  FADD.FTZ R5, R37, R82 ;  /* 0x0000005225057221 */ /* 0x000fc60000010000 */
[----:B-1----:R-:W-:-:S03]  /*83a0*/  FADD.FTZ R46, R69, R46 ;  /* 0x0000002e452e7221 */ /* 0x002fc60000010000 */
[----:B------:R-:W0:Y:S01]  /*83b0*/  MUFU.EX2 R42, R42 ;  /* 0x0000002a002a7308 */ /* 0x000e220000000800 */
[----:B--2---:R-:W-:-:S04]  /*83c0*/  FADD.FTZ R77, R13, R46 ;  /* 0x0000002e0d4d7221 */ /* 0x004fc80000010000 */
[----:B---3--:R-:W-:-:S03]  /*83d0*/  FADD.FTZ R46, R74, R77 ;  /* 0x0000004d4a2e7221 */ /* 0x008fc60000010000 */
[----:B------:R1:W-:Y:S01]  /*83e0*/  MUFU.EX2 R79, R4 ;  /* 0x00000004004f7308 */ /* 0x0003e20000000800 */
[----:B----4-:R-:W-:-:S04]  /*83f0*/  FADD.FTZ R77, R71, R46 ;  /* 0x0000002e474d7221 */ /* 0x010fc80000010000 */
[----:B-----5:R-:W-:-:S03]  /*8400*/  FADD.FTZ R77, R76, R77 ;  /* 0x0000004d4c4d7221 */ /* 0x020fc60000010000 */
[----:B------:R-:W2:Y:S01]  /*8410*/  MUFU.EX2 R73, R73 ;  /* 0x0000004900497308 */ /* 0x000ea20000000800 */
[----:B-1----:R-:W-:-:S04]  /*8420*/  FADD.FTZ R4, R152, R5 ;  /* 0x0000000598047221 */ /* 0x002fc80000010000 */
[----:B------:R-:W-:-:S03]  /*8430*/  FADD.FTZ R5, R39, R4 ;  /* 0x0000000427057221 */ /* 0x000fc60000010000 */
[----:B------:R-:W1:Y:S01]  /*8440*/  MUFU.EX2 R75, R75 ;  /* 0x0000004b004b7308 */ /* 0x000e620000000800 */
[----:B------:R-:W-:-:S04]  /*8450*/  FADD.FTZ R4, R86, R5 ;  /* 0x0000000556047221 */ /* 0x000fc80000010000 */
[----:B------:R-:W-:Y:S01]  /*8460*/  FADD.FTZ R5, R41, R4 ;  /* 0x0000000429057221 */ /* 0x000fe20000010000 */
[----:B0-----:R-:W-:-:S02]  /*8470*/  FADD.FTZ R4, R42, R77 ;  /* 0x0000004d2a047221 */ /* 0x001fc40000010000 */
[----:B------:R-:W0:Y:S01]  /*8480*/  MUFU.EX2 R80, R80 ;  /* 0x0000005000507308 */ /* 0x000e220000000800 */
[----:B------:R-:W-:-:S01]  /*8490*/  FADD.FTZ R46, R78, R5 ;  /* 0x000000054e2e7221 */ /* 0x000fc20000010000 */
[----:B--2---:R-:W-:-:S03]  /*84a0*/  FADD.FTZ R4, R73, R4 ;  /* 0x0000000449047221 */ /* 0x004fc60000010000 */
[----:B------:R-:W-:-:S03]  /*84b0*/  FADD.FTZ R5, R43, R46 ;  /* 0x0000002e2b057221 */ /* 0x000fc60000010000 */
[----:B------:R-:W2:Y:S01]  /*84c0*/  MUFU.EX2 R44, R44 ;  /* 0x0000002c002c7308 */ /* 0x000ea20000000800 */
[----:B-1----:R-:W-:-:S01]  /*84d0*/  FADD.FTZ R77, R75, R4 ;  /* 0x000000044b4d7221 */ /* 0x002fc20000010000 */
[----:B------:R-:W-:-:S04]  /*84e0*/  FADD.FTZ R4, R70, R5 ;  /* 0x0000000546047221 */ /* 0x000fc80000010000 */
[----:B------:R-:W-:Y:S02]  /*84f0*/  FADD.FTZ R5, R45, R4 ;  /* 0x000000042d057221 */ /* 0x000fe40000010000 */
[----:B------:R-:W1:Y:S01]  /*8500*/  MUFU.EX2 R82, R162 ;  /* 0x000000a200527308 */ /* 0x000e620000000800 */
[----:B0-----:R-:W-:-:S01]  /*8510*/  FADD.FTZ R77, R80, R77 ;  /* 0x0000004d504d7221 */ /* 0x001fc20000010000 */
[----:B------:R-:W-:-:S03]  /*8520*/  FADD.FTZ R4, R72, R5 ;  /* 0x0000000548047221 */ /* 0x000fc60000010000 */
[----:B------:R-:W-:Y:S01]  /*8530*/  FADD.FTZ R77, R158, R77 ;  /* 0x0000004d9e4d7221 */ /* 0x000fe20000010000 */
[----:B------:R-:W-:-:S02]  /*8540*/  FADD.FTZ R5, R47, R4 ;  /* 0x000000042f057221 */ /* 0x000fc40000010000 */
[----:B------:R-:W0:Y:S01]  /*8550*/  MUFU.EX2 R50, R50 ;  /* 0x0000003200327308 */ /* 0x000e220000000800 */
[----:B------:R-:W-:-:S01]  /*8560*/  FADD.FTZ R77, R79, R77 ;  /* 0x0000004d4f4d7221 */ /* 0x000fc20000010000 */
[----:B------:R-:W-:-:S03]  /*8570*/  FADD.FTZ R4, R68, R5 ;  /* 0x0000000544047221 */ /* 0x000fc60000010000 */
[----:B--2---:R-:W-:Y:S01]  /*8580*/  FADD.FTZ R77, R44, R77 ;  /* 0x0000004d2c4d7221 */ /* 0x004fe20000010000 */
[----:B------:R-:W-:-:S02]  /*8590*/  FADD.FTZ R5, R49, R4 ;  /* 0x0000000431057221 */ /* 0x000fc40000010000 */
[----:B------:R-:W2:Y:S01]  /*85a0*/  MUFU.EX2 R48, R48 ;  /* 0x0000003000307308 */ /* 0x000ea20000000800 */
[----:B-1----:R-:W-:-:S01]  /*85b0*/  FADD.FTZ R77, R82, R77 ;  /* 0x0000004d524d7221 */ /* 0x002fc20000010000 */
[----:B------:R-:W-:-:S04]  /*85c0*/  FADD.FTZ R4, R62, R5 ;  /* 0x000000053e047221 */ /* 0x000fc80000010000 */
[----:B------:R-:W-:Y:S02]  /*85d0*/  FADD.FTZ R5, R51, R4 ;  /* 0x0000000433057221 */ /* 0x000fe40000010000 */
[----:B------:R-:W1:Y:S01]  /*85e0*/  MUFU.EX2 R52, R52 ;  /* 0x0000003400347308 */ /* 0x000e620000000800 */
[----:B0-----:R-:W-:-:S01]  /*85f0*/  FADD.FTZ R77, R50, R77 ;  /* 0x0000004d324d7221 */ /* 0x001fc20000010000 */
[----:B------:R-:W-:-:S04]  /*8600*/  FADD.FTZ R4, R60, R5 ;  /* 0x000000053c047221 */ /* 0x000fc80000010000 */
[----:B------:R-:W-:Y:S02]  /*8610*/  FADD.FTZ R5, R53, R4 ;  /* 0x0000000435057221 */ /* 0x000fe40000010000 */
[----:B------:R-:W0:Y:S01]  /*8620*/  MUFU.EX2 R155, R84 ;  /* 0x00000054009b7308 */ /* 0x000e220000000800 */
[----:B--2---:R-:W-:-:S07]  /*8630*/  FADD.FTZ R77, R48, R77 ;  /* 0x0000004d304d7221 */ /* 0x004fce0000010000 */
[----:B------:R-:W2:Y:S01]  /*8640*/  MUFU.EX2 R196, R196 ;  /* 0x000000c400c47308 */ /* 0x000ea20000000800 */
[----:B-1----:R-:W-:-:S07]  /*8650*/  FADD.FTZ R77, R52, R77 ;  /* 0x0000004d344d7221 */ /* 0x002fce0000010000 */
[----:B------:R-:W1:Y:S01]  /*8660*/  MUFU.EX2 R12, R12 ;  /* 0x0000000c000c7308 */ /* 0x000e620000000800 */
[----:B0-----:R-:W-:-:S07]  /*8670*/  FADD.FTZ R77, R155, R77 ;  /* 0x0000004d9b4d7221 */ /* 0x001fce0000010000 */
[----:B------:R-:W0:Y:S01]  /*8680*/  MUFU.EX2 R46, R29 ;  /* 0x0000001d002e7308 */ /* 0x000e220000000800 */
[----:B--2---:R-:W-:-:S01]  /*8690*/  FADD.FTZ R77, R196, R77 ;  /* 0x0000004dc44d7221 */ /* 0x004fc20000010000 */
[----:B-1----:R-:W-:-:S03]  /*86a0*/  FADD.FTZ R5, R12, R5 ;  /* 0x000000050c057221 */ /* 0x002fc60000010000 */
[----:B0-----:R-:W-:Y:S01]  /*86b0*/  FADD.FTZ R4, R46, R77 ;  /* 0x0000004d2e047221 */ /* 0x001fe20000010000 */
[----:B------:R-:W-:Y:S06]  /*86c0*/  @!P0 BRA `(.L_x_1093) ;  /* 0x0000000000048947 */ /* 0x000fec0003800000 */
[----:B------:R-:W-:Y:S01]  /*86d0*/  BPT.TRAP 0x1 ;  /* 0x000000040000795c */ /* 0x000fe20000300000 */
.L_x_1093:
[----:B------:R-:W-:Y:S01]  /*86e0*/  ULEA UR10, UR32, UR36, 0x3 ;  /* 0x00000024200a7291 */ /* 0x000fe2000f8e183f */
[----:B------:R-:W-:Y:S01]  /*86f0*/  ISETP.GT.AND P1, PT, R15, R14, PT ;  /* 0x0000000e0f00720c */ /* 0x000fe20003f24270 */
[----:B------:R-:W-:Y:S01]  /*8700*/  FMUL.FTZ R88, R88, R55 ;  /* 0x0000003758587220 */ /* 0x000fe20000410000 */
[----:B------:R-:W-:Y:S01]  /*8710*/  F2FP.SATFINITE.E4M3.F32.PACK_AB_MERGE_C R37, R152, R37, RZ ;  /* 0x000000259825723e */ /* 0x000fe200048070ff */
[----:B------:R-:W-:Y:S01]  /*8720*/  UIADD3 UR10, UR10, 0x22860, URZ ;  /* 0x000228600a0a7890 */ /* 0x000fe2000fffe03f */
[----:B------:R-:W-:Y:S01]  /*8730*/  F2FP.SATFINITE.E4M3.F32.PACK_AB_MERGE_C R23, R26, R23, RZ ;  /* 0x000000171a17723e */ /* 0x000fe200048070ff */
[----:B------:R-:W-:Y:S01]  /*8740*/  UMOV UR32, UR4 ;  /* 0x0000000400207c82 */ /* 0x000fe20008000000 */
[----:B------:R-:W-:Y:S01]  /*8750*/  F2FP.SATFINITE.E4M3.F32.PACK_AB_MERGE_C R27, R30, R27, RZ ;  /* 0x0000001b1e1b723e */ /* 0x000fe200048070ff */
[----:B------:R-:W-:Y:S01]  /*8760*/  UPRMT UR10, UR7, 0x654, UR10 ;  /* 0x00000654070a7896 */ /* 0x000fe2000800000a */
[----:B------:R-:W-:Y:S01]  /*8770*/  F2FP.SATFINITE.E4M3.F32.PACK_AB_MERGE_C R13, R74, R13, RZ ;  /* 0x0000000d4a0d723e */ /* 0x000fe200048070ff */
[----:B------:R-:W-:Y:S01]  /*8780*/  FMUL.FTZ R89, R89, R55 ;  /* 0x0000003759597220 */ /* 0x000fe20000410000 */
[----:B------:R-:W-:Y:S01]  /*8790*/  F2FP.SATFINITE.E4M3.F32.PACK_AB_MERGE_C R12, R12, R53, RZ ;  /* 0x000000350c0c723e */ /* 0x000fe200048070ff */
[-C--:B------:R-:W-:Y:S01]  /*87a0*/  FMUL.FTZ R92, R92, R55.reuse ;  /* 0x000000375c5c7220 */ /* 0x080fe20000410000 */
[----:B------:R-:W-:Y:S01]  /*87b0*/  F2FP.SATFINITE.E4M3.F32.PACK_AB_MERGE_C R58, R59, R58, RZ ;  /* 0x0000003a3b3a723e */ /* 0x000fe200048070ff */
[-C--:B------:R-:W-:Y:S01]  /*87c0*/  FMUL.FTZ R93, R93, R55.reuse ;  /* 0x000000375d5d7220 */ /* 0x080fe20000410000 */
[----:B------:R-:W-:Y:S01]  /*87d0*/  F2FP.SATFINITE.E4M3.F32.PACK_AB_MERGE_C R34, R63, R34, RZ ;  /* 0x000000223f22723e */ /* 0x000fe200048070ff */
[----:B------:R-:W-:Y:S01]  /*87e0*/  FMUL.FTZ R96, R96, R55 ;  /* 0x0000003760607220 */ /* 0x000fe20000410000 */
[----:B------:R-:W-:Y:S01]  /*87f0*/  F2FP.SATFINITE.E4M3.F32.PACK_AB_MERGE_C R33, R156, R33, RZ ;  /* 0x000000219c21723e */ /* 0x000fe200048070ff */
[----:B------:R-:W-:Y:S01]  /*8800*/  SYNCS.ARRIVE.TRANS64.RED.A1T0 RZ, [UR10], RZ ;  /* 0x000000ffffff79a7 */ /* 0x000fe2000810040a */
        /* <DEDUP_REMOVED lines=16> */
[----:B------:R-:W-:Y:S01]  /*8910*/  F2FP.SATFINITE.E4M3.F32.PACK_AB_MERGE_C R162, R154, R35, R37 ;  /* 0x000000239aa2723e */ /* 0x000fe20004807025 */
[-C--:B------:R-:W-:Y:S01]  /*8920*/  FMUL.FTZ R113, R113, R55.reuse ;  /* 0x0000003771717220 */ /* 0x080fe20000410000 */
[----:B------:R-:W-:Y:S01]  /*8930*/  F2FP.SATFINITE.E4M3.F32.PACK_AB_MERGE_C R164, R21, R24, R23 ;  /* 0x0000001815a4723e */ /* 0x000fe20004807017 */
[-C--:B------:R-:W-:Y:S01]  /*8940*/  FMUL.FTZ R116, R116, R55.reuse ;  /* 0x0000003774747220 */ /* 0x080fe20000410000 */
[----:B------:R-:W-:Y:S01]  /*8950*/  F2FP.SATFINITE.E4M3.F32.PACK_AB_MERGE_C R163, R69, R36, R13 ;  /* 0x0000002445a3723e */ /* 0x000fe2000480700d */
[----:B------:R-:W-:Y:S01]  /*8960*/  FMUL.FTZ R117, R117, R55 ;  /* 0x0000003775757220 */ /* 0x000fe20000410000 */
        /* <DEDUP_REMOVED lines=21> */
[-C--:B------:R-:W-:Y:S01]  /*8ac0*/  FMUL.FTZ R140, R140, R55.reuse ;  /* 0x000000378c8c7220 */ /* 0x080fe20000410000 */
[----:B------:R-:W-:Y:S01]  /*8ad0*/  F2FP.SATFINITE.E4M3.F32.PACK_AB_MERGE_C R153, R82, R44, R29 ;  /* 0x0000002c5299723e */ /* 0x000fe2000480701d */
[-C--:B------:R-:W-:Y:S01]  /*8ae0*/  FMUL.FTZ R141, R141, R55.reuse ;  /* 0x000000378d8d7220 */ /* 0x080fe20000410000 */
[----:B------:R-:W-:Y:S01]  /*8af0*/  F2FP.SATFINITE.E4M3.F32.PACK_AB_MERGE_C R155, R155, R52, R30 ;  /* 0x000000349b9b723e */ /* 0x000fe2000480701e */
        /* <DEDUP_REMOVED lines=36> */
[----:B------:R-:W-:-:S02]  /*8d40*/  VIADD R15, R15, 0xffffffff ;  /* 0xffffffff0f0f7836 */ /* 0x000fc40000000000 */
[----:B------:R-:W-:Y:S02]  /*8d50*/  IMAD.MOV.U32 R13, RZ, RZ, R20 ;  /* 0x000000ffff0d7224 */ /* 0x000fe400078e0014 */
[----:B------:R-:W-:Y:S02]  /*8d60*/  IMAD.MOV.U32 R12, RZ, RZ, R10 ;  /* 0x000000ffff0c7224 */ /* 0x000fe400078e000a */
[----:B------:R-:W-:Y:S01]  /*8d70*/  IMAD.MOV.U32 R21, RZ, RZ, R2 ;  /* 0x000000ffff157224 */ /* 0x000fe200078e0002 */
[----:B------:R-:W-:Y:S06]  /*8d80*/  @P1 BRA `(.L_x_1094) ;  /* 0xffffffc800481947 */ /* 0x000fec000383ffff */
.L_x_1075:
[----:B------:R-:W2:Y:S01]  /*8d90*/  LDL R12, [R1] ;  /* 0x00000000010c7983 */ /* 0x000ea20000100800 */
[----:B------:R-:W-:Y:S01]  /*8da0*/  ISETP.NE.AND P2, PT, R22, 0x1, PT ;  /* 0x000000011600780c */ /* 0x000fe20003f45270 */
[----:B------:R-:W-:Y:S01]  /*8db0*/  ULDC UR10, c[0x0][0x9dc] ;  /* 0x00027700000a7ab9 */ /* 0x000fe20000000800 */
[----:B------:R-:W-:-:S11]  /*8dc0*/  IADD3 R23, -R11, 0x1, RZ ;  /* 0x000000010b177810 */ /* 0x000fd60007ffe1ff */
[----:B------:R-:W0:Y:S08]  /*8dd0*/  @P2 LDC R14, c[0x0][0x44c] ;  /* 0x00011300ff0e2b82 */ /* 0x000e300000000800 */
[----:B------:R-:W1:Y:S01]  /*8de0*/  @P2 LDC R21, c[0x0][0x450] ;  /* 0x00011400ff152b82 */ /* 0x000e620000000800 */
[----:B--2---:R-:W-:Y:S02]  /*8df0*/  LOP3.LUT P1, RZ, R12, 0x1, RZ, 0xc0, !PT ;  /* 0x000000010cff7812 */ /* 0x004fe4000782c0ff */
[----:B------:R-:W2:Y:S02]  /*8e00*/  S2R R12, SR_CTAID.X ;  /* 0x00000000000c7919 */ /* 0x000ea40000002500 */
[----:B--2---:R-:W-:-:S05]  /*8e10*/  LEA R13, R12, 0x7f, 0x7 ;  /* 0x0000007f0c0d7811 */ /* 0x004fca00078e38ff */
[----:B0-----:R-:W-:-:S04]  /*8e20*/  @P2 IMAD.HI.U32 R12, R13, R14, RZ ;  /* 0x0000000e0d0c2227 */ /* 0x001fc800078e00ff */
[----:B------:R-:W-:Y:S01]  /*8e30*/  IMAD.MOV.U32 R11, RZ, RZ, R13 ;  /* 0x000000ffff0b7224 */ /* 0x000fe200078e000d */
[----:B-1----:R-:W-:Y:S01]  /*8e40*/  @P2 SHF.R.U32.HI R11, RZ, R21, R12 ;  /* 0x00000015ff0b2219 */ /* 0x002fe2000001160c */
[----:B------:R-:W-:-:S04]  /*8e50*/  IMAD R14, R16, UR33, R23 ;  /* 0x00000021100e7c24 */ /* 0x000fc8000f8e0217 */
[----:B------:R-:W-:-:S04]  /*8e60*/  IMAD.IADD R11, R14, 0x1, R11 ;  /* 0x000000010e0b7824 */ /* 0x000fc800078e020b */
[----:B------:R-:W-:Y:S01]  /*8e70*/  VIADD R12, R11, -UR10 ;  /* 0x8000000a0b0c7c36 */ /* 0x000fe20008000000 */
[----:B------:R-:W-:Y:S06]  /*8e80*/  @!P1 BRA `(.L_x_1095) ;  /* 0x0000000000449947 */ /* 0x000fec0003800000 */
[----:B------:R-:W-:-:S13]  /*8e90*/  ISETP.GT.AND P1, PT, R11, -0x1, PT ;  /* 0xffffffff0b00780c */ /* 0x000fda0003f24270 */
[----:B------:R-:W-:Y:S05]  /*8ea0*/  @P1 BRA `(.L_x_1096) ;  /* 0x0000000000201947 */ /* 0x000fea0003800000 */
[----:B------:R-:W0:Y:S01]  /*8eb0*/  LDC R24, c[0x0][0x9e4] ;  /* 0x00027900ff187b82 */ /* 0x000e220000000800 */
[----:B------:R-:W-:Y:S02]  /*8ec0*/  LOP3.LUT R11, RZ, R11, RZ, 0x33, !PT ;  /* 0x0000000bff0b7212 */ /* 0x000fe400078e33ff */
[----:B0-----:R-:W-:-:S13]  /*8ed0*/  ISETP.NE.AND P1, PT, R24, 0x1, PT ;  /* 0x000000011800780c */ /* 0x001fda0003f25270 */
[----:B------:R-:W0:Y:S02]  /*8ee0*/  @P1 LDC.64 R26, c[0x0][0x9e8] ;  /* 0x00027a00ff1a1b82 */ /* 0x000e240000000a00 */
[----:B0-----:R-:W-:-:S05]  /*8ef0*/  @P1 IMAD.HI.U32 R14, R11, R26, RZ ;  /* 0x0000001a0b0e1227 */ /* 0x001fca00078e00ff */
[----:B------:R-:W-:-:S04]  /*8f00*/  @P1 SHF.R.U32.HI R11, RZ, R27, R14 ;  /* 0x0000001bff0b1219 */ /* 0x000fc8000001160e */
[----:B------:R-:W-:Y:S01]  /*8f10*/  LOP3.LUT R11, RZ, R11, RZ, 0x33, !PT ;  /* 0x0000000bff0b7212 */ /* 0x000fe200078e33ff */
[----:B------:R-:W-:Y:S06]  /*8f20*/  BRA `(.L_x_1097) ;  /* 0x0000000000147947 */ /* 0x000fec0003800000 */
.L_x_1096:
[----:B------:R-:W0:Y:S02]  /*8f30*/  LDC R24, c[0x0][0x9e4] ;  /* 0x00027900ff187b82 */ /* 0x000e240000000800 */
[----:B0-----:R-:W-:-:S13]  /*8f40*/  ISETP.NE.AND P1, PT, R24, 0x1, PT ;  /* 0x000000011800780c */ /* 0x001fda0003f25270 */
[----:B------:R-:W0:Y:S02]  /*8f50*/  @P1 LDC.64 R26, c[0x0][0x9e8] ;  /* 0x00027a00ff1a1b82 */ /* 0x000e240000000a00 */
[----:B0-----:R-:W-:-:S05]  /*8f60*/  @P1 IMAD.HI.U32 R14, R11, R26, RZ ;  /* 0x0000001a0b0e1227 */ /* 0x001fca00078e00ff */
[----:B------:R-:W-:-:S07]  /*8f70*/  @P1 SHF.R.U32.HI R11, RZ, R27, R14 ;  /* 0x0000001bff0b1219 */ /* 0x000fce000001160e */
.L_x_1097:
[----:B------:R-:W-:-:S05]  /*8f80*/  IMAD R11, R11, R24, RZ ;  /* 0x000000180b0b7224 */ /* 0x000fca00078e02ff */
[----:B------:R-:W-:-:S07]  /*8f90*/  VIMNMX R12, R12, R11, !PT ;  /* 0x0000000b0c0c7248 */ /* 0x000fce0007fe0100 */
.L_x_1095:
[----:B------:R-:W-:-:S05]  /*8fa0*/  VIADD R12, R12, 0x7f ;  /* 0x0000007f0c0c7836 */ /* 0x000fca0000000000 */
[----:B------:R-:W-:-:S04]  /*8fb0*/  SHF.R.S32.HI R11, RZ, 0x1f, R12 ;  /* 0x0000001fff0b7819 */ /* 0x000fc8000001140c */
[----:B------:R-:W-:-:S04]  /*8fc0*/  LEA.HI R11, R11, R12, RZ, 0x7 ;  /* 0x0000000c0b0b7211 */ /* 0x000fc800078f38ff */
[----:B------:R-:W-:-:S04]  /*8fd0*/  SHF.R.S32.HI R11, RZ, 0x7, R11 ;  /* 0x00000007ff0b7819 */ /* 0x000fc8000001140b */
[----:B------:R-:W-:-:S04]  /*8fe0*/  VIMNMX R12, R18, R11, !PT ;  /* 0x0000000b120c7248 */ /* 0x000fc80007fe0100 */
[----:B------:R-:W-:-:S13]  /*8ff0*/  ISETP.GE.AND P1, PT, R15, R12, PT ;  /* 0x0000000c0f00720c */ /* 0x000fda0003f26270 */
[----:B------:R-:W-:Y:S05]  /*9000*/  @!P1 BRA `(.L_x_1098) ;  /* 0x0000002400949947 */ /* 0x000fea0003800000 */
[----:B------:R-:W-:Y:S01]  /*9010*/  IMAD.MOV.U32 R13, RZ, RZ, R20 ;  /* 0x000000ffff0d7224 */ /* 0x000fe200078e0014 */
[----:B------:R-:W-:Y:S01]  /*9020*/  UMOV UR32, UR4 ;  /* 0x0000000400207c82 */ /* 0x000fe20008000000 */
[----:B------:R-:W-:Y:S02]  /*9030*/  IMAD.MOV.U32 R11, RZ, RZ, R10 ;  /* 0x000000ffff0b7224 */ /* 0x000fe400078e000a */
[----:B------:R-:W-:-:S07]  /*9040*/  IMAD.MOV.U32 R14, RZ, RZ, R2 ;  /* 0x000000ffff0e7224 */ /* 0x000fce00078e0002 */
.L_x_1109:
[----:B------:R-:W-:Y:S01]  /*9050*/  ISETP.NE.AND P2, PT, RZ, UR37, PT ;  /* 0x00000025ff007c0c */ /* 0x000fe2000bf45270 */
[----:B------:R-:W-:-:S04]  /*9060*/  UISETP.NE.AND UP0, UPT, UR32, 0x1, UPT ;  /* 0x000000012000788c */ /* 0x000fc8000bf05270 */
[----:B------:R-:W-:-:S06]  /*9070*/  USEL UR4, URZ, 0x1, UP0 ;  /* 0x000000013f047887 */ /* 0x000fcc0008000000 */
[----:B------:R-:W-:Y:S02]  /*9080*/  LOP3.LUT R2, R14, UR4, RZ, 0x3c, !PT ;  /* 0x000000040e027c12 */ /* 0x000fe4000f8e3cff */
[----:B------:R-:W-:Y:S05]  /*9090*/  @P2 BRA `(.L_x_1099) ;  /* 0x0000000000342947 */ /* 0x000fea0003800000 */
[----:B------:R-:W-:Y:S05]  /*90a0*/  @!P0 BRA `(.L_x_1100) ;  /* 0x0000000000048947 */ /* 0x000fea0003800000 */
[----:B------:R-:W-:Y:S01]  /*90b0*/  BPT.TRAP 0x1 ;  /* 0x000000040000795c */ /* 0x000fe20000300000 */
.L_x_1100:
        /* <DEDUP_REMOVED lines=8> */
.L_x_1101:
[----:B-1----:R-:W-:Y:S05]  /*9140*/  @P1 BRA `(.L_x_1099) ;  /* 0x0000000000081947 */ /* 0x002fea0003800000 */
[----:B------:R-:W1:Y:S02]  /*9150*/  SYNCS.PHASECHK.TRANS64.TRYWAIT P1, [UR4+0x22830], R9 ;  /* 0x02283009ff0075a7 */ /* 0x000e640008020144 */
[----:B-1----:R-:W-:Y:S05]  /*9160*/  @!P1 BRA `(.L_x_1102) ;  /* 0x000000d000c09947 */ /* 0x002fea0003800000 */
.L_x_1099:
        /* <DEDUP_REMOVED lines=40> */
.L_x_1104:
[----:B------:R-:W-:Y:S01]  /*93f0*/  ULEA UR10, UR32, UR36, 0x3 ;  /* 0x00000024200a7291 */ /* 0x000fe2000f8e183f */
[----:B------:R-:W-:-:S08]  /*9400*/  SHF.L.U32 R9, R14, 0x1f, RZ ;  /* 0x0000001f0e097819 */ /* 0x000fd000000006ff */
[----:B------:R0:W1:Y:S01]  /*9410*/  SYNCS.PHASECHK.TRANS64.TRYWAIT P1, [UR10+0x22850], R9 ;  /* 0x02285009ff0075a7 */ /* 0x000062000802014a */
[----:B------:R-:W-:Y:S05]  /*9420*/  @!P0 BRA `(.L_x_1105) ;  /* 0x0000000000048947 */ /* 0x000fea0003800000 */
[----:B------:R-:W-:Y:S01]  /*9430*/  BPT.TRAP 0x1 ;  /* 0x000000040000795c */ /* 0x000fe20000300000 */
.L_x_1105:
[----:B-1----:R-:W-:Y:S05]  /*9440*/  @P1 BRA `(.L_x_1103) ;  /* 0x0000000000081947 */ /* 0x002fea0003800000 */
[----:B------:R-:W1:Y:S02]  /*9450*/  SYNCS.PHASECHK.TRANS64.TRYWAIT P1, [UR10+0x22850], R9 ;  /* 0x02285009ff0075a7 */ /* 0x000e64000802014a */
[----:B-1----:R-:W-:Y:S05]  /*9460*/  @!P1 BRA `(.L_x_1106) ;  /* 0x000000d000189947 */ /* 0x002fea0003800000 */
.L_x_1103:
[----:B------:R-:W-:Y:S01]  /*9470*/  UIADD3 UR10, UR36, 0x400, URZ ;  /* 0x00000400240a7890 */ /* 0x000fe2000fffe03f */
[----:B------:R-:W-:Y:S01]  /*9480*/  WARPGROUP.ARRIVE ;  /* 0x00000000000079c5 */ /* 0x000fe20000000000 */
[----:B------:R-:W-:Y:S01]  /*9490*/  UMOV UR11, 0x40000040 ;  /* 0x40000040000b7882 */ /* 0x000fe20000000000 */
[----:B------:R-:W-:Y:S01]  /*94a0*/  UMOV UR15, 0x40000040 ;  /* 0x40000040000f7882 */ /* 0x000fe20000000000 */
[----:B------:R-:W-:Y:S01]  /*94b0*/  USHF.R.U32.HI UR10, URZ, 0x4, UR10 ;  /* 0x000000043f0a7899 */ /* 0x000fe2000801160a */
[----:B01----:R-:W-:-:S03]  /*94c0*/  IADD3 R9, -R19, 0xb, RZ ;  /* 0x0000000b13097810 */ /* 0x003fc60007ffe1ff */
[----:B------:R-:W-:-:S04]  /*94d0*/  ULOP3.LUT UR10, UR10, 0x3fff, URZ, 0xc0, !UPT ;  /* 0x00003fff0a0a7892 */ /* 0x000fc8000f8ec03f */
[----:B------:R-:W-:-:S04]  /*94e0*/  ULOP3.LUT UR10, UR10, 0x10000, URZ, 0xfc, !UPT ;  /* 0x000100000a0a7892 */ /* 0x000fc8000f8efc3f */
[----:B------:R-:W-:-:S04]  /*94f0*/  ULEA UR10, UR32, UR10, 0xa ;  /* 0x0000000a200a7291 */ /* 0x000fc8000f8e503f */
[----:B------:R-:W-:-:S05]  /*9500*/  UIADD3 UR14, UR10, 0x2, URZ ;  /* 0x000000020a0e7890 */ /* 0x000fca000fffe03f */
[----:B------:R-:W-:Y:S01]  /*9510*/  QGMMA.64x128x32.F32.E4M3.E4M3 R88, R164, gdesc[UR8], R88, gsb0 ;  /* 0x01e00008a4587df3 */ /* 0x000fe20008000858 */
[----:B------:R-:W-:Y:S02]  /*9520*/  UMOV UR11, 0x40000040 ;  /* 0x40000040000b7882 */ /* 0x000fe40000000000 */
        /* <DEDUP_REMOVED lines=8> */
[----:B------:R-:W-:Y:S03]  /*95b0*/  QGMMA.64x128x32.F32.E4M3.E4M3 R88, R156, gdesc[UR12], R88, gsb0 ;  /* 0x01e0000c9c587df3 */ /* 0x000fe60008000858 */
[----:B------:R-:W-:Y:S02]  /*95c0*/  WARPGROUP.DEPBAR.LE gsb0, 0x0 ;  /* 0x00008000000079c5 */ /* 0x000fe40000010000 */
[----:B------:R-:W-:-:S07]  /*95d0*/  WARPGROUP.ARRIVE ;  /* 0x00000000000079c5 */ /* 0x000fce0000000000 */
[----:B------:R-:W-:Y:S03]  /*95e0*/  QGMMA.64x128x32.F32.E4M3.E4M3 R88, R152, gdesc[UR8], R88, gsb0 ;  /* 0x01e0000898587df3 */ /* 0x000fe60008000858 */
[----:B------:R-:W-:Y:S02]  /*95f0*/  WARPGROUP.DEPBAR.LE gsb0, 0x0 ;  /* 0x00008000000079c5 */ /* 0x000fe40000010000 */
[----:B------:R0:W-:Y:S06]  /*9600*/  BAR.ARV R9, 0x100 ;  /* 0x000400090000751d */ /* 0x0001ec0000002000 */
[----:B------:R-:W-:Y:S05]  /*9610*/  @!P0 BRA `(.L_x_1107) ;  /* 0x0000000000048947 */ /* 0x000fea0003800000 */
[----:B------:R-:W-:Y:S01]  /*9620*/  BPT.TRAP 0x1 ;  /* 0x000000040000795c */ /* 0x000fe20000300000 */
.L_x_1107:
        /* <DEDUP_REMOVED lines=81> */
[----:B------:R-:W-:Y:S01]  /*9b40*/  FMUL.FTZ R84, R0, R87 ;  /* 0x0000005700547220 */ /* 0x000fe20000410000 */
[----:B------:R-:W-:-:S04]  /*9b50*/  ULEA UR10, UR4, UR36, 0x3 ;  /* 0x00000024040a7291 */ /* 0x000fc8000f8e183f */
[----:B------:R-:W1:Y:S01]  /*9b60*/  MUFU.TANH R162, R162 ;  /* 0x000000a200a27308 */ /* 0x000e620000002400 */
[----:B--2---:R-:W-:Y:S01]  /*9b70*/  FMNMX.FTZ R9, R160, R9, !PT ;  /* 0x00000009a0097209 */ /* 0x004fe20007810000 */
[----:B------:R-:W-:-:S04]  /*9b80*/  UIADD3 UR10, UR10, 0x22840, URZ ;  /* 0x000228400a0a7890 */ /* 0x000fc8000fffe03f */
[----:B------:R-:W-:Y:S02]  /*9b90*/  UPRMT UR10, UR7, 0x654, UR10 ;  /* 0x00000654070a7896 */ /* 0x000fe4000800000a */
[----:B------:R-:W2:Y:S01]  /*9ba0*/  MUFU.TANH R32, R32 ;  /* 0x0000002000207308 */ /* 0x000ea20000002400 */
[----:B0-----:R-:W-:-:S06]  /*9bb0*/  FMNMX.FTZ R21, R30, R21, !PT ;  /* 0x000000151e157209 */ /* 0x001fcc0007810000 */
[----:B------:R-:W-:Y:S01]  /*9bc0*/  SYNCS.ARRIVE.TRANS64.RED.A1T0 RZ, [UR10], RZ ;  /* 0x000000ffffff79a7 */ /* 0x000fe2000810040a */
        /* <DEDUP_REMOVED lines=103> */
[----:B-1----:R-:W-:Y:S02]  /*a240*/  FMNMX.FTZ R21, R82, R21, !PT ;  /* 0x0000001552157209 */ /* 0x002fe40007810000 */
[----:B--2---:R-:W-:Y:S02]  /*a250*/  FMNMX.FTZ R23, R214, R9, !PT ;  /* 0x00000009d6177209 */ /* 0x004fe40007810000 */
[----:B------:R-:W1:Y:S03]  /*a260*/  LDC R9, c[0x0][0x988] ;  /* 0x00026200ff097b82 */ /* 0x000e660000000800 */
[----:B------:R-:W2:Y:S01]  /*a270*/  SHFL.BFLY PT, R10, R23, 0x2, 0x1f ;  /* 0x0c401f00170a7f89 */ /* 0x000ea200000e0000 */
[----:B0-----:R-:W-:-:S05]  /*a280*/  FMNMX.FTZ R21, R84, R21, !PT ;  /* 0x0000001554157209 */ /* 0x001fca0007810000 */
[----:B------:R-:W0:Y:S01]  /*a290*/  SHFL.BFLY PT, R20, R21, 0x2, 0x1f ;  /* 0x0c401f0015147f89 */ /* 0x000e2200000e0000 */
[----:B--2---:R-:W-:-:S05]  /*a2a0*/  FMNMX.FTZ R25, R23, R10, !PT ;  /* 0x0000000a17197209 */ /* 0x004fca0007810000 */
[----:B------:R-:W2:Y:S01]  /*a2b0*/  SHFL.BFLY PT, R10, R25, 0x1, 0x1f ;  /* 0x0c201f00190a7f89 */ /* 0x000ea200000e0000 */
[----:B0-----:R-:W-:-:S05]  /*a2c0*/  FMNMX.FTZ R27, R21, R20, !PT ;  /* 0x00000014151b7209 */ /* 0x001fca0007810000 */
[----:B------:R-:W0:Y:S01]  /*a2d0*/  SHFL.BFLY PT, R20, R27, 0x1, 0x1f ;  /* 0x0c201f001b147f89 */ /* 0x000e2200000e0000 */
[----:B--2---:R-:W-:-:S05]  /*a2e0*/  FMNMX.FTZ R10, R25, R10, !PT ;  /* 0x0000000a190a7209 */ /* 0x004fca0007810000 */
[C---:B-1----:R-:W-:Y:S01]  /*a2f0*/  FFMA.FTZ R51, R10.reuse, R9, -8 ;  /* 0xc10000000a337423 */ /* 0x042fe20000010009 */
[----:B------:R-:W-:-:S01]  /*a300*/  FADD.FTZ R86, -R10, R11 ;  /* 0x0000000b0a567221 */ /* 0x000fc20000010100 */
[----:B0-----:R-:W-:Y:S02]  /*a310*/  FMNMX.FTZ R20, R27, R20, !PT ;  /* 0x000000141b147209 */ /* 0x001fe40007810000 */
[----:B------:R-:W-:-:S01]  /*a320*/  FFMA.FTZ R21, R156, R9, -R51 ;  /* 0x000000099c157223 */ /* 0x000fc20000010833 */
[-CC-:B------:R-:W-:Y:S01]  /*a330*/  FFMA.FTZ R23, R160, R9.reuse, -R51.reuse ;  /* 0x00000009a0177223 */ /* 0x180fe20000010833 */
[----:B------:R-:W-:-:S01]  /*a340*/  FFMA.FTZ R156, R162, R9, -R51 ;  /* 0x00000009a29c7223 */ /* 0x000fc20000010833 */
[----:B------:R-:W-:Y:S01]  /*a350*/  FFMA.FTZ R25, R164, R9, -R51 ;  /* 0x00000009a4197223 */ /* 0x000fe20000010833 */
[----:B------:R-:W-:-:S01]  /*a360*/  FADD.FTZ R216, -R20, R13 ;  /* 0x0000000d14d87221 */ /* 0x000fc20000010100 */
[-CC-:B------:R-:W-:Y:S01]  /*a370*/  FFMA.FTZ R13, R152, R9.reuse, -R51.reuse ;  /* 0x00000009980d7223 */ /* 0x180fe20000010833 */
[----:B------:R-:W-:-:S01]  /*a380*/  FFMA.FTZ R152, R154, R9, -R51 ;  /* 0x000000099a987223 */ /* 0x000fc20000010833 */
        /* <DEDUP_REMOVED lines=26> */
[-C--:B------:R-:W-:Y:S01]  /*a530*/  FFMA.FTZ R51, R20, R9.reuse, -8 ;  /* 0xc100000014337423 */ /* 0x080fe20000010009 */
[-C--:B------:R-:W-:Y:S01]  /*a540*/  FMUL.FTZ R86, R86, R9.reuse ;  /* 0x0000000956567220 */ /* 0x080fe20000410000 */
[-C--:B------:R-:W-:Y:S01]  /*a550*/  FMUL.FTZ R11, R216, R9.reuse ;  /* 0x00000009d80b7220 */ /* 0x080fe20000410000 */
        /* <DEDUP_REMOVED lines=25> */
[----:B0-----:R-:W-:-:S01]  /*a6f0*/  FFMA.FTZ R5, R86, R5, R13 ;  /* 0x0000000556057223 */ /* 0x001fc2000001000d */
[-CC-:B------:R-:W-:Y:S01]  /*a700*/  FFMA.FTZ R68, R68, R9.reuse, -R51.reuse ;  /* 0x0000000944447223 */ /* 0x180fe20000010833 */
[----:B------:R-:W-:-:S01]  /*a710*/  FFMA.FTZ R72, R72, R9, -R51 ;  /* 0x0000000948487223 */ /* 0x000fc20000010833 */
[-CC-:B------:R-:W-:Y:S01]  /*a720*/  FFMA.FTZ R74, R74, R9.reuse, -R51.reuse ;  /* 0x000000094a4a7223 */ /* 0x180fe20000010833 */
[----:B------:R-:W-:-:S01]  /*a730*/  FFMA.FTZ R76, R76, R9, -R51 ;  /* 0x000000094c4c7223 */ /* 0x000fc20000010833 */
[-CC-:B------:R-:W-:Y:S01]  /*a740*/  FFMA.FTZ R78, R78, R9.reuse, -R51.reuse ;  /* 0x000000094e4e7223 */ /* 0x180fe20000010833 */
[----:B------:R-:W-:-:S01]  /*a750*/  FFMA.FTZ R80, R80, R9, -R51 ;  /* 0x0000000950507223 */ /* 0x000fc20000010833 */
[----:B------:R-:W0:Y:S01]  /*a760*/  MUFU.EX2 R152, R152 ;  /* 0x0000009800987308 */ /* 0x000e220000000800 */
[----:B------:R-:W-:-:S07]  /*a770*/  FFMA.FTZ R82, R82, R9, -R51 ;  /* 0x0000000952527223 */ /* 0x000fce0000010833 */
[----:B------:R-:W2:Y:S01]  /*a780*/  MUFU.EX2 R53, R53 ;  /* 0x0000003500357308 */ /* 0x000ea20000000800 */
[----:B-1----:R-:W-:-:S07]  /*a790*/  FFMA.FTZ R4, R11, R4, R14 ;  /* 0x000000040b047223 */ /* 0x002fce000001000e */
[----:B------:R-:W1:Y:S01]  /*a7a0*/  MUFU.EX2 R21, R21 ;  /* 0x0000001500157308 */ /* 0x000e620000000800 */
[----:B0-----:R-:W-:-:S07]  /*a7b0*/  FADD.FTZ R42, R152, R5 ;  /* 0x00000005982a7221 */ /* 0x001fce0000010000 */
[----:B------:R-:W0:Y:S01]  /*a7c0*/  MUFU.EX2 R24, R24 ;  /* 0x0000001800187308 */ /* 0x000e220000000800 */
[----:B--2---:R-:W-:-:S07]  /*a7d0*/  FADD.FTZ R5, R53, R4 ;  /* 0x0000000435057221 */ /* 0x004fce0000010000 */
[----:B------:R-:W2:Y:S01]  /*a7e0*/  MUFU.EX2 R154, R154 ;  /* 0x0000009a009a7308 */ /* 0x000ea20000000800 */
[----:B-1----:R-:W-:-:S01]  /*a7f0*/  FADD.FTZ R73, R21, R42 ;  /* 0x0000002a15497221 */ /* 0x002fc20000010000 */
[----:B------:R-:W-:-:S06]  /*a800*/  FFMA.FTZ R42, R62, R9, -R51 ;  /* 0x000000093e2a7223 */ /* 0x000fcc0000010833 */
[----:B------:R-:W1:Y:S01]  /*a810*/  MUFU.EX2 R55, R55 ;  /* 0x0000003700377308 */ /* 0x000e620000000800 */
[----:B0-----:R-:W-:-:S07]  /*a820*/  FADD.FTZ R4, R24, R5 ;  /* 0x0000000518047221 */ /* 0x001fce0000010000 */
[----:B------:R-:W0:Y:S01]  /*a830*/  MUFU.EX2 R23, R23 ;  /* 0x0000001700177308 */ /* 0x000e220000000800 */
[----:B--2---:R-:W-:-:S07]  /*a840*/  FADD.FTZ R44, R154, R73 ;  /* 0x000000499a2c7221 */ /* 0x004fce0000010000 */
[----:B------:R-:W2:Y:S01]  /*a850*/  MUFU.EX2 R26, R26 ;  /* 0x0000001a001a7308 */ /* 0x000ea20000000800 */
[----:B-1----:R-:W-:-:S07]  /*a860*/  FADD.FTZ R5, R55, R4 ;  /* 0x0000000437057221 */ /* 0x002fce0000010000 */
        /* <DEDUP_REMOVED lines=26> */
[----:B0-----:R-:W-:-:S01]  /*aa10*/  FADD.FTZ R75, R29, R44 ;  /* 0x0000002c1d4b7221 */ /* 0x001fc20000010000 */
[-CC-:B------:R-:W-:Y:S01]  /*aa20*/  FFMA.FTZ R44, R70, R9.reuse, -R51.reuse ;  /* 0x00000009462c7223 */ /* 0x180fe20000010833 */
[----:B------:R-:W-:-:S05]  /*aa30*/  FFMA.FTZ R51, R84, R9, -R51 ;  /* 0x0000000954337223 */ /* 0x000fca0000010833 */
        /* <DEDUP_REMOVED lines=82> */
[----:B0-----:R-:W-:-:S03]  /*af60*/  FADD.FTZ R5, R182, R75 ;  /* 0x0000004bb6057221 */ /* 0x001fc60000010000 */
[----:B--2---:R-:W-:Y:S01]  /*af70*/  FADD.FTZ R4, R79, R4 ;  /* 0x000000044f047221 */ /* 0x004fe20000010000 */
[----:B------:R-:W-:Y:S06]  /*af80*/  @!P0 BRA `(.L_x_1108) ;  /* 0x0000000000048947 */ /* 0x000fec0003800000 */
[----:B------:R-:W-:Y:S01]  /*af90*/  BPT.TRAP 0x1 ;  /* 0x000000040000795c */ /* 0x000fe20000300000 */
.L_x_1108:
        /* <DEDUP_REMOVED lines=11> */
[----:B------:R-:W-:Y:S01]  /*b050*/  F2FP.SATFINITE.E4M3.F32.PACK_AB_MERGE_C R21, R152, R13, R21 ;  /* 0x0000000d9815723e */ /* 0x000fe20004807015 */
[-C--:B------:R-:W-:Y:S01]  /*b060*/  FMUL.FTZ R94, R94, R11.reuse ;  /* 0x0000000b5e5e7220 */ /* 0x080fe20000410000 */
[----:B------:R-:W-:Y:S01]  /*b070*/  F2FP.SATFINITE.E4M3.F32.PACK_AB_MERGE_C R28, R59, R28, RZ ;  /* 0x0000001c3b1c723e */ /* 0x000fe200048070ff */
[----:B------:R-:W-:Y:S01]  /*b080*/  FMUL.FTZ R95, R95, R11 ;  /* 0x0000000b5f5f7220 */ /* 0x000fe20000410000 */
[----:B------:R-:W-:Y:S01]  /*b090*/  F2FP.SATFINITE.E4M3.F32.PACK_AB_MERGE_C R29, R162, R29, RZ ;  /* 0x0000001da21d723e */ /* 0x000fe200048070ff */
[-C--:B------:R-:W-:Y:S01]  /*b0a0*/  FMUL.FTZ R98, R98, R11.reuse ;  /* 0x0000000b62627220 */ /* 0x080fe20000410000 */
        /* <DEDUP_REMOVED lines=42> */
[-C--:B------:R-:W-:Y:S01]  /*b350*/  FMUL.FTZ R88, R88, R86.reuse ;  /* 0x0000005658587220 */ /* 0x080fe20000410000 */
[----:B------:R-:W-:Y:S01]  /*b360*/  F2FP.SATFINITE.E4M3.F32.PACK_AB_MERGE_C R160, R160, R27, R29 ;  /* 0x0000001ba0a0723e */ /* 0x000fe2000480701d */
[----:B------:R-:W-:Y:S01]  /*b370*/  FMUL.FTZ R89, R89, R86 ;  /* 0x0000005659597220 */ /* 0x000fe20000410000 */
[----:B------:R-:W-:Y:S01]  /*b380*/  F2FP.SATFINITE.E4M3.F32.PACK_AB_MERGE_C R161, R61, R30, R32 ;  /* 0x0000001e3da1723e */ /* 0x000fe20004807020 */
[----:B------:R-:W-:Y:S01]  /*b390*/  FMUL.FTZ R92, R92, R86 ;  /* 0x000000565c5c7220 */ /* 0x000fe20000410000 */
[----:B------:R-:W-:Y:S01]  /*b3a0*/  F2FP.SATFINITE.E4M3.F32.PACK_AB_MERGE_C R163, R65, R34, R36 ;  /* 0x0000002241a3723e */ /* 0x000fe20004807024 */
[-C--:B------:R-:W-:Y:S01]  /*b3b0*/  FMUL.FTZ R93, R93, R86.reuse ;  /* 0x000000565d5d7220 */ /* 0x080fe20000410000 */
        /* <DEDUP_REMOVED lines=39> */
[----:B------:R-:W-:Y:S02]  /*b630*/  IMAD.MOV.U32 R14, RZ, RZ, R2 ;  /* 0x000000ffff0e7224 */ /* 0x000fe400078e0002 */
[----:B------:R-:W-:Y:S01]  /*b640*/  IMAD.MOV.U32 R164, RZ, RZ, R21 ;  /* 0x000000ffffa47224 */ /* 0x000fe200078e0015 */
[----:B------:R-:W-:Y:S06]  /*b650*/  @P1 BRA `(.L_x_1109) ;  /* 0xffffffd8007c1947 */ /* 0x000fec000383ffff */
.L_x_1098:
[----:B------:R-:W-:-:S13]  /*b660*/  ISETP.GE.AND P1, PT, R15, R18, PT ;  /* 0x000000120f00720c */ /* 0x000fda0003f26270 */
[----:B------:R-:W-:Y:S05]  /*b670*/  @!P1 BRA `(.L_x_1110) ;  /* 0x0000003400c49947 */ /* 0x000fea0003800000 */
[C---:B------:R-:W-:Y:S01]  /*b680*/  VIADD R11, R19.reuse, 0x8 ;  /* 0x00000008130b7836 */ /* 0x040fe20000000000 */
[----:B------:R-:W-:Y:S01]  /*b690*/  IADD3 R19, -R19, 0xb, RZ ;  /* 0x0000000b13137810 */ /* 0x000fe20007ffe1ff */
[----:B------:R-:W-:Y:S01]  /*b6a0*/  IMAD.MOV.U32 R13, RZ, RZ, R20 ;  /* 0x000000ffff0d7224 */ /* 0x000fe200078e0014 */
[----:B------:R-:W-:Y:S01]  /*b6b0*/  UMOV UR32, UR4 ;  /* 0x0000000400207c82 */ /* 0x000fe20008000000 */
[----:B------:R-:W-:Y:S01]  /*b6c0*/  IMAD.MOV.U32 R12, RZ, RZ, R10 ;  /* 0x000000ffff0c7224 */ /* 0x000fe200078e000a */
[----:B------:R-:W-:Y:S01]  /*b6d0*/  ULDC UR33, c[0x0][0x9e4] ;  /* 0x0002790000217ab9 */ /* 0x000fe20000000800 */
[----:B------:R-:W-:Y:S01]  /*b6e0*/  IMAD.MOV.U32 R14, RZ, RZ, R2 ;  /* 0x000000ffff0e7224 */ /* 0x000fe200078e0002 */
[----:B------:R-:W-:Y:S01]  /*b6f0*/  ULDC UR34, c[0x0][0x288] ;  /* 0x0000a20000227ab9 */ /* 0x000fe20000000800 */
[----:B------:R-:W-:Y:S01]  /*b700*/  ULDC UR35, c[0x0][0x2f0] ;  /* 0x0000bc0000237ab9 */ /* 0x000fe20000000800 */
[----:B------:R-:W-:-:S05]  /*b710*/  ULDC UR41, c[0x0][0x9e0] ;  /* 0x0002780000297ab9 */ /* 0x000fca0000000800 */
.L_x_1129:
[----:B------:R-:W-:Y:S01]  /*b720*/  UIADD3 UR4, UR32, 0x1, URZ ;  /* 0x0000000120047890 */ /* 0x000fe2000fffe03f */
[----:B------:R-:W-:-:S03]  /*b730*/  ISETP.NE.AND P2, PT, RZ, UR37, PT ;  /* 0x00000025ff007c0c */ /* 0x000fc6000bf45270 */
[----:B------:R-:W-:-:S04]  /*b740*/  UISETP.NE.AND UP0, UPT, UR4, 0x2, UPT ;  /* 0x000000020400788c */ /* 0x000fc8000bf05270 */
[----:B------:R-:W-:Y:S02]  /*b750*/  USEL UR10, URZ, 0x1, UP0 ;  /* 0x000000013f0a7887 */ /* 0x000fe40008000000 */
[----:B------:R-:W-:-:S04]  /*b760*/  USEL UR4, UR4, URZ, UP0 ;  /* 0x0000003f04047287 */ /* 0x000fc80008000000 */
[----:B------:R-:W-:Y:S01]  /*b770*/  LOP3.LUT R2, R14, UR10, RZ, 0x3c, !PT ;  /* 0x0000000a0e027c12 */ /* 0x000fe2000f8e3cff */
[----:B--2---:R-:W-:Y:S07]  /*b780*/  @P2 BRA `(.L_x_1111) ;  /* 0x0000000000282947 */ /* 0x004fee0003800000 */
[----:B------:R-:W-:Y:S05]  /*b790*/  @!P0 BRA `(.L_x_1112) ;  /* 0x0000000000048947 */ /* 0x000fea0003800000 */
[----:B------:R-:W-:Y:S01]  /*b7a0*/  BPT.TRAP 0x1 ;  /* 0x000000040000795c */ /* 0x000fe20000300000 */
.L_x_1112:
[----:B------:R-:W-:Y:S01]  /*b7b0*/  ULEA UR10, UR4, UR36, 0x3 ;  /* 0x00000024040a7291 */ /* 0x000fe2000f8e183f */
[----:B------:R-:W-:-:S08]  /*b7c0*/  SHF.L.U32 R9, R2, 0x1f, RZ ;  /* 0x0000001f02097819 */ /* 0x000fd000000006ff */
[----:B------:R0:W1:Y:S01]  /*b7d0*/  SYNCS.PHASECHK.TRANS64.TRYWAIT P1, [UR10+0x22830], R9 ;  /* 0x02283009ff0075a7 */ /* 0x000062000802014a */
[----:B------:R-:W-:Y:S05]  /*b7e0*/  @!P0 BRA `(.L_x_1113) ;  /* 0x0000000000048947 */ /* 0x000fea0003800000 */
[----:B------:R-:W-:Y:S01]  /*b7f0*/  BPT.TRAP 0x1 ;  /* 0x000000040000795c */ /* 0x000fe20000300000 */
.L_x_1113:
[----:B-1----:R-:W-:Y:S05]  /*b800*/  @P1 BRA `(.L_x_1111) ;  /* 0x0000000000081947 */ /* 0x002fea0003800000 */
[----:B------:R-:W1:Y:S02]  /*b810*/  SYNCS.PHASECHK.TRANS64.TRYWAIT P1, [UR10+0x22830], R9 ;  /* 0x02283009ff0075a7 */ /* 0x000e64000802014a */
[----:B-1----:R-:W-:Y:S05]  /*b820*/  @!P1 BRA `(.L_x_1114) ;  /* 0x000000ac00409947 */ /* 0x002fea0003800000 */
.L_x_1111:
[----:B------:R2:W-:Y:S01]  /*b830*/  BAR.SYNC.DEFER_BLOCKING R11, 0x100 ;  /* 0x0004000b0000751d */ /* 0x0005e20000010000 */
[----:B------:R-:W-:Y:S01]  /*b840*/  R2UR UR28, R6 ;  /* 0x00000000061c72ca */ /* 0x000fe200000e0000 */
[----:B------:R-:W-:Y:S01]  /*b850*/  UIMAD UR30, UR4, 0x600, UR6 ;  /* 0x00000600041e78a4 */ /* 0x000fe2000f8e0206 */
[----:B------:R-:W-:-:S03]  /*b860*/  R2UR UR29, R7 ;  /* 0x00000000071d72ca */ /* 0x000fc600000e0000 */
[----:B------:R-:W-:Y:S01]  /*b870*/  UMOV UR31, 0x80000020 ;  /* 0x80000020001f7882 */ /* 0x000fe20000000000 */
[----:B------:R-:W-:Y:S01]  /*b880*/  UIADD3 UR10, UR30, 0x2, URZ ;  /* 0x000000021e0a7890 */ /* 0x000fe2000fffe03f */
        /* <DEDUP_REMOVED lines=27> */
[----:B--2---:R-:W-:Y:S05]  /*ba40*/  @P2 BRA `(.L_x_1115) ;  /* 0x0000000000282947 */ /* 0x004fea0003800000 */
[----:B------:R-:W-:Y:S05]  /*ba50*/  @!P0 BRA `(.L_x_1116) ;  /* 0x0000000000048947 */ /* 0x000fea0003800000 */
[----:B------:R-:W-:Y:S01]  /*ba60*/  BPT.TRAP 0x1 ;  /* 0x000000040000795c */ /* 0x000fe20000300000 */
.L_x_1116:
[----:B------:R-:W-:Y:S01]  /*ba70*/  ULEA UR10, UR32, UR36, 0x3 ;  /* 0x00000024200a7291 */ /* 0x000fe2000f8e183f */
[----:B01----:R-:W-:-:S08]  /*ba80*/  SHF.L.U32 R9, R14, 0x1f, RZ ;  /* 0x0000001f0e097819 */ /* 0x003fd000000006ff */
[----:B------:R0:W1:Y:S01]  /*ba90*/  SYNCS.PHASECHK.TRANS64.TRYWAIT P1, [UR10+0x22850], R9 ;  /* 0x02285009ff0075a7 */ /* 0x000062000802014a */
[----:B------:R-:W-:Y:S05]  /*baa0*/  @!P0 BRA `(.L_x_1117) ;  /* 0x0000000000048947 */ /* 0x000fea0003800000 */
[----:B------:R-:W-:Y:S01]  /*bab0*/  BPT.TRAP 0x1 ;  /* 0x000000040000795c */ /* 0x000fe20000300000 */
.L_x_1117:
[----:B-1----:R-:W-:Y:S05]  /*bac0*/  @P1 BRA `(.L_x_1115) ;  /* 0x0000000000081947 */ /* 0x002fea0003800000 */
[----:B------:R-:W1:Y:S02]  /*bad0*/  SYNCS.PHASECHK.TRANS64.TRYWAIT P1, [UR10+0x22850], R9 ;  /* 0x02285009ff0075a7 */ /* 0x000e64000802014a */
[----:B-1----:R-:W-:Y:S05]  /*bae0*/  @!P1 BRA `(.L_x_1118) ;  /* 0x000000a800a89947 */ /* 0x002fea0003800000 */
.L_x_1115:
[----:B------:R-:W-:Y:S01]  /*baf0*/  UIADD3 UR10, UR36, 0x400, URZ ;  /* 0x00000400240a7890 */ /* 0x000fe2000fffe03f */
[----:B------:R-:W-:Y:S01]  /*bb00*/  WARPGROUP.ARRIVE ;  /* 0x00000000000079c5 */ /* 0x000fe20000000000 */
[----:B------:R-:W-:Y:S02]  /*bb10*/  UMOV UR11, 0x40000040 ;  /* 0x40000040000b7882 */ /* 0x000fe40000000000 */
        /* <DEDUP_REMOVED lines=25> */
.L_x_1119:
[----:B01----:R-:W3:Y:S01]  /*bcb0*/  LDL R9, [R1] ;  /* 0x0000000001097983 */ /* 0x003ee20000100800 */
[----:B------:R-:W-:Y:S01]  /*bcc0*/  ISETP.NE.AND P1, PT, R22, 0x1, PT ;  /* 0x000000011600780c */ /* 0x000fe20003f25270 */
[C---:B------:R-:W-:Y:S01]  /*bcd0*/  FMUL.FTZ R163, R0.reuse, R53 ;  /* 0x0000003500a37220 */ /* 0x040fe20000410000 */
[C---:B------:R-:W-:Y:S01]  /*bce0*/  FMUL.FTZ R162, R0.reuse, R52 ;  /* 0x0000003400a27220 */ /* 0x040fe20000410000 */
[C---:B------:R-:W-:Y:S01]  /*bcf0*/  FMUL.FTZ R154, R0.reuse, R36 ;  /* 0x00000024009a7220 */ /* 0x040fe20000410000 */
[C---:B------:R-:W-:Y:S01]  /*bd00*/  FMUL.FTZ R36, R0.reuse, R54 ;  /* 0x0000003600247220 */ /* 0x040fe20000410000 */
[C---:B------:R-:W-:Y:S01]  /*bd10*/  FMUL.FTZ R54, R0.reuse, R56 ;  /* 0x0000003800367220 */ /* 0x040fe20000410000 */
[C---:B------:R-:W-:Y:S01]  /*bd20*/  FMUL.FTZ R56, R0.reuse, R60 ;  /* 0x0000003c00387220 */ /* 0x040fe20000410000 */
[C---:B------:R-:W-:Y:S01]  /*bd30*/  FMUL.FTZ R60, R0.reuse, R64 ;  /* 0x00000040003c7220 */ /* 0x040fe20000410000 */
[----:B------:R-:W-:Y:S02]  /*bd40*/  IMAD.MOV.U32 R64, RZ, RZ, R8 ;  /* 0x000000ffff407224 */ /* 0x000fe400078e0008 */
[C---:B------:R-:W-:Y:S01]  /*bd50*/  FMUL.FTZ R157, R0.reuse, R41 ;  /* 0x00000029009d7220 */ /* 0x040fe20000410000 */
[----:B------:R-:W-:Y:S01]  /*bd60*/  FMUL.FTZ R41, R0, R62 ;  /* 0x0000003e00297220 */ /* 0x000fe20000410000 */
[----:B------:R-:W-:-:S02]  /*bd70*/  IMAD.SHL.U32 R164, R15, 0x80, RZ ;  /* 0x000000800fa47824 */ /* 0x000fc400078e00ff */
        /* <DEDUP_REMOVED lines=10> */
[----:B------:R-:W-:Y:S01]  /*be20*/  FMUL.FTZ R33, R0, R55 ;  /* 0x0000003700217220 */ /* 0x000fe20000410000 */
[----:B------:R-:W-:Y:S01]  /*be30*/  IADD3 R58, -R164, 0x1, RZ ;  /* 0x00000001a43a7810 */ /* 0x000fe20007ffe1ff */
[C---:B------:R-:W-:Y:S01]  /*be40*/  FMUL.FTZ R14, R0.reuse, R26 ;  /* 0x0000001a000e7220 */ /* 0x040fe20000410000 */
        /* <DEDUP_REMOVED lines=11> */
[----:B------:R-:W-:Y:S01]  /*bf00*/  FMUL.FTZ R39, R0, R46 ;  /* 0x0000002e00277220 */ /* 0x000fe20000410000 */
[----:B0-----:R-:W-:-:S04]  /*bf10*/  @P1 IMAD.HI.U32 R53, R8, R53, RZ ;  /* 0x0000003508351227 */ /* 0x001fc800078e00ff */
[C---:B------:R-:W-:Y:S01]  /*bf20*/  FMUL.FTZ R26, R0.reuse, R47 ;  /* 0x0000002f001a7220 */ /* 0x040fe20000410000 */
[C---:B------:R-:W-:Y:S01]  /*bf30*/  FMUL.FTZ R160, R0.reuse, R48 ;  /* 0x0000003000a07220 */ /* 0x040fe20000410000 */
[C---:B------:R-:W-:Y:S01]  /*bf40*/  FMUL.FTZ R161, R0.reuse, R49 ;  /* 0x0000003100a17220 */ /* 0x040fe20000410000 */
[C---:B------:R-:W-:Y:S01]  /*bf50*/  FMUL.FTZ R35, R0.reuse, R50 ;  /* 0x0000003200237220 */ /* 0x040fe20000410000 */
[C---:B------:R-:W-:Y:S01]  /*bf60*/  FMUL.FTZ R32, R0.reuse, R51 ;  /* 0x0000003300207220 */ /* 0x040fe20000410000 */
[C---:B------:R-:W-:Y:S01]  /*bf70*/  FMUL.FTZ R57, R0.reuse, R61 ;  /* 0x0000003d00397220 */ /* 0x040fe20000410000 */
[C---:B------:R-:W-:Y:S01]  /*bf80*/  FMUL.FTZ R38, R0.reuse, R63 ;  /* 0x0000003f00267220 */ /* 0x040fe20000410000 */
[----:B-1----:R-:W-:Y:S01]  /*bf90*/  @P1 SHF.R.U32.HI R64, RZ, R52, R53 ;  /* 0x00000034ff401219 */ /* 0x002fe20000011635 */
[C---:B------:R-:W-:Y:S01]  /*bfa0*/  FMUL.FTZ R37, R0.reuse, R59 ;  /* 0x0000003b00257220 */ /* 0x040fe20000410000 */
[C---:B------:R-:W-:Y:S01]  /*bfb0*/  FMUL.FTZ R61, R0.reuse, R65 ;  /* 0x00000041003d7220 */ /* 0x040fe20000410000 */
[C---:B------:R-:W-:Y:S01]  /*bfc0*/  FMUL.FTZ R44, R0.reuse, R66 ;  /* 0x00000042002c7220 */ /* 0x040fe20000410000 */
[C---:B------:R-:W-:Y:S01]  /*bfd0*/  FMUL.FTZ R63, R0.reuse, R69 ;  /* 0x00000045003f7220 */ /* 0x040fe20000410000 */
[----:B------:R-:W0:Y:S01]  /*bfe0*/  SHFL.IDX PT, R68, R64, RZ, 0x1c1f ;  /* 0x001c1fff40447589 */ /* 0x000e2200000e0000 */
        /* <DEDUP_REMOVED lines=19> */
[----:B------:R-:W-:Y:S01]  /*c120*/  IMAD R59, R3, -0x2, R58 ;  /* 0xfffffffe033b7824 */ /* 0x000fe200078e023a */
[----:B------:R-:W1:Y:S02]  /*c130*/  MUFU.TANH R10, R10 ;  /* 0x0000000a000a7308 */ /* 0x000e640000002400 */
[----:B------:R-:W-:Y:S01]  /*c140*/  UPRMT UR10, UR7, 0x654, UR10 ;  /* 0x00000654070a7896 */ /* 0x000fe2000800000a */
[----:B------:R-:W-:-:S04]  /*c150*/  IMAD R59, R16, UR35, R59 ;  /* 0x00000023103b7c24 */ /* 0x000fc8000f8e023b */
[----:B------:R-:W-:Y:S01]  /*c160*/  VIADD R59, R59, -UR34 ;  /* 0x800000223b3b7c36 */ /* 0x000fe20008000000 */
[----:B------:R-:W4:Y:S03]  /*c170*/  MUFU.TANH R14, R14 ;  /* 0x0000000e000e7308 */ /* 0x000f260000002400 */
[C---:B------:R-:W-:Y:S01]  /*c180*/  VIADD R83, R59.reuse, UR41 ;  /* 0x000000293b537c36 */ /* 0x040fe20008000000 */
[----:B------:R-:W-:Y:S01]  /*c190*/  SYNCS.ARRIVE.TRANS64.RED.A1T0 RZ, [UR10], RZ ;  /* 0x000000ffffff79a7 */ /* 0x000fe2000810040a */
[----:B------:R-:W-:Y:S02]  /*c1a0*/  VIADD R87, R59, UR5 ;  /* 0x000000053b577c36 */ /* 0x000fe40008000000 */
[----:B0-----:R-:W-:Y:S01]  /*c1b0*/  IMAD.IADD R65, R83, 0x1, R68 ;  /* 0x0000000153417824 */ /* 0x001fe200078e0244 */
        /* <DEDUP_REMOVED lines=27> */
[----:B---3--:R-:W-:Y:S01]  /*c370*/  LOP3.LUT P5, RZ, R9, 0x1, RZ, 0xc0, !PT ;  /* 0x0000000109ff7812 */ /* 0x008fe200078ac0ff */
[C---:B------:R-:W-:Y:S01]  /*c380*/  FMUL.FTZ R9, R0.reuse, R24 ;  /* 0x0000001800097220 */ /* 0x040fe20000410000 */
[C---:B------:R-:W-:Y:S01]  /*c390*/  FMUL.FTZ R24, R0.reuse, R28 ;  /* 0x0000001c00187220 */ /* 0x040fe20000410000 */
[C---:B------:R-:W-:Y:S01]  /*c3a0*/  FMUL.FTZ R28, R0.reuse, R34 ;  /* 0x00000022001c7220 */ /* 0x040fe20000410000 */
[C---:B------:R-:W-:Y:S01]  /*c3b0*/  FMUL.FTZ R34, R0.reuse, R42 ;  /* 0x0000002a00227220 */ /* 0x040fe20000410000 */
[----:B------:R-:W-:-:S02]  /*c3c0*/  FMUL.FTZ R42, R0, R67 ;  /* 0x00000043002a7220 */ /* 0x000fc40000410000 */
[----:B------:R-:W3:Y:S01]  /*c3d0*/  MUFU.TANH R55, R55 ;  /* 0x0000003700377308 */ /* 0x000ee20000002400 */
[----:B------:R-:W-:-:S07]  /*c3e0*/  IMAD.IADD R67, R87, 0x1, R68 ;  /* 0x0000000157437824 */ /* 0x000fce00078e0244 */
        /* <DEDUP_REMOVED lines=34> */
[----:B-1-34-:R-:W-:Y:S05]  /*c610*/  @!P5 BRA `(.L_x_1120) ;  /* 0x00000000005cd947 */ /* 0x01afea0003800000 */
[----:B------:R-:W-:Y:S01]  /*c620*/  IMAD R58, R16, UR35, R68 ;  /* 0x00000023103a7c24 */ /* 0x000fe2000f8e0244 */
[----:B------:R-:W-:Y:S03]  /*c630*/  BSSY B0, `(.L_x_1121) ;  /* 0x0000011000007945 */ /* 0x000fe60003800000 */
[----:B------:R-:W-:-:S05]  /*c640*/  VIADD R69, R58, -UR34 ;  /* 0x800000223a457c36 */ /* 0x000fca0008000000 */
        /* <DEDUP_REMOVED lines=10> */
.L_x_1122:
[----:B------:R-:W-:-:S05]  /*c6f0*/  IMAD.U32 R68, RZ, RZ, UR33 ;  /* 0x00000021ff447e24 */ /* 0x000fca000f8e00ff */
[----:B------:R-:W-:-:S13]  /*c700*/  ISETP.NE.AND P1, PT, R68, 0x1, PT ;  /* 0x000000014400780c */ /* 0x000fda0003f25270 */
[----:B------:R-:W1:Y:S02]  /*c710*/  @P1 LDC.64 R58, c[0x0][0x9e8] ;  /* 0x00027a00ff3a1b82 */ /* 0x000e640000000a00 */
[----:B-1----:R-:W-:-:S05]  /*c720*/  @P1 IMAD.HI.U32 R58, R69, R58, RZ ;  /* 0x0000003a453a1227 */ /* 0x002fca00078e00ff */
[----:B------:R-:W-:-:S07]  /*c730*/  @P1 SHF.R.U32.HI R69, RZ, R59, R58 ;  /* 0x0000003bff451219 */ /* 0x000fce000001163a */
.L_x_1123:
[----:B------:R-:W-:Y:S05]  /*c740*/  BSYNC B0 ;  /* 0x0000000000007941 */ /* 0x000fea0003800000 */
.L_x_1121:
[----:B------:R-:W-:-:S04]  /*c750*/  IMAD R58, R69, R68, -R164 ;  /* 0x00000044453a7224 */ /* 0x000fc800078e0aa4 */
[----:B------:R-:W-:-:S05]  /*c760*/  IMAD R58, R3, -0x2, R58 ;  /* 0xfffffffe033a7824 */ /* 0x000fca00078e023a */
[----:B------:R-:W-:Y:S02]  /*c770*/  VIADDMNMX R65, R58, R68, R65, PT ;  /* 0x000000443a417246 */ /* 0x000fe40003800141 */
[----:B------:R-:W-:-:S07]  /*c780*/  VIMNMX R67, R67, R58, !PT ;  /* 0x0000003a43437248 */ /* 0x000fce0007fe0100 */
.L_x_1120:
[----:B------:R-:W-:-:S04]  /*c790*/  ISETP.GT.AND P1, PT, R15, -0x1, PT ;  /* 0xffffffff0f00780c */ /* 0x000fc80003f24270 */
[C---:B------:R-:W-:Y:S02]  /*c7a0*/  ISETP.GT.AND P3, PT, R67.reuse, RZ, P1 ;  /* 0x000000ff4300720c */ /* 0x040fe40000f64270 */
[----:B------:R-:W-:Y:S02]  /*c7b0*/  ISETP.GT.AND P4, PT, R67, 0x1, P1 ;  /* 0x000000014300780c */ /* 0x000fe40000f84270 */
[C---:B------:R-:W-:Y:S02]  /*c7c0*/  ISETP.LT.OR P3, PT, R65.reuse, 0x1, P3 ;  /* 0x000000014100780c */ /* 0x040fe40001f61670 */
[----:B------:R-:W-:Y:S02]  /*c7d0*/  ISETP.LT.OR P4, PT, R65, 0x2, P4 ;  /* 0x000000024100780c */ /* 0x000fe40002781670 */
[----:B------:R-:W-:Y:S02]  /*c7e0*/  ISETP.GT.AND P2, PT, R67, 0x8, P1 ;  /* 0x000000084300780c */ /* 0x000fe40000f44270 */
[----:B0-----:R-:W-:-:S02]  /*c7f0*/  FSEL R172, R9, -INF , !P3 ;  /* 0xff80000009ac7808 */ /* 0x001fc40005800000 */
[C---:B------:R-:W-:Y:S02]  /*c800*/  ISETP.GT.AND P3, PT, R67.reuse, 0x9, P1 ;  /* 0x000000094300780c */ /* 0x040fe40000f64270 */
[----:B------:R-:W-:Y:S02]  /*c810*/  FSEL R174, R10, -INF , !P4 ;  /* 0xff8000000aae7808 */ /* 0x000fe40006000000 */
[----:B------:R-:W-:Y:S01]  /*c820*/  ISETP.GT.AND P4, PT, R67, 0x10, P1 ;  /* 0x000000104300780c */ /* 0x000fe20000f84270 */
[----:B------:R-:W0:Y:S01]  /*c830*/  SHFL.IDX PT, R10, R64, 0x1, 0x1c1f ;  /* 0x003c1f00400a7f89 */ /* 0x000e2200000e0000 */
[C---:B------:R-:W-:Y:S02]  /*c840*/  ISETP.LT.OR P2, PT, R65.reuse, 0x9, P2 ;  /* 0x000000094100780c */ /* 0x040fe40001741670 */
[C---:B------:R-:W-:Y:S02]  /*c850*/  ISETP.LT.OR P3, PT, R65.reuse, 0xa, P3 ;  /* 0x0000000a4100780c */ /* 0x040fe40001f61670 */
[----:B------:R-:W-:-:S02]  /*c860*/  ISETP.LT.OR P4, PT, R65, 0x11, P4 ;  /* 0x000000114100780c */ /* 0x000fc40002781670 */
[----:B------:R-:W-:Y:S02]  /*c870*/  FSEL R176, R24, -INF , !P2 ;  /* 0xff80000018b07808 */ /* 0x000fe40005000000 */
[----:B------:R-:W-:Y:S02]  /*c880*/  ISETP.GT.AND P2, PT, R67, 0x11, P1 ;  /* 0x000000114300780c */ /* 0x000fe40000f44270 */
[----:B------:R-:W-:Y:S02]  /*c890*/  FSEL R180, R25, -INF , !P3 ;  /* 0xff80000019b47808 */ /* 0x000fe40005800000 */
[C---:B------:R-:W-:Y:S02]  /*c8a0*/  ISETP.GT.AND P3, PT, R67.reuse, 0x18, P1 ;  /* 0x000000184300780c */ /* 0x040fe40000f64270 */
[----:B------:R-:W-:Y:S02]  /*c8b0*/  FSEL R184, R152, -INF , !P4 ;  /* 0xff80000098b87808 */ /* 0x000fe40006000000 */
[----:B------:R-:W-:-:S02]  /*c8c0*/  ISETP.GT.AND P4, PT, R67, 0x19, P1 ;  /* 0x000000194300780c */ /* 0x000fc40000f84270 */
[C---:B------:R-:W-:Y:S02]  /*c8d0*/  ISETP.LT.OR P2, PT, R65.reuse, 0x12, P2 ;  /* 0x000000124100780c */ /* 0x040fe40001741670 */
[C---:B------:R-:W-:Y:S02]  /*c8e0*/  ISETP.LT.OR P3, PT, R65.reuse, 0x19, P3 ;  /* 0x000000194100780c */ /* 0x040fe40001f61670 */
[----:B------:R-:W-:Y:S02]  /*c8f0*/  ISETP.LT.OR P4, PT, R65, 0x1a, P4 ;  /* 0x0000001a4100780c */ /* 0x000fe40002781670 */
[----:B------:R-:W-:Y:S02]  /*c900*/  FSEL R188, R153, -INF , !P2 ;  /* 0xff80000099bc7808 */ /* 0x000fe40005000000 */
[----:B------:R-:W-:Y:S02]  /*c910*/  ISETP.GT.AND P2, PT, R67, 0x20, P1 ;  /* 0x000000204300780c */ /* 0x000fe40000f44270 */
[----:B------:R-:W-:-:S02]  /*c920*/  FSEL R186, R154, -INF , !P3 ;  /* 0xff8000009aba7808 */ /* 0x000fc40005800000 */
[----:B------:R-:W-:Y:S02]  /*c930*/  ISETP.GT.AND P3, PT, R67, 0x21, P1 ;  /* 0x000000214300780c */ /* 0x000fe40000f64270 */
[----:B------:R-:W-:Y:S02]  /*c940*/  FSEL R182, R155, -INF , !P4 ;  /* 0xff8000009bb67808 */ /* 0x000fe40006000000 */
[----:B------:R-:W-:Y:S02]  /*c950*/  ISETP.GT.AND P4, PT, R67, 0x28, P1 ;  /* 0x000000284300780c */ /* 0x000fe40000f84270 */
[C---:B------:R-:W-:Y:S02]  /*c960*/  ISETP.LT.OR P2, PT, R65.reuse, 0x21, P2 ;  /* 0x000000214100780c */ /* 0x040fe40001741670 */
[C---:B------:R-:W-:Y:S02]  /*c970*/  ISETP.LT.OR P3, PT, R65.reuse, 0x22, P3 ;  /* 0x000000224100780c */ /* 0x040fe40001f61670 */
[----:B------:R-:W-:-:S02]  /*c980*/  ISETP.LT.OR P4, PT, R65, 0x29, P4 ;  /* 0x000000294100780c */ /* 0x000fc40002781670 */
[----:B------:R-:W-:Y:S02]  /*c990*/  FSEL R178, R156, -INF , !P2 ;  /* 0xff8000009cb27808 */ /* 0x000fe40005000000 */
[----:B------:R-:W-:Y:S02]  /*c9a0*/  FSEL R156, R157, -INF , !P3 ;  /* 0xff8000009d9c7808 */ /* 0x000fe40005800000 */
[C---:B------:R-:W-:Y:S02]  /*c9b0*/  ISETP.GT.AND P3, PT, R67.reuse, 0x30, P1 ;  /* 0x000000304300780c */ /* 0x040fe40000f64270 */
[----:B------:R-:W-:Y:S02]  /*c9c0*/  FSEL R158, R158, -INF , !P4 ;  /* 0xff8000009e9e7808 */ /* 0x000fe40006000000 */
[C---:B------:R-:W-:Y:S02]  /*c9d0*/  ISETP.GT.AND P2, PT, R67.reuse, 0x29, P1 ;  /* 0x000000294300780c */ /* 0x040fe40000f44270 */
[----:B------:R-:W-:-:S02]  /*c9e0*/  ISETP.GT.AND P4, PT, R67, 0x31, P1 ;  /* 0x000000314300780c */ /* 0x000fc40000f84270 */
[C---:B------:R-:W-:Y:S02]  /*c9f0*/  ISETP.LT.OR P3, PT, R65.reuse, 0x31, P3 ;  /* 0x000000314100780c */ /* 0x040fe40001f61670 */
[C---:B------:R-:W-:Y:S02]  /*ca00*/  ISETP.LT.OR P2, PT, R65.reuse, 0x2a, P2 ;  /* 0x0000002a4100780c */ /* 0x040fe40001741670 */
[----:B------:R-:W-:Y:S02]  /*ca10*/  ISETP.LT.OR P4, PT, R65, 0x32, P4 ;  /* 0x000000324100780c */ /* 0x000fe40002781670 */
[----:B------:R-:W-:Y:S02]  /*ca20*/  FSEL R160, R160, -INF , !P3 ;  /* 0xff800000a0a07808 */ /* 0x000fe40005800000 */
[----:B------:R-:W-:Y:S02]  /*ca30*/  FSEL R154, R159, -INF , !P2 ;  /* 0xff8000009f9a7808 */ /* 0x000fe40005000000 */
[----:B------:R-:W-:-:S02]  /*ca40*/  ISETP.GT.AND P3, PT, R67, 0x39, P1 ;  /* 0x000000394300780c */ /* 0x000fc40000f64270 */
[----:B------:R-:W-:Y:S02]  /*ca50*/  FSEL R152, R161, -INF , !P4 ;  /* 0xff800000a1987808 */ /* 0x000fe40006000000 */
[C---:B------:R-:W-:Y:S02]  /*ca60*/  ISETP.GT.AND P2, PT, R67.reuse, 0x38, P1 ;  /* 0x000000384300780c */ /* 0x040fe40000f44270 */
        /* <DEDUP_REMOVED lines=14> */
[----:B------:R-:W-:Y:S01]  /*cb50*/  FSEL R82, R55, -INF , !P2 ;  /* 0xff80000037527808 */ /* 0x000fe20005000000 */
[----:B0-----:R-:W-:Y:S01]  /*cb60*/  IMAD.IADD R55, R83, 0x1, R10 ;  /* 0x0000000153377824 */ /* 0x001fe200078e020a */
[----:B------:R-:W-:-:S02]  /*cb70*/  ISETP.GT.AND P3, PT, R67, 0x51, P1 ;  /* 0x000000514300780c */ /* 0x000fc40000f64270 */
[----:B------:R-:W-:Y:S01]  /*cb80*/  FSEL R76, R57, -INF , !P4 ;  /* 0xff800000394c7808 */ /* 0x000fe20006000000 */
[----:B------:R-:W-:Y:S01]  /*cb90*/  IMAD.IADD R57, R87, 0x1, R10 ;  /* 0x0000000157397824 */ /* 0x000fe200078e020a */
        /* <DEDUP_REMOVED lines=49> */
.L_x_1126:
[----:B------:R-:W-:-:S05]  /*ceb0*/  IMAD.U32 R59, RZ, RZ, UR33 ;  /* 0x00000021ff3b7e24 */ /* 0x000fca000f8e00ff */
[----:B------:R-:W-:-:S13]  /*cec0*/  ISETP.NE.AND P2, PT, R59, 0x1, PT ;  /* 0x000000013b00780c */ /* 0x000fda0003f45270 */
[----:B------:R-:W0:Y:S02]  /*ced0*/  @P2 LDC.64 R24, c[0x0][0x9e8] ;  /* 0x00027a00ff182b82 */ /* 0x000e240000000a00 */
[----:B0-----:R-:W-:-:S05]  /*cee0*/  @P2 IMAD.HI.U32 R24, R9, R24, RZ ;  /* 0x0000001809182227 */ /* 0x001fca00078e00ff */
[----:B------:R-:W-:-:S07]  /*cef0*/  @P2 SHF.R.U32.HI R9, RZ, R25, R24 ;  /* 0x00000019ff092219 */ /* 0x000fce0000011618 */
.L_x_1127:
[----:B------:R-:W-:Y:S05]  /*cf00*/  BSYNC B0 ;  /* 0x0000000000007941 */ /* 0x000fea0003800000 */
.L_x_1125:
[----:B------:R-:W-:-:S04]  /*cf10*/  IMAD R10, R9, R59, -R164 ;  /* 0x0000003b090a7224 */ /* 0x000fc800078e0aa4 */
[----:B------:R-:W-:-:S05]  /*cf20*/  IMAD R10, R3, -0x2, R10 ;  /* 0xfffffffe030a7824 */ /* 0x000fca00078e020a */
[----:B------:R-:W-:Y:S02]  /*cf30*/  VIADDMNMX R55, R10, R59, R55, PT ;  /* 0x0000003b0a377246 */ /* 0x000fe40003800137 */
[----:B------:R-:W-:-:S07]  /*cf40*/  VIMNMX R57, R57, R10, !PT ;  /* 0x0000000a39397248 */ /* 0x000fce0007fe0100 */
.L_x_1124:
[----:B------:R-:W-:Y:S02]  /*cf50*/  FMNMX.FTZ R9, R172, R12, !PT ;  /* 0x0000000cac097209 */ /* 0x000fe40007810000 */
[----:B------:R-:W-:Y:S02]  /*cf60*/  ISETP.GT.AND P3, PT, R57, 0x8, P1 ;  /* 0x000000083900780c */ /* 0x000fe40000f64270 */
[----:B------:R-:W-:Y:S02]  /*cf70*/  FMNMX.FTZ R9, R174, R9, !PT ;  /* 0x00000009ae097209 */ /* 0x000fe40007810000 */
[----:B------:R-:W-:Y:S02]  /*cf80*/  ISETP.LT.OR P3, PT, R55, 0x9, P3 ;  /* 0x000000093700780c */ /* 0x000fe40001f61670 */
        /* <DEDUP_REMOVED lines=61> */
[----:B------:R-:W-:Y:S01]  /*d360*/  ISETP.GT.AND P3, PT, R57, RZ, P1 ;  /* 0x000000ff3900720c */ /* 0x000fe20000f64270 */
[-CC-:B------:R-:W-:Y:S01]  /*d370*/  FFMA.FTZ R23, R176, R9.reuse, -R59.reuse ;  /* 0x00000009b0177223 */ /* 0x180fe2000001083b */
[----:B------:R-:W-:Y:S01]  /*d380*/  FSEL R172, R29, -INF , !P2 ;  /* 0xff8000001dac7808 */ /* 0x000fe20005000000 */
[-CC-:B------:R-:W-:Y:S01]  /*d390*/  FFMA.FTZ R20, R184, R9.reuse, -R59.reuse ;  /* 0x00000009b8147223 */ /* 0x180fe2000001083b */
[----:B------:R-:W-:Y:S01]  /*d3a0*/  ISETP.LT.OR P3, PT, R55, 0x1, P3 ;  /* 0x000000013700780c */ /* 0x000fe20001f61670 */
[-CC-:B------:R-:W-:Y:S01]  /*d3b0*/  FFMA.FTZ R72, R72, R9.reuse, -R59.reuse ;  /* 0x0000000948487223 */ /* 0x180fe2000001083b */
[----:B------:R-:W-:Y:S01]  /*d3c0*/  ISETP.GT.AND P2, PT, R57, 0x20, P1 ;  /* 0x000000203900780c */ /* 0x000fe20000f44270 */
[-CC-:B------:R-:W-:Y:S01]  /*d3d0*/  FFMA.FTZ R61, R56, R9.reuse, -R59.reuse ;  /* 0x00000009383d7223 */ /* 0x180fe2000001083b */
[----:B------:R-:W-:Y:S01]  /*d3e0*/  FSEL R190, R14, -INF , !P3 ;  /* 0xff8000000ebe7808 */ /* 0x000fe20005800000 */
[--C-:B------:R-:W-:Y:S01]  /*d3f0*/  FFMA.FTZ R14, R180, R9, -R59.reuse ;  /* 0x00000009b40e7223 */ /* 0x100fe2000001083b */
[----:B------:R-:W-:Y:S01]  /*d400*/  ISETP.LT.OR P2, PT, R55, 0x21, P2 ;  /* 0x000000213700780c */ /* 0x000fe20001741670 */
[----:B------:R-:W-:Y:S01]  /*d410*/  MUFU.EX2 R24, R24 ;  /* 0x0000001800187308 */ /* 0x000fe20000000800 */
[----:B------:R-:W-:Y:S01]  /*d420*/  FMNMX.FTZ R25, R190, R13, !PT ;  /* 0x0000000dbe197209 */ /* 0x000fe20007810000 */
[-CC-:B------:R-:W-:Y:S01]  /*d430*/  FFMA.FTZ R156, R156, R9.reuse, -R59.reuse ;  /* 0x000000099c9c7223 */ /* 0x180fe2000001083b */
[----:B------:R-:W-:Y:S01]  /*d440*/  FSEL R34, R34, -INF , !P2 ;  /* 0xff80000022227808 */ /* 0x000fe20005000000 */
[--C-:B------:R-:W-:Y:S01]  /*d450*/  FFMA.FTZ R86, R86, R9, -R59.reuse ;  /* 0x0000000956567223 */ /* 0x100fe2000001083b */
[----:B------:R-:W-:Y:S01]  /*d460*/  FMNMX.FTZ R27, R164, R25, !PT ;  /* 0x00000019a41b7209 */ /* 0x000fe20007810000 */
[--C-:B------:R-:W-:Y:S01]  /*d470*/  FFMA.FTZ R82, R82, R9, -R59.reuse ;  /* 0x0000000952527223 */ /* 0x100fe2000001083b */
[----:B------:R-:W-:Y:S01]  /*d480*/  ISETP.GT.AND P2, PT, R57, 0x28, P1 ;  /* 0x000000283900780c */ /* 0x000fe20000f44270 */
[----:B------:R0:W-:Y:S01]  /*d490*/  MUFU.EX2 R25, R20 ;  /* 0x0000001400197308 */ /* 0x0001e20000000800 */
[----:B------:R-:W-:Y:S01]  /*d4a0*/  FMNMX.FTZ R27, R166, R27, !PT ;  /* 0x0000001ba61b7209 */ /* 0x000fe20007810000 */
[-CC-:B------:R-:W-:Y:S01]  /*d4b0*/  FFMA.FTZ R76, R76, R9.reuse, -R59.reuse ;  /* 0x000000094c4c7223 */ /* 0x180fe2000001083b */
[----:B------:R-:W-:Y:S01]  /*d4c0*/  ISETP.LT.OR P2, PT, R55, 0x29, P2 ;  /* 0x000000293700780c */ /* 0x000fe20001741670 */
[--C-:B------:R-:W-:Y:S01]  /*d4d0*/  FFMA.FTZ R66, R66, R9, -R59.reuse ;  /* 0x0000000942427223 */ /* 0x100fe2000001083b */
[----:B------:R-:W-:Y:S01]  /*d4e0*/  FMNMX.FTZ R27, R168, R27, !PT ;  /* 0x0000001ba81b7209 */ /* 0x000fe20007810000 */
[-CC-:B------:R-:W-:Y:S01]  /*d4f0*/  FFMA.FTZ R60, R60, R9.reuse, -R59.reuse ;  /* 0x000000093c3c7223 */ /* 0x180fe2000001083b */
[----:B------:R-:W-:Y:S01]  /*d500*/  FSEL R176, R39, -INF , !P2 ;  /* 0xff80000027b07808 */ /* 0x000fe20005000000 */
[--C-:B------:R-:W-:Y:S01]  /*d510*/  FFMA.FTZ R39, R152, R9, -R59.reuse ;  /* 0x0000000998277223 */ /* 0x100fe2000001083b */
[----:B------:R-:W-:Y:S01]  /*d520*/  FMNMX.FTZ R27, R28, R27, !PT ;  /* 0x0000001b1c1b7209 */ /* 0x000fe20007810000 */
[----:B0-----:R-:W-:Y:S01]  /*d530*/  FFMA.FTZ R20, R186, R9, -R59 ;  /* 0x00000009ba147223 */ /* 0x001fe2000001083b */
[----:B------:R-:W-:Y:S01]  /*d540*/  ISETP.GT.AND P2, PT, R57, 0x29, P1 ;  /* 0x000000293900780c */ /* 0x000fe20000f44270 */
[----:B------:R-:W-:Y:S01]  /*d550*/  MUFU.EX2 R21, R21 ;  /* 0x0000001500157308 */ /* 0x000fe20000000800 */
[----:B------:R-:W-:-:S02]  /*d560*/  FMNMX.FTZ R29, R170, R27, !PT ;  /* 0x0000001baa1d7209 */ /* 0x000fc40007810000 */
[----:B------:R-:W-:Y:S02]  /*d570*/  ISETP.GT.AND P3, PT, R57, 0x30, P1 ;  /* 0x000000303900780c */ /* 0x000fe40000f64270 */
[----:B------:R-:W-:Y:S02]  /*d580*/  FMNMX.FTZ R29, R172, R29, !PT ;  /* 0x0000001dac1d7209 */ /* 0x000fe40007810000 */
[C---:B------:R-:W-:Y:S01]  /*d590*/  ISETP.LT.OR P2, PT, R55.reuse, 0x2a, P2 ;  /* 0x0000002a3700780c */ /* 0x040fe20001741670 */
[----:B------:R0:W-:Y:S01]  /*d5a0*/  MUFU.EX2 R27, R20 ;  /* 0x00000014001b7308 */ /* 0x0001e20000000800 */
[----:B------:R-:W-:Y:S02]  /*d5b0*/  FMNMX.FTZ R29, R30, R29, !PT ;  /* 0x0000001d1e1d7209 */ /* 0x000fe40007810000 */
[----:B------:R-:W-:Y:S02]  /*d5c0*/  ISETP.LT.OR P3, PT, R55, 0x31, P3 ;  /* 0x000000313700780c */ /* 0x000fe40001f61670 */
[----:B------:R-:W-:Y:S01]  /*d5d0*/  FSEL R180, R26, -INF , !P2 ;  /* 0xff8000001ab47808 */ /* 0x000fe20005000000 */
[--C-:B------:R-:W-:Y:S01]  /*d5e0*/  FFMA.FTZ R26, R188, R9, -R59.reuse ;  /* 0x00000009bc1a7223 */ /* 0x100fe2000001083b */
[----:B------:R-:W-:Y:S01]  /*d5f0*/  ISETP.GT.AND P2, PT, R57, 0x31, P1 ;  /* 0x000000313900780c */ /* 0x000fe20000f44270 */
[----:B------:R-:W-:Y:S01]  /*d600*/  MUFU.EX2 R23, R23 ;  /* 0x0000001700177308 */ /* 0x000fe20000000800 */
[----:B------:R-:W-:Y:S01]  /*d610*/  FMNMX.FTZ R29, R34, R29, !PT ;  /* 0x0000001d221d7209 */ /* 0x000fe20007810000 */
[----:B0-----:R-:W-:Y:S01]  /*d620*/  FFMA.FTZ R20, R178, R9, -R59 ;  /* 0x00000009b2147223 */ /* 0x001fe2000001083b */
[----:B------:R-:W-:-:S02]  /*d630*/  FSEL R184, R35, -INF , !P3 ;  /* 0xff80000023b87808 */ /* 0x000fc40005800000 */
[----:B------:R-:W-:Y:S02]  /*d640*/  ISETP.GT.AND P3, PT, R57, 0x38, P1 ;  /* 0x000000383900780c */ /* 0x000fe40000f64270 */
[C---:B------:R-:W-:Y:S01]  /*d650*/  ISETP.LT.OR P2, PT, R55.reuse, 0x32, P2 ;  /* 0x000000323700780c */ /* 0x040fe20001741670 */
[----:B------:R-:W-:Y:S01]  /*d660*/  MUFU.EX2 R14, R14 ;  /* 0x0000000e000e7308 */ /* 0x000fe20000000800 */
[----:B------:R-:W-:Y:S02]  /*d670*/  FMNMX.FTZ R31, R174, R29, !PT ;  /* 0x0000001dae1f7209 */ /* 0x000fe40007810000 */
[----:B------:R-:W-:Y:S02]  /*d680*/  ISETP.LT.OR P3, PT, R55, 0x39, P3 ;  /* 0x000000393700780c */ /* 0x000fe40001f61670 */
[----:B------:R-:W-:Y:S01]  /*d690*/  FSEL R188, R32, -INF , !P2 ;  /* 0xff80000020bc7808 */ /* 0x000fe20005000000 */
[----:B------:R-:W-:Y:S01]  /*d6a0*/  FFMA.FTZ R32, R182, R9, -R59 ;  /* 0x00000009b6207223 */ /* 0x000fe2000001083b */
[----:B------:R-:W-:Y:S01]  /*d6b0*/  FMNMX.FTZ R31, R176, R31, !PT ;  /* 0x0000001fb01f7209 */ /* 0x000fe20007810000 */
[----:B------:R0:W-:Y:S01]  /*d6c0*/  MUFU.EX2 R29, R20 ;  /* 0x00000014001d7308 */ /* 0x0001e20000000800 */
[----:B------:R-:W-:-:S02]  /*d6d0*/  ISETP.GT.AND P2, PT, R57, 0x39, P1 ;  /* 0x000000393900780c */ /* 0x000fc40000f44270 */
[----:B------:R-:W-:Y:S02]  /*d6e0*/  FSEL R36, R36, -INF , !P3 ;  /* 0xff80000024247808 */ /* 0x000fe40005800000 */
[----:B------:R-:W-:Y:S02]  /*d6f0*/  FMNMX.FTZ R31, R180, R31, !PT ;  /* 0x0000001fb41f7209 */ /* 0x000fe40007810000 */
[----:B------:R-:W-:Y:S01]  /*d700*/  ISETP.GT.AND P3, PT, R57, 0x40, P1 ;  /* 0x000000403900780c */ /* 0x000fe20000f64270 */
[----:B------:R-:W-:Y:S01]  /*d710*/  MUFU.EX2 R26, R26 ;  /* 0x0000001a001a7308 */ /* 0x000fe20000000800 */
[C---:B------:R-:W-:Y:S01]  /*d720*/  ISETP.LT.OR P2, PT, R55.reuse, 0x3a, P2 ;  /* 0x0000003a3700780c */ /* 0x040fe20001741670 */
[----:B0-----:R-:W-:Y:S01]  /*d730*/  FFMA.FTZ R20, R158, R9, -R59 ;  /* 0x000000099e147223 */ /* 0x001fe2000001083b */
[----:B------:R-:W-:Y:S02]  /*d740*/  FMNMX.FTZ R31, R184, R31, !PT ;  /* 0x0000001fb81f7209 */ /* 0x000fe40007810000 */
[----:B------:R-:W-:-:S02]  /*d750*/  ISETP.LT.OR P3, PT, R55, 0x41, P3 ;  /* 0x000000413700780c */ /* 0x000fc40001f61670 */
[----:B------:R-:W-:Y:S01]  /*d760*/  FSEL R186, R33, -INF , !P2 ;  /* 0xff80000021ba7808 */ /* 0x000fe20005000000 */
[----:B------:R-:W-:Y:S01]  /*d770*/  MUFU.EX2 R32, R32 ;  /* 0x0000002000207308 */ /* 0x000fe20000000800 */
[C---:B------:R-:W-:Y:S02]  /*d780*/  ISETP.GT.AND P2, PT, R57.reuse, 0x41, P1 ;  /* 0x000000413900780c */ /* 0x040fe40000f44270 */
[----:B------:R-:W-:Y:S02]  /*d790*/  FMNMX.FTZ R33, R188, R31, !PT ;  /* 0x0000001fbc217209 */ /* 0x000fe40007810000 */
[----:B------:R-:W-:Y:S02]  /*d7a0*/  FSEL R40, R40, -INF , !P3 ;  /* 0xff80000028287808 */ /* 0x000fe40005800000 */
[----:B------:R-:W-:Y:S01]  /*d7b0*/  ISETP.GT.AND P3, PT, R57, 0x48, P1 ;  /* 0x000000483900780c */ /* 0x000fe20000f64270 */
[----:B------:R0:W-:Y:S01]  /*d7c0*/  MUFU.EX2 R31, R20 ;  /* 0x00000014001f7308 */ /* 0x0001e20000000800 */
[----:B------:R-:W-:-:S02]  /*d7d0*/  ISETP.LT.OR P2, PT, R55, 0x42, P2 ;  /* 0x000000423700780c */ /* 0x000fc40001741670 */
[----:B------:R-:W-:Y:S02]  /*d7e0*/  FMNMX.FTZ R33, R36, R33, !PT ;  /* 0x0000002124217209 */ /* 0x000fe40007810000 */
[----:B------:R-:W-:Y:S02]  /*d7f0*/  ISETP.LT.OR P3, PT, R55, 0x49, P3 ;  /* 0x000000493700780c */ /* 0x000fe40001f61670 */
[----:B------:R-:W-:Y:S01]  /*d800*/  FSEL R178, R37, -INF , !P2 ;  /* 0xff80000025b27808 */ /* 0x000fe20005000000 */
[----:B------:R-:W-:-:S01]  /*d810*/  FFMA.FTZ R37, R154, R9, -R59 ;  /* 0x000000099a257223 */ /* 0x000fc2000001083b */
[----:B------:R-:W-:Y:S01]  /*d820*/  ISETP.GT.AND P2, PT, R57, 0x49, P1 ;  /* 0x000000493900780c */ /* 0x000fe20000f44270 */
[----:B0-----:R-:W-:-:S01]  /*d830*/  FFMA.FTZ R20, R160, R9, -R59 ;  /* 0x00000009a0147223 */ /* 0x001fc2000001083b */
[----:B------:R-:W-:Y:S01]  /*d840*/  FMNMX.FTZ R33, R186, R33, !PT ;  /* 0x00000021ba217209 */ /* 0x000fe20007810000 */
[----:B------:R-:W-:Y:S01]  /*d850*/  MUFU.EX2 R156, R156 ;  /* 0x0000009c009c7308 */ /* 0x000fe20000000800 */
[----:B------:R-:W-:-:S02]  /*d860*/  FSEL R182, R41, -INF , !P3 ;  /* 0xff80000029b67808 */ /* 0x000fc40005800000 */
[----:B------:R-:W-:Y:S02]  /*d870*/  ISETP.GT.AND P3, PT, R57, 0x50, P1 ;  /* 0x000000503900780c */ /* 0x000fe40000f64270 */
[C---:B------:R-:W-:Y:S02]  /*d880*/  ISETP.LT.OR P2, PT, R55.reuse, 0x4a, P2 ;  /* 0x0000004a3700780c */ /* 0x040fe40001741670 */
[----:B------:R-:W-:Y:S01]  /*d890*/  FMNMX.FTZ R33, R40, R33, !PT ;  /* 0x0000002128217209 */ /* 0x000fe20007810000 */
[----:B------:R-:W-:Y:S01]  /*d8a0*/  MUFU.EX2 R86, R86 ;  /* 0x0000005600567308 */ /* 0x000fe20000000800 */
[----:B------:R-:W-:Y:S02]  /*d8b0*/  ISETP.LT.OR P3, PT, R55, 0x51, P3 ;  /* 0x000000513700780c */ /* 0x000fe40001f61670 */
[----:B------:R-:W-:Y:S02]  /*d8c0*/  FSEL R38, R38, -INF , !P2 ;  /* 0xff80000026267808 */ /* 0x000fe40005000000 */
[----:B------:R-:W-:-:S02]  /*d8d0*/  ISETP.GT.AND P2, PT, R57, 0x51, P1 ;  /* 0x000000513900780c */ /* 0x000fc40000f44270 */
[----:B------:R-:W-:Y:S01]  /*d8e0*/  FMNMX.FTZ R35, R178, R33, !PT ;  /* 0x00000021b2237209 */ /* 0x000fe20007810000 */
[----:B------:R-:W-:Y:S01]  /*d8f0*/  MUFU.EX2 R82, R82 ;  /* 0x0000005200527308 */ /* 0x000fe20000000800 */
[----:B------:R-:W-:Y:S02]  /*d900*/  FSEL R44, R44, -INF , !P3 ;  /* 0xff8000002c2c7808 */ /* 0x000fe40005800000 */
[----:B------:R-:W-:Y:S02]  /*d910*/  ISETP.GT.AND P3, PT, R57, 0x58, P1 ;  /* 0x000000583900780c */ /* 0x000fe40000f64270 */
[C---:B------:R-:W-:Y:S02]  /*d920*/  ISETP.LT.OR P2, PT, R55.reuse, 0x52, P2 ;  /* 0x000000523700780c */ /* 0x040fe40001741670 */
[----:B------:R-:W-:Y:S01]  /*d930*/  FMNMX.FTZ R35, R182, R35, !PT ;  /* 0x00000023b6237209 */ /* 0x000fe20007810000 */
[----:B------:R0:W-:Y:S01]  /*d940*/  MUFU.EX2 R33, R20 ;  /* 0x0000001400217308 */ /* 0x0001e20000000800 */
[----:B------:R-:W-:-:S02]  /*d950*/  ISETP.LT.OR P3, PT, R55, 0x59, P3 ;  /* 0x000000593700780c */ /* 0x000fc40001f61670 */
[----:B------:R-:W-:Y:S02]  /*d960*/  FSEL R154, R42, -INF , !P2 ;  /* 0xff8000002a9a7808 */ /* 0x000fe40005000000 */
[----:B------:R-:W-:Y:S02]  /*d970*/  FMNMX.FTZ R35, R38, R35, !PT ;  /* 0x0000002326237209 */ /* 0x000fe40007810000 */
[----:B------:R-:W-:Y:S01]  /*d980*/  ISETP.GT.AND P2, PT, R57, 0x59, P1 ;  /* 0x000000593900780c */ /* 0x000fe20000f44270 */
[----:B------:R1:W-:Y:S01]  /*d990*/  MUFU.EX2 R42, R37 ;  /* 0x00000025002a7308 */ /* 0x0003e20000000800 */
[----:B------:R-:W-:Y:S01]  /*d9a0*/  FSEL R158, R45, -INF , !P3 ;  /* 0xff8000002d9e7808 */ /* 0x000fe20005800000 */
[--C-:B0-----:R-:W-:Y:S01]  /*d9b0*/  FFMA.FTZ R20, R162, R9, -R59.reuse ;  /* 0x00000009a2147223 */ /* 0x101fe2000001083b */
[----:B------:R-:W-:Y:S01]  /*d9c0*/  FMNMX.FTZ R35, R44, R35, !PT ;  /* 0x000000232c237209 */ /* 0x000fe20007810000 */
[----:B------:R-:W-:Y:S01]  /*d9d0*/  FFMA.FTZ R45, R74, R9, -R59 ;  /* 0x000000094a2d7223 */ /* 0x000fe2000001083b */
[----:B------:R-:W-:-:S02]  /*d9e0*/  ISETP.GT.AND P3, PT, R57, 0x60, P1 ;  /* 0x000000603900780c */ /* 0x000fc40000f64270 */
[C---:B------:R-:W-:Y:S01]  /*d9f0*/  ISETP.LT.OR P2, PT, R55.reuse, 0x5a, P2 ;  /* 0x0000005a3700780c */ /* 0x040fe20001741670 */
[----:B------:R-:W-:Y:S01]  /*da00*/  MUFU.EX2 R76, R76 ;  /* 0x0000004c004c7308 */ /* 0x000fe20000000800 */
[----:B-1----:R-:W-:Y:S02]  /*da10*/  FMNMX.FTZ R37, R154, R35, !PT ;  /* 0x000000239a257209 */ /* 0x002fe40007810000 */
[----:B------:R-:W-:Y:S02]  /*da20*/  ISETP.LT.OR P3, PT, R55, 0x61, P3 ;  /* 0x000000613700780c */ /* 0x000fe40001f61670 */
[----:B------:R-:W-:Y:S01]  /*da30*/  FSEL R160, R43, -INF , !P2 ;  /* 0xff8000002ba07808 */ /* 0x000fe20005000000 */
[----:B------:R-:W-:Y:S01]  /*da40*/  FFMA.FTZ R43, R80, R9, -R59 ;  /* 0x00000009502b7223 */ /* 0x000fe2000001083b */
[----:B------:R-:W-:Y:S01]  /*da50*/  ISETP.GT.AND P2, PT, R57, 0x61, P1 ;  /* 0x000000613900780c */ /* 0x000fe20000f44270 */
[----:B------:R0:W-:Y:S01]  /*da60*/  MUFU.EX2 R35, R20 ;  /* 0x0000001400237308 */ /* 0x0001e20000000800 */
[----:B------:R-:W-:-:S02]  /*da70*/  FMNMX.FTZ R37, R158, R37, !PT ;  /* 0x000000259e257209 */ /* 0x000fc40007810000 */
[----:B------:R-:W-:Y:S02]  /*da80*/  FSEL R152, R48, -INF , !P3 ;  /* 0xff80000030987808 */ /* 0x000fe40005800000 */
[----:B------:R-:W-:Y:S02]  /*da90*/  ISETP.GT.AND P3, PT, R57, 0x68, P1 ;  /* 0x000000683900780c */ /* 0x000fe40000f64270 */
[C---:B------:R-:W-:Y:S01]  /*daa0*/  ISETP.LT.OR P2, PT, R55.reuse, 0x62, P2 ;  /* 0x000000623700780c */ /* 0x040fe20001741670 */
[----:B------:R1:W-:Y:S01]  /*dab0*/  MUFU.EX2 R48, R39 ;  /* 0x0000002700307308 */ /* 0x0003e20000000800 */
[----:B------:R-:W-:Y:S01]  /*dac0*/  FMNMX.FTZ R37, R160, R37, !PT ;  /* 0x00000025a0257209 */ /* 0x000fe20007810000 */
[----:B0-----:R-:W-:Y:S01]  /*dad0*/  FFMA.FTZ R20, R84, R9, -R59 ;  /* 0x0000000954147223 */ /* 0x001fe2000001083b */
[----:B------:R-:W-:Y:S02]  /*dae0*/  ISETP.LT.OR P3, PT, R55, 0x69, P3 ;  /* 0x000000693700780c */ /* 0x000fe40001f61670 */
[----:B------:R-:W-:-:S02]  /*daf0*/  FSEL R46, R46, -INF , !P2 ;  /* 0xff8000002e2e7808 */ /* 0x000fc40005000000 */
[----:B------:R-:W-:Y:S01]  /*db00*/  ISETP.GT.AND P2, PT, R57, 0x69, P1 ;  /* 0x000000693900780c */ /* 0x000fe20000f44270 */
[----:B------:R-:W-:Y:S01]  /*db10*/  MUFU.EX2 R45, R45 ;  /* 0x0000002d002d7308 */ /* 0x000fe20000000800 */
[----:B------:R-:W-:Y:S02]  /*db20*/  FMNMX.FTZ R37, R152, R37, !PT ;  /* 0x0000002598257209 */ /* 0x000fe40007810000 */
[----:B------:R-:W-:Y:S01]  /*db30*/  FSEL R162, R49, -INF , !P3 ;  /* 0xff80000031a27808 */ /* 0x000fe20005800000 */
[----:B------:R-:W-:-:S01]  /*db40*/  FFMA.FTZ R49, R58, R9, -R59 ;  /* 0x000000093a317223 */ /* 0x000fc2000001083b */
[----:B------:R-:W-:Y:S01]  /*db50*/  ISETP.GT.AND P3, PT, R57, 0x70, P1 ;  /* 0x000000703900780c */ /* 0x000fe20000f64270 */
[----:B------:R-:W-:-:S01]  /*db60*/  FFMA.FTZ R58, R62, R9, -R59 ;  /* 0x000000093e3a7223 */ /* 0x000fc2000001083b */
[----:B------:R-:W-:Y:S01]  /*db70*/  ISETP.LT.OR P2, PT, R55, 0x6a, P2 ;  /* 0x0000006a3700780c */ /* 0x000fe20001741670 */
[----:B------:R-:W-:Y:S01]  /*db80*/  MUFU.EX2 R66, R66 ;  /* 0x0000004200427308 */ /* 0x000fe20000000800 */
[----:B-1----:R-:W-:-:S02]  /*db90*/  FMNMX.FTZ R39, R46, R37, !PT ;  /* 0x000000252e277209 */ /* 0x002fc40007810000 */
[----:B------:R-:W-:Y:S02]  /*dba0*/  ISETP.LT.OR P3, PT, R55, 0x71, P3 ;  /* 0x000000713700780c */ /* 0x000fe40001f61670 */
[----:B------:R-:W-:Y:S02]  /*dbb0*/  FSEL R192, R47, -INF , !P2 ;  /* 0xff8000002fc07808 */ /* 0x000fe40005000000 */
[----:B------:R-:W-:Y:S01]  /*dbc0*/  ISETP.GT.AND P2, PT, R57, 0x71, P1 ;  /* 0x000000713900780c */ /* 0x000fe20000f44270 */
[----:B------:R0:W-:Y:S01]  /*dbd0*/  MUFU.EX2 R37, R20 ;  /* 0x0000001400257308 */ /* 0x0001e20000000800 */
[----:B------:R-:W-:Y:S02]  /*dbe0*/  FMNMX.FTZ R39, R162, R39, !PT ;  /* 0x00000027a2277209 */ /* 0x000fe40007810000 */
[----:B------:R-:W-:Y:S02]  /*dbf0*/  FSEL R84, R51, -INF , !P3 ;  /* 0xff80000033547808 */ /* 0x000fe40005800000 */
[----:B------:R-:W-:-:S02]  /*dc00*/  ISETP.GT.AND P3, PT, R57, 0x78, P1 ;  /* 0x000000783900780c */ /* 0x000fc40000f64270 */
[----:B------:R-:W-:Y:S01]  /*dc10*/  ISETP.LT.OR P2, PT, R55, 0x72, P2 ;  /* 0x000000723700780c */ /* 0x000fe20001741670 */
[----:B------:R-:W-:Y:S01]  /*dc20*/  MUFU.EX2 R60, R60 ;  /* 0x0000003c003c7308 */ /* 0x000fe20000000800 */
[----:B------:R-:W-:Y:S02]  /*dc30*/  FMNMX.FTZ R39, R192, R39, !PT ;  /* 0x00000027c0277209 */ /* 0x000fe40007810000 */
[----:B------:R-:W-:Y:S02]  /*dc40*/  ISETP.GT.AND P1, PT, R57, 0x79, P1 ;  /* 0x000000793900780c */ /* 0x000fe40000f24270 */
[----:B------:R-:W-:Y:S02]  /*dc50*/  ISETP.LT.OR P3, PT, R55, 0x79, P3 ;  /* 0x000000793700780c */ /* 0x000fe40001f61670 */
[----:B------:R-:W-:Y:S01]  /*dc60*/  FSEL R50, R50, -INF , !P2 ;  /* 0xff80000032327808 */ /* 0x000fe20005000000 */
[----:B------:R-:W-:Y:S01]  /*dc70*/  MUFU.EX2 R49, R49 ;  /* 0x0000003100317308 */ /* 0x000fe20000000800 */
[----:B------:R-:W-:-:S02]  /*dc80*/  FMNMX.FTZ R39, R84, R39, !PT ;  /* 0x0000002754277209 */ /* 0x000fc40007810000 */
[----:B------:R-:W-:Y:S02]  /*dc90*/  ISETP.LT.OR P1, PT, R55, 0x7a, P1 ;  /* 0x0000007a3700780c */ /* 0x000fe40000f21670 */
[----:B------:R-:W-:Y:S02]  /*dca0*/  FSEL R52, R52, -INF , !P3 ;  /* 0xff80000034347808 */ /* 0x000fe40005800000 */
[----:B------:R-:W-:Y:S01]  /*dcb0*/  FMNMX.FTZ R41, R50, R39, !PT ;  /* 0x0000002732297209 */ /* 0x000fe20007810000 */
[----:B------:R-:W-:Y:S01]  /*dcc0*/  MUFU.EX2 R58, R58 ;  /* 0x0000003a003a7308 */ /* 0x000fe20000000800 */
[----:B------:R-:W-:Y:S02]  /*dcd0*/  FSEL R80, R53, -INF , !P1 ;  /* 0xff80000035507808 */ /* 0x000fe40004800000 */
[----:B------:R-:W-:Y:S02]  /*dce0*/  FMNMX.FTZ R41, R52, R41, !PT ;  /* 0x0000002934297209 */ /* 0x000fe40007810000 */
[----:B------:R-:W-:-:S02]  /*dcf0*/  FSEL R53, R10, RZ, P4 ;  /* 0x000000ff0a357208 */ /* 0x000fc40002000000 */
[----:B0-----:R-:W-:Y:S01]  /*dd00*/  FMNMX.FTZ R20, R80, R41, !PT ;  /* 0x0000002950147209 */ /* 0x001fe20007810000 */
[----:B------:R-:W-:Y:S01]  /*dd10*/  MUFU.EX2 R39, R43 ;  /* 0x0000002b00277308 */ /* 0x000fe20000000800 */
[----:B------:R-:W-:-:S01]  /*dd20*/  FFMA.FTZ R41, R68, R9, -R59 ;  /* 0x0000000944297223 */ /* 0x000fc2000001083b */
[----:B------:R-:W-:Y:S01]  /*dd30*/  FADD.FTZ R56, -R53, R12 ;  /* 0x0000000c35387221 */ /* 0x000fe20000010100 */
[----:B------:R-:W-:-:S01]  /*dd40*/  FFMA.FTZ R12, R54, R9, -R59 ;  /* 0x00000009360c7223 */ /* 0x000fc2000001083b */
[----:B------:R-:W0:Y:S01]  /*dd50*/  SHFL.BFLY PT, R47, R20, 0x2, 0x1f ;  /* 0x0c401f00142f7f89 */ /* 0x000e2200000e0000 */
[----:B------:R-:W-:-:S01]  /*dd60*/  FFMA.FTZ R68, R70, R9, -R59 ;  /* 0x0000000946447223 */ /* 0x000fc2000001083b */
[-C--:B------:R-:W-:Y:S01]  /*dd70*/  FMUL.FTZ R55, R56, R9.reuse ;  /* 0x0000000938377220 */ /* 0x080fe20000410000 */
[----:B------:R-:W-:-:S01]  /*dd80*/  FFMA.FTZ R70, R78, R9, -R59 ;  /* 0x000000094e467223 */ /* 0x000fc2000001083b */
[----:B------:R-:W-:Y:S08]  /*dd90*/  MUFU.EX2 R43, R72 ;  /* 0x00000048002b7308 */ /* 0x000ff00000000800 */
[----:B------:R-:W1:Y:S08]  /*dda0*/  MUFU.EX2 R55, R55 ;  /* 0x0000003700377308 */ /* 0x000e700000000800 */
[----:B------:R-:W-:Y:S01]  /*ddb0*/  MUFU.EX2 R41, R41 ;  /* 0x0000002900297308 */ /* 0x000fe20000000800 */
[----:B0-----:R-:W-:Y:S01]  /*ddc0*/  FMNMX.FTZ R51, R20, R47, !PT ;  /* 0x0000002f14337209 */ /* 0x001fe20007810000 */
[----:B------:R-:W-:-:S06]  /*ddd0*/  FFMA.FTZ R47, R64, R9, -R59 ;  /* 0x00000009402f7223 */ /* 0x000fcc000001083b */
[----:B------:R-:W-:Y:S01]  /*dde0*/  MUFU.EX2 R68, R68 ;  /* 0x0000004400447308 */ /* 0x000fe20000000800 */
[----:B------:R-:W0:Y:S01]  /*ddf0*/  SHFL.BFLY PT, R20, R51, 0x1, 0x1f ;  /* 0x0c201f0033147f89 */ /* 0x000e2200000e0000 */
[----:B-1----:R-:W-:-:S06]  /*de00*/  FFMA.FTZ R74, R55, R5, R24 ;  /* 0x00000005374a7223 */ /* 0x002fcc0000010018 */
[----:B------:R-:W-:Y:S08]  /*de10*/  MUFU.EX2 R70, R70 ;  /* 0x0000004600467308 */ /* 0x000ff00000000800 */
        /* <DEDUP_REMOVED lines=9> */
[----:B------:R-:W-:-:S01]  /*deb0*/  FFMA.FTZ R73, R36, R9, -R53 ;  /* 0x0000000924497223 */ /* 0x000fc20000010835 */
[-CC-:B------:R-:W-:Y:S01]  /*dec0*/  FFMA.FTZ R57, R190, R9.reuse, -R53.reuse ;  /* 0x00000009be397223 */ /* 0x180fe20000010835 */
[-C--:B------:R-:W-:Y:S01]  /*ded0*/  FMUL.FTZ R36, R72, R9.reuse ;  /* 0x0000000948247220 */ /* 0x080fe20000410000 */
[-CC-:B------:R-:W-:Y:S01]  /*dee0*/  FFMA.FTZ R54, R164, R9.reuse, -R53.reuse ;  /* 0x00000009a4367223 */ /* 0x180fe20000010835 */
[----:B------:R-:W-:-:S01]  /*def0*/  FFMA.FTZ R56, R166, R9, -R53 ;  /* 0x00000009a6387223 */ /* 0x000fc20000010835 */
[-CC-:B------:R-:W-:Y:S01]  /*df00*/  FFMA.FTZ R59, R168, R9.reuse, -R53.reuse ;  /* 0x00000009a83b7223 */ /* 0x180fe20000010835 */
[----:B------:R-:W-:-:S01]  /*df10*/  FFMA.FTZ R28, R28, R9, -R53 ;  /* 0x000000091c1c7223 */ /* 0x000fc20000010835 */
[----:B------:R-:W-:Y:S01]  /*df20*/  MUFU.EX2 R57, R57 ;  /* 0x0000003900397308 */ /* 0x000fe20000000800 */
[----:B0-----:R-:W-:-:S01]  /*df30*/  FFMA.FTZ R61, R170, R9, -R53 ;  /* 0x00000009aa3d7223 */ /* 0x001fc20000010835 */
        /* <DEDUP_REMOVED lines=22> */
[----:B------:R-:W3:Y:S01]  /*e0a0*/  MUFU.EX2 R56, R56 ;  /* 0x0000003800387308 */ /* 0x000ee20000000800 */
[----:B0-----:R-:W-:-:S01]  /*e0b0*/  FFMA.FTZ R5, R36, R4, R57 ;  /* 0x0000000424057223 */ /* 0x001fc20000010039 */
[----:B------:R-:W-:Y:S01]  /*e0c0*/  FADD.FTZ R4, R21, R74 ;  /* 0x0000004a15047221 */ /* 0x000fe20000010000 */
[----:B------:R-:W-:-:S01]  /*e0d0*/  FFMA.FTZ R74, R38, R9, -R53 ;  /* 0x00000009264a7223 */ /* 0x000fc20000010835 */
[----:B------:R-:W-:-:S02]  /*e0e0*/  FFMA.FTZ R38, R44, R9, -R53 ;  /* 0x000000092c267223 */ /* 0x000fc40000010835 */
[----:B------:R-:W-:-:S02]  /*e0f0*/  FADD.FTZ R75, R23, R4 ;  /* 0x00000004174b7221 */ /* 0x000fc40000010000 */
[----:B------:R-:W0:Y:S01]  /*e100*/  MUFU.EX2 R59, R59 ;  /* 0x0000003b003b7308 */ /* 0x000e220000000800 */
[----:B-1----:R-:W-:-:S01]  /*e110*/  FADD.FTZ R5, R54, R5 ;  /* 0x0000000536057221 */ /* 0x002fc20000010000 */
[----:B------:R-:W-:-:S04]  /*e120*/  FADD.FTZ R78, R14, R75 ;  /* 0x0000004b0e4e7221 */ /* 0x000fc80000010000 */
[----:B------:R-:W-:Y:S02]  /*e130*/  FADD.FTZ R75, R25, R78 ;  /* 0x0000004e194b7221 */ /* 0x000fe40000010000 */
[----:B------:R-:W1:Y:S01]  /*e140*/  MUFU.EX2 R28, R28 ;  /* 0x0000001c001c7308 */ /* 0x000e620000000800 */
[----:B---3--:R-:W-:-:S01]  /*e150*/  FADD.FTZ R4, R56, R5 ;  /* 0x0000000538047221 */ /* 0x008fc20000010000 */
[----:B------:R-:W-:Y:S01]  /*e160*/  FADD.FTZ R44, R26, R75 ;  /* 0x0000004b1a2c7221 */ /* 0x000fe20000010000 */
[----:B------:R-:W-:-:S03]  /*e170*/  FFMA.FTZ R75, R154, R9, -R53 ;  /* 0x000000099a4b7223 */ /* 0x000fc60000010835 */
[----:B------:R-:W-:Y:S02]  /*e180*/  FADD.FTZ R77, R27, R44 ;  /* 0x0000002c1b4d7221 */ /* 0x000fe40000010000 */
[----:B------:R-:W3:Y:S01]  /*e190*/  MUFU.EX2 R61, R61 ;  /* 0x0000003d003d7308 */ /* 0x000ee20000000800 */
[----:B0-----:R-:W-:-:S01]  /*e1a0*/  FADD.FTZ R5, R59, R4 ;  /* 0x000000043b057221 */ /* 0x001fc20000010000 */
[----:B------:R-:W-:-:S04]  /*e1b0*/  FADD.FTZ R44, R32, R77 ;  /* 0x0000004d202c7221 */ /* 0x000fc80000010000 */
[----:B------:R-:W-:Y:S02]  /*e1c0*/  FADD.FTZ R77, R29, R44 ;  /* 0x0000002c1d4d7221 */ /* 0x000fe40000010000 */
[----:B------:R-:W0:Y:S01]  /*e1d0*/  MUFU.EX2 R62, R62 ;  /* 0x0000003e003e7308 */ /* 0x000e220000000800 */
[----:B-1----:R-:W-:-:S01]  /*e1e0*/  FADD.FTZ R4, R28, R5 ;  /* 0x000000051c047221 */ /* 0x002fc20000010000 */
[----:B------:R-:W-:-:S04]  /*e1f0*/  FADD.FTZ R44, R156, R77 ;  /* 0x0000004d9c2c7221 */ /* 0x000fc80000010000 */
[----:B------:R-:W-:Y:S01]  /*e200*/  FADD.FTZ R77, R31, R44 ;  /* 0x0000002c1f4d7221 */ /* 0x000fe20000010000 */
[----:B------:R-:W-:-:S01]  /*e210*/  FFMA.FTZ R44, R152, R9, -R53 ;  /* 0x00000009982c7223 */ /* 0x000fc20000010835 */
[----:B------:R-:W1:Y:S01]  /*e220*/  MUFU.EX2 R63, R63 ;  /* 0x0000003f003f7308 */ /* 0x000e620000000800 */
[----:B---3--:R-:W-:-:S01]  /*e230*/  FADD.FTZ R5, R61, R4 ;  /* 0x000000043d057221 */ /* 0x008fc20000010000 */
[----:B------:R-:W-:Y:S01]  /*e240*/  FADD.FTZ R78, R42, R77 ;  /* 0x0000004d2a4e7221 */ /* 0x000fe20000010000 */
[----:B------:R-:W-:-:S03]  /*e250*/  FFMA.FTZ R53, R80, R9, -R53 ;  /* 0x0000000950357223 */ /* 0x000fc60000010835 */
[----:B------:R-:W-:Y:S02]  /*e260*/  FADD.FTZ R77, R33, R78 ;  /* 0x0000004e214d7221 */ /* 0x000fe40000010000 */
[----:B------:R-:W3:Y:S01]  /*e270*/  MUFU.EX2 R30, R30 ;  /* 0x0000001e001e7308 */ /* 0x000ee20000000800 */
[----:B0-----:R-:W-:-:S01]  /*e280*/  FADD.FTZ R4, R62, R5 ;  /* 0x000000053e047221 */ /* 0x001fc20000010000 */
[----:B------:R-:W-:-:S06]  /*e290*/  FADD.FTZ R78, R48, R77 ;  /* 0x0000004d304e7221 */ /* 0x000fcc0000010000 */
[----:B------:R-:W0:Y:S01]  /*e2a0*/  MUFU.EX2 R65, R65 ;  /* 0x0000004100417308 */ /* 0x000e220000000800 */
[----:B-1----:R-:W-:-:S07]  /*e2b0*/  FADD.FTZ R5, R63, R4 ;  /* 0x000000043f057221 */ /* 0x002fce0000010000 */
[----:B------:R-:W1:Y:S01]  /*e2c0*/  MUFU.EX2 R34, R34 ;  /* 0x0000002200227308 */ /* 0x000e620000000800 */
[----:B---3--:R-:W-:-:S07]  /*e2d0*/  FADD.FTZ R4, R30, R5 ;  /* 0x000000051e047221 */ /* 0x008fce0000010000 */
[----:B------:R-:W3:Y:S01]  /*e2e0*/  MUFU.EX2 R67, R67 ;  /* 0x0000004300437308 */ /* 0x000ee20000000800 */
[----:B0-----:R-:W-:-:S07]  /*e2f0*/  FADD.FTZ R5, R65, R4 ;  /* 0x0000000441057221 */ /* 0x001fce0000010000 */
[----:B------:R-:W0:Y:S01]  /*e300*/  MUFU.EX2 R64, R64 ;  /* 0x0000004000407308 */ /* 0x000e220000000800 */
[----:B-1----:R-:W-:-:S07]  /*e310*/  FADD.FTZ R4, R34, R5 ;  /* 0x0000000522047221 */ /* 0x002fce0000010000 */
[----:B------:R-:W1:Y:S01]  /*e320*/  MUFU.EX2 R69, R69 ;  /* 0x0000004500457308 */ /* 0x000e620000000800 */
[----:B---3--:R-:W-:-:S07]  /*e330*/  FADD.FTZ R5, R67, R4 ;  /* 0x0000000443057221 */ /* 0x008fce0000010000 */
[----:B------:R-:W3:Y:S01]  /*e340*/  MUFU.EX2 R13, R73 ;  /* 0x00000049000d7308 */ /* 0x000ee20000000800 */
[----:B0-----:R-:W-:-:S01]  /*e350*/  FADD.FTZ R4, R64, R5 ;  /* 0x0000000540047221 */ /* 0x001fc20000010000 */
[----:B------:R-:W-:-:S06]  /*e360*/  FADD.FTZ R5, R35, R78 ;  /* 0x0000004e23057221 */ /* 0x000fcc0000010000 */
[----:B------:R-:W0:Y:S01]  /*e370*/  MUFU.EX2 R72, R72 ;  /* 0x0000004800487308 */ /* 0x000e220000000800 */
[----:B-1----:R-:W-:-:S07]  /*e380*/  FADD.FTZ R4, R69, R4 ;  /* 0x0000000445047221 */ /* 0x002fce0000010000 */
[----:B------:R-:W1:Y:S01]  /*e390*/  MUFU.EX2 R40, R40 ;  /* 0x0000002800287308 */ /* 0x000e620000000800 */
[----:B---3--:R-:W-:-:S01]  /*e3a0*/  FADD.FTZ R77, R13, R4 ;  /* 0x000000040d4d7221 */ /* 0x008fc20000010000 */
[----:B------:R-:W-:-:S04]  /*e3b0*/  FADD.FTZ R4, R86, R5 ;  /* 0x0000000556047221 */ /* 0x000fc80000010000 */
[----:B------:R-:W-:Y:S02]  /*e3c0*/  FADD.FTZ R5, R37, R4 ;  /* 0x0000000425057221 */ /* 0x000fe40000010000 */
[----:B------:R-:W3:Y:S01]  /*e3d0*/  MUFU.EX2 R71, R71 ;  /* 0x0000004700477308 */ /* 0x000ee20000000800 */
[----:B0-----:R-:W-:-:S01]  /*e3e0*/  FADD.FTZ R77, R72, R77 ;  /* 0x0000004d484d7221 */ /* 0x001fc20000010000 */
[----:B------:R-:W-:-:S04]  /*e3f0*/  FADD.FTZ R78, R82, R5 ;  /* 0x00000005524e7221 */ /* 0x000fc80000010000 */
[----:B------:R-:W-:Y:S02]  /*e400*/  FADD.FTZ R5, R39, R78 ;  /* 0x0000004e27057221 */ /* 0x000fe40000010000 */
[----:B------:R-:W0:Y:S01]  /*e410*/  MUFU.EX2 R73, R182 ;  /* 0x000000b600497308 */ /* 0x000e220000000800 */
[----:B-1----:R-:W-:-:S07]  /*e420*/  FADD.FTZ R4, R40, R77 ;  /* 0x0000004d28047221 */ /* 0x002fce0000010000 */
[----:B------:R-:W1:Y:S01]  /*e430*/  MUFU.EX2 R74, R74 ;  /* 0x0000004a004a7308 */ /* 0x000e620000000800 */
[----:B---3--:R-:W-:-:S07]  /*e440*/  FADD.FTZ R4, R71, R4 ;  /* 0x0000000447047221 */ /* 0x008fce0000010000 */
        /* <DEDUP_REMOVED lines=12> */
[----:B------:R1:W4:Y:S08]  /*e510*/  MUFU.EX2 R154, R46 ;  /* 0x0000002e009a7308 */ /* 0x0003300000000800 */
[----:B------:R-:W5:Y:S01]  /*e520*/  MUFU.EX2 R162, R162 ;  /* 0x000000a200a27308 */ /* 0x000f620000000800 */
[----:B-1----:R-:W-:-:S04]  /*e530*/  FADD.FTZ R46, R68, R5 ;  /* 0x00000005442e7221 */ /* 0x002fc80000010000 */
[----:B------:R-:W-:-:S03]  /*e540*/  FADD.FTZ R5, R43, R46 ;  /* 0x0000002e2b057221 */ /* 0x000fc60000010000 */
[----:B------:R-:W1:Y:S01]  /*e550*/  MUFU.EX2 R192, R192 ;  /* 0x000000c000c07308 */ /* 0x000e620000000800 */
[----:B------:R-:W-:-:S01]  /*e560*/  FADD.FTZ R46, R70, R5 ;  /* 0x00000005462e7221 */ /* 0x000fc20000010000 */
[----:B---3--:R-:W-:-:S03]  /*e570*/  FADD.FTZ R5, R160, R4 ;  /* 0x00000004a0057221 */ /* 0x008fc60000010000 */
[----:B------:R-:W-:Y:S01]  /*e580*/  FADD.FTZ R77, R45, R46 ;  /* 0x0000002e2d4d7221 */ /* 0x000fe20000010000 */
[----:B0-----:R-:W-:-:S02]  /*e590*/  FADD.FTZ R5, R44, R5 ;  /* 0x000000052c057221 */ /* 0x001fc40000010000 */
[----:B------:R-:W0:Y:S01]  /*e5a0*/  MUFU.EX2 R84, R84 ;  /* 0x0000005400547308 */ /* 0x000e220000000800 */
[----:B------:R-:W-:-:S01]  /*e5b0*/  FADD.FTZ R4, R66, R77 ;  /* 0x0000004d42047221 */ /* 0x000fc20000010000 */
[----:B----4-:R-:W-:-:S03]  /*e5c0*/  FADD.FTZ R5, R154, R5 ;  /* 0x000000059a057221 */ /* 0x010fc60000010000 */
[----:B------:R-:W-:Y:S01]  /*e5d0*/  FADD.FTZ R77, R47, R4 ;  /* 0x000000042f4d7221 */ /* 0x000fe20000010000 */
[----:B-----5:R-:W-:-:S02]  /*e5e0*/  FADD.FTZ R5, R162, R5 ;  /* 0x00000005a2057221 */ /* 0x020fc40000010000 */
[----:B------:R-:W3:Y:S01]  /*e5f0*/  MUFU.EX2 R155, R50 ;  /* 0x00000032009b7308 */ /* 0x000ee20000000800 */
[----:B------:R-:W-:-:S01]  /*e600*/  FADD.FTZ R4, R60, R77 ;  /* 0x0000004d3c047221 */ /* 0x000fc20000010000 */
[----:B-1----:R-:W-:-:S03]  /*e610*/  FADD.FTZ R5, R192, R5 ;  /* 0x00000005c0057221 */ /* 0x002fc60000010000 */
[----:B------:R-:W-:-:S03]  /*e620*/  FADD.FTZ R77, R49, R4 ;  /* 0x00000004314d7221 */ /* 0x000fc60000010000 */
[----:B------:R-:W1:Y:S01]  /*e630*/  MUFU.EX2 R52, R52 ;  /* 0x0000003400347308 */ /* 0x000e620000000800 */
[----:B0-----:R-:W-:-:S01]  /*e640*/  FADD.FTZ R5, R84, R5 ;  /* 0x0000000554057221 */ /* 0x001fc20000010000 */
[----:B------:R-:W-:-:S04]  /*e650*/  FADD.FTZ R4, R58, R77 ;  /* 0x0000004d3a047221 */ /* 0x000fc80000010000 */
[----:B------:R-:W-:Y:S02]  /*e660*/  FADD.FTZ R77, R51, R4 ;  /* 0x00000004334d7221 */ /* 0x000fe40000010000 */
[----:B------:R-:W0:Y:S01]  /*e670*/  MUFU.EX2 R81, R53 ;  /* 0x0000003500517308 */ /* 0x000e220000000800 */
[----:B---3--:R-:W-:-:S04]  /*e680*/  FADD.FTZ R5, R155, R5 ;  /* 0x000000059b057221 */ /* 0x008fc80000010000 */
[----:B-1----:R-:W-:Y:S01]  /*e690*/  FADD.FTZ R4, R52, R5 ;  /* 0x0000000534047221 */ /* 0x002fe20000010000 */
[----:B------:R-:W-:-:S03]  /*e6a0*/  FADD.FTZ R5, R12, R77 ;  /* 0x0000004d0c057221 */ /* 0x000fc60000010000 */
[----:B0-----:R-:W-:Y:S01]  /*e6b0*/  FADD.FTZ R4, R81, R4 ;  /* 0x0000000451047221 */ /* 0x001fe20000010000 */
[----:B------:R-:W-:Y:S06]  /*e6c0*/  @!P0 BRA `(.L_x_1128) ;  /* 0x0000000000048947 */ /* 0x000fec0003800000 */
[----:B------:R-:W-:Y:S01]  /*e6d0*/  BPT.TRAP 0x1 ;  /* 0x000000040000795c */ /* 0x000fe20000300000 */
.L_x_1128:
        /* <DEDUP_REMOVED lines=12> */
[----:B------:R-:W-:Y:S01]  /*e7a0*/  FMUL.FTZ R92, R92, R55 ;  /* 0x000000375c5c7220 */ /* 0x000fe20000410000 */
[----:B------:R-:W-:Y:S01]  /*e7b0*/  F2FP.SATFINITE.E4M3.F32.PACK_AB_MERGE_C R12, R12, R51, RZ ;  /* 0x000000330c0c723e */ /* 0x000fe200048070ff */
[-C--:B------:R-:W-:Y:S01]  /*e7c0*/  FMUL.FTZ R93, R93, R55.reuse ;  /* 0x000000375d5d7220 */ /* 0x080fe20000410000 */
[----:B------:R-:W-:Y:S01]  /*e7d0*/  F2FP.SATFINITE.E4M3.F32.PACK_AB_MERGE_C R56, R59, R56, RZ ;  /* 0x000000383b38723e */ /* 0x000fe200048070ff */
[-C--:B------:R-:W-:Y:S01]  /*e7e0*/  FMUL.FTZ R96, R96, R55.reuse ;  /* 0x0000003760607220 */ /* 0x080fe20000410000 */
        /* <DEDUP_REMOVED lines=90> */
.L_x_1110:
[----:B------:R-:W-:Y:S06]  /*ed90*/  BAR.ARV 0x8, 0x180 ;  /* 0x0206000000007b1d */ /* 0x000fec0000002000 */
[----:B------:R-:W-:Y:S05]  /*eda0*/  @!P0 BRA `(.L_x_1130) ;  /* 0x0000000000048947 */ /* 0x000fea0003800000 */
[----:B------:R-:W-:Y:S01]  /*edb0*/  BPT.TRAP 0x1 ;  /* 0x000000040000795c */ /* 0x000fe20000300000 */
.L_x_1130:
[----:B------:R-:W-:Y:S01]  /*edc0*/  ULEA UR5, UR4, UR36, 0x3 ;  /* 0x0000002404057291 */ /* 0x000fe2000f8e183f */
[----:B------:R-:W-:-:S08]  /*edd0*/  SHF.L.U32 R2, R2, 0x1f, RZ ;  /* 0x0000001f02027819 */ /* 0x000fd000000006ff */
[----:B------:R0:W1:Y:S01]  /*ede0*/  SYNCS.PHASECHK.TRANS64.TRYWAIT P1, [UR5+0x22850], R2 ;  /* 0x02285002ff0075a7 */ /* 0x0000620008020145 */
[----:B------:R-:W-:Y:S05]  /*edf0*/  @!P0 BRA `(.L_x_1131) ;  /* 0x0000000000048947 */ /* 0x000fea0003800000 */
[----:B------:R-:W-:Y:S01]  /*ee00*/  BPT.TRAP 0x1 ;  /* 0x000000040000795c */ /* 0x000fe20000300000 */
.L_x_1131:
[----:B-1----:R-:W-:Y:S05]  /*ee10*/  @P1 BRA `(.L_x_1132) ;  /* 0x0000000000081947 */ /* 0x002fea0003800000 */
[----:B------:R-:W1:Y:S02]  /*ee20*/  SYNCS.PHASECHK.TRANS64.TRYWAIT P1, [UR5+0x22850], R2 ;  /* 0x02285002ff0075a7 */ /* 0x000e640008020145 */
[----:B-1----:R-:W-:Y:S05]  /*ee30*/  @!P1 BRA `(.L_x_1133) ;  /* 0x0000007400ec9947 */ /* 0x002fea0003800000 */
.L_x_1132:
[----:B------:R-:W-:Y:S01]  /*ee40*/  UIADD3 UR36, UR36, 0x400, URZ ;  /* 0x0000040024247890 */ /* 0x000fe2000fffe03f */
[----:B------:R-:W-:Y:S01]  /*ee50*/  WARPGROUP.ARRIVE ;  /* 0x00000000000079c5 */ /* 0x000fe20000000000 */
[----:B------:R-:W-:Y:S01]  /*ee60*/  UMOV UR11, 0x40000040 ;  /* 0x40000040000b7882 */ /* 0x000fe20000000000 */
[----:B------:R-:W3:Y:S01]  /*ee70*/  LDC.64 R12, c[0x0][0x9a0] ;  /* 0x00026800ff0c7b82 */ /* 0x000ee20000000a00 */
[----:B------:R-:W-:-:S04]  /*ee80*/  USHF.R.U32.HI UR36, URZ, 0x4, UR36 ;  /* 0x000000043f247899 */ /* 0x000fc80008011624 */
[----:B------:R-:W-:-:S04]  /*ee90*/  ULOP3.LUT UR36, UR36, 0x3fff, URZ, 0xc0, !UPT ;  /* 0x00003fff24247892 */ /* 0x000fc8000f8ec03f */
[----:B------:R-:W-:-:S04]  /*eea0*/  ULOP3.LUT UR36, UR36, 0x10000, URZ, 0xfc, !UPT ;  /* 0x0001000024247892 */ /* 0x000fc8000f8efc3f */
[----:B------:R-:W-:-:S07]  /*eeb0*/  ULEA UR4, UR4, UR36, 0xa ;  /* 0x0000002404047291 */ /* 0x000fce000f8e503f */
[----:B------:R-:W-:Y:S02]  /*eec0*/  UMOV UR10, UR4 ;  /* 0x00000004000a7c82 */ /* 0x000fe40008000000 */
[----:B------:R-:W-:Y:S01]  /*eed0*/  QGMMA.64x128x32.F32.E4M3.E4M3 R88, R164, gdesc[UR8], R88, gsb0 ;  /* 0x01e00008a4587df3 */ /* 0x000fe20008000858 */
[----:B---3--:R-:W-:-:S04]  /*eee0*/  ISETP.NE.U32.AND P1, PT, R12, RZ, PT ;  /* 0x000000ff0c00720c */ /* 0x008fc80003f25070 */
[----:B------:R-:W-:-:S13]  /*eef0*/  ISETP.NE.AND.EX P1, PT, R13, RZ, PT, P1 ;  /* 0x000000ff0d00720c */ /* 0x000fda0003f25310 */
[----:B------:R-:W3:Y:S01]  /*ef00*/  @P1 LDC.64 R6, c[0x0][0x9c8] ;  /* 0x00027200ff061b82 */ /* 0x000ee20000000a00 */
[----:B------:R-:W-:-:S07]  /*ef10*/  @P1 SHF.R.S32.HI R11, RZ, 0x1f, R17 ;  /* 0x0000001fff0b1819 */ /* 0x000fce0000011411 */
[----:B------:R-:W4:Y:S01]  /*ef20*/  @P1 LDC.64 R14, c[0x0][0x9d0] ;  /* 0x00027400ff0e1b82 */ /* 0x000f220000000a00 */
[----:B------:R-:W-:Y:S01]  /*ef30*/  UIADD3 UR6, UR4, 0x2, URZ ;  /* 0x0000000204067890 */ /* 0x000fe2000fffe03f */
[----:B------:R-:W-:Y:S01]  /*ef40*/  UMOV UR11, 0x40000040 ;  /* 0x40000040000b7882 */ /* 0x000fe20000000000 */
[C---:B---3--:R-:W-:Y:S02]  /*ef50*/  @P1 IMAD R0, R6.reuse, UR38, RZ ;  /* 0x0000002606001c24 */ /* 0x048fe4000f8e02ff */
[----:B01----:R-:W-:-:S04]  /*ef60*/  @P1 IMAD.WIDE.U32 R2, R6, UR39, RZ ;  /* 0x0000002706021c25 */ /* 0x003fc8000f8e00ff */
[----:B------:R-:W-:Y:S02]  /*ef70*/  @P1 IMAD R7, R7, UR39, R0 ;  /* 0x0000002707071c24 */ /* 0x000fe4000f8e0200 */
[-C--:B----4-:R-:W-:Y:S02]  /*ef80*/  @P1 IMAD R0, R11, R14.reuse, RZ ;  /* 0x0000000e0b001224 */ /* 0x090fe400078e02ff */
[----:B------:R-:W-:Y:S01]  /*ef90*/  @P1 IMAD.IADD R3, R3, 0x1, R7 ;  /* 0x0000000103031824 */ /* 0x000fe200078e0207 */
[----:B------:R-:W-:Y:S01]  /*efa0*/  UMOV UR10, UR6 ;  /* 0x00000006000a7c82 */ /* 0x000fe20008000000 */
[C---:B------:R-:W-:Y:S02]  /*efb0*/  @P1 IMAD R7, R17.reuse, R15, R0 ;  /* 0x0000000f11071224 */ /* 0x040fe400078e0200 */
[----:B------:R-:W-:-:S04]  /*efc0*/  @P1 IMAD.WIDE.U32 R2, R17, R14, R2 ;  /* 0x0000000e11021225 */ /* 0x000fc800078e0002 */
[----:B------:R-:W-:Y:S01]  /*efd0*/  @P1 IMAD.IADD R0, R3, 0x1, R7 ;  /* 0x0000000103001824 */ /* 0x000fe200078e0207 */
[----:B------:R-:W-:Y:S01]  /*efe0*/  @P1 LEA R6, P2, R2, R12, 0x2 ;  /* 0x0000000c02061211 */ /* 0x000fe200078410ff */
[----:B------:R-:W-:-:S03]  /*eff0*/  IMAD.MOV.U32 R3, RZ, RZ, 0x3f800000 ;  /* 0x3f800000ff037424 */ /* 0x000fc600078e00ff */
[----:B------:R-:W-:-:S05]  /*f000*/  @P1 LEA.HI.X R7, R2, R13, R0, 0x2, P2 ;  /* 0x0000000d02071211 */ /* 0x000fca00010f1400 */
[----:B------:R0:W3:Y:S01]  /*f010*/  @P1 LDG.E R3, desc[UR42][R6.64] ;  /* 0x0000002a06031981 */ /* 0x0000e2000c1e1900 */
[----:B------:R-:W-:Y:S02]  /*f020*/  WARPGROUP.DEPBAR.LE gsb0, 0x0 ;  /* 0x00008000000079c5 */ /* 0x000fe40000010000 */
[----:B------:R-:W-:-:S06]  /*f030*/  WARPGROUP.ARRIVE ;  /* 0x00000000000079c5 */ /* 0x000fcc0000000000 */
[----:B------:R-:W-:Y:S01]  /*f040*/  QGMMA.64x128x32.F32.E4M3.E4M3 R88, R160, gdesc[UR8], R88, gsb0 ;  /* 0x01e00008a0587df3 */ /* 0x000fe20008000858 */
[----:B------:R-:W-:Y:S01]  /*f050*/  UIADD3 UR6, UR4, 0x4, URZ ;  /* 0x0000000404067890 */ /* 0x000fe2000fffe03f */
[----:B------:R-:W-:-:S06]  /*f060*/  UMOV UR11, 0x40000040 ;  /* 0x40000040000b7882 */ /* 0x000fcc0000000000 */
[----:B------:R-:W-:Y:S01]  /*f070*/  UMOV UR10, UR6 ;  /* 0x00000006000a7c82 */ /* 0x000fe20008000000 */
[----:B------:R-:W-:Y:S01]  /*f080*/  UIADD3 UR4, UR4, 0x6, URZ ;  /* 0x0000000604047890 */ /* 0x000fe2000fffe03f */
[----:B------:R-:W1:Y:S04]  /*f090*/  SHFL.BFLY PT, R0, R5, 0x2, 0x1f ;  /* 0x0c401f0005007f89 */ /* 0x000e6800000e0000 */
        /* <DEDUP_REMOVED lines=26> */
[----:B------:R-:W4:Y:S01]  /*f240*/  @P1 MUFU.RCP R8, R13 ;  /* 0x0000000d00081308 */ /* 0x000f220000001000 */
[C---:B------:R-:W-:Y:S01]  /*f250*/  @P2 FMUL.FTZ R5, R9.reuse, 0.69314718246459960938 ;  /* 0x3f31721809052820 */ /* 0x040fe20000410000 */
[----:B0-----:R-:W-:Y:S01]  /*f260*/  @P2 FMUL.FTZ R6, R6, 0.69314718246459960938 ;  /* 0x3f31721806062820 */ /* 0x001fe20000410000 */
[----:B------:R-:W-:Y:S01]  /*f270*/  @P3 FMUL.FTZ R16, R9, 0.69314718246459960938 ;  /* 0x3f31721809103820 */ /* 0x000fe20000410000 */
[----:B------:R-:W-:-:S02]  /*f280*/  IMAD.MOV.U32 R0, RZ, RZ, -0x800000 ;  /* 0xff800000ff007424 */ /* 0x000fc400078e00ff */
[----:B---3--:R-:W-:Y:S01]  /*f290*/  FMUL.FTZ R4, R4, R3 ;  /* 0x0000000304047220 */ /* 0x008fe20000410000 */
[----:B------:R-:W-:Y:S02]  /*f2a0*/  IMAD.MOV.U32 R2, RZ, RZ, -0x800000 ;  /* 0xff800000ff027424 */ /* 0x000fe400078e00ff */
[----:B-1----:R-:W-:Y:S01]  /*f2b0*/  @P3 FMUL.FTZ R7, R7, 0.69314718246459960938 ;  /* 0x3f31721807073820 */ /* 0x002fe20000410000 */
[----:B------:R-:W-:-:S03]  /*f2c0*/  @P2 FFMA.FTZ R0, R5, R10, R6 ;  /* 0x0000000a05002223 */ /* 0x000fc60000010006 */
[----:B------:R-:W-:Y:S01]  /*f2d0*/  @P3 FFMA.FTZ R2, R16, R20, R7 ;  /* 0x0000001410023223 */ /* 0x000fe20000010007 */
[----:B----4-:R-:W-:Y:S01]  /*f2e0*/  FMUL.FTZ R5, R8, R3 ;  /* 0x0000000308057220 */ /* 0x010fe20000410000 */
[----:B------:R-:W-:Y:S02]  /*f2f0*/  WARPGROUP.DEPBAR.LE gsb0, 0x0 ;  /* 0x00008000000079c5 */ /* 0x000fe40000010000 */
[----:B------:R-:W-:Y:S05]  /*f300*/  @!P0 BRA `(.L_x_1134) ;  /* 0x0000000000048947 */ /* 0x000fea0003800000 */
[----:B------:R-:W-:Y:S01]  /*f310*/  BPT.TRAP 0x1 ;  /* 0x000000040000795c */ /* 0x000fe20000300000 */
.L_x_1134:
        /* <DEDUP_REMOVED lines=68> */
.L_x_1056:
[----:B------:R-:W-:Y:S05]  /*f760*/  @P0 BRA `(.L_x_1135) ;  /* 0x0000002000540947 */ /* 0x000fea0003800000 */
[----:B------:R-:W0:Y:S01]  /*f770*/  S2R R9, SR_TID.X ;  /* 0x0000000000097919 */ /* 0x000e220000002100 */
[----:B------:R-:W-:Y:S01]  /*f780*/  ULDC.64 UR4, c[0x4][0x40] ;  /* 0x0100100000047ab9 */ /* 0x000fe20000000a00 */
[----:B------:R-:W1:Y:S01]  /*f790*/  LDC R82, c[0x0][0xbe8] ;  /* 0x0002fa00ff527b82 */ /* 0x000e620000000800 */
[----:B------:R-:W-:Y:S01]  /*f7a0*/  ULDC.64 UR6, c[0x0][0xb38] ;  /* 0x0002ce0000067ab9 */ /* 0x000fe20000000a00 */
[----:B------:R-:W3:Y:S01]  /*f7b0*/  S2R R73, SR_CTAID.X ;  /* 0x0000000000497919 */ /* 0x000ee20000002500 */
[----:B------:R-:W-:-:S05]  /*f7c0*/  ULDC.64 UR8, c[0x0][0xb28] ;  /* 0x0002ca0000087ab9 */ /* 0x000fca0000000a00 */
[----:B------:R-:W4:Y:S08]  /*f7d0*/  LDC.64 R86, c[0x0][0xbd8] ;  /* 0x0002f600ff567b82 */ /* 0x000f300000000a00 */
[----:B------:R-:W5:Y:S08]  /*f7e0*/  LDC R90, c[0x0][0xc50] ;  /* 0x00031400ff5a7b82 */ /* 0x000f700000000800 */
[----:B------:R-:W2:Y:S01]  /*f7f0*/  LDC.64 R88, c[0x0][0xb40] ;  /* 0x0002d000ff587b82 */ /* 0x000ea20000000a00 */
[----:B0-----:R-:W-:-:S05]  /*f800*/  IMAD.SHL.U32 R4, R9, 0x4, RZ ;  /* 0x0000000409047824 */ /* 0x001fca00078e00ff */
[----:B------:R-:W-:Y:S02]  /*f810*/  LOP3.LUT R4, R4, 0xc, RZ, 0xc0, !PT ;  /* 0x0000000c04047812 */ /* 0x000fe400078ec0ff */
[----:B------:R-:W-:Y:S02]  /*f820*/  BAR.SYNC.DEFER_BLOCKING 0x1, 0x100 ;  /* 0x0044000000007b1d */ /* 0x000fe40000010000 */
[----:B------:R-:W-:-:S05]  /*f830*/  IADD3 R4, P0, R4, UR4, RZ ;  /* 0x0000000404047c10 */ /* 0x000fca000ff1e0ff */
[----:B------:R-:W-:Y:S01]  /*f840*/  IMAD.X R5, RZ, RZ, UR5, P0 ;  /* 0x00000005ff057e24 */ /* 0x000fe200080e06ff */
[----:B------:R-:W-:-:S05]  /*f850*/  ULDC.64 UR4, c[0x0][0xbd0] ;  /* 0x0002f40000047ab9 */ /* 0x000fca0000000a00 */
[----:B------:R0:W4:Y:S01]  /*f860*/  LDG.E.CONSTANT R5, desc[UR42][R4.64] ;  /* 0x0000002a04057981 */ /* 0x000122000c1e9900 */
[C---:B------:R-:W-:Y:S01]  /*f870*/  LOP3.LUT P0, R7, R9.reuse, 0x3, RZ, 0xc0, !PT ;  /* 0x0000000309077812 */ /* 0x040fe2000780c0ff */
[----:B------:R-:W-:Y:S01]  /*f880*/  VIADD R9, R9, 0xffffff80 ;  /* 0xffffff8009097836 */ /* 0x000fe20000000000 */
[----:B-1----:R-:W-:Y:S01]  /*f890*/  ISETP.NE.AND P2, PT, R82, 0x1, PT ;  /* 0x000000015200780c */ /* 0x002fe20003f45270 */
[----:B------:R-:W-:Y:S01]  /*f8a0*/  IMAD.WIDE.U32 R32, R17, UR4, RZ ;  /* 0x0000000411207c25 */ /* 0x000fe2000f8e00ff */
[----:B------:R-:W-:Y:S01]  /*f8b0*/  ISETP.EQ.OR P0, PT, R7, 0x3, !P0 ;  /* 0x000000030700780c */ /* 0x000fe20004702670 */
[----:B------:R-:W-:Y:S02]  /*f8c0*/  BSSY B0, `(.L_x_1136) ;  /* 0x0000185000007945 */ /* 0x000fe40003800000 */
[----:B------:R-:W-:Y:S01]  /*f8d0*/  IMAD.WIDE.U32 R42, R17, UR6, RZ ;  /* 0x00000006112a7c25 */ /* 0x000fe2000f8e00ff */
[----:B------:R-:W-:Y:S02]  /*f8e0*/  SEL R76, R3, R8, P0 ;  /* 0x00000008034c7207 */ /* 0x000fe40000000000 */
[----:B0-----:R-:W-:-:S02]  /*f8f0*/  SHF.R.S32.HI R4, RZ, 0x1f, R9 ;  /* 0x0000001fff047819 */ /* 0x001fc40000011409 */
[----:B------:R-:W-:Y:S02]  /*f900*/  SEL R7, R8, R3, P0 ;  /* 0x0000000308077207 */ /* 0x000fe40000000000 */
[----:B------:R-:W-:Y:S01]  /*f910*/  LEA.HI R3, R4, R9, RZ, 0x7 ;  /* 0x0000000904037211 */ /* 0x000fe200078f38ff */
[----:B------:R-:W0:Y:S01]  /*f920*/  @P2 LDC R84, c[0x0][0xbec] ;  /* 0x0002fb00ff542b82 */ /* 0x000e220000000800 */
[----:B------:R-:W-:Y:S02]  /*f930*/  SEL R46, R6, R91, P0 ;  /* 0x0000005b062e7207 */ /* 0x000fe40000000000 */
[----:B------:R-:W-:Y:S02]  /*f940*/  SEL R79, R91, R6, P0 ;  /* 0x000000065b4f7207 */ /* 0x000fe40000000000 */
[----:B------:R-:W-:Y:S02]  /*f950*/  LOP3.LUT R6, R3, 0xffffff80, RZ, 0xc0, !PT ;  /* 0xffffff8003067812 */ /* 0x000fe400078ec0ff */
[----:B------:R-:W-:Y:S01]  /*f960*/  LEA.HI R8, R4, R9, RZ, 0x2 ;  /* 0x0000000904087211 */ /* 0x000fe200078f10ff */
[----:B------:R-:W1:Y:S01]  /*f970*/  @P2 LDC R83, c[0x0][0xbf0] ;  /* 0x0002fc00ff532b82 */ /* 0x000e620000000800 */
[----:B------:R-:W-:Y:S01]  /*f980*/  SEL R12, R94, R95, P0 ;  /* 0x0000005f5e0c7207 */ /* 0x000fe20000000000 */
[----:B------:R-:W-:Y:S01]  /*f990*/  IMAD.IADD R68, R9, 0x1, -R6 ;  /* 0x0000000109447824 */ /* 0x000fe200078e0a06 */
[----:B------:R-:W-:-:S02]  /*f9a0*/  SHF.R.S32.HI R6, RZ, 0x7, R3 ;  /* 0x00000007ff067819 */ /* 0x000fc40000011403 */
[----:B------:R-:W-:Y:S02]  /*f9b0*/  LOP3.LUT R8, R8, 0xfffffffc, RZ, 0xc0, !PT ;  /* 0xfffffffc08087812 */ /* 0x000fe400078ec0ff */
[----:B------:R-:W-:Y:S01]  /*f9c0*/  SHF.R.S32.HI R11, RZ, 0x1f, R68 ;  /* 0x0000001fff0b7819 */ /* 0x000fe20000011444 */
[----:B------:R-:W5:Y:S01]  /*f9d0*/  @P2 LDC R85, c[0x0][0xbf0] ;  /* 0x0002fc00ff552b82 */ /* 0x000f620000000800 */
[----:B------:R-:W-:Y:S01]  /*f9e0*/  LEA.HI R3, R3, R6, RZ, 0x1 ;  /* 0x0000000603037211 */ /* 0x000fe200078f08ff */
[----:B------:R-:W-:Y:S01]  /*f9f0*/  IMAD.IADD R27, R9, 0x1, -R8 ;  /* 0x00000001091b7824 */ /* 0x000fe200078e0a08 */
[----:B------:R-:W-:Y:S02]  /*fa00*/  LEA.HI R13, R11, R68, RZ, 0x2 ;  /* 0x000000440b0d7211 */ /* 0x000fe400078f10ff */
[----:B------:R-:W-:Y:S02]  /*fa10*/  LOP3.LUT R3, R3, 0x3fffffe, RZ, 0xc0, !PT ;  /* 0x03fffffe03037812 */ /* 0x000fe400078ec0ff */
[----:B------:R-:W-:-:S02]  /*fa20*/  SHF.R.S32.HI R4, RZ, 0x2, R13 ;  /* 0x00000002ff047819 */ /* 0x000fc4000001140d */
[----:B------:R-:W-:Y:S01]  /*fa30*/  SHF.R.S32.HI R25, RZ, 0x1f, R13 ;  /* 0x0000001fff197819 */ /* 0x000fe2000001140d */
[----:B------:R-:W-:Y:S01]  /*fa40*/  IMAD.IADD R3, R6, 0x1, -R3 ;  /* 0x0000000106037824 */ /* 0x000fe200078e0a03 */
[----:B------:R-:W-:Y:S02]  /*fa50*/  SHF.R.S32.HI R8, RZ, 0x1f, R17 ;  /* 0x0000001fff087819 */ /* 0x000fe40000011411 */
[----:B------:R-:W-:Y:S02]  /*fa60*/  LEA.HI R25, R25, R4, RZ, 0x3 ;  /* 0x0000000419197211 */ /* 0x000fe400078f18ff */
[----:B------:R-:W-:Y:S01]  /*fa70*/  LEA.HI R11, R11, R68, RZ, 0x5 ;  /* 0x000000440b0b7211 */ /* 0x000fe200078f28ff */
[----:B------:R-:W-:Y:S01]  /*fa80*/  IMAD R6, R8, UR4, RZ ;  /* 0x0000000408067c24 */ /* 0x000fe2000f8e02ff */
[----:B------:R-:W-:Y:S01]  /*fa90*/  LOP3.LUT R25, R25, 0xfffffff8, RZ, 0xc0, !PT ;  /* 0xfffffff819197812 */ /* 0x000fe200078ec0ff */
[----:B------:R-:W5:Y:S01]  /*faa0*/  S2UR UR4, SR_CTAID.Y ;  /* 0x00000000000479c3 */ /* 0x000f620000002600 */
[----:B------:R-:W-:Y:S01]  /*fab0*/  SHF.R.S32.HI R11, RZ, 0x5, R11 ;  /* 0x00000005ff0b7819 */ /* 0x000fe2000001140b */
[----:B------:R-:W-:Y:S01]  /*fac0*/  IMAD R9, R17, UR5, R6 ;  /* 0x0000000511097c24 */ /* 0x000fe2000f8e0206 */
[----:B------:R-:W-:Y:S01]  /*fad0*/  SEL R78, R92, R93, P0 ;  /* 0x0000005d5c4e7207 */ /* 0x000fe20000000000 */
[----:B------:R-:W-:Y:S01]  /*fae0*/  IMAD R6, R8, UR6, RZ ;  /* 0x0000000608067c24 */ /* 0x000fe2000f8e02ff */
[----:B------:R-:W-:Y:S01]  /*faf0*/  LEA.HI R8, R27, R27, RZ, 0x1 ;  /* 0x0000001b1b087211 */ /* 0x000fe200078f08ff */
[----:B------:R-:W-:Y:S01]  /*fb00*/  IMAD.IADD R4, R4, 0x1, -R25 ;  /* 0x0000000104047824 */ /* 0x000fe200078e0a19 */
[----:B------:R-:W-:Y:S01]  /*fb10*/  SEL R10, R102, R103, P0 ;  /* 0x00000067660a7207 */ /* 0x000fe20000000000 */
[----:B------:R-:W-:Y:S01]  /*fb20*/  IMAD.IADD R33, R33, 0x1, R9 ;  /* 0x0000000121217824 */ /* 0x000fe200078e0209 */
[----:B------:R-:W-:Y:S01]  /*fb30*/  LOP3.LUT R8, R8, 0x1ffffffe, RZ, 0xc0, !PT ;  /* 0x1ffffffe08087812 */ /* 0x000fe200078ec0ff */
[----:B------:R-:W-:Y:S01]  /*fb40*/  IMAD R4, R11, 0x10, R4 ;  /* 0x000000100b047824 */ /* 0x000fe200078e0204 */
[----:B------:R-:W-:Y:S01]  /*fb50*/  SEL R93, R93, R92, P0 ;  /* 0x0000005c5d5d7207 */ /* 0x000fe20000000000 */
[----:B------:R-:W-:Y:S01]  /*fb60*/  IMAD R11, R17, UR7, R6 ;  /* 0x00000007110b7c24 */ /* 0x000fe2000f8e0206 */
[----:B------:R-:W-:Y:S01]  /*fb70*/  SEL R6, R150, R151, P0 ;  /* 0x0000009796067207 */ /* 0x000fe20000000000 */
[----:B------:R-:W-:Y:S01]  /*fb80*/  IMAD R3, R3, 0x40, R4 ;  /* 0x0000004003037824 */ /* 0x000fe200078e0204 */
[----:B------:R-:W-:Y:S01]  /*fb90*/  SEL R151, R151, R150, P0 ;  /* 0x0000009697977207 */ /* 0x000fe20000000000 */
[----:B------:R-:W-:Y:S01]  /*fba0*/  IMAD.IADD R8, R27, 0x1, -R8 ;  /* 0x000000011b087824 */ /* 0x000fe200078e0a08 */
[----:B------:R-:W-:Y:S01]  /*fbb0*/  SEL R14, R96, R97, P0 ;  /* 0x00000061600e7207 */ /* 0x000fe20000000000 */
[--C-:B---3--:R-:W-:Y:S01]  /*fbc0*/  IMAD R70, R73, 0x80, R3.reuse ;  /* 0x0000008049467824 */ /* 0x108fe200078e0203 */
[----:B------:R-:W-:Y:S01]  /*fbd0*/  SEL R15, R97, R96, P0 ;  /* 0x00000060610f7207 */ /* 0x000fe20000000000 */
[----:B------:R-:W-:Y:S01]  /*fbe0*/  IMAD R4, R8, 0x8, R3 ;  /* 0x0000000808047824 */ /* 0x000fe200078e0203 */
[----:B------:R-:W-:Y:S01]  /*fbf0*/  SEL R74, R100, R101, P0 ;  /* 0x00000065644a7207 */ /* 0x000fe20000000000 */
[----:B------:R-:W3:Y:S01]  /*fc00*/  @P2 LDC R92, c[0x0][0xbec] ;  /* 0x0002fb00ff5c2b82 */ /* 0x000ee20000000800 */
[----:B------:R-:W-:Y:S01]  /*fc10*/  SEL R24, R112, R113, P0 ;  /* 0x0000007170187207 */ /* 0x000fe20000000000 */
[----:B------:R-:W-:Y:S01]  /*fc20*/  IMAD R73, R73, 0x80, R4 ;  /* 0x0000008049497824 */ /* 0x000fe200078e0204 */
[----:B------:R-:W-:Y:S01]  /*fc30*/  SEL R21, R113, R112, P0 ;  /* 0x0000007071157207 */ /* 0x000fe20000000000 */
[----:B------:R-:W-:Y:S01]  /*fc40*/  IMAD.IADD R43, R43, 0x1, R11 ;  /* 0x000000012b2b7824 */ /* 0x000fe200078e020b */
[----:B------:R-:W-:Y:S01]  /*fc50*/  SEL R16, R144, R145, P0 ;  /* 0x0000009190107207 */ /* 0x000fe20000000000 */
[----:B------:R-:W-:Y:S01]  /*fc60*/  ULDC.64 UR6, c[0x0][0xb48] ;  /* 0x0002d20000067ab9 */ /* 0x000fe20000000a00 */
[----:B------:R-:W-:Y:S01]  /*fc70*/  LOP3.LUT R13, R13, 0x7ffffffc, RZ, 0xc0, !PT ;  /* 0x7ffffffc0d0d7812 */ /* 0x000fe200078ec0ff */
[----:B--2---:R-:W-:Y:S01]  /*fc80*/  IMAD.WIDE.U32 R42, R88, UR39, R42 ;  /* 0x00000027582a7c25 */ /* 0x004fe2000f8e002a */
[----:B------:R-:W-:-:S02]  /*fc90*/  SEL R101, R101, R100, P0 ;  /* 0x0000006465657207 */ /* 0x000fc40000000000 */
[----:B------:R-:W-:Y:S02]  /*fca0*/  SEL R22, R104, R105, P0 ;  /* 0x0000006968167207 */ /* 0x000fe40000000000 */
[----:B------:R-:W-:Y:S02]  /*fcb0*/  SEL R23, R105, R104, P0 ;  /* 0x0000006869177207 */ /* 0x000fe40000000000 */
[----:B------:R-:W-:Y:S02]  /*fcc0*/  SEL R30, R120, R121, P0 ;  /* 0x00000079781e7207 */ /* 0x000fe40000000000 */
[----:B------:R-:W-:Y:S02]  /*fcd0*/  SEL R31, R121, R120, P0 ;  /* 0x00000078791f7207 */ /* 0x000fe40000000000 */
[----:B------:R-:W-:Y:S02]  /*fce0*/  SEL R72, R116, R117, P0 ;  /* 0x0000007574487207 */ /* 0x000fe40000000000 */
[----:B------:R-:W-:-:S02]  /*fcf0*/  SEL R26, R136, R137, P0 ;  /* 0x00000089881a7207 */ /* 0x000fc40000000000 */
[----:B------:R-:W-:Y:S01]  /*fd00*/  SEL R18, R108, R109, P0 ;  /* 0x0000006d6c127207 */ /* 0x000fe20000000000 */
[----:B---3--:R-:W-:Y:S01]  /*fd10*/  @P2 IMAD.HI.U32 R92, R73, R92, RZ ;  /* 0x0000005c495c2227 */ /* 0x008fe200078e00ff */
[----:B------:R-:W-:Y:S02]  /*fd20*/  SEL R19, R109, R108, P0 ;  /* 0x0000006c6d137207 */ /* 0x000fe40000000000 */
[----:B------:R-:W-:Y:S02]  /*fd30*/  SEL R117, R117, R116, P0 ;  /* 0x0000007475757207 */ /* 0x000fe40000000000 */
[----:B------:R-:W-:Y:S02]  /*fd40*/  SEL R66, R124, R125, P0 ;  /* 0x0000007d7c427207 */ /* 0x000fe40000000000 */
[----:B------:R-:W-:Y:S02]  /*fd50*/  SEL R58, R128, R129, P0 ;  /* 0x00000081803a7207 */ /* 0x000fe40000000000 */
[----:B------:R-:W-:-:S02]  /*fd60*/  SEL R125, R125, R124, P0 ;  /* 0x0000007c7d7d7207 */ /* 0x000fc40000000000 */
[----:B------:R-:W-:Y:S02]  /*fd70*/  SEL R62, R132, R133, P0 ;  /* 0x00000085843e7207 */ /* 0x000fe40000000000 */
[C---:B------:R-:W-:Y:S01]  /*fd80*/  LOP3.LUT P1, RZ, R68.reuse, 0x3, RZ, 0xc0, !PT ;  /* 0x0000000344ff7812 */ /* 0x040fe2000782c0ff */
[----:B------:R-:W-:Y:S01]  /*fd90*/  IMAD.IADD R68, R68, 0x1, -R13 ;  /* 0x0000000144447824 */ /* 0x000fe200078e0a0d */
        /* <DEDUP_REMOVED lines=33> */
[----:B------:R-:W-:Y:S01]  /*ffb0*/  SEL R103, R103, R102, P0 ;  /* 0x0000006667677207 */ /* 0x000fe20000000000 */
[----:B----4-:R2:W-:Y:S04]  /*ffc0*/  SHFL.IDX PT, R47, R12, R5, 0x1c1f ;  /* 0x001c1f050c2f7589 */ /* 0x0105e800000e0000 */
[----:B------:R-:W-:Y:S04]  /*ffd0*/  SHFL.IDX PT, R3, R6, R5, 0x1c1f ;  /* 0x001c1f0506037589 */ /* 0x000fe800000e0000 */
[----:B------:R-:W-:Y:S01]  /*ffe0*/  SHFL.IDX PT, R8, R76, R5, 0x1c1f ;  /* 0x001c1f054c087589 */ /* 0x000fe200000e0000 */
[----:B--2---:R-:W-:-:S03]  /*fff0*/  LOP3.LUT R12, R5, 0x2, RZ, 0x3c, !PT ;  /* 0x00000002050c7812 */ /* 0x004fc600078e3cff */
        /* <DEDUP_REMOVED lines=10> */
[----:B------:R-:W2:Y:S04]  /*100a0*/  SHFL.IDX PT, R16, R101, R12, 0x1c1f ;  /* 0x001c1f0c65107589 */ /* 0x000ea800000e0000 */
[----:B------:R-:W-:Y:S04]  /*100b0*/  SHFL.IDX PT, R21, R21, R12, 0x1c1f ;  /* 0x001c1f0c15157589 */ /* 0x000fe800000e0000 */
[----:B------:R-:W-:Y:S04]  /*100c0*/  SHFL.IDX PT, R22, R22, R5, 0x1c1f ;  /* 0x001c1f0516167589 */ /* 0x000fe800000e0000 */
[----:B------:R-:W-:Y:S04]  /*100d0*/  SHFL.IDX PT, R30, R30, R5, 0x1c1f ;  /* 0x001c1f051e1e7589 */ /* 0x000fe800000e0000 */
[----:B------:R-:W-:Y:S04]  /*100e0*/  SHFL.IDX PT, R67, R26, R5, 0x1c1f ;  /* 0x001c1f051a437589 */ /* 0x000fe800000e0000 */
[----:B------:R-:W-:Y:S04]  /*100f0*/  SHFL.IDX PT, R23, R23, R12, 0x1c1f ;  /* 0x001c1f0c17177589 */ /* 0x000fe800000e0000 */
[----:B------:R-:W-:Y:S01]  /*10100*/  SHFL.IDX PT, R31, R31, R12, 0x1c1f ;  /* 0x001c1f0c1f1f7589 */ /* 0x000fe200000e0000 */
[----:B--2---:R-:W-:-:S03]  /*10110*/  SEL R11, R13, R16, P0 ;  /* 0x000000100d0b7207 */ /* 0x004fc60000000000 */
        /* <DEDUP_REMOVED lines=8> */
[----:B------:R-:W3:Y:S04]  /*101a0*/  SHFL.IDX PT, R62, R133, R12, 0x1c1f ;  /* 0x001c1f0c853e7589 */ /* 0x000ee800000e0000 */
[----:B------:R-:W4:Y:S04]  /*101b0*/  SHFL.IDX PT, R66, R129, R12, 0x1c1f ;  /* 0x001c1f0c81427589 */ /* 0x000f2800000e0000 */
[----:B------:R-:W0:Y:S04]  /*101c0*/  SHFL.IDX PT, R74, R137, R12, 0x1c1f ;  /* 0x001c1f0c894a7589 */ /* 0x000e2800000e0000 */
[----:B------:R1:W-:Y:S04]  /*101d0*/  SHFL.IDX PT, R63, R28, R5, 0x1c1f ;  /* 0x001c1f051c3f7589 */ /* 0x0003e800000e0000 */
[----:B------:R-:W-:Y:S04]  /*101e0*/  SHFL.IDX PT, R48, R48, R5, 0x1c1f ;  /* 0x001c1f0530307589 */ /* 0x000fe800000e0000 */
[----:B------:R-:W-:Y:S01]  /*101f0*/  SHFL.IDX PT, R46, R46, R5, 0x1c1f ;  /* 0x001c1f052e2e7589 */ /* 0x000fe200000e0000 */
[----:B--2---:R-:W-:-:S02]  /*10200*/  SEL R29, R27, R58, P0 ;  /* 0x0000003a1b1d7207 */ /* 0x004fc40000000000 */
[----:B-1----:R-:W-:Y:S01]  /*10210*/  SEL R28, R30, R31, P0 ;  /* 0x0000001f1e1c7207 */ /* 0x002fe20000000000 */
[----:B------:R-:W-:Y:S01]  /*10220*/  SHFL.IDX PT, R52, R52, R5, 0x1c1f ;  /* 0x001c1f0534347589 */ /* 0x000fe200000e0000 */
[----:B------:R-:W-:Y:S02]  /*10230*/  SEL R30, R31, R30, P0 ;  /* 0x0000001e1f1e7207 */ /* 0x000fe40000000000 */
[----:B------:R-:W-:Y:S01]  /*10240*/  SEL R31, R58, R27, P0 ;  /* 0x0000001b3a1f7207 */ /* 0x000fe20000000000 */
[----:B------:R-:W-:Y:S01]  /*10250*/  SHFL.IDX PT, R64, R64, R5, 0x1c1f ;  /* 0x001c1f0540407589 */ /* 0x000fe200000e0000 */
[----:B---3--:R-:W-:-:S03]  /*10260*/  SEL R27, R62, R49, P0 ;  /* 0x000000313e1b7207 */ /* 0x008fc60000000000 */
        /* <DEDUP_REMOVED lines=8> */
[----:B------:R1:W-:Y:S04]  /*102f0*/  SHFL.IDX PT, R4, R20, R5, 0x1c1f ;  /* 0x001c1f0514047589 */ /* 0x0003e800000e0000 */
[----:B------:R2:W-:Y:S04]  /*10300*/  SHFL.IDX PT, R34, R34, R5, 0x1c1f ;  /* 0x001c1f0522227589 */ /* 0x0005e800000e0000 */
[----:B------:R-:W3:Y:S01]  /*10310*/  SHFL.IDX PT, R72, R141, R12, 0x1c1f ;  /* 0x001c1f0c8d487589 */ /* 0x000ee200000e0000 */
[----:B-1----:R-:W-:-:S03]  /*10320*/  SEL R20, R24, R21, P0 ;  /* 0x0000001518147207 */ /* 0x002fc60000000000 */
[----:B------:R-:W-:Y:S01]  /*10330*/  SHFL.IDX PT, R77, R77, R12, 0x1c1f ;  /* 0x001c1f0c4d4d7589 */ /* 0x000fe200000e0000 */
[----:B------:R-:W-:Y:S02]  /*10340*/  SEL R24, R21, R24, P0 ;  /* 0x0000001815187207 */ /* 0x000fe40000000000 */
[----:B--2---:R-:W-:Y:S01]  /*10350*/  SEL R5, R3, R6, P0 ;  /* 0x0000000603057207 */ /* 0x004fe20000000000 */
[----:B------:R-:W1:Y:S01]  /*10360*/  SHFL.IDX PT, R76, R145, R12, 0x1c1f ;  /* 0x001c1f0c914c7589 */ /* 0x000e6200000e0000 */
[----:B------:R-:W-:Y:S02]  /*10370*/  SEL R3, R6, R3, P0 ;  /* 0x0000000306037207 */ /* 0x000fe40000000000 */
[----:B------:R-:W-:Y:S01]  /*10380*/  SEL R6, R8, R7, P0 ;  /* 0x0000000708067207 */ /* 0x000fe20000000000 */
[----:B------:R-:W-:Y:S01]  /*10390*/  SHFL.IDX PT, R78, R95, R12, 0x1c1f ;  /* 0x001c1f0c5f4e7589 */ /* 0x000fe200000e0000 */
[----:B------:R-:W-:Y:S02]  /*103a0*/  SEL R8, R7, R8, P0 ;  /* 0x0000000807087207 */ /* 0x000fe40000000000 */
[----:B------:R-:W-:Y:S01]  /*103b0*/  SEL R7, R9, R10, P0 ;  /* 0x0000000a09077207 */ /* 0x000fe20000000000 */
[----:B------:R-:W2:Y:S01]  /*103c0*/  SHFL.IDX PT, R79, R79, R12, 0x1c1f ;  /* 0x001c1f0c4f4f7589 */ /* 0x000ea200000e0000 */
[----:B------:R-:W-:-:S02]  /*103d0*/  SEL R9, R10, R9, P0 ;  /* 0x000000090a097207 */ /* 0x000fc40000000000 */
[----:B------:R-:W-:Y:S01]  /*103e0*/  SEL R10, R14, R15, P0 ;  /* 0x0000000f0e0a7207 */ /* 0x000fe20000000000 */
[----:B------:R-:W-:Y:S01]  /*103f0*/  SHFL.IDX PT, R80, R103, R12, 0x1c1f ;  /* 0x001c1f0c67507589 */ /* 0x000fe200000e0000 */
[----:B------:R-:W-:Y:S02]  /*10400*/  SEL R14, R15, R14, P0 ;  /* 0x0000000e0f0e7207 */ /* 0x000fe40000000000 */
[----:B------:R-:W-:Y:S01]  /*10410*/  SEL R15, R16, R13, P0 ;  /* 0x0000000d100f7207 */ /* 0x000fe20000000000 */
[----:B------:R-:W2:Y:S01]  /*10420*/  SHFL.IDX PT, R81, R81, R12, 0x1c1f ;  /* 0x001c1f0c51517589 */ /* 0x000ea200000e0000 */
[----:B------:R-:W-:Y:S01]  /*10430*/  IMAD R16, R86, UR38, RZ ;  /* 0x0000002656107c24 */ /* 0x000fe2000f8e02ff */
[----:B------:R-:W-:Y:S02]  /*10440*/  SEL R21, R25, R26, P0 ;  /* 0x0000001a19157207 */ /* 0x000fe40000000000 */
[----:B------:R-:W-:Y:S01]  /*10450*/  SHFL.IDX PT, R65, R65, R12, 0x1c1f ;  /* 0x001c1f0c41417589 */ /* 0x000fe200000e0000 */
[----:B------:R-:W-:Y:S01]  /*10460*/  SEL R13, R18, R19, P0 ;  /* 0x00000013120d7207 */ /* 0x000fe20000000000 */
[----:B------:R-:W-:Y:S01]  /*10470*/  IMAD R75, R87, UR39, R16 ;  /* 0x00000027574b7c24 */ /* 0x000fe2000f8e0210 */
[----:B------:R-:W-:Y:S01]  /*10480*/  SEL R25, R26, R25, P0 ;  /* 0x000000191a197207 */ /* 0x000fe20000000000 */
[----:B------:R-:W-:Y:S01]  /*10490*/  SHFL.IDX PT, R69, R69, R12, 0x1c1f ;  /* 0x001c1f0c45457589 */ /* 0x000fe200000e0000 */
[----:B----4-:R-:W-:-:S02]  /*104a0*/  SEL R26, R66, R59, P0 ;  /* 0x0000003b421a7207 */ /* 0x010fc40000000000 */
[----:B0-----:R-:W-:Y:S01]  /*104b0*/  SEL R16, R67, R74, P0 ;  /* 0x0000004a43107207 */ /* 0x001fe20000000000 */
        /* <DEDUP_REMOVED lines=8> */
[----:B------:R0:W-:Y:S02]  /*10540*/  SHFL.IDX PT, R37, R37, R12, 0x1c1f ;  /* 0x001c1f0c25257589 */ /* 0x0001e400000e0000 */
[----:B0-----:R-:W-:-:S02]  /*10550*/  SEL R12, R22, R23, P0 ;  /* 0x00000017160c7207 */ /* 0x001fc40000000000 */
[----:B------:R-:W-:Y:S02]  /*10560*/  SEL R22, R23, R22, P0 ;  /* 0x0000001617167207 */ /* 0x000fe40000000000 */
[----:B------:R-:W-:Y:S02]  /*10570*/  SEL R23, R19, R18, P0 ;  /* 0x0000001213177207 */ /* 0x000fe40000000000 */
[----:B------:R-:W-:Y:S01]  /*10580*/  SEL R18, R59, R66, P0 ;  /* 0x000000423b127207 */ /* 0x000fe20000000000 */
[----:B------:R-:W-:Y:S01]  /*10590*/  IMAD.WIDE.U32 R58, R86, UR39, R32 ;  /* 0x00000027563a7c25 */ /* 0x000fe2000f8e0020 */
[----:B------:R-:W-:Y:S02]  /*105a0*/  SEL R19, R49, R62, P0 ;  /* 0x0000003e31137207 */ /* 0x000fe40000000000 */
[----:B------:R-:W-:Y:S01]  /*105b0*/  SEL R32, R74, R67, P0 ;  /* 0x000000434a207207 */ /* 0x000fe20000000000 */
[----:B------:R-:W-:Y:S01]  /*105c0*/  @P2 IMAD.HI.U32 R62, R73, R84, RZ ;  /* 0x00000054493e2227 */ /* 0x000fe200078e00ff */
[----:B---3--:R-:W-:-:S03]  /*105d0*/  SEL R33, R72, R63, P0 ;  /* 0x0000003f48217207 */ /* 0x008fc60000000000 */
[----:B------:R-:W-:Y:S01]  /*105e0*/  IMAD.MOV R67, RZ, RZ, -R17 ;  /* 0x000000ffff437224 */ /* 0x000fe200078e0a11 */
[----:B------:R-:W-:Y:S01]  /*105f0*/  SEL R17, R63, R72, P0 ;  /* 0x000000483f117207 */ /* 0x000fe20000000000 */
[----:B------:R-:W-:Y:S01]  /*10600*/  IMAD.MOV.U32 R49, RZ, RZ, R73 ;  /* 0x000000ffff317224 */ /* 0x000fe200078e0049 */
[----:B------:R-:W-:Y:S01]  /*10610*/  @P2 SHF.R.U32.HI R49, RZ, R83, R62 ;  /* 0x00000053ff312219 */ /* 0x000fe2000001163e */
[----:B-----5:R-:W-:Y:S01]  /*10620*/  IMAD R83, R90, R67, UR4 ;  /* 0x000000045a537e24 */ /* 0x020fe2000f8e0243 */
[----:B------:R-:W-:Y:S01]  /*10630*/  ULDC.64 UR4, c[0x0][0xbe0] ;  /* 0x0002f80000047ab9 */ /* 0x000fe20000000a00 */
[----:B------:R-:W-:Y:S02]  /*10640*/  IMAD R66, R88, UR38, RZ ;  /* 0x0000002658427c24 */ /* 0x000fe4000f8e02ff */
[----:B------:R-:W-:Y:S01]  /*10650*/  IMAD.IADD R59, R59, 0x1, R75 ;  /* 0x000000013b3b7824 */ /* 0x000fe200078e024b */
[----:B------:R-:W-:Y:S01]  /*10660*/  SHF.R.S32.HI R72, RZ, 0x1f, R83 ;  /* 0x0000001fff487819 */ /* 0x000fe20000011453 */
[----:B------:R-:W-:-:S02]  /*10670*/  IMAD R63, R89, UR39, R66 ;  /* 0x00000027593f7c24 */ /* 0x000fc4000f8e0242 */
[----:B------:R-:W-:Y:S02]  /*10680*/  IMAD.MOV.U32 R62, RZ, RZ, R42 ;  /* 0x000000ffff3e7224 */ /* 0x000fe400078e002a */
[----:B------:R-:W-:Y:S02]  /*10690*/  IMAD.IADD R63, R43, 0x1, R63 ;  /* 0x000000012b3f7824 */ /* 0x000fe400078e023f */
[----:B------:R-:W-:Y:S02]  /*106a0*/  IMAD R43, R72, UR4, RZ ;  /* 0x00000004482b7c24 */ /* 0x000fe4000f8e02ff */
[----:B------:R-:W-:Y:S01]  /*106b0*/  IMAD.MOV.U32 R67, RZ, RZ, R73 ;  /* 0x000000ffff437224 */ /* 0x000fe200078e0049 */
[----:B------:R-:W-:Y:S01]  /*106c0*/  @P2 SHF.R.U32.HI R67, RZ, R85, R92 ;  /* 0x00000055ff432219 */ /* 0x000fe2000001165c */
[C---:B------:R-:W-:Y:S02]  /*106d0*/  IMAD R66, R83.reuse, UR5, R43 ;  /* 0x0000000553427c24 */ /* 0x040fe4000f8e022b */
[----:B------:R-:W-:Y:S01]  /*106e0*/  IMAD.WIDE.U32 R42, R83, UR4, R58 ;  /* 0x00000004532a7c25 */ /* 0x000fe2000f8e003a */
[----:B------:R-:W-:-:S03]  /*106f0*/  ULDC.64 UR4, c[0x0][0xb30] ;  /* 0x0002cc0000047ab9 */ /* 0x000fc60000000a00 */
[----:B------:R-:W-:Y:S01]  /*10700*/  IMAD R72, R72, UR6, RZ ;  /* 0x0000000648487c24 */ /* 0x000fe2000f8e02ff */
[----:B------:R-:W-:Y:S01]  /*10710*/  IADD3 R42, P2, R49, R42, RZ ;  /* 0x0000002a312a7210 */ /* 0x000fe20007f5e0ff */
[----:B------:R-:W-:Y:S01]  /*10720*/  IMAD.WIDE.U32 R58, R83, UR6, R62 ;  /* 0x00000006533a7c25 */ /* 0x000fe2000f8e003e */
[----:B------:R-:W-:Y:S02]  /*10730*/  SHF.R.S32.HI R63, RZ, 0x1f, R49 ;  /* 0x0000001fff3f7819 */ /* 0x000fe40000011431 */
[----:B------:R-:W-:Y:S01]  /*10740*/  SHF.R.S32.HI R62, RZ, 0x1f, R67 ;  /* 0x0000001fff3e7819 */ /* 0x000fe20000011443 */
[----:B------:R-:W-:Y:S01]  /*10750*/  IMAD.MOV R49, RZ, RZ, -R49 ;  /* 0x000000ffff317224 */ /* 0x000fe200078e0a31 */
[----:B------:R-:W-:Y:S01]  /*10760*/  IADD3.X R43, R63, R43, R66, P2, !PT ;  /* 0x0000002b3f2b7210 */ /* 0x000fe200017fe442 */
[----:B------:R-:W-:Y:S01]  /*10770*/  IMAD R75, R83, UR7, R72 ;  /* 0x00000007534b7c24 */ /* 0x000fe2000f8e0248 */
[----:B------:R-:W-:Y:S01]  /*10780*/  ULDC.64 UR6, c[0x0][0xbc8] ;  /* 0x0002f20000067ab9 */ /* 0x000fe20000000a00 */
[----:B------:R-:W-:-:S02]  /*10790*/  IMAD.MOV R72, RZ, RZ, -R67 ;  /* 0x000000ffff487224 */ /* 0x000fc400078e0a43 */
[----:B------:R-:W-:Y:S02]  /*107a0*/  IMAD R62, R62, UR4, RZ ;  /* 0x000000043e3e7c24 */ /* 0x000fe4000f8e02ff */
[C-C-:B------:R-:W-:Y:S02]  /*107b0*/  IMAD R49, R82.reuse, R49, R73.reuse ;  /* 0x0000003152317224 */ /* 0x140fe400078e0249 */
[----:B------:R-:W-:Y:S02]  /*107c0*/  IMAD R63, R82, R72, R73 ;  /* 0x00000048523f7224 */ /* 0x000fe400078e0249 */
[----:B------:R-:W-:Y:S01]  /*107d0*/  IMAD R73, R67, UR5, R62 ;  /* 0x0000000543497c24 */ /* 0x000fe2000f8e023e */
[----:B------:R-:W-:Y:S01]  /*107e0*/  SHF.R.S32.HI R62, RZ, 0x1f, R49 ;  /* 0x0000001fff3e7819 */ /* 0x000fe20000011431 */
[----:B------:R-:W-:Y:S01]  /*107f0*/  IMAD.IADD R59, R59, 0x1, R75 ;  /* 0x000000013b3b7824 */ /* 0x000fe200078e024b */
[----:B------:R-:W-:Y:S01]  /*10800*/  SHF.R.S32.HI R66, RZ, 0x1f, R63 ;  /* 0x0000001fff427819 */ /* 0x000fe2000001143f */
[----:B------:R-:W0:Y:S01]  /*10810*/  S2UR UR5, SR_CgaCtaId ;  /* 0x00000000000579c3 */ /* 0x000e220000008800 */
[----:B------:R-:W-:-:S04]  /*10820*/  IMAD.WIDE.U32 R42, R49, UR6, R42 ;  /* 0x00000006312a7c25 */ /* 0x000fc8000f8e002a */
[----:B------:R-:W-:Y:S01]  /*10830*/  IMAD.WIDE.U32 R58, R67, UR4, R58 ;  /* 0x00000004433a7c25 */ /* 0x000fe2000f8e003a */
[----:B------:R-:W-:-:S03]  /*10840*/  UMOV UR4, 0x400 ;  /* 0x0000040000047882 */ /* 0x000fc60000000000 */
[----:B------:R-:W-:Y:S02]  /*10850*/  IMAD R62, R62, UR6, RZ ;  /* 0x000000063e3e7c24 */ /* 0x000fe4000f8e02ff */
[----:B------:R-:W-:Y:S02]  /*10860*/  IMAD R66, R66, UR8, RZ ;  /* 0x0000000842427c24 */ /* 0x000fe4000f8e02ff */
[----:B------:R-:W-:Y:S02]  /*10870*/  IMAD.IADD R59, R59, 0x1, R73 ;  /* 0x000000013b3b7824 */ /* 0x000fe400078e0249 */
[----:B------:R-:W-:Y:S01]  /*10880*/  IMAD R73, R49, UR7, R62 ;  /* 0x0000000731497c24 */ /* 0x000fe2000f8e023e */
[----:B------:R-:W-:Y:S01]  /*10890*/  ULDC.64 UR6, c[0x0][0xba8] ;  /* 0x0002ea0000067ab9 */ /* 0x000fe20000000a00 */
[C---:B------:R-:W-:Y:S01]  /*108a0*/  IMAD R75, R63.reuse, UR9, R66 ;  /* 0x000000093f4b7c24 */ /* 0x040fe2000f8e0242 */
[----:B-1----:R-:W-:Y:S01]  /*108b0*/  SEL R62, R76, R71, P0 ;  /* 0x000000474c3e7207 */ /* 0x002fe20000000000 */
[----:B------:R-:W-:Y:S01]  /*108c0*/  IMAD.WIDE.U32 R66, R63, UR8, R58 ;  /* 0x000000083f427c25 */ /* 0x000fe2000f8e003a */
[----:B------:R-:W-:Y:S01]  /*108d0*/  SEL R58, R71, R76, P0 ;  /* 0x0000004c473a7207 */ /* 0x000fe20000000000 */
[----:B------:R-:W-:Y:S01]  /*108e0*/  ULDC.64 UR8, c[0x0][0xb00] ;  /* 0x0002c00000087ab9 */ /* 0x000fe20000000a00 */
[C---:B------:R-:W-:Y:S01]  /*108f0*/  LEA R71, P2, R42.reuse, UR6, 0x2 ;  /* 0x000000062a477c11 */ /* 0x040fe2000f8410ff */
[----:B------:R-:W-:Y:S01]  /*10900*/  IMAD.IADD R49, R43, 0x1, R73 ;  /* 0x000000012b317824 */ /* 0x000fe200078e0249 */
[----:B------:R-:W-:Y:S01]  /*10910*/  ULDC UR6, c[0x0][0xa88] ;  /* 0x0002a20000067ab9 */ /* 0x000fe20000000800 */
[----:B------:R-:W-:Y:S01]  /*10920*/  IMAD.IADD R43, R67, 0x1, R75 ;  /* 0x00000001432b7824 */ /* 0x000fe200078e024b */
[----:B0-----:R-:W-:Y:S01]  /*10930*/  ULEA UR4, UR5, UR4, 0x18 ;  /* 0x0000000405047291 */ /* 0x001fe2000f8ec03f */
[----:B------:R-:W-:Y:S01]  /*10940*/  SHFL.IDX PT, R72, R71, RZ, 0x1c1f ;  /* 0x001c1fff47487589 */ /* 0x000fe200000e0000 */
[----:B------:R-:W-:Y:S01]  /*10950*/  LEA.HI.X R49, R42, UR7, R49, 0x2, P2 ;  /* 0x000000072a317c11 */ /* 0x000fe200090f1431 */
[----:B------:R-:W-:Y:S01]  /*10960*/  IMAD R83, R82, UR6, RZ ;  /* 0x0000000652537c24 */ /* 0x000fe2000f8e02ff */
[----:B------:R-:W-:Y:S01]  /*10970*/  UIADD3 UR4, UR4, 0x22820, URZ ;  /* 0x0002282004047890 */ /* 0x000fe2000fffe03f */
[----:B------:R0:W-:Y:S01]  /*10980*/  SHFL.IDX PT, R74, R71, 0x1, 0x1c1f ;  /* 0x003c1f00474a7f89 */ /* 0x0001e200000e0000 */
[----:B------:R-:W-:Y:S01]  /*10990*/  VIADD R82, R70, 0x8 ;  /* 0x0000000846527836 */ /* 0x000fe20000000000 */
[----:B------:R-:W-:Y:S01]  /*109a0*/  LEA R84, P3, R66, UR8, 0x2 ;  /* 0x0000000842547c11 */ /* 0x000fe2000f8610ff */
[----:B------:R-:W-:Y:S01]  /*109b0*/  UPRMT UR4, URZ, 0x654, UR4 ;  /* 0x000006543f047896 */ /* 0x000fe20008000004 */
[----:B------:R-:W1:Y:S01]  /*109c0*/  SHFL.IDX PT, R73, R49, RZ, 0x1c1f ;  /* 0x001c1fff31497589 */ /* 0x000e6200000e0000 */
[----:B------:R-:W-:-:S02]  /*109d0*/  ISETP.GE.OR P2, PT, R70, R83, P1 ;  /* 0x000000534600720c */ /* 0x000fc40000f46670 */
[-C--:B------:R-:W-:Y:S01]  /*109e0*/  ISETP.GE.OR P1, PT, R82, R83.reuse, P1 ;  /* 0x000000535200720c */ /* 0x080fe20000f26670 */
[----:B------:R3:W4:Y:S01]  /*109f0*/  SHFL.IDX PT, R75, R49, 0x1, 0x1c1f ;  /* 0x003c1f00314b7f89 */ /* 0x00072200000e0000 */
[----:B------:R-:W-:Y:S01]  /*10a00*/  LEA.HI.X R85, R66, UR9, R43, 0x2, P3 ;  /* 0x0000000942557c11 */ /* 0x000fe200098f142b */
[----:B0-----:R-:W-:Y:S01]  /*10a10*/  IMAD.SHL.U32 R71, R68, 0x2, RZ ;  /* 0x0000000244477824 */ /* 0x001fe200078e00ff */
[----:B------:R-:W-:Y:S01]  /*10a20*/  ISETP.GE.AND P3, PT, R70, R83, PT ;  /* 0x000000534600720c */ /* 0x000fe20003f66270 */
[----:B------:R-:W-:Y:S01]  /*10a30*/  SYNCS.ARRIVE.TRANS64.RED.A1T0 RZ, [UR4], RZ ;  /* 0x000000ffffff79a7 */ /* 0x000fe20008100404 */
[----:B------:R0:W0:Y:S01]  /*10a40*/  SHFL.IDX PT, R66, R84, RZ, 0x1c1f ;  /* 0x001c1fff54427589 */ /* 0x00002200000e0000 */
[----:B------:R-:W-:Y:S02]  /*10a50*/  SEL R59, R48, R77, P0 ;  /* 0x0000004d303b7207 */ /* 0x000fe40000000000 */
[----:B------:R-:W-:Y:S01]  /*10a60*/  SEL R63, R77, R48, P0 ;  /* 0x000000304d3f7207 */ /* 0x000fe20000000000 */
[----:B------:R0:W0:Y:S01]  /*10a70*/  SHFL.IDX PT, R67, R85, RZ, 0x1c1f ;  /* 0x001c1fff55437589 */ /* 0x00002200000e0000 */
[----:B--2---:R-:W-:-:S02]  /*10a80*/  SEL R42, R46, R79, P0 ;  /* 0x0000004f2e2a7207 */ /* 0x004fc40000000000 */
[----:B------:R-:W-:Y:S02]  /*10a90*/  SEL R43, R47, R78, P0 ;  /* 0x0000004e2f2b7207 */ /* 0x000fe40000000000 */
[----:B------:R-:W-:Y:S02]  /*10aa0*/  SEL R48, R52, R81, P0 ;  /* 0x0000005134307207 */ /* 0x000fe40000000000 */
[----:B---3--:R-:W-:Y:S02]  /*10ab0*/  SEL R49, R53, R80, P0 ;  /* 0x0000005035317207 */ /* 0x008fe40000000000 */
[----:B------:R-:W-:Y:S01]  /*10ac0*/  SEL R46, R79, R46, P0 ;  /* 0x0000002e4f2e7207 */ /* 0x000fe20000000000 */
[----:B-1----:R1:W-:Y:S01]  /*10ad0*/  @!P2 ST.E desc[UR42][R72.64], R0 ;  /* 0x000000004800a985 */ /* 0x0023e2000c10192a */
[----:B------:R-:W-:Y:S02]  /*10ae0*/  SEL R47, R78, R47, P0 ;  /* 0x0000002f4e2f7207 */ /* 0x000fe40000000000 */
[----:B------:R-:W-:Y:S01]  /*10af0*/  SEL R52, R81, R52, P0 ;  /* 0x0000003451347207 */ /* 0x000fe20000000000 */
[----:B----4-:R1:W-:Y:S01]  /*10b00*/  @!P1 ST.E desc[UR42][R74.64], R2 ;  /* 0x000000024a009985 */ /* 0x0103e2000c10192a */
[----:B------:R-:W-:Y:S01]  /*10b10*/  SEL R53, R80, R53, P0 ;  /* 0x0000003550357207 */ /* 0x000fe20000000000 */
[----:B------:R-:W-:Y:S06]  /*10b20*/  @P3 BRA `(.L_x_1137) ;  /* 0x0000000400783947 */ /* 0x000fec0003800000 */
[C---:B-1----:R-:W-:Y:S01]  /*10b30*/  VIADD R0, R71.reuse, 0x8 ;  /* 0x0000000847007836 */ /* 0x042fe20000000000 */
[----:B------:R-:W-:Y:S01]  /*10b40*/  ULDC UR4, c[0x0][0xac8] ;  /* 0x0002b20000047ab9 */ /* 0x000fe20000000800 */
[C---:B------:R-:W-:Y:S01]  /*10b50*/  VIADD R68, R71.reuse, 0x10 ;  /* 0x0000001047447836 */ /* 0x040fe20000000000 */
[C---:B------:R-:W-:Y:S01]  /*10b60*/  ISETP.GE.AND P2, PT, R71.reuse, UR4, PT ;  /* 0x0000000447007c0c */ /* 0x040fe2000bf46270 */
[C---:B------:R-:W-:Y:S01]  /*10b70*/  VIADD R70, R71.reuse, 0x18 ;  /* 0x0000001847467836 */ /* 0x040fe20000000000 */
[----:B------:R-:W-:Y:S01]  /*10b80*/  ISETP.GE.AND P3, PT, R0, UR4, PT ;  /* 0x0000000400007c0c */ /* 0x000fe2000bf66270 */
[C---:B------:R-:W-:Y:S01]  /*10b90*/  VIADD R78, R71.reuse, 0x20 ;  /* 0x00000020474e7836 */ /* 0x040fe20000000000 */
[----:B------:R-:W-:Y:S01]  /*10ba0*/  ISETP.GE.AND P4, PT, R68, UR4, PT ;  /* 0x0000000444007c0c */ /* 0x000fe2000bf86270 */
[----:B------:R-:W-:Y:S01]  /*10bb0*/  VIADD R79, R71, 0x38 ;  /* 0x00000038474f7836 */ /* 0x000fe20000000000 */
[----:B------:R-:W-:-:S04]  /*10bc0*/  ISETP.GE.AND P1, PT, R70, UR4, PT ;  /* 0x0000000446007c0c */ /* 0x000fc8000bf26270 */
[----:B------:R-:W-:-:S03]  /*10bd0*/  ISETP.GE.AND P5, PT, R79, UR4, PT ;  /* 0x000000044f007c0c */ /* 0x000fc6000bfa6270 */
[C-C-:B0-----:R-:W-:Y:S02]  /*10be0*/  @!P2 IMAD.WIDE R72, R71.reuse, 0x4, R66.reuse ;  /* 0x000000044748a825 */ /* 0x141fe400078e0242 */
[----:B------:R-:W-:Y:S02]  /*10bf0*/  @!P3 LEA.HI R0, R0, R0, RZ, 0x1 ;  /* 0x000000000000b211 */ /* 0x000fe400078f08ff */
[----:B------:R-:W-:Y:S01]  /*10c00*/  @!P4 LEA.HI R68, R68, R68, RZ, 0x1 ;  /* 0x000000444444c211 */ /* 0x000fe200078f08ff */
[----:B------:R0:W-:Y:S01]  /*10c10*/  @!P2 ST.E.64 desc[UR42][R72.64], R6 ;  /* 0x000000064800a985 */ /* 0x0001e2000c101b2a */
[----:B------:R-:W-:Y:S01]  /*10c20*/  @!P3 LOP3.LUT R75, R0, 0xfffffffe, RZ, 0xc0, !PT ;  /* 0xfffffffe004bb812 */ /* 0x000fe200078ec0ff */
[----:B------:R-:W-:Y:S01]  /*10c30*/  VIADD R0, R71, 0x28 ;  /* 0x0000002847007836 */ /* 0x000fe20000000000 */
[----:B------:R-:W-:Y:S02]  /*10c40*/  @!P1 LEA.HI R70, R70, R70, RZ, 0x1 ;  /* 0x0000004646469211 */ /* 0x000fe400078f08ff */
[----:B------:R-:W-:Y:S01]  /*10c50*/  @!P4 LOP3.LUT R77, R68, 0xfffffffe, RZ, 0xc0, !PT ;  /* 0xfffffffe444dc812 */ /* 0x000fe200078ec0ff */
[----:B------:R-:W-:Y:S01]  /*10c60*/  @!P3 IMAD.WIDE R74, R75, 0x4, R66 ;  /* 0x000000044b4ab825 */ /* 0x000fe200078e0242 */
[----:B------:R-:W-:-:S02]  /*10c70*/  ISETP.GE.AND P2, PT, R78, UR4, PT ;  /* 0x000000044e007c0c */ /* 0x000fc4000bf46270 */
[----:B------:R-:W-:Y:S01]  /*10c80*/  @!P5 LEA.HI R79, R79, R79, RZ, 0x1 ;  /* 0x0000004f4f4fd211 */ /* 0x000fe200078f08ff */
[----:B------:R-:W-:Y:S01]  /*10c90*/  VIADD R68, R71, 0x30 ;  /* 0x0000003047447836 */ /* 0x000fe20000000000 */
[----:B------:R1:W-:Y:S01]  /*10ca0*/  @!P3 ST.E.64 desc[UR42][R74.64], R8 ;  /* 0x000000084a00b985 */ /* 0x0003e2000c101b2a */
[--C-:B------:R-:W-:Y:S01]  /*10cb0*/  @!P4 IMAD.WIDE R76, R77, 0x4, R66.reuse ;  /* 0x000000044d4cc825 */ /* 0x100fe200078e0242 */
[----:B------:R-:W-:Y:S02]  /*10cc0*/  ISETP.GE.AND P3, PT, R0, UR4, PT ;  /* 0x0000000400007c0c */ /* 0x000fe4000bf66270 */
[----:B0-----:R-:W-:Y:S01]  /*10cd0*/  @!P1 LOP3.LUT R7, R70, 0xfffffffe, RZ, 0xc0, !PT ;  /* 0xfffffffe46079812 */ /* 0x001fe200078ec0ff */
[C---:B------:R-:W-:Y:S01]  /*10ce0*/  VIADD R72, R71.reuse, 0x40 ;  /* 0x0000004047487836 */ /* 0x040fe20000000000 */
[----:B------:R-:W-:Y:S01]  /*10cf0*/  ISETP.GE.AND P6, PT, R68, UR4, PT ;  /* 0x0000000444007c0c */ /* 0x000fe2000bfc6270 */
[----:B------:R-:W-:Y:S01]  /*10d00*/  VIADD R70, R71, 0x48 ;  /* 0x0000004847467836 */ /* 0x000fe20000000000 */
[----:B------:R0:W-:Y:S01]  /*10d10*/  @!P4 ST.E.64 desc[UR42][R76.64], R10 ;  /* 0x0000000a4c00c985 */ /* 0x0001e2000c101b2a */
[----:B------:R-:W-:Y:S01]  /*10d20*/  @!P1 IMAD.WIDE R6, R7, 0x4, R66 ;  /* 0x0000000407069825 */ /* 0x000fe200078e0242 */
[----:B------:R-:W-:-:S02]  /*10d30*/  ISETP.GE.AND P4, PT, R72, UR4, PT ;  /* 0x0000000448007c0c */ /* 0x000fc4000bf86270 */
[----:B------:R-:W-:Y:S02]  /*10d40*/  @!P2 LEA.HI R78, R78, R78, RZ, 0x1 ;  /* 0x0000004e4e4ea211 */ /* 0x000fe400078f08ff */
[----:B------:R2:W-:Y:S01]  /*10d50*/  @!P1 ST.E.64 desc[UR42][R6.64], R14 ;  /* 0x0000000e06009985 */ /* 0x0005e2000c101b2a */
[----:B------:R-:W-:Y:S02]  /*10d60*/  ISETP.GE.AND P1, PT, R70, UR4, PT ;  /* 0x0000000446007c0c */ /* 0x000fe4000bf26270 */
[----:B-1----:R-:W-:Y:S02]  /*10d70*/  @!P2 LOP3.LUT R9, R78, 0xfffffffe, RZ, 0xc0, !PT ;  /* 0xfffffffe4e09a812 */ /* 0x002fe400078ec0ff */
[----:B------:R-:W-:Y:S02]  /*10d80*/  @!P6 LEA.HI R68, R68, R68, RZ, 0x1 ;  /* 0x000000444444e211 */ /* 0x000fe400078f08ff */
[----:B------:R-:W-:Y:S01]  /*10d90*/  @!P3 LEA.HI R0, R0, R0, RZ, 0x1 ;  /* 0x000000000000b211 */ /* 0x000fe200078f08ff */
[----:B------:R-:W-:Y:S01]  /*10da0*/  @!P2 IMAD.WIDE R8, R9, 0x4, R66 ;  /* 0x000000040908a825 */ /* 0x000fe200078e0242 */
[----:B------:R-:W-:-:S02]  /*10db0*/  @!P6 LOP3.LUT R73, R68, 0xfffffffe, RZ, 0xc0, !PT ;  /* 0xfffffffe4449e812 */ /* 0x000fc400078ec0ff */
[----:B0-----:R-:W-:Y:S01]  /*10dc0*/  @!P3 LOP3.LUT R11, R0, 0xfffffffe, RZ, 0xc0, !PT ;  /* 0xfffffffe000bb812 */ /* 0x001fe200078ec0ff */
        /* <DEDUP_REMOVED lines=13> */
[----:B------:R-:W-:Y:S02]  /*10ea0*/  @!P5 ST.E.64 desc[UR42][R14.64], R24 ;  /* 0x000000180e00d985 */ /* 0x000fe4000c101b2a */
[----:B------:R-:W-:-:S02]  /*10eb0*/  VIADD R12, R71, 0x58 ;  /* 0x00000058470c7836 */ /* 0x000fc40000000000 */
[----:B------:R0:W-:Y:S01]  /*10ec0*/  @!P4 ST.E.64 desc[UR42][R8.64], R28 ;  /* 0x0000001c0800c985 */ /* 0x0001e2000c101b2a */
[----:B-1----:R-:W-:Y:S02]  /*10ed0*/  @!P1 IMAD.WIDE R10, R13, 0x4, R66 ;  /* 0x000000040d0a9825 */ /* 0x002fe400078e0242 */
[----:B------:R-:W-:Y:S02]  /*10ee0*/  ISETP.GE.AND P2, PT, R12, UR4, PT ;  /* 0x000000040c007c0c */ /* 0x000fe4000bf46270 */
[C---:B------:R-:W-:Y:S01]  /*10ef0*/  VIADD R13, R71.reuse, 0x60 ;  /* 0x00000060470d7836 */ /* 0x040fe20000000000 */
[----:B------:R1:W-:Y:S01]  /*10f00*/  @!P1 ST.E.64 desc[UR42][R10.64], R30 ;  /* 0x0000001e0a009985 */ /* 0x0003e2000c101b2a */
[C---:B------:R-:W-:Y:S01]  /*10f10*/  VIADD R22, R71.reuse, 0x68 ;  /* 0x0000006847167836 */ /* 0x040fe20000000000 */
[----:B------:R-:W-:Y:S01]  /*10f20*/  ISETP.GE.AND P1, PT, R0, UR4, PT ;  /* 0x0000000400007c0c */ /* 0x000fe2000bf26270 */
[----:B--2---:R-:W-:Y:S01]  /*10f30*/  VIADD R7, R71, 0x78 ;  /* 0x0000007847077836 */ /* 0x004fe20000000000 */
[----:B------:R-:W-:Y:S01]  /*10f40*/  ISETP.GE.AND P3, PT, R13, UR4, PT ;  /* 0x000000040d007c0c */ /* 0x000fe2000bf66270 */
[----:B------:R-:W-:Y:S01]  /*10f50*/  VIADD R6, R71, 0x70 ;  /* 0x0000007047067836 */ /* 0x000fe20000000000 */
[----:B------:R-:W-:-:S02]  /*10f60*/  ISETP.GE.AND P4, PT, R22, UR4, PT ;  /* 0x0000000416007c0c */ /* 0x000fc4000bf86270 */
[----:B------:R-:W-:Y:S02]  /*10f70*/  ISETP.GE.AND P6, PT, R7, UR4, PT ;  /* 0x0000000407007c0c */ /* 0x000fe4000bfc6270 */
[----:B------:R-:W-:Y:S02]  /*10f80*/  ISETP.GE.AND P5, PT, R6, UR4, PT ;  /* 0x0000000406007c0c */ /* 0x000fe4000bfa6270 */
[----:B------:R-:W-:-:S03]  /*10f90*/  @!P2 LEA.HI R12, R12, R12, RZ, 0x1 ;  /* 0x0000000c0c0ca211 */ /* 0x000fc600078f08ff */
[----:B------:R-:W-:Y:S02]  /*10fa0*/  @!P1 LEA.HI R0, R0, R0, RZ, 0x1 ;  /* 0x0000000000009211 */ /* 0x000fe400078f08ff */
[----:B------:R-:W-:Y:S02]  /*10fb0*/  @!P3 LEA.HI R13, R13, R13, RZ, 0x1 ;  /* 0x0000000d0d0db211 */ /* 0x000fe400078f08ff */
[----:B------:R-:W-:Y:S02]  /*10fc0*/  @!P4 LEA.HI R22, R22, R22, RZ, 0x1 ;  /* 0x000000161616c211 */ /* 0x000fe400078f08ff */
[----:B0-----:R-:W-:Y:S02]  /*10fd0*/  @!P6 LEA.HI R8, R7, R7, RZ, 0x1 ;  /* 0x000000070708e211 */ /* 0x001fe400078f08ff */
[----:B------:R-:W-:Y:S02]  /*10fe0*/  @!P5 LEA.HI R6, R6, R6, RZ, 0x1 ;  /* 0x000000060606d211 */ /* 0x000fe400078f08ff */
[----:B------:R-:W-:-:S02]  /*10ff0*/  @!P1 LOP3.LUT R7, R0, 0xfffffffe, RZ, 0xc0, !PT ;  /* 0xfffffffe00079812 */ /* 0x000fc400078ec0ff */
[----:B------:R-:W-:Y:S02]  /*11000*/  @!P2 LOP3.LUT R9, R12, 0xfffffffe, RZ, 0xc0, !PT ;  /* 0xfffffffe0c09a812 */ /* 0x000fe400078ec0ff */
[----:B-1----:R-:W-:Y:S02]  /*11010*/  @!P3 LOP3.LUT R11, R13, 0xfffffffe, RZ, 0xc0, !PT ;  /* 0xfffffffe0d0bb812 */ /* 0x002fe400078ec0ff */
[----:B------:R-:W-:Y:S02]  /*11020*/  @!P4 LOP3.LUT R13, R22, 0xfffffffe, RZ, 0xc0, !PT ;  /* 0xfffffffe160dc812 */ /* 0x000fe400078ec0ff */
        /* <DEDUP_REMOVED lines=14> */
.L_x_1137:
[----:B------:R-:W-:Y:S05]  /*11110*/  BSYNC B0 ;  /* 0x0000000000007941 */ /* 0x000fea0003800000 */
.L_x_1136:
[----:B------:R-:W-:Y:S01]  /*11120*/  ISETP.GE.AND P1, PT, R82, R83, PT ;  /* 0x000000535200720c */ /* 0x000fe20003f26270 */
[----:B--2---:R2:W3:Y:S01]  /*11130*/  SHFL.IDX PT, R27, R85, 0x1, 0x1c1f ;  /* 0x003c1f00551b7f89 */ /* 0x0044e200000e0000 */
[----:B------:R-:W-:Y:S02]  /*11140*/  SEL R14, R64, R69, P0 ;  /* 0x00000045400e7207 */ /* 0x000fe40000000000 */
[----:B------:R-:W-:Y:S01]  /*11150*/  SEL R15, R60, R65, P0 ;  /* 0x000000413c0f7207 */ /* 0x000fe20000000000 */
[----:B------:R2:W4:Y:S01]  /*11160*/  SHFL.IDX PT, R26, R84, 0x1, 0x1c1f ;  /* 0x003c1f00541a7f89 */ /* 0x00052200000e0000 */
        /* <DEDUP_REMOVED lines=19> */
[----:B-1----:R-:W-:Y:S01]  /*112a0*/  SEL R2, R37, R34, P0 ;  /* 0x0000002225027207 */ /* 0x002fe20000000000 */
[----:B--234-:R-:W-:Y:S06]  /*112b0*/  @P1 BRA `(.L_x_1048) ;  /* 0x0000005000041947 */ /* 0x01cfec0003800000 */
[C---:B------:R-:W-:Y:S01]  /*112c0*/  VIADD R0, R71.reuse, 0x8 ;  /* 0x0000000847007836 */ /* 0x040fe20000000000 */
        /* <DEDUP_REMOVED lines=9> */
[C---:B------:R-:W-:Y:S01]  /*11360*/  VIADD R29, R71.reuse, 0x30 ;  /* 0x00000030471d7836 */ /* 0x040fe20000000000 */
[----:B------:R-:W-:Y:S01]  /*11370*/  ISETP.GE.AND P3, PT, R12, UR4, PT ;  /* 0x000000040c007c0c */ /* 0x000fe2000bf66270 */
[----:B------:R-:W-:Y:S01]  /*11380*/  VIADD R30, R71, 0x38 ;  /* 0x00000038471e7836 */ /* 0x000fe20000000000 */
        /* <DEDUP_REMOVED lines=10> */
[----:B------:R-:W-:Y:S01]  /*11430*/  @!P2 LOP3.LUT R13, R0, 0xfffffffe, RZ, 0xc0, !PT ;  /* 0xfffffffe000da812 */ /* 0x000fe200078ec0ff */
[----:B------:R-:W-:Y:S01]  /*11440*/  VIADD R0, R71, 0x40 ;  /* 0x0000004047007836 */ /* 0x000fe20000000000 */
[----:B------:R2:W-:Y:S01]  /*11450*/  @!P4 ST.E.64 desc[UR42][R8.64], R46 ;  /* 0x0000002e0800c985 */ /* 0x0005e2000c101b2a */
[----:B------:R-:W-:Y:S02]  /*11460*/  ISETP.GE.AND P4, PT, R29, UR4, PT ;  /* 0x000000041d007c0c */ /* 0x000fe4000bf86270 */
[----:B------:R-:W-:Y:S01]  /*11470*/  @!P3 LEA.HI R12, R12, R12, RZ, 0x1 ;  /* 0x0000000c0c0cb211 */ /* 0x000fe200078f08ff */
[--C-:B-1----:R-:W-:Y:S01]  /*11480*/  @!P1 IMAD.WIDE R6, R11, 0x4, R26.reuse ;  /* 0x000000040b069825 */ /* 0x102fe200078e021a */
[----:B------:R-:W-:Y:S02]  /*11490*/  @!P5 LEA.HI R28, R28, R28, RZ, 0x1 ;  /* 0x0000001c1c1cd211 */ /* 0x000fe400078f08ff */
[----:B------:R-:W-:Y:S02]  /*114a0*/  @!P3 LOP3.LUT R11, R12, 0xfffffffe, RZ, 0xc0, !PT ;  /* 0xfffffffe0c0bb812 */ /* 0x000fe400078ec0ff */
[----:B------:R-:W-:Y:S01]  /*114b0*/  @!P0 LEA.HI R30, R30, R30, RZ, 0x1 ;  /* 0x0000001e1e1e8211 */ /* 0x000fe200078f08ff */
[----:B------:R1:W-:Y:S01]  /*114c0*/  @!P1 ST.E.64 desc[UR42][R6.64], R48 ;  /* 0x0000003006009985 */ /* 0x0003e2000c101b2a */
[----:B------:R-:W-:Y:S01]  /*114d0*/  ISETP.GE.AND P1, PT, R0, UR4, PT ;  /* 0x0000000400007c0c */ /* 0x000fe2000bf26270 */
[----:B------:R-:W-:Y:S01]  /*114e0*/  @!P3 IMAD.WIDE R10, R11, 0x4, R26 ;  /* 0x000000040b0ab825 */ /* 0x000fe200078e021a */
[----:B------:R-:W-:-:S02]  /*114f0*/  @!P0 LOP3.LUT R31, R30, 0xfffffffe, RZ, 0xc0, !PT ;  /* 0xfffffffe1e1f8812 */ /* 0x000fc400078ec0ff */
[----:B------:R-:W-:Y:S01]  /*11500*/  @!P4 LEA.HI R29, R29, R29, RZ, 0x1 ;  /* 0x0000001d1d1dc211 */ /* 0x000fe200078f08ff */
[--C-:B--2---:R-:W-:Y:S01]  /*11510*/  @!P2 IMAD.WIDE R8, R13, 0x4, R26.reuse ;  /* 0x000000040d08a825 */ /* 0x104fe200078e021a */
[----:B------:R-:W-:Y:S02]  /*11520*/  @!P5 LOP3.LUT R13, R28, 0xfffffffe, RZ, 0xc0, !PT ;  /* 0xfffffffe1c0dd812 */ /* 0x000fe400078ec0ff */
[----:B------:R-:W-:Y:S01]  /*11530*/  @!P4 LOP3.LUT R29, R29, 0xfffffffe, RZ, 0xc0, !PT ;  /* 0xfffffffe1d1dc812 */ /* 0x000fe200078ec0ff */
[----:B------:R-:W-:Y:S01]  /*11540*/  VIADD R28, R71, 0x48 ;  /* 0x00000048471c7836 */ /* 0x000fe20000000000 */
[----:B------:R2:W-:Y:S01]  /*11550*/  @!P2 ST.E.64 desc[UR42][R8.64], R52 ;  /* 0x000000340800a985 */ /* 0x0005e2000c101b2a */
[--C-:B------:R-:W-:Y:S02]  /*11560*/  @!P5 IMAD.WIDE R12, R13, 0x4, R26.reuse ;  /* 0x000000040d0cd825 */ /* 0x100fe400078e021a */
[----:B------:R-:W-:Y:S01]  /*11570*/  @!P1 LEA.HI R0, R0, R0, RZ, 0x1 ;  /* 0x0000000000009211 */ /* 0x000fe200078f08ff */
[----:B------:R3:W-:Y:S01]  /*11580*/  @!P3 ST.E.64 desc[UR42][R10.64], R14 ;  /* 0x0000000e0a00b985 */ /* 0x0007e2000c101b2a */
[----:B-1----:R-:W-:Y:S01]  /*11590*/  @!P4 IMAD.WIDE R6, R29, 0x4, R26 ;  /* 0x000000041d06c825 */ /* 0x002fe200078e021a */
[----:B------:R-:W-:-:S02]  /*115a0*/  ISETP.GE.AND P2, PT, R28, UR4, PT ;  /* 0x000000041c007c0c */ /* 0x000fc4000bf46270 */
[----:B------:R1:W-:Y:S04]  /*115b0*/  @!P5 ST.E.64 desc[UR42][R12.64], R64 ;  /* 0x000000400c00d985 */ /* 0x0003e8000c101b2a */
[----:B------:R-:W-:Y:S01]  /*115c0*/  @!P4 ST.E.64 desc[UR42][R6.64], R16 ;  /* 0x000000100600c985 */ /* 0x000fe2000c101b2a */
[----:B--2---:R-:W-:-:S04]  /*115d0*/  @!P0 IMAD.WIDE R8, R31, 0x4, R26 ;  /* 0x000000041f088825 */ /* 0x004fc800078e021a */
[C---:B---3--:R-:W-:Y:S01]  /*115e0*/  VIADD R10, R71.reuse, 0x50 ;  /* 0x00000050470a7836 */ /* 0x048fe20000000000 */
[----:B------:R2:W-:Y:S01]  /*115f0*/  @!P0 ST.E.64 desc[UR42][R8.64], R56 ;  /* 0x0000003808008985 */ /* 0x0005e2000c101b2a */
[C---:B------:R-:W-:Y:S01]  /*11600*/  VIADD R14, R71.reuse, 0x68 ;  /* 0x00000068470e7836 */ /* 0x040fe20000000000 */
[----:B------:R-:W-:Y:S01]  /*11610*/  @!P2 LEA.HI R28, R28, R28, RZ, 0x1 ;  /* 0x0000001c1c1ca211 */ /* 0x000fe200078f08ff */
[C---:B-1----:R-:W-:Y:S01]  /*11620*/  VIADD R12, R71.reuse, 0x58 ;  /* 0x00000058470c7836 */ /* 0x042fe20000000000 */
[----:B------:R-:W-:Y:S01]  /*11630*/  ISETP.GE.AND P3, PT, R10, UR4, PT ;  /* 0x000000040a007c0c */ /* 0x000fe2000bf66270 */
[C---:B------:R-:W-:Y:S01]  /*11640*/  VIADD R13, R71.reuse, 0x60 ;  /* 0x00000060470d7836 */ /* 0x040fe20000000000 */
[----:B------:R-:W-:Y:S01]  /*11650*/  ISETP.GE.AND P5, PT, R14, UR4, PT ;  /* 0x000000040e007c0c */ /* 0x000fe2000bfa6270 */
[C---:B------:R-:W-:Y:S01]  /*11660*/  VIADD R15, R71.reuse, 0x70 ;  /* 0x00000070470f7836 */ /* 0x040fe20000000000 */
[----:B------:R-:W-:Y:S01]  /*11670*/  ISETP.GE.AND P0, PT, R12, UR4, PT ;  /* 0x000000040c007c0c */ /* 0x000fe2000bf06270 */
[----:B------:R-:W-:Y:S01]  /*11680*/  VIADD R71, R71, 0x78 ;  /* 0x0000007847477836 */ /* 0x000fe20000000000 */
[----:B------:R-:W-:-:S02]  /*11690*/  ISETP.GE.AND P4, PT, R13, UR4, PT ;  /* 0x000000040d007c0c */ /* 0x000fc4000bf86270 */
[----:B------:R-:W-:Y:S02]  /*116a0*/  ISETP.GE.AND P6, PT, R15, UR4, PT ;  /* 0x000000040f007c0c */ /* 0x000fe4000bfc6270 */
[----:B------:R-:W-:Y:S02]  /*116b0*/  @!P1 LOP3.LUT R11, R0, 0xfffffffe, RZ, 0xc0, !PT ;  /* 0xfffffffe000b9812 */ /* 0x000fe400078ec0ff */
[----:B--2---:R-:W-:Y:S02]  /*116c0*/  @!P2 LOP3.LUT R9, R28, 0xfffffffe, RZ, 0xc0, !PT ;  /* 0xfffffffe1c09a812 */ /* 0x004fe400078ec0ff */
[----:B------:R-:W-:Y:S01]  /*116d0*/  @!P3 LEA.HI R10, R10, R10, RZ, 0x1 ;  /* 0x0000000a0a0ab211 */ /* 0x000fe200078f08ff */
[--C-:B------:R-:W-:Y:S01]  /*116e0*/  @!P1 IMAD.WIDE R6, R11, 0x4, R26.reuse ;  /* 0x000000040b069825 */ /* 0x100fe200078e021a */
[----:B------:R-:W-:Y:S02]  /*116f0*/  @!P5 LEA.HI R14, R14, R14, RZ, 0x1 ;  /* 0x0000000e0e0ed211 */ /* 0x000fe400078f08ff */
[----:B------:R-:W-:Y:S01]  /*11700*/  @!P0 LEA.HI R12, R12, R12, RZ, 0x1 ;  /* 0x0000000c0c0c8211 */ /* 0x000fe200078f08ff */
[----:B------:R-:W-:Y:S01]  /*11710*/  @!P2 IMAD.WIDE R8, R9, 0x4, R26 ;  /* 0x000000040908a825 */ /* 0x000fe200078e021a */
[----:B------:R-:W-:Y:S01]  /*11720*/  @!P4 LEA.HI R0, R13, R13, RZ, 0x1 ;  /* 0x0000000d0d00c211 */ /* 0x000fe200078f08ff */
[----:B------:R1:W-:Y:S01]  /*11730*/  @!P1 ST.E.64 desc[UR42][R6.64], R18 ;  /* 0x0000001206009985 */ /* 0x0003e2000c101b2a */
[----:B------:R-:W-:-:S02]  /*11740*/  @!P3 LOP3.LUT R11, R10, 0xfffffffe, RZ, 0xc0, !PT ;  /* 0xfffffffe0a0bb812 */ /* 0x000fc400078ec0ff */
[----:B------:R-:W-:Y:S01]  /*11750*/  @!P6 LEA.HI R16, R15, R15, RZ, 0x1 ;  /* 0x0000000f0f10e211 */ /* 0x000fe200078f08ff */
[----:B------:R2:W-:Y:S01]  /*11760*/  @!P2 ST.E.64 desc[UR42][R8.64], R50 ;  /* 0x000000320800a985 */ /* 0x0005e2000c101b2a */
[----:B------:R-:W-:Y:S01]  /*11770*/  @!P0 LOP3.LUT R13, R12, 0xfffffffe, RZ, 0xc0, !PT ;  /* 0xfffffffe0c0d8812 */ /* 0x000fe200078ec0ff */
[--C-:B------:R-:W-:Y:S01]  /*11780*/  @!P3 IMAD.WIDE R10, R11, 0x4, R26.reuse ;  /* 0x000000040b0ab825 */ /* 0x100fe200078e021a */
[----:B------:R-:W-:Y:S02]  /*11790*/  @!P4 LOP3.LUT R15, R0, 0xfffffffe, RZ, 0xc0, !PT ;  /* 0xfffffffe000fc812 */ /* 0x000fe400078ec0ff */
[----:B------:R-:W-:Y:S01]  /*117a0*/  @!P5 LOP3.LUT R17, R14, 0xfffffffe, RZ, 0xc0, !PT ;  /* 0xfffffffe0e11d812 */ /* 0x000fe200078ec0ff */
[--C-:B------:R-:W-:Y:S01]  /*117b0*/  @!P0 IMAD.WIDE R12, R13, 0x4, R26.reuse ;  /* 0x000000040d0c8825 */ /* 0x100fe200078e021a */
[----:B------:R3:W-:Y:S01]  /*117c0*/  @!P3 ST.E.64 desc[UR42][R10.64], R20 ;  /* 0x000000140a00b985 */ /* 0x0007e2000c101b2a */
[----:B-1----:R-:W-:Y:S02]  /*117d0*/  @!P6 LOP3.LUT R19, R16, 0xfffffffe, RZ, 0xc0, !PT ;  /* 0xfffffffe1013e812 */ /* 0x002fe400078ec0ff */
[----:B------:R-:W-:Y:S01]  /*117e0*/  @!P4 IMAD.WIDE R6, R15, 0x4, R26 ;  /* 0x000000040f06c825 */ /* 0x000fe200078e021a */
[----:B------:R3:W-:Y:S01]  /*117f0*/  @!P0 ST.E.64 desc[UR42][R12.64], R40 ;  /* 0x000000280c008985 */ /* 0x0007e2000c101b2a */
[----:B------:R-:W-:-:S02]  /*11800*/  ISETP.GE.AND P0, PT, R71, UR4, PT ;  /* 0x0000000447007c0c */ /* 0x000fc4000bf06270 */
[--C-:B--2---:R-:W-:Y:S01]  /*11810*/  @!P5 IMAD.WIDE R8, R17, 0x4, R26.reuse ;  /* 0x000000041108d825 */ /* 0x104fe200078e021a */
[----:B------:R3:W-:Y:S03]  /*11820*/  @!P4 ST.E.64 desc[UR42][R6.64], R22 ;  /* 0x000000160600c985 */ /* 0x0007e6000c101b2a */
[----:B------:R-:W-:Y:S01]  /*11830*/  @!P6 IMAD.WIDE R14, R19, 0x4, R26 ;  /* 0x00000004130ee825 */ /* 0x000fe200078e021a */
[----:B------:R3:W-:Y:S04]  /*11840*/  @!P5 ST.E.64 desc[UR42][R8.64], R24 ;  /* 0x000000180800d985 */ /* 0x0007e8000c101b2a */
[----:B------:R3:W-:Y:S02]  /*11850*/  @!P6 ST.E.64 desc[UR42][R14.64], R4 ;  /* 0x000000040e00e985 */ /* 0x0007e4000c101b2a */
[----:B------:R-:W-:Y:S05]  /*11860*/  @P0 BRA `(.L_x_1048) ;  /* 0x0000004800980947 */ /* 0x000fea0003800000 */
[----:B------:R-:W-:-:S04]  /*11870*/  LEA.HI R71, R71, R71, RZ, 0x1 ;  /* 0x0000004747477211 */ /* 0x000fc800078f08ff */
[----:B---3--:R-:W-:-:S05]  /*11880*/  LOP3.LUT R5, R71, 0xfffffffe, RZ, 0xc0, !PT ;  /* 0xfffffffe47057812 */ /* 0x008fca00078ec0ff */
[----:B------:R-:W-:-:S05]  /*11890*/  IMAD.WIDE R4, R5, 0x4, R26 ;  /* 0x0000000405047825 */ /* 0x000fca00078e021a */
[----:B------:R1:W-:Y:S01]  /*118a0*/  ST.E.64 desc[UR42][R4.64], R2 ;  /* 0x0000000204007985 */ /* 0x0003e2000c101b2a */
[----:B------:R-:W-:Y:S05]  /*118b0*/  BRA `(.L_x_1048) ;  /* 0x0000004800847947 */ /* 0x000fea0003800000 */
.L_x_1135:
        /* <DEDUP_REMOVED lines=14> */
[----:B------:R-:W-:Y:S01]  /*119a0*/  SHF.R.S32.HI R4, RZ, 0x1f, R17 ;  /* 0x0000001fff047819 */ /* 0x000fe20000011411 */
[----:B------:R-:W-:Y:S02]  /*119b0*/  ULDC.64 UR4, c[0x0][0xbd0] ;  /* 0x0002f40000047ab9 */ /* 0x000fe40000000a00 */
[----:B------:R-:W-:-:S04]  /*119c0*/  IMAD.WIDE.U32 R2, R17, UR4, RZ ;  /* 0x0000000411027c25 */ /* 0x000fc8000f8e00ff */
[----:B------:R-:W1:Y:S01]  /*119d0*/  S2UR UR6, SR_CTAID.Y ;  /* 0x00000000000679c3 */ /* 0x000e620000002600 */
[----:B------:R-:W-:-:S04]  /*119e0*/  IMAD R4, R4, UR4, RZ ;  /* 0x0000000404047c24 */ /* 0x000fc8000f8e02ff */
[----:B------:R-:W-:Y:S01]  /*119f0*/  IMAD R5, R17, UR5, R4 ;  /* 0x0000000511057c24 */ /* 0x000fe2000f8e0204 */
[----:B------:R-:W-:Y:S01]  /*11a00*/  ULDC.64 UR4, c[0x0][0xbe0] ;  /* 0x0002f80000047ab9 */ /* 0x000fe20000000a00 */
[----:B------:R-:W-:Y:S01]  /*11a10*/  IMAD.MOV R17, RZ, RZ, -R17 ;  /* 0x000000ffff117224 */ /* 0x000fe200078e0a11 */
[----:B------:R-:W3:Y:S01]  /*11a20*/  @P0 LDC R7, c[0x0][0xbec] ;  /* 0x0002fb00ff070b82 */ /* 0x000ee20000000800 */
[----:B------:R-:W-:Y:S02]  /*11a30*/  IMAD.IADD R3, R3, 0x1, R5 ;  /* 0x0000000103037824 */ /* 0x000fe400078e0205 */
[----:B------:R-:W-:-:S05]  /*11a40*/  IMAD.MOV.U32 R5, RZ, RZ, R0 ;  /* 0x000000ffff057224 */ /* 0x000fca00078e0000 */
[----:B------:R-:W1:Y:S01]  /*11a50*/  LDC R8, c[0x0][0xc50] ;  /* 0x00031400ff087b82 */ /* 0x000e620000000800 */
[C---:B0-----:R-:W-:Y:S02]  /*11a60*/  IMAD R12, R10.reuse, UR38, RZ ;  /* 0x000000260a0c7c24 */ /* 0x041fe4000f8e02ff */
[----:B------:R-:W-:-:S04]  /*11a70*/  IMAD.WIDE.U32 R2, R10, UR39, R2 ;  /* 0x000000270a027c25 */ /* 0x000fc8000f8e0002 */
[----:B------:R-:W-:Y:S01]  /*11a80*/  IMAD R11, R11, UR39, R12 ;  /* 0x000000270b0b7c24 */ /* 0x000fe2000f8e020c */
[----:B------:R-:W0:Y:S03]  /*11a90*/  @P0 LDC R9, c[0x0][0xbf0] ;  /* 0x0002fc00ff090b82 */ /* 0x000e260000000800 */
[----:B------:R-:W-:Y:S02]  /*11aa0*/  IMAD.IADD R3, R11, 0x1, R3 ;  /* 0x000000010b037824 */ /* 0x000fe400078e0203 */
[----:B---3--:R-:W-:-:S04]  /*11ab0*/  @P0 IMAD.HI.U32 R4, R0, R7, RZ ;  /* 0x0000000700040227 */ /* 0x008fc800078e00ff */
[----:B-1----:R-:W-:-:S04]  /*11ac0*/  IMAD R17, R8, R17, UR6 ;  /* 0x0000000608117e24 */ /* 0x002fc8000f8e0211 */
[----:B------:R-:W-:Y:S01]  /*11ad0*/  IMAD.WIDE.U32 R2, R17, UR4, R2 ;  /* 0x0000000411027c25 */ /* 0x000fe2000f8e0002 */
[----:B0-----:R-:W-:Y:S02]  /*11ae0*/  @P0 SHF.R.U32.HI R5, RZ, R9, R4 ;  /* 0x00000009ff050219 */ /* 0x001fe40000011604 */
[----:B------:R-:W-:Y:S02]  /*11af0*/  SHF.R.S32.HI R4, RZ, 0x1f, R17 ;  /* 0x0000001fff047819 */ /* 0x000fe40000011411 */
[--C-:B------:R-:W-:Y:S01]  /*11b00*/  SHF.R.S32.HI R9, RZ, 0x1f, R5.reuse ;  /* 0x0000001fff097819 */ /* 0x100fe20000011405 */
[----:B------:R-:W-:Y:S01]  /*11b10*/  IMAD.MOV R7, RZ, RZ, -R5 ;  /* 0x000000ffff077224 */ /* 0x000fe200078e0a05 */
[----:B------:R-:W-:Y:S01]  /*11b20*/  IADD3 R2, P0, R5, R2, RZ ;  /* 0x0000000205027210 */ /* 0x000fe20007f1e0ff */
[----:B------:R-:W-:Y:S02]  /*11b30*/  IMAD R4, R4, UR4, RZ ;  /* 0x0000000404047c24 */ /* 0x000fe4000f8e02ff */
[----:B------:R-:W-:-:S02]  /*11b40*/  IMAD R7, R6, R7, R0 ;  /* 0x0000000706077224 */ /* 0x000fc400078e0200 */
[----:B------:R-:W-:Y:S01]  /*11b50*/  IMAD R4, R17, UR5, R4 ;  /* 0x0000000511047c24 */ /* 0x000fe2000f8e0204 */
[----:B------:R-:W-:Y:S02]  /*11b60*/  ULDC.64 UR4, c[0x0][0xbc8] ;  /* 0x0002f20000047ab9 */ /* 0x000fe40000000a00 */
[----:B------:R-:W-:Y:S02]  /*11b70*/  SHF.R.S32.HI R0, RZ, 0x1f, R7 ;  /* 0x0000001fff007819 */ /* 0x000fe40000011407 */
[----:B------:R-:W-:-:S03]  /*11b80*/  IADD3.X R3, R9, R3, R4, P0, !PT ;  /* 0x0000000309037210 */ /* 0x000fc600007fe404 */
[----:B------:R-:W-:Y:S02]  /*11b90*/  IMAD R0, R0, UR4, RZ ;  /* 0x0000000400007c24 */ /* 0x000fe4000f8e02ff */
[----:B------:R-:W-:-:S04]  /*11ba0*/  IMAD.WIDE.U32 R2, R7, UR4, R2 ;  /* 0x0000000407027c25 */ /* 0x000fc8000f8e0002 */
[----:B------:R-:W-:Y:S01]  /*11bb0*/  IMAD R5, R7, UR5, R0 ;  /* 0x0000000507057c24 */ /* 0x000fe2000f8e0200 */
[----:B------:R-:W-:Y:S02]  /*11bc0*/  ULDC.64 UR4, c[0x0][0xba8] ;  /* 0x0002ea0000047ab9 */ /* 0x000fe40000000a00 */
[----:B------:R-:W-:Y:S01]  /*11bd0*/  LEA R4, P0, R2, UR4, 0x2 ;  /* 0x0000000402047c11 */ /* 0x000fe2000f8010ff */
[----:B------:R-:W-:-:S05]  /*11be0*/  IMAD.IADD R3, R3, 0x1, R5 ;  /* 0x0000000103037824 */ /* 0x000fca00078e0205 */
[----:B------:R-:W-:Y:S01]  /*11bf0*/  LEA.HI.X R5, R2, UR5, R3, 0x2, P0 ;  /* 0x0000000502057c11 */ /* 0x000fe200080f1403 */
[----:B------:R-:W-:-:S05]  /*11c00*/  IMAD.MOV.U32 R3, RZ, RZ, -0x800000 ;  /* 0xff800000ff037424 */ /* 0x000fca00078e00ff */
[----:B------:R4:W-:Y:S01]  /*11c10*/  STG.E desc[UR42][R4.64], R3 ;  /* 0x0000000304007986 */ /* 0x0009e2000c10192a */
[----:B------:R-:W-:Y:S05]  /*11c20*/  BRA `(.L_x_1048) ;  /* 0x0000004400a87947 */ /* 0x000fea0003800000 */
.L_x_1046:
[----:B------:R-:W-:-:S08]  /*11c30*/  NOP ;  /* 0x0000000000007918 */ /* 0x000fd00000000000 */
[----:B------:R-:W0:-:S00]  /*11c40*/  USETMAXREG.DEALLOC.CTAPOOL 0x28 ;  /* 0x00000028000079c8 */ /* 0x000e0000080e0500 */
[----:B0-----:R-:W-:Y:S01]  /*11c50*/  LOP3.LUT R27, R0, 0x3, RZ, 0xc0, !PT ;  /* 0x00000003001b7812 */ /* 0x001fe200078ec0ff */
[----:B------:R-:W0:Y:S05]  /*11c60*/  S2R R26, SR_CTAID.Z ;  /* 0x00000000001a7919 */ /* 0x000e2a0000002700 */
[----:B-1----:R-:W1:Y:S01]  /*11c70*/  S2UR UR6, SR_CTAID.Y ;  /* 0x00000000000679c3 */ /* 0x002e620000002600 */
        /* <DEDUP_REMOVED lines=13> */
.L_x_1138:
[----:B------:R-:W-:Y:S01]  /*11d50*/  ULDC UR7, c[0x0][0xc50] ;  /* 0x0003140000077ab9 */ /* 0x000fe20000000800 */
[----:B------:R-:W-:Y:S01]  /*11d60*/  UMOV UR39, UR6 ;  /* 0x0000000600277c82 */ /* 0x000fe20008000000 */
[----:B------:R-:W-:-:S11]  /*11d70*/  UISETP.NE.AND UP0, UPT, UR7, 0x1, UPT ;  /* 0x000000010700788c */ /* 0x000fd6000bf05270 */
[----:B------:R-:W-:Y:S01]  /*11d80*/  @UP0 ULDC UR4, c[0x0][0xc54] ;  /* 0x0003150000040ab9 */ /* 0x000fe20000000800 */
[----:B------:R-:W-:Y:S01]  /*11d90*/  @UP0 ULDC UR8, c[0x0][0xc58] ;  /* 0x0003160000080ab9 */ /* 0x000fe20000000800 */
[----:B------:R-:W-:-:S04]  /*11da0*/  UIMAD.WIDE.U32 UR4, UR6, UR4, URZ ;  /* 0x00000004060472a5 */ /* 0x000fc8000f8e003f */
[----:B------:R-:W-:-:S12]  /*11db0*/  @UP0 USHF.R.U32.HI UR39, URZ, UR8, UR5 ;  /* 0x000000083f270299 */ /* 0x000fd80008011605 */
.L_x_1139:
        /* <DEDUP_REMOVED lines=8> */
[----:B------:R-:W-:Y:S01]  /*11e40*/  IMAD.MOV.U32 R17, RZ, RZ, RZ ;  /* 0x000000ffff117224 */ /* 0x000fe200078e00ff */
[----:B------:R-:W-:Y:S01]  /*11e50*/  ULDC.64 UR4, c[0x0][0x418] ;  /* 0x0001060000047ab9 */ /* 0x000fe20000000a00 */
[----:B------:R-:W-:Y:S01]  /*11e60*/  ULDC UR6, c[0x0][0x448] ;  /* 0x0001120000067ab9 */ /* 0x000fe20000000800 */
[----:B------:R-:W-:Y:S01]  /*11e70*/  ULDC UR10, c[0x0][0x2f0] ;  /* 0x0000bc00000a7ab9 */ /* 0x000fe20000000800 */
[----:B------:R-:W-:Y:S01]  /*11e80*/  ULDC UR11, c[0x0][0x288] ;  /* 0x0000a200000b7ab9 */ /* 0x000fe20000000800 */
[----:B0-----:R-:W-:-:S04]  /*11e90*/  ISETP.NE.U32.AND P0, PT, R2, RZ, PT ;  /* 0x000000ff0200720c */ /* 0x001fc80003f05070 */
[----:B------:R-:W-:-:S13]  /*11ea0*/  ISETP.NE.AND.EX P0, PT, R3, RZ, PT, P0 ;  /* 0x000000ff0300720c */ /* 0x000fda0003f05300 */
[----:B------:R-:W0:Y:S02]  /*11eb0*/  @P0 LDC.64 R2, c[0x0][0xa28] ;  /* 0x00028a00ff020b82 */ /* 0x000e240000000a00 */
[----:B0-----:R-:W-:-:S05]  /*11ec0*/  @P0 IMAD.WIDE R2, R26, 0x4, R2 ;  /* 0x000000041a020825 */ /* 0x001fca00078e0202 */
[----:B------:R0:W5:Y:S01]  /*11ed0*/  @P0 LDG.E R17, desc[UR42][R2.64] ;  /* 0x0000002a02110981 */ /* 0x000162000c1e1900 */
[----:B------:R-:W1:Y:S01]  /*11ee0*/  S2UR UR41, SR_CTAID.X ;  /* 0x00000000002979c3 */ /* 0x000e620000002500 */
[----:B------:R-:W-:Y:S02]  /*11ef0*/  UISETP.NE.U32.AND UP0, UPT, UR4, URZ, UPT ;  /* 0x0000003f0400728c */ /* 0x000fe4000bf05070 */
[----:B------:R-:W-:Y:S02]  /*11f00*/  UISETP.NE.AND UP1, UPT, UR6, 0x1, UPT ;  /* 0x000000010600788c */ /* 0x000fe4000bf25270 */
[----:B------:R-:W-:Y:S01]  /*11f10*/  UISETP.NE.AND.EX UP0, UPT, UR5, URZ, UPT, UP0 ;  /* 0x0000003f0500728c */ /* 0x000fe2000bf05300 */
[----:B------:R-:W-:Y:S02]  /*11f20*/  ULDC UR6, c[0x0][0x424] ;  /* 0x0001090000067ab9 */ /* 0x000fe40000000800 */
[----:B------:R-:W-:Y:S01]  /*11f30*/  ULDC.64 UR4, c[0x0][0x9e0] ;  /* 0x0002780000047ab9 */ /* 0x000fe20000000a00 */
[----:B------:R-:W-:-:S02]  /*11f40*/  USEL UR9, UR6, 0x1, UP0 ;  /* 0x0000000106097887 */ /* 0x000fc40008000000 */
[----:B------:R-:W-:Y:S02]  /*11f50*/  UISETP.GE.AND UP0, UPT, UR5, 0x1, UPT ;  /* 0x000000010500788c */ /* 0x000fe4000bf06270 */
[----:B------:R-:W-:Y:S01]  /*11f60*/  UIMAD UR36, UR9, UR10, URZ ;  /* 0x0000000a092472a4 */ /* 0x000fe2000f8e023f */
[----:B------:R-:W-:Y:S01]  /*11f70*/  @UP1 ULDC UR7, c[0x0][0x44c] ;  /* 0x0001130000071ab9 */ /* 0x000fe20000000800 */
[----:B------:R-:W-:Y:S02]  /*11f80*/  UIMAD UR9, UR9, UR10, 0x7f ;  /* 0x0000007f090974a4 */ /* 0x000fe4000f8e020a */
[----:B------:R-:W-:Y:S01]  /*11f90*/  PLOP3.LUT P1, PT, PT, PT, UP0, 0x80, 0x0 ;  /* 0x000000000000781c */ /* 0x000fe20003f2f008 */
[----:B------:R-:W-:Y:S01]  /*11fa0*/  @UP1 ULDC UR12, c[0x0][0x450] ;  /* 0x00011400000c1ab9 */ /* 0x000fe20000000800 */
[----:B------:R-:W-:Y:S02]  /*11fb0*/  UP2UR UR50, UPR, URZ, 0x2 ;  /* 0x000000023f327883 */ /* 0x000fe40008000000 */
[----:B-1----:R-:W-:-:S04]  /*11fc0*/  USHF.L.U32 UR41, UR41, 0x7, URZ ;  /* 0x0000000729297899 */ /* 0x002fc8000800063f */
[----:B------:R-:W-:-:S04]  /*11fd0*/  UIADD3 UR8, UR41, 0x7f, URZ ;  /* 0x0000007f29087890 */ /* 0x000fc8000fffe03f */
[----:B------:R-:W-:Y:S02]  /*11fe0*/  UIMAD.WIDE.U32 UR6, UR8, UR7, URZ ;  /* 0x00000007080672a5 */ /* 0x000fe4000f8e003f */
[----:B------:R-:W-:Y:S02]  /*11ff0*/  UIADD3 UR6, UR36, 0x1, -UR11 ;  /* 0x0000000124067890 */ /* 0x000fe4000fffe80b */
[----:B------:R-:W-:Y:S02]  /*12000*/  @UP1 USHF.R.U32.HI UR8, URZ, UR12, UR7 ;  /* 0x0000000c3f081299 */ /* 0x000fe40008011607 */
[----:B------:R-:W-:Y:S02]  /*12010*/  USHF.R.S32.HI UR7, URZ, 0x1f, UR9 ;  /* 0x0000001f3f077899 */ /* 0x000fe40008011409 */
[----:B------:R-:W-:Y:S02]  /*12020*/  UIADD3 UR6, UR6, UR8, URZ ;  /* 0x0000000806067290 */ /* 0x000fe4000fffe03f */
[----:B------:R-:W-:-:S02]  /*12030*/  ULEA.HI UR7, UR7, UR9, URZ, 0x7 ;  /* 0x0000000907077291 */ /* 0x000fc4000f8f383f */
[----:B------:R-:W-:Y:S02]  /*12040*/  UIADD3 UR4, UR6, UR4, URZ ;  /* 0x0000000406047290 */ /* 0x000fe4000fffe03f */
[----:B------:R-:W-:Y:S01]  /*12050*/  USHF.R.S32.HI UR44, URZ, 0x7, UR7 ;  /* 0x000000073f2c7899 */ /* 0x000fe20008011407 */
[----:B0-----:R-:W-:Y:S11]  /*12060*/  @!P1 BRA `(.L_x_1141) ;  /* 0x0000000000449947 */ /* 0x001ff60003800000 */
[----:B------:R-:W-:Y:S01]  /*12070*/  ISETP.LT.AND P0, PT, RZ, UR6, PT ;  /* 0x00000006ff007c0c */ /* 0x000fe2000bf01270 */
[----:B------:R-:W-:-:S12]  /*12080*/  UIADD3 UR8, UR6, -0x1, URZ ;  /* 0xffffffff06087890 */ /* 0x000fd8000fffe03f */
[----:B------:R-:W-:Y:S05]  /*12090*/  @P0 BRA `(.L_x_1142) ;  /* 0x00000000001c0947 */ /* 0x000fea0003800000 */
[----:B------:R-:W-:Y:S02]  /*120a0*/  UISETP.NE.AND UP0, UPT, UR5, 0x1, UPT ;  /* 0x000000010500788c */ /* 0x000fe4000bf05270 */
[----:B------:R-:W-:-:S09]  /*120b0*/  UIADD3 UR8, -UR6, URZ, URZ ;  /* 0x0000003f06087290 */ /* 0x000fd2000fffe13f */
[----:B------:R-:W-:Y:S02]  /*120c0*/  @UP0 ULDC.64 UR12, c[0x0][0x9e8] ;  /* 0x00027a00000c0ab9 */ /* 0x000fe40000000a00 */
[----:B------:R-:W-:-:S04]  /*120d0*/  UIMAD.WIDE.U32 UR6, UR8, UR12, URZ ;  /* 0x0000000c080672a5 */ /* 0x000fc8000f8e003f */
[----:B------:R-:W-:-:S04]  /*120e0*/  @UP0 USHF.R.U32.HI UR8, URZ, UR13, UR7 ;  /* 0x0000000d3f080299 */ /* 0x000fc80008011607 */
[----:B------:R-:W-:Y:S01]  /*120f0*/  ULOP3.LUT UR8, URZ, UR8, URZ, 0x33, !UPT ;  /* 0x000000083f087292 */ /* 0x000fe2000f8e333f */
[----:B------:R-:W-:Y:S11]  /*12100*/  BRA `(.L_x_1143) ;  /* 0x0000000000107947 */ /* 0x000ff60003800000 */
.L_x_1142:
[----:B------:R-:W-:-:S11]  /*12110*/  UISETP.NE.AND UP0, UPT, UR5, 0x1, UPT ;  /* 0x000000010500788c */ /* 0x000fd6000bf05270 */
[----:B------:R-:W-:Y:S02]  /*12120*/  @UP0 ULDC.64 UR12, c[0x0][0x9e8] ;  /* 0x00027a00000c0ab9 */ /* 0x000fe40000000a00 */
[----:B------:R-:W-:-:S04]  /*12130*/  UIMAD.WIDE.U32 UR6, UR8, UR12, URZ ;  /* 0x0000000c080672a5 */ /* 0x000fc8000f8e003f */
[----:B------:R-:W-:-:S12]  /*12140*/  @UP0 USHF.R.U32.HI UR8, URZ, UR13, UR7 ;  /* 0x0000000d3f080299 */ /* 0x000fd80008011607 */
.L_x_1143:
[----:B------:R-:W-:-:S04]  /*12150*/  UIMAD UR8, UR8, UR5, UR5 ;  /* 0x00000005080872a4 */ /* 0x000fc8000f8e0205 */
[----:B------:R-:W-:-:S04]  /*12160*/  UISETP.LT.AND UP0, UPT, UR4, UR8, UPT ;  /* 0x000000080400728c */ /* 0x000fc8000bf01270 */
[----:B------:R-:W-:-:S12]  /*12170*/  USEL UR4, UR4, UR8, UP0 ;  /* 0x0000000804047287 */ /* 0x000fd80008000000 */
.L_x_1141:
[----:B------:R-:W-:Y:S02]  /*12180*/  UISETP.NE.AND UP0, UPT, UR50, URZ, UPT ;  /* 0x0000003f3200728c */ /* 0x000fe4000bf05270 */
[----:B------:R-:W-:-:S04]  /*12190*/  UIADD3 UR4, UR4, 0x7f, URZ ;  /* 0x0000007f04047890 */ /* 0x000fc8000fffe03f */
[----:B------:R-:W-:-:S04]  /*121a0*/  USHF.R.S32.HI UR8, URZ, 0x1f, UR4 ;  /* 0x0000001f3f087899 */ /* 0x000fc80008011404 */
[----:B------:R-:W-:Y:S01]  /*121b0*/  ULEA.HI UR8, UR8, UR4, URZ, 0x7 ;  /* 0x0000000408087291 */ /* 0x000fe2000f8f383f */
[----:B------:R-:W-:Y:S01]  /*121c0*/  @UP0 ULDC UR6, c[0x0][0x44c] ;  /* 0x0001130000060ab9 */ /* 0x000fe20000000800 */
[----:B------:R-:W-:Y:S01]  /*121d0*/  @UP0 ULDC UR9, c[0x0][0x450] ;  /* 0x0001140000090ab9 */ /* 0x000fe20000000800 */
[----:B------:R-:W-:Y:S02]  /*121e0*/  UIMAD.WIDE.U32 UR6, UR41, UR6, URZ ;  /* 0x00000006290672a5 */ /* 0x000fe4000f8e003f */
[----:B------:R-:W-:Y:S01]  /*121f0*/  UMOV UR4, UR41 ;  /* 0x0000002900047c82 */ /* 0x000fe20008000000 */
[----:B------:R-:W-:Y:S02]  /*12200*/  USHF.R.S32.HI UR45, URZ, 0x7, UR8 ;  /* 0x000000073f2d7899 */ /* 0x000fe40008011408 */
[----:B------:R-:W-:Y:S02]  /*12210*/  @UP0 USHF.R.U32.HI UR4, URZ, UR9, UR7 ;  /* 0x000000093f040299 */ /* 0x000fe40008011607 */
[----:B------:R-:W-:-:S02]  /*12220*/  UISETP.LT.AND UP0, UPT, UR44, UR45, UPT ;  /* 0x0000002d2c00728c */ /* 0x000fc4000bf01270 */
[----:B------:R-:W-:Y:S01]  /*12230*/  UIADD3 UR4, UR4, -UR11, UR36 ;  /* 0x8000000b04047290 */ /* 0x000fe2000fffe024 */
[----:B------:R-:W-:Y:S01]  /*12240*/  ULDC UR8, c[0x0][0x9dc] ;  /* 0x0002770000087ab9 */ /* 0x000fe20000000800 */
[----:B------:R-:W-:Y:S02]  /*12250*/  USEL UR12, UR44, UR45, UP0 ;  /* 0x0000002d2c0c7287 */ /* 0x000fe40008000000 */
[----:B------:R-:W-:Y:S01]  /*12260*/  UIADD3 UR8, UR4, -UR8, URZ ;  /* 0x8000000804087290 */ /* 0x000fe2000fffe03f */
[----:B------:R-:W-:Y:S11]  /*12270*/  @!P1 BRA `(.L_x_1144) ;  /* 0x0000000000449947 */ /* 0x000ff60003800000 */
[----:B------:R-:W-:-:S06]  /*12280*/  UISETP.GT.AND UP0, UPT, UR4, -0x1, UPT ;  /* 0xffffffff0400788c */ /* 0x000fcc000bf04270 */
[----:B------:R-:W-:-:S13]  /*12290*/  PLOP3.LUT P0, PT, PT, PT, UP0, 0x80, 0x0 ;  /* 0x000000000000781c */ /* 0x000fda0003f0f008 */
[----:B------:R-:W-:Y:S05]  /*122a0*/  @P0 BRA `(.L_x_1145) ;  /* 0x00000000001c0947 */ /* 0x000fea0003800000 */
[----:B------:R-:W-:Y:S02]  /*122b0*/  UISETP.NE.AND UP0, UPT, UR5, 0x1, UPT ;  /* 0x000000010500788c */ /* 0x000fe4000bf05270 */
[----:B------:R-:W-:-:S09]  /*122c0*/  ULOP3.LUT UR4, URZ, UR4, URZ, 0x33, !UPT ;  /* 0x000000043f047292 */ /* 0x000fd2000f8e333f */
[----:B------:R-:W-:Y:S02]  /*122d0*/  @UP0 ULDC.64 UR10, c[0x0][0x9e8] ;  /* 0x00027a00000a0ab9 */ /* 0x000fe40000000a00 */
[----:B------:R-:W-:-:S04]  /*122e0*/  UIMAD.WIDE.U32 UR6, UR4, UR10, URZ ;  /* 0x0000000a040672a5 */ /* 0x000fc8000f8e003f */
[----:B------:R-:W-:-:S04]  /*122f0*/  @UP0 USHF.R.U32.HI UR4, URZ, UR11, UR7 ;  /* 0x0000000b3f040299 */ /* 0x000fc80008011607 */
[----:B------:R-:W-:Y:S01]  /*12300*/  ULOP3.LUT UR4, URZ, UR4, URZ, 0x33, !UPT ;  /* 0x000000043f047292 */ /* 0x000fe2000f8e333f */
[----:B------:R-:W-:Y:S11]  /*12310*/  BRA `(.L_x_1146) ;  /* 0x0000000000107947 */ /* 0x000ff60003800000 */
.L_x_1145:
[----:B------:R-:W-:-:S11]  /*12320*/  UISETP.NE.AND UP0, UPT, UR5, 0x1, UPT ;  /* 0x000000010500788c */ /* 0x000fd6000bf05270 */
[----:B------:R-:W-:Y:S02]  /*12330*/  @UP0 ULDC.64 UR10, c[0x0][0x9e8] ;  /* 0x00027a00000a0ab9 */ /* 0x000fe40000000a00 */
[----:B------:R-:W-:-:S04]  /*12340*/  UIMAD.WIDE.U32 UR6, UR4, UR10, URZ ;  /* 0x0000000a040672a5 */ /* 0x000fc8000f8e003f */
[----:B------:R-:W-:-:S12]  /*12350*/  @UP0 USHF.R.U32.HI UR4, URZ, UR11, UR7 ;  /* 0x0000000b3f040299 */ /* 0x000fd80008011607 */
.L_x_1146:
[----:B------:R-:W-:-:S04]  /*12360*/  UIMAD UR4, UR4, UR5, URZ ;  /* 0x00000005040472a4 */ /* 0x000fc8000f8e023f */
[----:B------:R-:W-:-:S04]  /*12370*/  UISETP.LT.AND UP0, UPT, UR8, UR4, UPT ;  /* 0x000000040800728c */ /* 0x000fc8000bf01270 */
[----:B------:R-:W-:-:S12]  /*12380*/  USEL UR8, UR8, UR4, !UP0 ;  /* 0x0000000408087287 */ /* 0x000fd8000c000000 */
.L_x_1144:
[----:B------:R-:W-:Y:S02]  /*12390*/  USHF.R.S32.HI UR4, URZ, 0x1f, UR8 ;  /* 0x0000001f3f047899 */ /* 0x000fe40008011408 */
[----:B------:R-:W-:Y:S02]  /*123a0*/  USHF.R.U32.HI UR9, URZ, 0x10, UR47 ;  /* 0x000000103f097899 */ /* 0x000fe4000801162f */
[----:B------:R-:W-:Y:S02]  /*123b0*/  ULEA.HI UR4, UR4, UR8, URZ, 0x7 ;  /* 0x0000000804047291 */ /* 0x000fe4000f8f383f */
[----:B------:R-:W-:Y:S02]  /*123c0*/  ULOP3.LUT UR47, UR47, 0xffff, URZ, 0xc0, !UPT ;  /* 0x0000ffff2f2f7892 */ /* 0x000fe4000f8ec03f */
[----:B------:R-:W-:Y:S01]  /*123d0*/  USHF.R.S32.HI UR4, URZ, 0x7, UR4 ;  /* 0x000000073f047899 */ /* 0x000fe20008011404 */
[----:B------:R-:W-:-:S03]  /*123e0*/  UMOV UR38, URZ ;  /* 0x0000003f00267c82 */ /* 0x000fc60008000000 */
[----:B------:R-:W-:-:S04]  /*123f0*/  UISETP.LT.AND UP0, UPT, URZ, UR4, UPT ;  /* 0x000000043f00728c */ /* 0x000fc8000bf01270 */
[----:B------:R-:W-:Y:S02]  /*12400*/  USEL UR46, URZ, UR4, !UP0 ;  /* 0x000000043f2e7287 */ /* 0x000fe4000c000000 */
[----:B------:R-:W-:Y:S02]  /*12410*/  UISETP.NE.AND UP0, UPT, UR9, URZ, UPT ;  /* 0x0000003f0900728c */ /* 0x000fe4000bf05270 */
[----:B------:R-:W-:-:S06]  /*12420*/  UISETP.GT.AND UP1, UPT, UR12, UR46, UPT ;  /* 0x0000002e0c00728c */ /* 0x000fcc000bf24270 */
[----:B------:R-:W-:-:S03]  /*12430*/  PLOP3.LUT P0, PT, PT, PT, UP1, 0x80, 0x0 ;  /* 0x000000000000781c */ /* 0x000fc60003f0f018 */
[----:B------:R-:W-:-:S10]  /*12440*/  @!UP0 ULDC UR9, c[0x0][0x9f0] ;  /* 0x00027c0000098ab9 */ /* 0x000fd40000000800 */
[----:B------:R-:W-:Y:S05]  /*12450*/  @!P0 BRA `(.L_x_1147) ;  /* 0x00000000007c8947 */ /* 0x000fea0003800000 */
[----:B------:R-:W-:Y:S01]  /*12460*/  IABS R0, UR9 ;  /* 0x0000000900007c13 */ /* 0x000fe20008000000 */
[----:B------:R-:W-:Y:S02]  /*12470*/  UIADD3 UR4, UR9, -0x1, UR12 ;  /* 0xffffffff09047890 */ /* 0x000fe4000fffe00c */
[----:B------:R-:W-:Y:S02]  /*12480*/  IABS R4, UR9 ;  /* 0x0000000900047c13 */ /* 0x000fe40008000000 */
[----:B------:R-:W-:Y:S01]  /*12490*/  R2UR UR10, R0 ;  /* 0x00000000000a72ca */ /* 0x000fe200000e0000 */
[----:B------:R-:W-:-:S03]  /*124a0*/  UIADD3 UR6, -UR46, UR4, URZ ;  /* 0x000000042e067290 */ /* 0x000fc6000fffe13f */
[----:B------:R-:W-:-:S03]  /*124b0*/  UMOV UR4, URZ ;  /* 0x0000003f00047c82 */ /* 0x000fc60008000000 */
[----:B------:R-:W-:Y:S01]  /*124c0*/  IABS R3, UR6 ;  /* 0x0000000600037c13 */ /* 0x000fe20008000000 */
[----:B------:R-:W-:-:S03]  /*124d0*/  ULOP3.LUT UR6, UR6, UR9, URZ, 0x3c, !UPT ;  /* 0x0000000906067292 */ /* 0x000fc6000f8e3c3f */
[----:B------:R-:W-:Y:S02]  /*124e0*/  R2UR UR8, R3 ;  /* 0x00000000030872ca */ /* 0x000fe400000e0000 */
        /* <DEDUP_REMOVED lines=22> */
.L_x_1147:
[----:B------:R-:W-:Y:S02]  /*12650*/  UIMAD UR51, UR47, UR38, UR46 ;  /* 0x000000262f3372a4 */ /* 0x000fe4000f8e022e */
[----:B------:R-:W-:Y:S02]  /*12660*/  IMAD.U32 R3, RZ, RZ, UR38 ;  /* 0x00000026ff037e24 */ /* 0x000fe4000f8e00ff */
[----:B------:R-:W-:Y:S02]  /*12670*/  IMAD.MOV.U32 R0, RZ, RZ, RZ ;  /* 0x000000ffff007224 */ /* 0x000fe400078e00ff */
[----:B------:R-:W-:Y:S02]  /*12680*/  IMAD.MOV.U32 R29, RZ, RZ, 0x1 ;  /* 0x00000001ff1d7424 */ /* 0x000fe400078e00ff */
[----:B------:R-:W-:Y:S02]  /*12690*/  IMAD.U32 R16, RZ, RZ, UR51 ;  /* 0x00000033ff107e24 */ /* 0x000fe4000f8e00ff */
[----:B------:R-:W-:-:S03]  /*126a0*/  IMAD.MOV.U32 R2, RZ, RZ, 0x1 ;  /* 0x00000001ff027424 */ /* 0x000fc600078e00ff */
[----:B------:R-:W-:-:S04]  /*126b0*/  VIADDMNMX R16, R16, R3, UR12, PT ;  /* 0x0000000c10107e46 */ /* 0x000fc8000b800103 */
[----:B------:R-:W-:-:S13]  /*126c0*/  ISETP.GT.AND P0, PT, R16, UR51, PT ;  /* 0x0000003310007c0c */ /* 0x000fda000bf04270 */
        /* <DEDUP_REMOVED lines=24> */
[----:B0----5:R-:W-:Y:S05]  /*12850*/  CALL.ABS.NOINC R2 ;  /* 0x0000000002007343 */ /* 0x021fea0003c00000 */
.L_x_1148:
[----:B------:R-:W-:-:S06]  /*12860*/  UIADD3 UR4, UR48, 0x8400, URZ ;  /* 0x0000840030047890 */ /* 0x000fcc000fffe03f */
[----:B------:R-:W-:-:S05]  /*12870*/  IMAD.U32 R18, RZ, RZ, UR4 ;  /* 0x00000004ff127e24 */ /* 0x000fca000f8e00ff */
[----:B------:R-:W-:-:S13]  /*12880*/  LOP3.LUT P0, RZ, R18, 0x3ff, RZ, 0xc0, !PT ;  /* 0x000003ff12ff7812 */ /* 0x000fda000780c0ff */
        /* <DEDUP_REMOVED lines=17> */
.L_x_1149:
        /* <DEDUP_REMOVED lines=20> */
.L_x_1150:
        /* <DEDUP_REMOVED lines=18> */
.L_x_1151:
[----:B------:R-:W0:Y:S01]  /*12c00*/  LDC.64 R2, c[0x0][0x9f8] ;  /* 0x00027e00ff027b82 */ /* 0x000e220000000a00 */
[----:B------:R-:W-:Y:S01]  /*12c10*/  IMAD.MOV.U32 R32, RZ, RZ, R26 ;  /* 0x000000ffff207224 */ /* 0x000fe200078e001a */
[----:B------:R-:W2:Y:S06]  /*12c20*/  LDL.LU R18, [R1] ;  /* 0x0000000001127983 */ /* 0x000eac0000300800 */
[----:B------:R-:W1:Y:S01]  /*12c30*/  LDC R10, c[0x0][0x430] ;  /* 0x00010c00ff0a7b82 */ /* 0x000e620000000800 */
[C---:B------:R-:W-:Y:S01]  /*12c40*/  IMAD.SHL.U32 R6, R25.reuse, 0x20, RZ ;  /* 0x0000002019067824 */ /* 0x040fe200078e00ff */
[----:B------:R-:W-:Y:S01]  /*12c50*/  LOP3.LUT R21, R25, 0x7f, RZ, 0xc0, !PT ;  /* 0x0000007f19157812 */ /* 0x000fe200078ec0ff */
[----:B------:R-:W-:Y:S01]  /*12c60*/  ULDC UR4, c[0x0][0x2f4] ;  /* 0x0000bd0000047ab9 */ /* 0x000fe20000000800 */
[----:B------:R-:W-:Y:S01]  /*12c70*/  LEA R7, R16, 0xffffff80, 0x7 ;  /* 0xffffff8010077811 */ /* 0x000fe200078e38ff */
[----:B------:R-:W-:Y:S01]  /*12c80*/  ULDC UR5, c[0x0][0x320] ;  /* 0x0000c80000057ab9 */ /* 0x000fe20000000800 */
[----:B0-----:R-:W-:-:S04]  /*12c90*/  ISETP.NE.U32.AND P0, PT, R2, RZ, PT ;  /* 0x000000ff0200720c */ /* 0x001fc80003f05070 */
[----:B------:R-:W-:-:S13]  /*12ca0*/  ISETP.NE.AND.EX P0, PT, R3, RZ, PT, P0 ;  /* 0x000000ff0300720c */ /* 0x000fda0003f05300 */
[----:B------:R-:W0:Y:S02]  /*12cb0*/  @P0 LDC.64 R2, c[0x0][0x9f8] ;  /* 0x00027e00ff020b82 */ /* 0x000e240000000a00 */
[----:B0-----:R-:W-:-:S05]  /*12cc0*/  @P0 IMAD.WIDE R2, R26, 0x4, R2 ;  /* 0x000000041a020825 */ /* 0x001fca00078e0202 */
[----:B------:R0:W3:Y:S01]  /*12cd0*/  @P0 LDG.E R32, desc[UR42][R2.64] ;  /* 0x0000002a02200981 */ /* 0x0000e2000c1e1900 */
[----:B-1----:R-:W-:Y:S02]  /*12ce0*/  ISETP.NE.AND P1, PT, R10, 0x1, PT ;  /* 0x000000010a00780c */ /* 0x002fe40003f25270 */
[----:B------:R-:W-:Y:S02]  /*12cf0*/  SHF.R.U32.HI R23, RZ, 0x2, R21 ;  /* 0x00000002ff177819 */ /* 0x000fe40000011615 */
[----:B------:R-:W-:-:S04]  /*12d00*/  LOP3.LUT R24, R6, 0x60, RZ, 0xc0, !PT ;  /* 0x0000006006187812 */ /* 0x000fc800078ec0ff */
[----:B------:R-:W-:-:S04]  /*12d10*/  IADD3 R4, R24, R23, R7 ;  /* 0x0000001718047210 */ /* 0x000fc80007ffe007 */
[C---:B------:R-:W-:Y:S01]  /*12d20*/  ISETP.GE.AND P0, PT, R4.reuse, UR36, PT ;  /* 0x0000002404007c0c */ /* 0x040fe2000bf06270 */
[----:B------:R-:W1:Y:S01]  /*12d30*/  @P1 LDC R0, c[0x0][0x434] ;  /* 0x00010d00ff001b82 */ /* 0x000e620000000800 */
[----:B-----5:R-:W-:-:S04]  /*12d40*/  IMAD.IADD R13, R4, 0x1, R17 ;  /* 0x00000001040d7824 */ /* 0x020fc800078e0211 */
[----:B------:R-:W-:-:S03]  /*12d50*/  IMAD.MOV.U32 R11, RZ, RZ, R13 ;  /* 0x000000ffff0b7224 */ /* 0x000fc600078e000d */
[----:B0-----:R-:W0:Y:S08]  /*12d60*/  @P1 LDC R3, c[0x0][0x438] ;  /* 0x00010e00ff031b82 */ /* 0x001e300000000800 */
[----:B------:R-:W4:Y:S08]  /*12d70*/  @!P0 LDC.64 R8, c[0x0][0x428] ;  /* 0x00010a00ff088b82 */ /* 0x000f300000000a00 */
[----:B------:R-:W4:Y:S01]  /*12d80*/  @!P0 LDC.64 R4, c[0x0][0x418] ;  /* 0x00010600ff048b82 */ /* 0x000f220000000a00 */
[----:B-1----:R-:W-:-:S05]  /*12d90*/  @P1 IMAD.HI.U32 R0, R13, R0, RZ ;  /* 0x000000000d001227 */ /* 0x002fca00078e00ff */
[----:B0-----:R-:W-:-:S04]  /*12da0*/  @P1 SHF.R.U32.HI R11, RZ, R3, R0 ;  /* 0x00000003ff0b1219 */ /* 0x001fc80000011600 */
[--C-:B------:R-:W-:Y:S01]  /*12db0*/  @!P0 SHF.R.S32.HI R3, RZ, 0x1f, R11.reuse ;  /* 0x0000001fff038819 */ /* 0x100fe2000001140b */
[----:B------:R-:W-:Y:S02]  /*12dc0*/  @!P0 IMAD.MOV.U32 R2, RZ, RZ, R11 ;  /* 0x000000ffff028224 */ /* 0x000fe400078e000b */
[----:B------:R-:W-:Y:S02]  /*12dd0*/  IMAD.SHL.U32 R20, R25, 0x10, RZ ;  /* 0x0000001019147824 */ /* 0x000fe400078e00ff */
[----:B------:R-:W-:Y:S01]  /*12de0*/  IMAD.MOV.U32 R33, RZ, RZ, 0x20 ;  /* 0x00000020ff217424 */ /* 0x000fe200078e00ff */
[----:B------:R-:W-:Y:S01]  /*12df0*/  SHF.R.U32.HI R21, RZ, 0x5, R21 ;  /* 0x00000005ff157819 */ /* 0x000fe20000011615 */
[----:B------:R-:W-:Y:S01]  /*12e00*/  UMOV UR6, 0xffffffff ;  /* 0xffffffff00067882 */ /* 0x000fe20000000000 */
[----:B------:R-:W-:Y:S01]  /*12e10*/  IMAD.MOV.U32 R34, RZ, RZ, 0x40 ;  /* 0x00000040ff227424 */ /* 0x000fe200078e00ff */
[----:B--2---:R-:W-:-:S04]  /*12e20*/  LOP3.LUT R18, R18, 0xffffffbf, RZ, 0xc0, !PT ;  /* 0xffffffbf12127812 */ /* 0x004fc800078ec0ff */
[----:B------:R-:W-:-:S04]  /*12e30*/  @P1 LOP3.LUT R18, R18, 0x40, RZ, 0xfc, !PT ;  /* 0x0000004012121812 */ /* 0x000fc800078efcff */
[----:B------:R-:W-:Y:S02]  /*12e40*/  LOP3.LUT R18, R18, 0xffffffef, RZ, 0xc0, !PT ;  /* 0xffffffef12127812 */ /* 0x000fe400078ec0ff */
[----:B---3--:R-:W-:Y:S01]  /*12e50*/  SHF.R.S32.HI R12, RZ, 0x1f, R32 ;  /* 0x0000001fff0c7819 */ /* 0x008fe20000011420 */
[----:B----4-:R-:W-:-:S04]  /*12e60*/  @!P0 IMAD.WIDE.U32 R2, R32, R8, R2 ;  /* 0x0000000820028225 */ /* 0x010fc800078e0002 */
[----:B------:R-:W-:Y:S01]  /*12e70*/  @!P0 IMAD R0, R12, R8, RZ ;  /* 0x000000080c008224 */ /* 0x000fe200078e02ff */
[----:B------:R-:W-:Y:S01]  /*12e80*/  @!P0 LEA R4, P1, R2, R4, 0x2 ;  /* 0x0000000402048211 */ /* 0x000fe200078210ff */
[----:B------:R0:W-:Y:S02]  /*12e90*/  STL [R1+0x4], R12 ;  /* 0x0000040c01007387 */ /* 0x0001e40000100800 */
[----:B------:R-:W-:-:S04]  /*12ea0*/  @!P0 IMAD R9, R32, R9, R0 ;  /* 0x0000000920098224 */ /* 0x000fc800078e0200 */
[----:B------:R-:W-:Y:S01]  /*12eb0*/  @!P0 IMAD.IADD R0, R3, 0x1, R9 ;  /* 0x0000000103008824 */ /* 0x000fe200078e0209 */
[----:B------:R-:W-:-:S04]  /*12ec0*/  LOP3.LUT R9, R20, 0x30, RZ, 0xc0, !PT ;  /* 0x0000003014097812 */ /* 0x000fc800078ec0ff */
[----:B------:R-:W-:Y:S01]  /*12ed0*/  @!P0 LEA.HI.X R5, R2, R5, R0, 0x2, P1 ;  /* 0x0000000502058211 */ /* 0x000fe200008f1400 */
[----:B------:R-:W-:Y:S01]  /*12ee0*/  IMAD.MOV.U32 R0, RZ, RZ, RZ ;  /* 0x000000ffff007224 */ /* 0x000fe200078e00ff */
[----:B------:R-:W-:-:S05]  /*12ef0*/  R2P PR, R25, 0x6 ;  /* 0x0000000619007804 */ /* 0x000fca0000000000 */
[----:B------:R-:W-:Y:S01]  /*12f00*/  SEL R33, R33, 0xffffffe0, !P1 ;  /* 0xffffffe021217807 */ /* 0x000fe20004800000 */
[----:B------:R1:W5:Y:S01]  /*12f10*/  @!P0 LDG.E R0, desc[UR42][R4.64] ;  /* 0x0000002a04008981 */ /* 0x000362000c1e1900 */
[C---:B------:R-:W-:Y:S01]  /*12f20*/  ISETP.GE.AND P1, PT, R9.reuse, UR4, PT ;  /* 0x0000000409007c0c */ /* 0x040fe2000bf26270 */
[----:B------:R-:W-:Y:S01]  /*12f30*/  IMAD.MOV R2, RZ, RZ, -R11 ;  /* 0x000000ffff027224 */ /* 0x000fe200078e0a0b */
[C---:B------:R-:W-:Y:S02]  /*12f40*/  ISETP.GE.AND P0, PT, R9.reuse, UR5, PT ;  /* 0x0000000509007c0c */ /* 0x040fe4000bf06270 */
[C---:B------:R-:W-:Y:S02]  /*12f50*/  LOP3.LUT R19, R9.reuse, 0x40, RZ, 0xfc, !PT ;  /* 0x0000004009137812 */ /* 0x040fe400078efcff */
[----:B------:R-:W-:Y:S02]  /*12f60*/  LOP3.LUT R22, R9, 0x80, RZ, 0xfc, !PT ;  /* 0x0000008009167812 */ /* 0x000fe400078efcff */
[----:B------:R-:W-:Y:S01]  /*12f70*/  SEL R35, R34, 0xffffffc0, !P2 ;  /* 0xffffffc022237807 */ /* 0x000fe20005000000 */
[----:B-1----:R-:W-:-:S02]  /*12f80*/  IMAD R4, R10, R2, R13 ;  /* 0x000000020a047224 */ /* 0x002fc400078e020d */
[----:B------:R-:W-:Y:S02]  /*12f90*/  IMAD.SHL.U32 R2, R25, 0x80, RZ ;  /* 0x0000008019027824 */ /* 0x000fe400078e00ff */
[----:B------:R-:W-:Y:S02]  /*12fa0*/  @P1 LOP3.LUT R18, R18, 0x10, RZ, 0xfc, !PT ;  /* 0x0000001012121812 */ /* 0x000fe400078efcff */
[----:B------:R-:W-:Y:S02]  /*12fb0*/  ISETP.GE.AND P1, PT, R22, UR4, PT ;  /* 0x0000000416007c0c */ /* 0x000fe4000bf26270 */
[----:B------:R-:W-:Y:S02]  /*12fc0*/  LOP3.LUT R18, R18, 0xfffffffd, RZ, 0xc0, !PT ;  /* 0xfffffffd12127812 */ /* 0x000fe400078ec0ff */
[----:B------:R-:W-:Y:S02]  /*12fd0*/  LOP3.LUT R8, R2, 0x380, RZ, 0xc0, !PT ;  /* 0x0000038002087812 */ /* 0x000fe400078ec0ff */
[----:B------:R-:W-:-:S02]  /*12fe0*/  @P0 LOP3.LUT R18, R18, 0x2, RZ, 0xfc, !PT ;  /* 0x0000000212120812 */ /* 0x000fc400078efcff */
[----:B------:R-:W-:Y:S01]  /*12ff0*/  ISETP.GE.AND P0, PT, R19, UR4, PT ;  /* 0x0000000413007c0c */ /* 0x000fe2000bf06270 */
[----:B------:R-:W-:Y:S01]  /*13000*/  IMAD R3, R21, 0x10, R8 ;  /* 0x0000001015037824 */ /* 0x000fe200078e0208 */
[----:B------:R-:W-:Y:S02]  /*13010*/  LOP3.LUT R18, R18, 0xfffffff7, RZ, 0xc0, !PT ;  /* 0xfffffff712127812 */ /* 0x000fe400078ec0ff */
[----:B------:R-:W-:Y:S02]  /*13020*/  LOP3.LUT R10, R2, 0x400, RZ, 0xc0, !PT ;  /* 0x00000400020a7812 */ /* 0x000fe400078ec0ff */
[----:B------:R-:W-:Y:S02]  /*13030*/  LOP3.LUT R5, R8, 0x10, R25, 0xf8, !PT ;  /* 0x0000001008057812 */ /* 0x000fe400078ef819 */
[----:B------:R-:W-:Y:S01]  /*13040*/  LOP3.LUT R3, R3, 0x70, R20, 0x78, !PT ;  /* 0x0000007003037812 */ /* 0x000fe200078e7814 */
[----:B------:R-:W-:-:S04]  /*13050*/  IMAD R10, R21, 0x800, R10 ;  /* 0x00000800150a7824 */ /* 0x000fc800078e020a */
[----:B------:R-:W-:Y:S02]  /*13060*/  @P0 LOP3.LUT R18, R18, 0x8, RZ, 0xfc, !PT ;  /* 0x0000000812120812 */ /* 0x000fe400078efcff */
[----:B------:R-:W-:Y:S02]  /*13070*/  ISETP.GE.AND P0, PT, R19, UR5, PT ;  /* 0x0000000513007c0c */ /* 0x000fe4000bf06270 */
[----:B------:R-:W-:-:S04]  /*13080*/  LOP3.LUT R18, R18, 0xfffffffb, RZ, 0xc0, !PT ;  /* 0xfffffffb12127812 */ /* 0x000fc800078ec0ff */
[----:B------:R-:W-:-:S04]  /*13090*/  @P1 LOP3.LUT R18, R18, 0x4, RZ, 0xfc, !PT ;  /* 0x0000000412121812 */ /* 0x000fc800078efcff */
[----:B------:R-:W-:-:S04]  /*130a0*/  LOP3.LUT R18, R18, 0xfffffffe, RZ, 0xc0, !PT ;  /* 0xfffffffe12127812 */ /* 0x000fc800078ec0ff */
[----:B------:R-:W-:-:S05]  /*130b0*/  @P0 LOP3.LUT R18, R18, 0x1, RZ, 0xfc, !PT ;  /* 0x0000000112120812 */ /* 0x000fca00078efcff */
[----:B------:R0:W-:Y:S01]  /*130c0*/  STL [R1], R18 ;  /* 0x0000001201007387 */ /* 0x0001e20000100800 */
[----:B------:R-:W-:Y:S05]  /*130d0*/  BRA.DIV UR6, `(.L_x_1152) ;  /* 0x00000036065c7947 */ /* 0x000fea000b800000 */
.L_x_1204:
[----:B------:R-:W-:Y:S01]  /*130e0*/  ULOP3.LUT UR4, UR40, 0x2, URZ, 0xfc, !UPT ;  /* 0x0000000228047892 */ /* 0x000fe2000f8efc3f */
[----:B------:R-:W-:Y:S01]  /*130f0*/  LOP3.LUT R9, R3, 0xc00, R2, 0xf8, !PT ;  /* 0x00000c0003097812 */ /* 0x000fe200078ef802 */
[----:B------:R-:W-:Y:S01]  /*13100*/  IMAD.MOV.U32 R8, RZ, RZ, R18 ;  /* 0x000000ffff087224 */ /* 0x000fe200078e0012 */
[----:B------:R-:W-:Y:S01]  /*13110*/  LOP3.LUT R5, R5, 0x70, R20, 0x78, !PT ;  /* 0x0000007005057812 */ /* 0x000fe200078e7814 */
[----:B------:R-:W-:Y:S01]  /*13120*/  IMAD.U32 R31, RZ, RZ, UR39 ;  /* 0x00000027ff1f7e24 */ /* 0x000fe2000f8e00ff */
[----:B------:R-:W-:Y:S01]  /*13130*/  SHF.R.U32.HI R28, RZ, 0x3, R25 ;  /* 0x00000003ff1c7819 */ /* 0x000fe20000011619 */
[----:B------:R-:W-:Y:S01]  /*13140*/  IMAD.U32 R2, RZ, RZ, UR4 ;  /* 0x00000004ff027e24 */ /* 0x000fe2000f8e00ff */
[----:B------:R-:W-:Y:S01]  /*13150*/  LOP3.LUT R8, R8, 0xffffffdf, RZ, 0xc0, !PT ;  /* 0xffffffdf08087812 */ /* 0x000fe200078ec0ff */
[----:B------:R-:W-:Y:S01]  /*13160*/  IMAD.IADD R3, R10, 0x1, R5 ;  /* 0x000000010a037824 */ /* 0x000fe200078e0205 */
[----:B------:R1:W-:Y:S01]  /*13170*/  STL [R1+0xc], R9 ;  /* 0x00000c0901007387 */ /* 0x0003e20000100800 */
[----:B------:R-:W-:-:S02]  /*13180*/  SHF.R.S32.HI R31, RZ, 0x1f, R31 ;  /* 0x0000001fff1f7819 */ /* 0x000fc4000001141f */
[----:B------:R-:W-:Y:S01]  /*13190*/  ISETP.NE.AND P0, PT, R2, 0x3, PT ;  /* 0x000000030200780c */ /* 0x000fe20003f05270 */
[----:B------:R1:W-:Y:S01]  /*131a0*/  STL [R1+0x8], R3 ;  /* 0x0000080301007387 */ /* 0x0003e20000100800 */
[----:B------:R-:W-:-:S11]  /*131b0*/  LOP3.LUT R5, R25, 0x10, RZ, 0xc0, !PT ;  /* 0x0000001019057812 */ /* 0x000fd600078ec0ff */
[----:B------:R-:W-:-:S05]  /*131c0*/  @P0 LOP3.LUT R8, R8, 0x20, RZ, 0xfc, !PT ;  /* 0x0000002008080812 */ /* 0x000fca00078efcff */
[----:B------:R1:W-:Y:S01]  /*131d0*/  STL [R1], R8 ;  /* 0x0000000801007387 */ /* 0x0003e20000100800 */
[----:B------:R-:W-:Y:S05]  /*131e0*/  @!P0 BRA `(.L_x_1153) ;  /* 0x0000000000048947 */ /* 0x000fea0003800000 */
[----:B------:R-:W-:Y:S01]  /*131f0*/  BPT.TRAP 0x1 ;  /* 0x000000040000795c */ /* 0x000fe20000300000 */
.L_x_1153:
[----:B------:R-:W-:Y:S01]  /*13200*/  IMAD.MOV.U32 R27, RZ, RZ, 0x1 ;  /* 0x00000001ff1b7424 */ /* 0x000fe200078e00ff */
[----:B------:R-:W-:-:S04]  /*13210*/  SHF.R.S32.HI R10, RZ, 0x1f, R4 ;  /* 0x0000001fff0a7819 */ /* 0x000fc80000011404 */
[----:B------:R-:W-:-:S04]  /*13220*/  SHF.L.U32 R27, R27, 0x1f, RZ ;  /* 0x0000001f1b1b7819 */ /* 0x000fc800000006ff */
[----:B------:R-:W2:Y:S02]  /*13230*/  SYNCS.PHASECHK.TRANS64.TRYWAIT P0, [UR48+0x22880], R27 ;  /* 0x0228801bff0075a7 */ /* 0x000ea40008000170 */
[----:B--2---:R-:W-:Y:S05]  /*13240*/  @!P0 BRA `(.L_x_1154) ;  /* 0x0000003400208947 */ /* 0x004fea0003800000 */
.L_x_1205:
[----:B------:R-:W3:Y:S01]  /*13250*/  LDL R30, [R1] ;  /* 0x00000000011e7983 */ /* 0x000ee20000100800 */
[----:B------:R-:W-:Y:S01]  /*13260*/  ULDC.64 UR4, c[0x0][0x328] ;  /* 0x0000ca0000047ab9 */ /* 0x000fe20000000a00 */
[----:B0----5:R-:W-:Y:S01]  /*13270*/  SHF.R.S32.HI R18, RZ, 0x1f, R0 ;  /* 0x0000001fff127819 */ /* 0x021fe20000011400 */
[----:B-1----:R-:W-:Y:S01]  /*13280*/  IMAD R3, R10, UR4, RZ ;  /* 0x000000040a037c24 */ /* 0x002fe2000f8e02ff */
[----:B------:R-:W-:Y:S02]  /*13290*/  R2UR UR6, R31 ;  /* 0x000000001f0672ca */ /* 0x000fe400000e0000 */
[----:B------:R-:W-:Y:S01]  /*132a0*/  IADD3 R7, -R23, UR36, -R7 ;  /* 0x0000002417077c10 */ /* 0x000fe2000fffe907 */
[----:B------:R-:W-:Y:S01]  /*132b0*/  IMAD R9, R4, UR5, R3 ;  /* 0x0000000504097c24 */ /* 0x000fe2000f8e0203 */
[----:B------:R-:W-:Y:S01]  /*132c0*/  LOP3.LUT R29, R20, 0x30, RZ, 0xc0, !PT ;  /* 0x00000030141d7812 */ /* 0x000fe200078ec0ff */
[----:B--2---:R-:W-:Y:S01]  /*132d0*/  IMAD.WIDE.U32 R2, R4, UR4, RZ ;  /* 0x0000000404027c25 */ /* 0x004fe2000f8e00ff */
[----:B------:R-:W-:Y:S01]  /*132e0*/  ULDC.64 UR4, c[0x0][0x338] ;  /* 0x0000ce0000047ab9 */ /* 0x000fe20000000a00 */
[----:B------:R-:W-:-:S02]  /*132f0*/  ISETP.GE.AND P3, PT, R7, 0x1, PT ;  /* 0x000000010700780c */ /* 0x000fc40003f66270 */
[----:B------:R-:W-:Y:S02]  /*13300*/  IMAD.IADD R3, R3, 0x1, R9 ;  /* 0x0000000103037824 */ /* 0x000fe400078e0209 */
[----:B------:R-:W-:Y:S02]  /*13310*/  IMAD R9, R18, UR4, RZ ;  /* 0x0000000412097c24 */ /* 0x000fe4000f8e02ff */
[----:B------:R-:W-:-:S04]  /*13320*/  IMAD.WIDE.U32 R2, R0, UR4, R2 ;  /* 0x0000000400027c25 */ /* 0x000fc8000f8e0002 */
[----:B------:R-:W-:Y:S01]  /*13330*/  IMAD R8, R0, UR5, R9 ;  /* 0x0000000500087c24 */ /* 0x000fe2000f8e0209 */
[----:B------:R-:W-:Y:S02]  /*13340*/  ULDC.64 UR4, c[0x0][0x330] ;  /* 0x0000cc0000047ab9 */ /* 0x000fe40000000a00 */
[----:B------:R-:W-:Y:S01]  /*13350*/  IMAD.U32 R9, RZ, RZ, UR4 ;  /* 0x00000004ff097e24 */ /* 0x000fe2000f8e00ff */
[----:B------:R-:W-:Y:S01]  /*13360*/  UIMAD UR4, UR6, UR4, URZ ;  /* 0x00000004060472a4 */ /* 0x000fe2000f8e023f */
[----:B------:R-:W-:Y:S02]  /*13370*/  IMAD.IADD R3, R3, 0x1, R8 ;  /* 0x0000000103037824 */ /* 0x000fe400078e0208 */
[----:B------:R-:W-:Y:S01]  /*13380*/  ULDC.64 UR6, c[0x0][0x318] ;  /* 0x0000c60000067ab9 */ /* 0x000fe20000000a00 */
[----:B------:R-:W-:Y:S02]  /*13390*/  UIMAD UR4, UR39, UR5, UR4 ;  /* 0x00000005270472a4 */ /* 0x000fe4000f8e0204 */
[----:B------:R-:W-:-:S04]  /*133a0*/  IMAD.WIDE.U32 R2, R9, UR39, R2 ;  /* 0x0000002709027c25 */ /* 0x000fc8000f8e0002 */
[----:B------:R-:W-:Y:S01]  /*133b0*/  IMAD.U32 R9, RZ, RZ, UR7 ;  /* 0x00000007ff097e24 */ /* 0x000fe2000f8e00ff */
[----:B------:R-:W-:Y:S01]  /*133c0*/  IADD3 R8, P0, R2, UR6, RZ ;  /* 0x0000000602087c10 */ /* 0x000fe2000ff1e0ff */
[----:B------:R-:W-:Y:S01]  /*133d0*/  IMAD.SHL.U32 R2, R25, 0x4, RZ ;  /* 0x0000000419027824 */ /* 0x000fe200078e00ff */
[----:B------:R-:W-:Y:S02]  /*133e0*/  SHF.R.U32.HI R25, RZ, 0x2, R25 ;  /* 0x00000002ff197819 */ /* 0x000fe40000011619 */
[----:B------:R-:W-:Y:S01]  /*133f0*/  IADD3.X R9, R9, UR4, R3, P0, !PT ;  /* 0x0000000409097c10 */ /* 0x000fe200087fe403 */
[----:B------:R-:W-:Y:S01]  /*13400*/  UMOV UR4, 0xffffffff ;  /* 0xffffffff00047882 */ /* 0x000fe20000000000 */
[----:B------:R-:W-:Y:S02]  /*13410*/  LOP3.LUT R3, R6, 0x380, RZ, 0xc0, !PT ;  /* 0x0000038006037812 */ /* 0x000fe400078ec0ff */
[----:B------:R-:W-:Y:S02]  /*13420*/  ISETP.NE.AND P0, PT, R5, RZ, PT ;  /* 0x000000ff0500720c */ /* 0x000fe40003f05270 */
[----:B------:R-:W-:-:S02]  /*13430*/  LOP3.LUT R3, R3, 0x30, R20, 0xf8, !PT ;  /* 0x0000003003037812 */ /* 0x000fc400078ef814 */
[----:B------:R-:W-:Y:S02]  /*13440*/  SEL R34, R34, 0xffffffc0, !P0 ;  /* 0xffffffc022227807 */ /* 0x000fe40004000000 */
[----:B------:R-:W-:-:S05]  /*13450*/  LOP3.LUT R2, R3, 0x70, R2, 0x78, !PT ;  /* 0x0000007003027812 */ /* 0x000fca00078e7802 */
[----:B------:R-:W-:Y:S01]  /*13460*/  IMAD R5, R21, 0x400, R2 ;  /* 0x0000040015057824 */ /* 0x000fe200078e0202 */
[----:B---3--:R-:W-:Y:S01]  /*13470*/  LOP3.LUT P5, RZ, R30, 0x1, RZ, 0xc0, !PT ;  /* 0x000000011eff7812 */ /* 0x008fe200078ac0ff */
[----:B------:R-:W-:-:S12]  /*13480*/  BRA.DIV UR4, `(.L_x_1155) ;  /* 0x0000003204a87947 */ /* 0x000fd8000b800000 */
[----:B------:R-:W0:Y:S01]  /*13490*/  SHFL.IDX PT, R14, R8, RZ, 0x1c1f ;  /* 0x001c1fff080e7589 */ /* 0x000e2200000e0000 */
[----:B------:R-:W-:Y:S01]  /*134a0*/  LOP3.LUT P6, RZ, R30, 0x2, RZ, 0xc0, !PT ;  /* 0x000000021eff7812 */ /* 0x000fe200078cc0ff */
[----:B------:R-:W-:Y:S01]  /*134b0*/  VIADD R5, R5, UR48 ;  /* 0x0000003005057c36 */ /* 0x000fe20008000000 */
[C---:B------:R-:W-:Y:S01]  /*134c0*/  ISETP.GE.AND P2, PT, R7.reuse, 0x21, PT ;  /* 0x000000210700780c */ /* 0x040fe20003f46270 */
[----:B------:R-:W1:Y:S01]  /*134d0*/  SHFL.IDX PT, R3, R9, RZ, 0x1c1f ;  /* 0x001c1fff09037589 */ /* 0x000e6200000e0000 */
[C---:B------:R-:W-:Y:S01]  /*134e0*/  ISETP.GE.AND P1, PT, R7.reuse, 0x41, PT ;  /* 0x000000410700780c */ /* 0x040fe20003f26270 */
[----:B------:R-:W-:Y:S01]  /*134f0*/  IMAD.IADD R6, R34, 0x1, R5 ;  /* 0x0000000122067824 */ /* 0x000fe200078e0205 */
[----:B------:R-:W-:Y:S01]  /*13500*/  ISETP.GE.AND P4, PT, R7, 0x61, PT ;  /* 0x000000610700780c */ /* 0x000fe20003f86270 */
[----:B------:R-:W-:Y:S01]  /*13510*/  VIADD R36, R5, 0x8400 ;  /* 0x0000840005247836 */ /* 0x000fe20000000000 */
[----:B0-----:R-:W-:Y:S02]  /*13520*/  IADD3 R2, P0, R29, R14, RZ ;  /* 0x0000000e1d027210 */ /* 0x001fe40007f1e0ff */
[----:B------:R-:W0:Y:S03]  /*13530*/  SHFL.IDX PT, R14, R8, 0x1, 0x1c1f ;  /* 0x003c1f00080e7f89 */ /* 0x000e2600000e0000 */
[----:B-1----:R-:W-:Y:S01]  /*13540*/  IMAD.X R3, RZ, RZ, R3, P0 ;  /* 0x000000ffff037224 */ /* 0x002fe200000e0603 */
[----:B------:R-:W-:-:S13]  /*13550*/  ISETP.LT.OR P0, PT, R7, 0x1, P6 ;  /* 0x000000010700780c */ /* 0x000fda0003701670 */
[----:B------:R-:W-:Y:S01]  /*13560*/  LDGSTS.E.BYPASS.LTC128B.128 [R5+0x8400], desc[UR42][R2.64], !P0 ;  /* 0x0840000002057fae */ /* 0x000fe2000c101d6a */
[----:B------:R-:W-:-:S13]  /*13570*/  ISETP.LT.OR P0, PT, R7, 0x1, P5 ;  /* 0x000000010700780c */ /* 0x000fda0002f01670 */
[----:B------:R1:W-:Y:S04]  /*13580*/  LDGSTS.E.BYPASS.LTC128B.128 [R6+0x8400], desc[UR42][R2.64+0x40], !P0 ;  /* 0x0840004002067fae */ /* 0x0003e8000c101d6a */
[----:B-1----:R-:W1:Y:S01]  /*13590*/  SHFL.IDX PT, R3, R9, 0x1, 0x1c1f ;  /* 0x003c1f0009037f89 */ /* 0x002e6200000e0000 */
[----:B0-----:R-:W-:-:S03]  /*135a0*/  IADD3 R2, P0, R29, R14, RZ ;  /* 0x0000000e1d027210 */ /* 0x001fc60007f1e0ff */
[----:B------:R-:W0:Y:S02]  /*135b0*/  SHFL.IDX PT, R14, R8, 0x2, 0x1c1f ;  /* 0x005c1f00080e7f89 */ /* 0x000e2400000e0000 */
[----:B-1----:R-:W-:Y:S01]  /*135c0*/  IMAD.X R3, RZ, RZ, R3, P0 ;  /* 0x000000ffff037224 */ /* 0x002fe200000e0603 */
[----:B------:R-:W-:-:S13]  /*135d0*/  ISETP.LT.OR P0, PT, R7, 0x21, P6 ;  /* 0x000000210700780c */ /* 0x000fda0003701670 */
[----:B------:R-:W-:Y:S01]  /*135e0*/  LDGSTS.E.BYPASS.LTC128B.128 [R5+0x9400], desc[UR42][R2.64], !P0 ;  /* 0x0940000002057fae */ /* 0x000fe2000c101d6a */
[----:B------:R-:W-:-:S13]  /*135f0*/  ISETP.LT.OR P0, PT, R7, 0x21, P5 ;  /* 0x000000210700780c */ /* 0x000fda0002f01670 */
[----:B------:R1:W-:Y:S04]  /*13600*/  LDGSTS.E.BYPASS.LTC128B.128 [R6+0x9400], desc[UR42][R2.64+0x40], !P0 ;  /* 0x0940004002067fae */ /* 0x0003e8000c101d6a */
[----:B-1----:R-:W1:Y:S01]  /*13610*/  SHFL.IDX PT, R3, R9, 0x2, 0x1c1f ;  /* 0x005c1f0009037f89 */ /* 0x002e6200000e0000 */
[----:B0-----:R-:W-:-:S03]  /*13620*/  IADD3 R2, P0, R29, R14, RZ ;  /* 0x0000000e1d027210 */ /* 0x001fc60007f1e0ff */
[----:B------:R-:W2:Y:S04]  /*13630*/  SHFL.IDX PT, R9, R9, 0x3, 0x1c1f ;  /* 0x007c1f0009097f89 */ /* 0x000ea800000e0000 */
[----:B------:R3:W4:Y:S01]  /*13640*/  SHFL.IDX PT, R14, R8, 0x3, 0x1c1f ;  /* 0x007c1f00080e7f89 */ /* 0x00072200000e0000 */
[----:B-1----:R-:W-:Y:S01]  /*13650*/  IMAD.X R3, RZ, RZ, R3, P0 ;  /* 0x000000ffff037224 */ /* 0x002fe200000e0603 */
[----:B------:R-:W-:-:S13]  /*13660*/  ISETP.LT.OR P0, PT, R7, 0x41, P6 ;  /* 0x000000410700780c */ /* 0x000fda0003701670 */
[----:B------:R3:W-:Y:S01]  /*13670*/  LDGSTS.E.BYPASS.LTC128B.128 [R5+0xa400], desc[UR42][R2.64], !P0 ;  /* 0x0a40000002057fae */ /* 0x0007e2000c101d6a */
[----:B------:R-:W-:-:S13]  /*13680*/  ISETP.LT.OR P0, PT, R7, 0x41, P5 ;  /* 0x000000410700780c */ /* 0x000fda0002f01670 */
[----:B--2-4-:R3:W-:Y:S02]  /*13690*/  LDGSTS.E.BYPASS.LTC128B.128 [R6+0xa400], desc[UR42][R2.64+0x40], !P0 ;  /* 0x0a40004002067fae */ /* 0x0147e4000c101d6a */
.L_x_1215:
[----:B0--3--:R-:W-:Y:S02]  /*136a0*/  IADD3 R2, P0, R29, R14, RZ ;  /* 0x0000000e1d027210 */ /* 0x009fe40007f1e0ff */
[----:B------:R-:W-:-:S03]  /*136b0*/  LOP3.LUT P6, RZ, R30, 0x2, RZ, 0xc0, !PT ;  /* 0x000000021eff7812 */ /* 0x000fc600078cc0ff */
[----:B------:R-:W-:Y:S01]  /*136c0*/  IMAD.X R3, RZ, RZ, R9, P0 ;  /* 0x000000ffff037224 */ /* 0x000fe200000e0609 */
        /* <DEDUP_REMOVED lines=16> */
.L_x_1156:
[----:B------:R-:W-:Y:S01]  /*137d0*/  SYNCS.ARRIVE.TRANS64.A1T0 RZ, [UR48+0x22870], RZ ;  /* 0x022870ffffff79a7 */ /* 0x000fe20008100030 */
[----:B------:R-:W-:Y:S05]  /*137e0*/  @!P5 BRA `(.L_x_1157) ;  /* 0x000000000004d947 */ /* 0x000fea0003800000 */
[----:B------:R-:W-:Y:S01]  /*137f0*/  BPT.TRAP 0x1 ;  /* 0x000000040000795c */ /* 0x000fe20000300000 */
.L_x_1157:
[----:B------:R-:W0:Y:S02]  /*13800*/  SYNCS.PHASECHK.TRANS64.TRYWAIT P0, [UR48+0x22840], R27 ;  /* 0x0228401bff0075a7 */ /* 0x000e240008000170 */
[----:B0-----:R-:W-:Y:S05]  /*13810*/  @!P0 BRA `(.L_x_1158) ;  /* 0x0000003400188947 */ /* 0x001fea0003800000 */
.L_x_1216:
[----:B------:R-:W2:Y:S01]  /*13820*/  LDL R8, [R1] ;  /* 0x0000000001087983 */ /* 0x000ea20000100800 */
[----:B------:R-:W-:Y:S01]  /*13830*/  ULDC.64 UR4, c[0x0][0x300] ;  /* 0x0000c00000047ab9 */ /* 0x000fe20000000a00 */
[----:B------:R-:W-:Y:S01]  /*13840*/  R2UR UR6, R31 ;  /* 0x000000001f0672ca */ /* 0x000fe200000e0000 */
[----:B------:R-:W-:Y:S01]  /*13850*/  IMAD R3, R10, UR4, RZ ;  /* 0x000000040a037c24 */ /* 0x000fe2000f8e02ff */
[----:B------:R-:W1:Y:S01]  /*13860*/  S2R R29, SR_TID.X ;  /* 0x00000000001d7919 */ /* 0x000e620000002100 */
[----:B------:R-:W-:Y:S02]  /*13870*/  IMAD.SHL.U32 R25, R25, 0x40, RZ ;  /* 0x0000004019197824 */ /* 0x000fe400078e00ff */
[C---:B------:R-:W-:Y:S02]  /*13880*/  IMAD R5, R4.reuse, UR5, R3 ;  /* 0x0000000504057c24 */ /* 0x040fe4000f8e0203 */
[----:B0-----:R-:W-:Y:S01]  /*13890*/  IMAD.WIDE.U32 R2, R4, UR4, RZ ;  /* 0x0000000404027c25 */ /* 0x001fe2000f8e00ff */
[----:B------:R-:W-:-:S03]  /*138a0*/  ULDC.64 UR4, c[0x0][0x310] ;  /* 0x0000c40000047ab9 */ /* 0x000fc60000000a00 */
[----:B------:R-:W-:Y:S02]  /*138b0*/  IMAD.IADD R3, R3, 0x1, R5 ;  /* 0x0000000103037824 */ /* 0x000fe400078e0205 */
[----:B------:R-:W-:Y:S02]  /*138c0*/  IMAD R5, R18, UR4, RZ ;  /* 0x0000000412057c24 */ /* 0x000fe4000f8e02ff */
[----:B------:R-:W-:-:S04]  /*138d0*/  IMAD.WIDE.U32 R2, R0, UR4, R2 ;  /* 0x0000000400027c25 */ /* 0x000fc8000f8e0002 */
[----:B------:R-:W-:Y:S01]  /*138e0*/  IMAD R5, R0, UR5, R5 ;  /* 0x0000000500057c24 */ /* 0x000fe2000f8e0205 */
[----:B------:R-:W-:-:S03]  /*138f0*/  ULDC.64 UR4, c[0x0][0x308] ;  /* 0x0000c20000047ab9 */ /* 0x000fc60000000a00 */
[----:B------:R-:W-:Y:S02]  /*13900*/  IMAD.IADD R3, R3, 0x1, R5 ;  /* 0x0000000103037824 */ /* 0x000fe400078e0205 */
[----:B------:R-:W-:Y:S01]  /*13910*/  IMAD.U32 R5, RZ, RZ, UR4 ;  /* 0x00000004ff057e24 */ /* 0x000fe2000f8e00ff */
[----:B------:R-:W-:-:S03]  /*13920*/  UIMAD UR4, UR6, UR4, URZ ;  /* 0x00000004060472a4 */ /* 0x000fc6000f8e023f */
[----:B------:R-:W-:Y:S01]  /*13930*/  IMAD.WIDE.U32 R2, R5, UR39, R2 ;  /* 0x0000002705027c25 */ /* 0x000fe2000f8e0002 */
[----:B------:R-:W-:Y:S01]  /*13940*/  ULDC.64 UR6, c[0x0][0x2e8] ;  /* 0x0000ba0000067ab9 */ /* 0x000fe20000000a00 */
[----:B------:R-:W-:Y:S02]  /*13950*/  UIMAD UR4, UR39, UR5, UR4 ;  /* 0x00000005270472a4 */ /* 0x000fe4000f8e0204 */
[----:B------:R-:W-:Y:S01]  /*13960*/  IMAD.U32 R5, RZ, RZ, UR7 ;  /* 0x00000007ff057e24 */ /* 0x000fe2000f8e00ff */
[----:B------:R-:W-:Y:S01]  /*13970*/  IADD3 R0, P0, R2, UR6, RZ ;  /* 0x0000000602007c10 */ /* 0x000fe2000ff1e0ff */
[C---:B------:R-:W-:Y:S02]  /*13980*/  IMAD.SHL.U32 R2, R28.reuse, 0x80, RZ ;  /* 0x000000801c027824 */ /* 0x040fe400078e00ff */
[----:B------:R-:W-:Y:S01]  /*13990*/  IMAD.SHL.U32 R28, R28, 0x10, RZ ;  /* 0x000000101c1c7824 */ /* 0x000fe200078e00ff */
[----:B------:R-:W-:Y:S01]  /*139a0*/  IADD3.X R4, R5, UR4, R3, P0, !PT ;  /* 0x0000000405047c10 */ /* 0x000fe200087fe403 */
[----:B-1----:R-:W-:Y:S01]  /*139b0*/  IMAD.SHL.U32 R29, R29, 0x10, RZ ;  /* 0x000000101d1d7824 */ /* 0x002fe200078e00ff */
[----:B------:R-:W-:Y:S01]  /*139c0*/  LOP3.LUT R3, R2, 0x180, RZ, 0xc0, !PT ;  /* 0x0000018002037812 */ /* 0x000fe200078ec0ff */
[----:B------:R-:W-:Y:S01]  /*139d0*/  UMOV UR4, 0xffffffff ;  /* 0xffffffff00047882 */ /* 0x000fe20000000000 */
[----:B------:R-:W-:-:S02]  /*139e0*/  LOP3.LUT R2, R25, 0x40, RZ, 0xc0, !PT ;  /* 0x0000004019027812 */ /* 0x000fc400078ec0ff */
[----:B------:R-:W-:Y:S02]  /*139f0*/  LOP3.LUT R3, R3, 0x30, R20, 0xf8, !PT ;  /* 0x0000003003037812 */ /* 0x000fe400078ef814 */
[----:B------:R-:W-:Y:S01]  /*13a00*/  LOP3.LUT R29, R29, 0x30, RZ, 0xc0, !PT ;  /* 0x000000301d1d7812 */ /* 0x000fe200078ec0ff */
[----:B------:R-:W-:Y:S01]  /*13a10*/  IMAD R2, R21, 0x200, R2 ;  /* 0x0000020015027824 */ /* 0x000fe200078e0202 */
[----:B------:R-:W-:-:S05]  /*13a20*/  LOP3.LUT R3, R3, 0x30, R28, 0x78, !PT ;  /* 0x0000003003037812 */ /* 0x000fca00078e781c */
[----:B------:R-:W-:Y:S01]  /*13a30*/  IMAD.IADD R37, R3, 0x1, R2 ;  /* 0x0000000103257824 */ /* 0x000fe200078e0202 */
[----:B--2---:R-:W-:Y:S01]  /*13a40*/  LOP3.LUT P5, RZ, R8, 0x4, RZ, 0xc0, !PT ;  /* 0x0000000408ff7812 */ /* 0x004fe200078ac0ff */
[----:B------:R-:W-:-:S12]  /*13a50*/  BRA.DIV UR4, `(.L_x_1159) ;  /* 0x0000003204a07947 */ /* 0x000fd8000b800000 */
[----:B------:R-:W0:Y:S01]  /*13a60*/  SHFL.IDX PT, R14, R0, RZ, 0x1c1f ;  /* 0x001c1fff000e7589 */ /* 0x000e2200000e0000 */
[----:B------:R-:W-:Y:S01]  /*13a70*/  LOP3.LUT P6, RZ, R8, 0x8, RZ, 0xc0, !PT ;  /* 0x0000000808ff7812 */ /* 0x000fe200078cc0ff */
[C---:B------:R-:W-:Y:S02]  /*13a80*/  @P3 VIADD R7, R37.reuse, UR48 ;  /* 0x0000003025073c36 */ /* 0x040fe40008000000 */
[----:B------:R-:W1:Y:S01]  /*13a90*/  SHFL.IDX PT, R2, R4, RZ, 0x1c1f ;  /* 0x001c1fff04027589 */ /* 0x000e6200000e0000 */
[----:B------:R-:W-:-:S03]  /*13aa0*/  @P2 VIADD R21, R37, UR48 ;  /* 0x0000003025152c36 */ /* 0x000fc60008000000 */
[----:B------:R-:W-:Y:S04]  /*13ab0*/  SHFL.IDX PT, R6, R4, 0x1, 0x1c1f ;  /* 0x003c1f0004067f89 */ /* 0x000fe800000e0000 */
[----:B------:R-:W-:Y:S01]  /*13ac0*/  SHFL.IDX PT, R5, R4, 0x3, 0x1c1f ;  /* 0x007c1f0004057f89 */ /* 0x000fe200000e0000 */
[----:B0-----:R-:W-:-:S05]  /*13ad0*/  @P3 IADD3 R14, P0, R29, R14, RZ ;  /* 0x0000000e1d0e3210 */ /* 0x001fca0007f1e0ff */
[----:B-1----:R-:W-:Y:S01]  /*13ae0*/  @P3 IMAD.X R3, RZ, RZ, R2, P0 ;  /* 0x000000ffff033224 */ /* 0x002fe200000e0602 */
[C---:B------:R-:W-:Y:S01]  /*13af0*/  LOP3.LUT P0, RZ, R8.reuse, 0x10, RZ, 0xc0, !PT ;  /* 0x0000001008ff7812 */ /* 0x040fe2000780c0ff */
[----:B------:R-:W-:Y:S02]  /*13b00*/  @P3 IMAD.MOV.U32 R2, RZ, RZ, R14 ;  /* 0x000000ffff023224 */ /* 0x000fe400078e000e */
[----:B------:R-:W0:Y:S10]  /*13b10*/  SHFL.IDX PT, R14, R0, 0x1, 0x1c1f ;  /* 0x003c1f00000e7f89 */ /* 0x000e3400000e0000 */
[----:B------:R-:W-:Y:S04]  /*13b20*/  @P3 LDGSTS.E.BYPASS.LTC128B.128 [R7+0x16400], desc[UR42][R2.64], !P0 ;  /* 0x1640000002073fae */ /* 0x000fe8000c101d6a */
[----:B------:R-:W-:Y:S04]  /*13b30*/  @P3 LDGSTS.E.BYPASS.LTC128B.128 [R7+0x18400], desc[UR42][R2.64+0x40], !P6 ;  /* 0x1840004002073fae */ /* 0x000fe8000f101d6a */
[----:B------:R1:W-:Y:S01]  /*13b40*/  @P3 LDGSTS.E.BYPASS.LTC128B.128 [R7+0x1a400], desc[UR42][R2.64+0x80], !P5 ;  /* 0x1a40008002073fae */ /* 0x0003e2000e901d6a */
[----:B------:R-:W-:-:S02]  /*13b50*/  LOP3.LUT P3, RZ, R8, 0x10, RZ, 0xc0, !PT ;  /* 0x0000001008ff7812 */ /* 0x000fc4000786c0ff */
[----:B0-----:R-:W-:-:S05]  /*13b60*/  @P2 IADD3 R14, P0, R29, R14, RZ ;  /* 0x0000000e1d0e2210 */ /* 0x001fca0007f1e0ff */
[----:B------:R-:W-:Y:S02]  /*13b70*/  @P2 IMAD.X R9, RZ, RZ, R6, P0 ;  /* 0x000000ffff092224 */ /* 0x000fe400000e0606 */
[----:B-1----:R-:W-:Y:S01]  /*13b80*/  @P2 IMAD.MOV.U32 R2, RZ, RZ, R14 ;  /* 0x000000ffff022224 */ /* 0x002fe200078e000e */
[----:B------:R-:W-:Y:S01]  /*13b90*/  SHFL.IDX PT, R6, R4, 0x2, 0x1c1f ;  /* 0x005c1f0004067f89 */ /* 0x000fe200000e0000 */
[----:B------:R-:W-:Y:S02]  /*13ba0*/  @P2 IMAD.MOV.U32 R3, RZ, RZ, R9 ;  /* 0x000000ffff032224 */ /* 0x000fe400078e0009 */
[----:B------:R-:W-:Y:S01]  /*13bb0*/  @P1 VIADD R9, R37, UR48 ;  /* 0x0000003025091c36 */ /* 0x000fe20008000000 */
[----:B------:R-:W0:Y:S04]  /*13bc0*/  SHFL.IDX PT, R14, R0, 0x2, 0x1c1f ;  /* 0x005c1f00000e7f89 */ /* 0x000e2800000e0000 */
[----:B------:R-:W-:Y:S04]  /*13bd0*/  @P2 LDGSTS.E.BYPASS.LTC128B.128 [R21+0x16c00], desc[UR42][R2.64], !P3 ;  /* 0x16c0000002152fae */ /* 0x000fe8000d901d6a */
[----:B------:R-:W-:Y:S04]  /*13be0*/  @P2 LDGSTS.E.BYPASS.LTC128B.128 [R21+0x18c00], desc[UR42][R2.64+0x40], !P6 ;  /* 0x18c0004002152fae */ /* 0x000fe8000f101d6a */
[----:B------:R1:W-:Y:S01]  /*13bf0*/  @P2 LDGSTS.E.BYPASS.LTC128B.128 [R21+0x1ac00], desc[UR42][R2.64+0x80], !P5 ;  /* 0x1ac0008002152fae */ /* 0x0003e2000e901d6a */
[----:B0-----:R-:W-:-:S05]  /*13c00*/  @P1 IADD3 R14, P0, R29, R14, RZ ;  /* 0x0000000e1d0e1210 */ /* 0x001fca0007f1e0ff */
[----:B------:R-:W-:Y:S02]  /*13c10*/  @P1 IMAD.X R7, RZ, RZ, R6, P0 ;  /* 0x000000ffff071224 */ /* 0x000fe400000e0606 */
[----:B-1----:R-:W-:Y:S02]  /*13c20*/  @P1 IMAD.MOV.U32 R2, RZ, RZ, R14 ;  /* 0x000000ffff021224 */ /* 0x002fe400078e000e */
[----:B------:R-:W-:Y:S01]  /*13c30*/  @P1 IMAD.MOV.U32 R3, RZ, RZ, R7 ;  /* 0x000000ffff031224 */ /* 0x000fe200078e0007 */
[----:B------:R0:W1:Y:S04]  /*13c40*/  SHFL.IDX PT, R14, R0, 0x3, 0x1c1f ;  /* 0x007c1f00000e7f89 */ /* 0x00006800000e0000 */
[----:B------:R0:W-:Y:S04]  /*13c50*/  @P1 LDGSTS.E.BYPASS.LTC128B.128 [R9+0x17400], desc[UR42][R2.64], !P3 ;  /* 0x1740000002091fae */ /* 0x0001e8000d901d6a */
[----:B------:R0:W-:Y:S04]  /*13c60*/  @P1 LDGSTS.E.BYPASS.LTC128B.128 [R9+0x19400], desc[UR42][R2.64+0x40], !P6 ;  /* 0x1940004002091fae */ /* 0x0001e8000f101d6a */
[----:B------:R0:W-:Y:S02]  /*13c70*/  @P1 LDGSTS.E.BYPASS.LTC128B.128 [R9+0x1b400], desc[UR42][R2.64+0x80], !P5 ;  /* 0x1b40008002091fae */ /* 0x0001e4000e901d6a */
.L_x_1226:
[C---:B------:R-:W-:Y:S02]  /*13c80*/  LOP3.LUT P2, RZ, R8.reuse, 0x10, RZ, 0xc0, !PT ;  /* 0x0000001008ff7812 */ /* 0x040fe4000784c0ff */
[----:B------:R-:W-:Y:S02]  /*13c90*/  LOP3.LUT P1, RZ, R8, 0x8, RZ, 0xc0, !PT ;  /* 0x0000000808ff7812 */ /* 0x000fe4000782c0ff */
[----:B01----:R-:W-:-:S05]  /*13ca0*/  @P4 IADD3 R2, P0, R29, R14, RZ ;  /* 0x0000000e1d024210 */ /* 0x003fca0007f1e0ff */
[----:B------:R-:W-:Y:S02]  /*13cb0*/  @P4 IMAD.X R3, RZ, RZ, R5, P0 ;  /* 0x000000ffff034224 */ /* 0x000fe400000e0605 */
[----:B------:R-:W-:-:S05]  /*13cc0*/  @P4 VIADD R5, R37, UR48 ;  /* 0x0000003025054c36 */ /* 0x000fca0008000000 */
[----:B------:R-:W-:Y:S01]  /*13cd0*/  @!PT LDS RZ, [RZ] ;  /* 0x00000000fffff984 */ /* 0x000fe20000000800 */
[----:B------:R-:W-:Y:S01]  /*13ce0*/  @!PT LDS RZ, [RZ] ;  /* 0x00000000fffff984 */ /* 0x000fe20000000800 */
[----:B------:R-:W-:Y:S01]  /*13cf0*/  @!PT LDS RZ, [RZ] ;  /* 0x00000000fffff984 */ /* 0x000fe20000000800 */
[----:B------:R0:W-:Y:S04]  /*13d00*/  @P4 LDGSTS.E.BYPASS.LTC128B.128 [R5+0x17c00], desc[UR42][R2.64], !P2 ;  /* 0x17c0000002054fae */ /* 0x0001e8000d101d6a */
[----:B------:R0:W-:Y:S04]  /*13d10*/  @P4 LDGSTS.E.BYPASS.LTC128B.128 [R5+0x19c00], desc[UR42][R2.64+0x40], !P1 ;  /* 0x19c0004002054fae */ /* 0x0001e8000c901d6a */
[----:B------:R0:W-:Y:S01]  /*13d20*/  @P4 LDGSTS.E.BYPASS.LTC128B.128 [R5+0x1bc00], desc[UR42][R2.64+0x80], !P5 ;  /* 0x1bc0008002054fae */ /* 0x0001e2000e901d6a */
        /* <DEDUP_REMOVED lines=9> */
.L_x_1160:
[----:B------:R-:W-:Y:S01]  /*13dc0*/  SYNCS.ARRIVE.TRANS64.A1T0 RZ, [UR48+0x22830], RZ ;  /* 0x022830ffffff79a7 */ /* 0x000fe20008100030 */
[----:B------:R-:W-:Y:S05]  /*13dd0*/  WARPSYNC.ALL ;  /* 0x0000000000007948 */ /* 0x000fea0003800000 */
[----:B------:R-:W-:Y:S01]  /*13de0*/  UIADD3 UR5, UR48, 0x10400, URZ ;  /* 0x0001040030057890 */ /* 0x000fe2000fffe03f */
[----:B------:R-:W-:Y:S01]  /*13df0*/  R2UR UR4, R31 ;  /* 0x000000001f0472ca */ /* 0x000fe200000e0000 */
[----:B------:R-:W-:Y:S01]  /*13e00*/  ULDC.64 UR6, c[0x0][0x2d8] ;  /* 0x0000b60000067ab9 */ /* 0x000fe20000000a00 */
[----:B------:R-:W-:Y:S01]  /*13e10*/  SHF.R.S32.HI R18, RZ, 0x1f, R26 ;  /* 0x0000001fff127819 */ /* 0x000fe2000001141a */
[----:B------:R-:W-:Y:S02]  /*13e20*/  ULOP3.LUT UP0, URZ, UR5, 0x1bf, URZ, 0xc0, !UPT ;  /* 0x000001bf053f7892 */ /* 0x000fe4000f80c03f */
[----:B------:R-:W-:Y:S01]  /*13e30*/  UIMAD.WIDE.U32 UR36, UR39, UR6, URZ ;  /* 0x00000006272472a5 */ /* 0x000fe2000f8e003f */
[----:B------:R-:W-:Y:S03]  /*13e40*/  BAR.SYNC.DEFER_BLOCKING 0x8, 0x180 ;  /* 0x0206000000007b1d */ /* 0x000fe60000010000 */
[----:B------:R-:W-:-:S04]  /*13e50*/  PLOP3.LUT P0, PT, PT, PT, UP0, 0x80, 0x0 ;  /* 0x000000000000781c */ /* 0x000fc80003f0f008 */
[----:B------:R-:W-:-:S04]  /*13e60*/  UIMAD UR4, UR4, UR6, URZ ;  /* 0x00000006040472a4 */ /* 0x000fc8000f8e023f */
        /* <DEDUP_REMOVED lines=19> */
.L_x_1161:
[----:B------:R-:W-:Y:S01]  /*13fa0*/  UISETP.NE.AND UP0, UPT, UR50, URZ, UPT ;  /* 0x0000003f3200728c */ /* 0x000fe2000bf05270 */
[----:B------:R-:W-:Y:S01]  /*13fb0*/  IADD3 R9, R23, UR41, R24 ;  /* 0x0000002917097c10 */ /* 0x000fe2000fffe018 */
[----:B------:R-:W-:Y:S02]  /*13fc0*/  IMAD.U32 R4, RZ, RZ, UR36 ;  /* 0x00000024ff047e24 */ /* 0x000fe4000f8e00ff */
[----:B------:R-:W-:Y:S02]  /*13fd0*/  IMAD.U32 R3, RZ, RZ, UR49 ;  /* 0x00000031ff037e24 */ /* 0x000fe4000f8e00ff */
[----:B------:R-:W-:Y:S01]  /*13fe0*/  PLOP3.LUT P0, PT, PT, PT, UP0, 0x80, 0x0 ;  /* 0x000000000000781c */ /* 0x000fe20003f0f008 */
[----:B------:R-:W-:Y:S02]  /*13ff0*/  IMAD.MOV.U32 R7, RZ, RZ, R9 ;  /* 0x000000ffff077224 */ /* 0x000fe400078e0009 */
[----:B------:R-:W-:Y:S02]  /*14000*/  IMAD.MOV.U32 R2, RZ, RZ, R4 ;  /* 0x000000ffff027224 */ /* 0x000fe400078e0004 */
[----:B------:R-:W-:Y:S01]  /*14010*/  @UP0 ULDC UR4, c[0x0][0x44c] ;  /* 0x0001130000040ab9 */ /* 0x000fe20000000800 */
[----:B------:R-:W-:-:S07]  /*14020*/  IMAD.U32 R5, RZ, RZ, UR37 ;  /* 0x00000025ff057e24 */ /* 0x000fce000f8e00ff */
[----:B------:R-:W-:Y:S01]  /*14030*/  @P0 IMAD.HI.U32 R0, R9, UR4, RZ ;  /* 0x0000000409000c27 */ /* 0x000fe2000f8e00ff */
[----:B------:R-:W-:Y:S01]  /*14040*/  PLOP3.LUT P0, PT, PT, PT, UP0, 0x80, 0x0 ;  /* 0x000000000000781c */ /* 0x000fe20003f0f008 */
[----:B------:R-:W-:-:S12]  /*14050*/  @UP0 ULDC UR4, c[0x0][0x450] ;  /* 0x0001140000040ab9 */ /* 0x000fd80000000800 */
[----:B------:R-:W-:Y:S01]  /*14060*/  @P0 SHF.R.U32.HI R7, RZ, UR4, R0 ;  /* 0x00000004ff070c19 */ /* 0x000fe20008011600 */
[----:B------:R-:W-:Y:S01]  /*14070*/  ULDC.64 UR4, c[0x0][0x2e0] ;  /* 0x0000b80000047ab9 */ /* 0x000fe20000000a00 */
[----:B------:R-:W0:Y:S01]  /*14080*/  LDC R0, c[0x0][0x448] ;  /* 0x00011200ff007b82 */ /* 0x000e220000000800 */
[----:B------:R-:W-:Y:S01]  /*14090*/  IMAD R11, R18, UR4, RZ ;  /* 0x00000004120b7c24 */ /* 0x000fe2000f8e02ff */
[----:B------:R-:W-:Y:S01]  /*140a0*/  SHF.R.S32.HI R4, RZ, 0x1f, R7 ;  /* 0x0000001fff047819 */ /* 0x000fe20000011407 */
[----:B------:R-:W-:-:S04]  /*140b0*/  IMAD.WIDE.U32 R2, R26, UR4, R2 ;  /* 0x000000041a027c25 */ /* 0x000fc8000f8e0002 */
[----:B------:R-:W-:Y:S01]  /*140c0*/  IMAD R11, R26, UR5, R11 ;  /* 0x000000051a0b7c24 */ /* 0x000fe2000f8e020b */
[----:B------:R-:W-:Y:S02]  /*140d0*/  ULDC.64 UR4, c[0x0][0x2d0] ;  /* 0x0000b40000047ab9 */ /* 0x000fe40000000a00 */
[----:B------:R-:W-:Y:S02]  /*140e0*/  IMAD R4, R4, UR4, RZ ;  /* 0x0000000404047c24 */ /* 0x000fe4000f8e02ff */
[----:B------:R-:W-:Y:S02]  /*140f0*/  IMAD.IADD R3, R3, 0x1, R11 ;  /* 0x0000000103037824 */ /* 0x000fe400078e020b */
[C---:B------:R-:W-:Y:S02]  /*14100*/  IMAD R5, R7.reuse, UR5, R4 ;  /* 0x0000000507057c24 */ /* 0x040fe4000f8e0204 */
[----:B------:R-:W-:Y:S02]  /*14110*/  IMAD.MOV R4, RZ, RZ, -R7 ;  /* 0x000000ffff047224 */ /* 0x000fe400078e0a07 */
[----:B------:R-:W-:Y:S01]  /*14120*/  IMAD.WIDE.U32 R2, R7, UR4, R2 ;  /* 0x0000000407027c25 */ /* 0x000fe2000f8e0002 */
[----:B------:R-:W-:-:S03]  /*14130*/  ULDC.64 UR4, c[0x0][0x2c8] ;  /* 0x0000b20000047ab9 */ /* 0x000fc60000000a00 */
[----:B------:R-:W-:Y:S02]  /*14140*/  IMAD.IADD R3, R3, 0x1, R5 ;  /* 0x0000000103037824 */ /* 0x000fe400078e0205 */
[----:B0-----:R-:W-:-:S04]  /*14150*/  IMAD R9, R0, R4, R9 ;  /* 0x0000000400097224 */ /* 0x001fc800078e0209 */
[----:B------:R-:W-:Y:S01]  /*14160*/  IMAD.WIDE.U32 R2, R9, UR4, R2 ;  /* 0x0000000409027c25 */ /* 0x000fe2000f8e0002 */
[----:B------:R-:W-:-:S05]  /*14170*/  SHF.R.S32.HI R4, RZ, 0x1f, R9 ;  /* 0x0000001fff047819 */ /* 0x000fca0000011409 */
        /* <DEDUP_REMOVED lines=11> */
[----:B------:R-:W0:Y:S01]  /*14230*/  SHFL.IDX PT, R14, R4, RZ, 0x1c1f ;  /* 0x001c1fff040e7589 */ /* 0x000e2200000e0000 */
[----:B------:R-:W-:Y:S02]  /*14240*/  ULDC UR4, c[0x0][0x288] ;  /* 0x0000a20000047ab9 */ /* 0x000fe40000000800 */
[----:B------:R-:W-:Y:S01]  /*14250*/  IMAD R7, R0, UR4, RZ ;  /* 0x0000000400077c24 */ /* 0x000fe2000f8e02ff */
[----:B------:R-:W1:Y:S01]  /*14260*/  SHFL.IDX PT, R2, R5, RZ, 0x1c1f ;  /* 0x001c1fff05027589 */ /* 0x000e6200000e0000 */
[----:B------:R-:W-:-:S03]  /*14270*/  VIADD R0, R23, UR41 ;  /* 0x0000002917007c36 */ /* 0x000fc60008000000 */
[----:B------:R-:W-:Y:S01]  /*14280*/  SHFL.IDX PT, R6, R5, 0x1, 0x1c1f ;  /* 0x003c1f0005067f89 */ /* 0x000fe200000e0000 */
[C---:B------:R-:W-:Y:S01]  /*14290*/  VIADD R8, R0.reuse, 0x20 ;  /* 0x0000002000087836 */ /* 0x040fe20000000000 */
[----:B------:R-:W-:-:S13]  /*142a0*/  ISETP.GE.AND P0, PT, R0, R7, PT ;  /* 0x000000070000720c */ /* 0x000fda0003f06270 */
[----:B------:R-:W-:Y:S01]  /*142b0*/  @!P0 VIADD R19, R37, UR48 ;  /* 0x0000003025138c36 */ /* 0x000fe20008000000 */
[----:B0-----:R-:W-:-:S05]  /*142c0*/  @!P0 IADD3 R14, P4, R29, R14, RZ ;  /* 0x0000000e1d0e8210 */ /* 0x001fca0007f9e0ff */
[----:B-1----:R-:W-:Y:S02]  /*142d0*/  @!P0 IMAD.X R3, RZ, RZ, R2, P4 ;  /* 0x000000ffff038224 */ /* 0x002fe400020e0602 */
[----:B------:R-:W-:Y:S02]  /*142e0*/  @!P0 IMAD.MOV.U32 R2, RZ, RZ, R14 ;  /* 0x000000ffff028224 */ /* 0x000fe400078e000e */
[----:B------:R-:W0:Y:S04]  /*142f0*/  SHFL.IDX PT, R14, R4, 0x1, 0x1c1f ;  /* 0x003c1f00040e7f89 */ /* 0x000e2800000e0000 */
[----:B------:R-:W-:Y:S04]  /*14300*/  @!P0 LDGSTS.E.BYPASS.LTC128B.128 [R19+0x10400], desc[UR42][R2.64], !P3 ;  /* 0x1040000002138fae */ /* 0x000fe8000d901d6a */
[----:B------:R-:W-:Y:S04]  /*14310*/  @!P0 LDGSTS.E.BYPASS.LTC128B.128 [R19+0x12400], desc[UR42][R2.64+0x40], !P2 ;  /* 0x1240004002138fae */ /* 0x000fe8000d101d6a */
[----:B------:R1:W-:Y:S01]  /*14320*/  @!P0 LDGSTS.E.BYPASS.LTC128B.128 [R19+0x14400], desc[UR42][R2.64+0x80], !P1 ;  /* 0x1440008002138fae */ /* 0x0003e2000c901d6a */
[----:B------:R-:W-:Y:S01]  /*14330*/  ISETP.GE.AND P0, PT, R8, R7, PT ;  /* 0x000000070800720c */ /* 0x000fe20003f06270 */
[----:B------:R-:W-:-:S12]  /*14340*/  VIADD R8, R0, 0x40 ;  /* 0x0000004000087836 */ /* 0x000fd80000000000 */
[----:B0-----:R-:W-:Y:S01]  /*14350*/  @!P0 IADD3 R14, P4, R29, R14, RZ ;  /* 0x0000000e1d0e8210 */ /* 0x001fe20007f9e0ff */
[----:B------:R-:W-:-:S04]  /*14360*/  @!P0 VIADD R21, R37, UR48 ;  /* 0x0000003025158c36 */ /* 0x000fc80008000000 */
[----:B------:R-:W-:Y:S02]  /*14370*/  @!P0 IMAD.X R9, RZ, RZ, R6, P4 ;  /* 0x000000ffff098224 */ /* 0x000fe400020e0606 */
[----:B-1----:R-:W-:Y:S01]  /*14380*/  @!P0 IMAD.MOV.U32 R2, RZ, RZ, R14 ;  /* 0x000000ffff028224 */ /* 0x002fe200078e000e */
[----:B------:R-:W-:Y:S01]  /*14390*/  SHFL.IDX PT, R6, R5, 0x2, 0x1c1f ;  /* 0x005c1f0005067f89 */ /* 0x000fe200000e0000 */
[----:B------:R-:W-:-:S03]  /*143a0*/  @!P0 IMAD.MOV.U32 R3, RZ, RZ, R9 ;  /* 0x000000ffff038224 */ /* 0x000fc600078e0009 */
[----:B------:R-:W0:Y:S04]  /*143b0*/  SHFL.IDX PT, R14, R4, 0x2, 0x1c1f ;  /* 0x005c1f00040e7f89 */ /* 0x000e2800000e0000 */
[----:B------:R-:W-:Y:S04]  /*143c0*/  @!P0 LDGSTS.E.BYPASS.LTC128B.128 [R21+0x10c00], desc[UR42][R2.64], !P3 ;  /* 0x10c0000002158fae */ /* 0x000fe8000d901d6a */
[----:B------:R-:W-:Y:S04]  /*143d0*/  @!P0 LDGSTS.E.BYPASS.LTC128B.128 [R21+0x12c00], desc[UR42][R2.64+0x40], !P2 ;  /* 0x12c0004002158fae */ /* 0x000fe8000d101d6a */
[----:B------:R1:W-:Y:S01]  /*143e0*/  @!P0 LDGSTS.E.BYPASS.LTC128B.128 [R21+0x14c00], desc[UR42][R2.64+0x80], !P1 ;  /* 0x14c0008002158fae */ /* 0x0003e2000c901d6a */
[----:B------:R-:W-:-:S03]  /*143f0*/  ISETP.GE.AND P0, PT, R8, R7, PT ;  /* 0x000000070800720c */ /* 0x000fc60003f06270 */
[----:B------:R-:W2:Y:S10]  /*14400*/  SHFL.IDX PT, R5, R5, 0x3, 0x1c1f ;  /* 0x007c1f0005057f89 */ /* 0x000eb400000e0000 */
[----:B0-----:R-:W-:Y:S01]  /*14410*/  @!P0 IADD3 R14, P4, R29, R14, RZ ;  /* 0x0000000e1d0e8210 */ /* 0x001fe20007f9e0ff */
[----:B------:R-:W-:-:S04]  /*14420*/  @!P0 VIADD R19, R37, UR48 ;  /* 0x0000003025138c36 */ /* 0x000fc80008000000 */
[----:B------:R-:W-:Y:S02]  /*14430*/  @!P0 IMAD.X R9, RZ, RZ, R6, P4 ;  /* 0x000000ffff098224 */ /* 0x000fe400020e0606 */
[----:B-1----:R-:W-:Y:S02]  /*14440*/  @!P0 IMAD.MOV.U32 R2, RZ, RZ, R14 ;  /* 0x000000ffff028224 */ /* 0x002fe400078e000e */
[----:B------:R-:W-:Y:S01]  /*14450*/  @!P0 IMAD.MOV.U32 R3, RZ, RZ, R9 ;  /* 0x000000ffff038224 */ /* 0x000fe200078e0009 */
[----:B------:R0:W1:Y:S04]  /*14460*/  SHFL.IDX PT, R14, R4, 0x3, 0x1c1f ;  /* 0x007c1f00040e7f89 */ /* 0x00006800000e0000 */
[----:B------:R0:W-:Y:S04]  /*14470*/  @!P0 LDGSTS.E.BYPASS.LTC128B.128 [R19+0x11400], desc[UR42][R2.64], !P3 ;  /* 0x1140000002138fae */ /* 0x0001e8000d901d6a */
[----:B------:R0:W-:Y:S04]  /*14480*/  @!P0 LDGSTS.E.BYPASS.LTC128B.128 [R19+0x13400], desc[UR42][R2.64+0x40], !P2 ;  /* 0x1340004002138fae */ /* 0x0001e8000d101d6a */
[----:B--2---:R0:W-:Y:S02]  /*14490*/  @!P0 LDGSTS.E.BYPASS.LTC128B.128 [R19+0x15400], desc[UR42][R2.64+0x80], !P1 ;  /* 0x1540008002138fae */ /* 0x0041e4000c901d6a */
.L_x_1235:
[----:B------:R-:W-:Y:S01]  /*144a0*/  VIADD R0, R0, 0x60 ;  /* 0x0000006000007836 */ /* 0x000fe20000000000 */
[----:B------:R-:W-:Y:S04]  /*144b0*/  BSSY B0, `(.L_x_1163) ;  /* 0x000000c000007945 */ /* 0x000fe80003800000 */
[----:B------:R-:W-:-:S13]  /*144c0*/  ISETP.GE.AND P0, PT, R0, R7, PT ;  /* 0x000000070000720c */ /* 0x000fda0003f06270 */
[----:B------:R-:W-:Y:S05]  /*144d0*/  @P0 BRA `(.L_x_1164) ;  /* 0x0000000000240947 */ /* 0x000fea0003800000 */
[----:B01----:R-:W-:-:S05]  /*144e0*/  IADD3 R2, P0, R29, R14, RZ ;  /* 0x0000000e1d027210 */ /* 0x003fca0007f1e0ff */
[----:B------:R-:W-:Y:S02]  /*144f0*/  IMAD.X R3, RZ, RZ, R5, P0 ;  /* 0x000000ffff037224 */ /* 0x000fe400000e0605 */
[----:B------:R-:W-:-:S05]  /*14500*/  VIADD R5, R37, UR48 ;  /* 0x0000003025057c36 */ /* 0x000fca0008000000 */
[----:B------:R-:W-:Y:S01]  /*14510*/  @!PT LDS RZ, [RZ] ;  /* 0x00000000fffff984 */ /* 0x000fe20000000800 */
[----:B------:R-:W-:Y:S01]  /*14520*/  @!PT LDS RZ, [RZ] ;  /* 0x00000000fffff984 */ /* 0x000fe20000000800 */
[----:B------:R-:W-:Y:S01]  /*14530*/  @!PT LDS RZ, [RZ] ;  /* 0x00000000fffff984 */ /* 0x000fe20000000800 */
[----:B------:R2:W-:Y:S04]  /*14540*/  LDGSTS.E.BYPASS.LTC128B.128 [R5+0x11c00], desc[UR42][R2.64], !P3 ;  /* 0x11c0000002057fae */ /* 0x0005e8000d901d6a */
[----:B------:R2:W-:Y:S04]  /*14550*/  LDGSTS.E.BYPASS.LTC128B.128 [R5+0x13c00], desc[UR42][R2.64+0x40], !P2 ;  /* 0x13c0004002057fae */ /* 0x0005e8000d101d6a */
[----:B------:R2:W-:Y:S02]  /*14560*/  LDGSTS.E.BYPASS.LTC128B.128 [R5+0x15c00], desc[UR42][R2.64+0x80], !P1 ;  /* 0x15c0008002057fae */ /* 0x0005e4000c901d6a */
.L_x_1164:
[----:B------:R-:W-:Y:S05]  /*14570*/  BSYNC B0 ;  /* 0x0000000000007941 */ /* 0x000fea0003800000 */
.L_x_1163:
[----:B------:R-:W-:Y:S01]  /*14580*/  NOP ;  /* 0x0000000000007918 */ /* 0x000fe20000000000 */
[----:B------:R-:W-:Y:S01]  /*14590*/  SYNCS.ARRIVE.TRANS64.RED.A0T1 RZ, [UR48+0x22800], RZ ;  /* 0x022800ffffff79a7 */ /* 0x000fe20008200430 */
[----:B------:R-:W-:Y:S01]  /*145a0*/  IMAD.MOV.U32 R0, RZ, RZ, 0x1 ;  /* 0x00000001ff007424 */ /* 0x000fe200078e00ff */
[----:B------:R-:W-:Y:S01]  /*145b0*/  ARRIVES.LDGSTSBAR.64.TRANSCNT [UR48+0x22800] ;  /* 0x02280000ff0079b0 */ /* 0x000fe20008000ab0 */
[----:B------:R-:W-:Y:S02]  /*145c0*/  VIADD R16, R16, 0xfffffffe ;  /* 0xfffffffe10107836 */ /* 0x000fe40000000000 */
[----:B------:R-:W-:Y:S01]  /*145d0*/  IMAD.MOV.U32 R29, RZ, RZ, 0x1 ;  /* 0x00000001ff1d7424 */ /* 0x000fe200078e00ff */
[----:B------:R-:W-:Y:S01]  /*145e0*/  SHF.L.U32 R0, R0, 0x1f, RZ ;  /* 0x0000001f00007819 */ /* 0x000fe200000006ff */
[----:B------:R-:W-:Y:S01]  /*145f0*/  NOP ;  /* 0x0000000000007918 */ /* 0x000fe20000000000 */
[----:B------:R-:W-:Y:S02]  /*14600*/  SYNCS.ARRIVE.TRANS64.A1T0 RZ, [UR48+0x22800], RZ ;  /* 0x022800ffffff79a7 */ /* 0x000fe40008100030 */
[----:B------:R-:W3:Y:S02]  /*14610*/  SYNCS.PHASECHK.TRANS64.TRYWAIT P0, [UR48+0x22820], R0 ;  /* 0x02282000ff0075a7 */ /* 0x000ee40008000170 */
[----:B---3--:R-:W-:Y:S05]  /*14620*/  @!P0 BRA `(.L_x_1165) ;  /* 0x0000003000588947 */ /* 0x008fea0003800000 */
.L_x_1236:
[----:B------:R-:W-:-:S13]  /*14630*/  ISETP.GE.AND P0, PT, R16, UR51, PT ;  /* 0x0000003310007c0c */ /* 0x000fda000bf06270 */
[----:B------:R-:W-:Y:S05]  /*14640*/  @!P0 BRA `(.L_x_1166) ;  /* 0x0000001000ac8947 */ /* 0x000fea0003800000 */
[----:B------:R-:W-:Y:S01]  /*14650*/  UIADD3 UR4, UR47, 0x1, URZ ;  /* 0x000000012f047890 */ /* 0x000fe2000fffe03f */
[----:B0-2---:R-:W-:Y:S01]  /*14660*/  LOP3.LUT R3, RZ, UR45, RZ, 0x33, !PT ;  /* 0x0000002dff037c12 */ /* 0x005fe2000f8e33ff */
[----:B------:R-:W-:Y:S01]  /*14670*/  IMAD.MOV.U32 R10, RZ, RZ, 0x1 ;  /* 0x00000001ff0a7424 */ /* 0x000fe200078e00ff */
[----:B------:R-:W-:Y:S01]  /*14680*/  IADD3 R17, R24, R17, R23 ;  /* 0x0000001118117210 */ /* 0x000fe20007ffe017 */
[----:B------:R-:W-:Y:S01]  /*14690*/  UIMAD UR4, UR4, UR38, URZ ;  /* 0x00000026040472a4 */ /* 0x000fe2000f8e023f */
[----:B------:R-:W-:Y:S01]  /*146a0*/  LOP3.LUT R5, RZ, UR44, RZ, 0x33, !PT ;  /* 0x0000002cff057c12 */ /* 0x000fe2000f8e33ff */
[----:B------:R-:W-:Y:S02]  /*146b0*/  IMAD.MOV.U32 R9, RZ, RZ, RZ ;  /* 0x000000ffff097224 */ /* 0x000fe400078e00ff */
[----:B------:R-:W-:Y:S02]  /*146c0*/  VIADD R17, R17, 0xfffffe80 ;  /* 0xfffffe8011117836 */ /* 0x000fe40000000000 */
[----:B------:R-:W-:-:S04]  /*146d0*/  LOP3.LUT R0, RZ, UR4, RZ, 0x33, !PT ;  /* 0x00000004ff007c12 */ /* 0x000fc8000f8e33ff */
[----:B------:R-:W-:-:S04]  /*146e0*/  VIADDMNMX R0, R0, -UR46, R3, !PT ;  /* 0x8000002e00007c46 */ /* 0x000fc8000f800103 */
[----:B------:R-:W-:-:S04]  /*146f0*/  VIMNMX R0, R0, R5, !PT ;  /* 0x0000000500007248 */ /* 0x000fc80007fe0100 */
[C---:B------:R-:W-:Y:S01]  /*14700*/  IADD3 R30, -R0.reuse, -0x2, RZ ;  /* 0xfffffffe001e7810 */ /* 0x040fe20007ffe1ff */
[----:B------:R-:W-:-:S07]  /*14710*/  IMAD R28, R0, -0x80, R17 ;  /* 0xffffff80001c7824 */ /* 0x000fce00078e0211 */
.L_x_1181:
[----:B0-2---:R-:W2:Y:S01]  /*14720*/  LDL R4, [R1+0x4] ;  /* 0x0000040001047983 */ /* 0x005ea20000100800 */
[----:B------:R-:W0:Y:S01]  /*14730*/  LDC R0, c[0x0][0x430] ;  /* 0x00010c00ff007b82 */ /* 0x000e220000000800 */
[----:B------:R-:W-:Y:S01]  /*14740*/  IMAD.MOV.U32 R7, RZ, RZ, R28 ;  /* 0x000000ffff077224 */ /* 0x000fe200078e001c */
[----:B------:R-:W-:Y:S01]  /*14750*/  ULDC.64 UR4, c[0x0][0x428] ;  /* 0x00010a0000047ab9 */ /* 0x000fe20000000a00 */
[----:B0-----:R-:W-:-:S13]  /*14760*/  ISETP.NE.AND P0, PT, R0, 0x1, PT ;  /* 0x000000010000780c */ /* 0x001fda0003f05270 */
[----:B------:R-:W0:Y:S08]  /*14770*/  @P0 LDC R3, c[0x0][0x434] ;  /* 0x00010d00ff030b82 */ /* 0x000e300000000800 */
[----:B------:R-:W3:Y:S01]  /*14780*/  @P0 LDC R5, c[0x0][0x438] ;  /* 0x00010e00ff050b82 */ /* 0x000ee20000000800 */
[----:B0-----:R-:W-:-:S05]  /*14790*/  @P0 IMAD.HI.U32 R0, R28, R3, RZ ;  /* 0x000000031c000227 */ /* 0x001fca00078e00ff */
[----:B---3--:R-:W-:-:S04]  /*147a0*/  @P0 SHF.R.U32.HI R7, RZ, R5, R0 ;  /* 0x00000005ff070219 */ /* 0x008fc80000011600 */
[--C-:B------:R-:W-:Y:S01]  /*147b0*/  SHF.R.S32.HI R3, RZ, 0x1f, R7.reuse ;  /* 0x0000001fff037819 */ /* 0x100fe20000011407 */
[----:B------:R-:W-:-:S04]  /*147c0*/  IMAD.MOV.U32 R2, RZ, RZ, R7 ;  /* 0x000000ffff027224 */ /* 0x000fc800078e0007 */
[----:B------:R-:W-:-:S04]  /*147d0*/  IMAD.WIDE.U32 R2, R32, UR4, R2 ;  /* 0x0000000420027c25 */ /* 0x000fc8000f8e0002 */
[----:B--2---:R-:W-:-:S04]  /*147e0*/  IMAD R5, R4, UR4, RZ ;  /* 0x0000000404057c24 */ /* 0x004fc8000f8e02ff */
[----:B------:R-:W-:Y:S01]  /*147f0*/  IMAD R5, R32, UR5, R5 ;  /* 0x0000000520057c24 */ /* 0x000fe2000f8e0205 */
[----:B------:R-:W-:Y:S02]  /*14800*/  ULDC.64 UR4, c[0x0][0x418] ;  /* 0x0001060000047ab9 */ /* 0x000fe40000000a00 */
[----:B------:R-:W-:Y:S01]  /*14810*/  LEA R4, P0, R2, UR4, 0x2 ;  /* 0x0000000402047c11 */ /* 0x000fe2000f8010ff */
[----:B------:R-:W-:-:S05]  /*14820*/  IMAD.IADD R3, R5, 0x1, R3 ;  /* 0x0000000105037824 */ /* 0x000fca00078e0203 */
[----:B------:R-:W-:-:S05]  /*14830*/  LEA.HI.X R5, R2, UR5, R3, 0x2, P0 ;  /* 0x0000000502057c11 */ /* 0x000fca00080f1403 */
[----:B------:R-:W2:Y:S01]  /*14840*/  LDG.E R6, desc[UR42][R4.64] ;  /* 0x0000002a04067981 */ /* 0x000ea2000c1e1900 */
[----:B------:R-:W-:-:S06]  /*14850*/  ULOP3.LUT UR6, UR40, 0x2, URZ, 0xfc, !UPT ;  /* 0x0000000228067892 */ /* 0x000fcc000f8efc3f */
[----:B------:R-:W-:Y:S02]  /*14860*/  IMAD.U32 R8, RZ, RZ, UR6 ;  /* 0x00000006ff087e24 */ /* 0x000fe4000f8e00ff */
[----:B------:R-:W-:-:S03]  /*14870*/  VIADD R0, R9, 0x1 ;  /* 0x0000000109007836 */ /* 0x000fc60000000000 */
[----:B------:R-:W-:Y:S02]  /*14880*/  ISETP.NE.AND P1, PT, R8, 0x3, PT ;  /* 0x000000030800780c */ /* 0x000fe40003f25270 */
[----:B------:R-:W-:Y:S01]  /*14890*/  ISETP.NE.AND P0, PT, R0, 0x2, PT ;  /* 0x000000020000780c */ /* 0x000fe20003f05270 */
[----:B------:R-:W-:-:S03]  /*148a0*/  VIADD R30, R30, 0xffffffff ;  /* 0xffffffff1e1e7836 */ /* 0x000fc60000000000 */
[----:B------:R-:W-:Y:S02]  /*148b0*/  SEL R29, RZ, 0x1, P0 ;  /* 0x00000001ff1d7807 */ /* 0x000fe40000000000 */
[----:B------:R-:W-:Y:S02]  /*148c0*/  SEL R0, R0, RZ, P0 ;  /* 0x000000ff00007207 */ /* 0x000fe40000000000 */
[----:B------:R-:W-:Y:S02]  /*148d0*/  LOP3.LUT R29, R10, R29, RZ, 0x3c, !PT ;  /* 0x0000001d0a1d7212 */ /* 0x000fe400078e3cff */
[----:B------:R-:W-:Y:S02]  /*148e0*/  ISETP.GT.AND P2, PT, R30, UR51, PT ;  /* 0x000000331e007c0c */ /* 0x000fe4000bf44270 */
[----:B--2---:R-:W-:Y:S01]  /*148f0*/  SHF.R.S32.HI R17, RZ, 0x1f, R6 ;  /* 0x0000001fff117819 */ /* 0x004fe20000011406 */
[----:B------:R-:W-:Y:S10]  /*14900*/  @!P1 BRA `(.L_x_1167) ;  /* 0x0000000000049947 */ /* 0x000ff40003800000 */
[----:B------:R-:W-:Y:S01]  /*14910*/  BPT.TRAP 0x1 ;  /* 0x000000040000795c */ /* 0x000fe20000300000 */
.L_x_1167:
[----:B------:R-:W-:Y:S02]  /*14920*/  LEA R8, R0, UR48, 0x3 ;  /* 0x0000003000087c11 */ /* 0x000fe4000f8e18ff */
[----:B------:R-:W-:-:S04]  /*14930*/  SHF.L.U32 R18, R29, 0x1f, RZ ;  /* 0x0000001f1d127819 */ /* 0x000fc800000006ff */
[----:B------:R-:W0:Y:S02]  /*14940*/  SYNCS.PHASECHK.TRANS64.TRYWAIT P0, [R8+URZ+0x22880], R18 ;  /* 0x02288012080075a7 */ /* 0x000e24000800017f */
[----:B0-----:R-:W-:Y:S05]  /*14950*/  @!P0 BRA `(.L_x_1168) ;  /* 0x0000002c00a48947 */ /* 0x001fea0003800000 */
.L_x_1237:
[----:B------:R-:W2:Y:S01]  /*14960*/  LDL R2, [R1] ;  /* 0x0000000001027983 */ /* 0x000ea20000100800 */
[----:B------:R-:W-:Y:S01]  /*14970*/  ULDC UR4, c[0x0][0x430] ;  /* 0x00010c0000047ab9 */ /* 0x000fe20000000800 */
[----:B------:R-:W-:Y:S01]  /*14980*/  R2UR UR6, R31 ;  /* 0x000000001f0672ca */ /* 0x000fe200000e0000 */
[----:B------:R-:W-:Y:S01]  /*14990*/  UIADD3 UR4, -UR4, URZ, URZ ;  /* 0x0000003f04047290 */ /* 0x000fe2000fffe13f */
[----:B------:R-:W3:Y:S05]  /*149a0*/  S2R R23, SR_TID.X ;  /* 0x0000000000177919 */ /* 0x000eea0000002100 */
[----:B------:R-:W-:Y:S01]  /*149b0*/  IMAD R7, R7, UR4, R28 ;  /* 0x0000000407077c24 */ /* 0x000fe2000f8e021c */
[----:B------:R-:W-:-:S04]  /*149c0*/  ULDC.64 UR4, c[0x0][0x328] ;  /* 0x0000ca0000047ab9 */ /* 0x000fc80000000a00 */
[----:B------:R-:W-:Y:S01]  /*149d0*/  SHF.R.S32.HI R16, RZ, 0x1f, R7 ;  /* 0x0000001fff107819 */ /* 0x000fe20000011407 */
[----:B---3--:R-:W-:-:S05]  /*149e0*/  IMAD.SHL.U32 R23, R23, 0x10, RZ ;  /* 0x0000001017177824 */ /* 0x008fca00078e00ff */
[----:B------:R-:W-:Y:S02]  /*149f0*/  LOP3.LUT R23, R23, 0x30, RZ, 0xc0, !PT ;  /* 0x0000003017177812 */ /* 0x000fe400078ec0ff */
[C---:B--2---:R-:W-:Y:S02]  /*14a00*/  LOP3.LUT P3, RZ, R2.reuse, 0x2, RZ, 0xc0, !PT ;  /* 0x0000000202ff7812 */ /* 0x044fe4000786c0ff */
[----:B------:R-:W-:Y:S01]  /*14a10*/  LOP3.LUT P1, RZ, R2, 0x1, RZ, 0xc0, !PT ;  /* 0x0000000102ff7812 */ /* 0x000fe2000782c0ff */
[----:B------:R-:W-:-:S04]  /*14a20*/  IMAD R2, R16, UR4, RZ ;  /* 0x0000000410027c24 */ /* 0x000fc8000f8e02ff */
[C---:B------:R-:W-:Y:S02]  /*14a30*/  IMAD R5, R7.reuse, UR5, R2 ;  /* 0x0000000507057c24 */ /* 0x040fe4000f8e0202 */
[----:B------:R-:W-:Y:S01]  /*14a40*/  IMAD.WIDE.U32 R2, R7, UR4, RZ ;  /* 0x0000000407027c25 */ /* 0x000fe2000f8e00ff */
        /* <DEDUP_REMOVED lines=13> */
[----:B------:R-:W-:-:S04]  /*14b20*/  IADD3 R19, P0, R2, UR6, RZ ;  /* 0x0000000602137c10 */ /* 0x000fc8000ff1e0ff */
[----:B------:R-:W-:Y:S01]  /*14b30*/  IADD3.X R22, R5, UR4, R3, P0, !PT ;  /* 0x0000000405167c10 */ /* 0x000fe200087fe403 */
[----:B------:R-:W-:-:S03]  /*14b40*/  UMOV UR4, 0xffffffff ;  /* 0xffffffff00047882 */ /* 0x000fc60000000000 */
[----:B------:R-:W-:Y:S05]  /*14b50*/  BRA.DIV UR4, `(.L_x_1169) ;  /* 0x0000002e04387947 */ /* 0x000fea000b800000 */
[----:B-1----:R-:W1:Y:S01]  /*14b60*/  SHFL.IDX PT, R14, R19, RZ, 0x1c1f ;  /* 0x001c1fff130e7589 */ /* 0x002e6200000e0000 */
[----:B------:R-:W-:-:S03]  /*14b70*/  IMAD R20, R0, 0x4000, R36 ;  /* 0x0000400000147824 */ /* 0x000fc600078e0224 */
[----:B------:R-:W2:Y:S01]  /*14b80*/  SHFL.IDX PT, R3, R22, RZ, 0x1c1f ;  /* 0x001c1fff16037589 */ /* 0x000ea200000e0000 */
[----:B------:R-:W-:-:S03]  /*14b90*/  IMAD.IADD R21, R34, 0x1, R20 ;  /* 0x0000000122157824 */ /* 0x000fc600078e0214 */
[----:B------:R-:W-:Y:S01]  /*14ba0*/  SHFL.IDX PT, R5, R22, 0x1, 0x1c1f ;  /* 0x003c1f0016057f89 */ /* 0x000fe200000e0000 */
[----:B-1----:R-:W-:-:S03]  /*14bb0*/  IADD3 R2, P0, R23, R14, RZ ;  /* 0x0000000e17027210 */ /* 0x002fc60007f1e0ff */
[----:B------:R-:W1:Y:S02]  /*14bc0*/  SHFL.IDX PT, R14, R19, 0x1, 0x1c1f ;  /* 0x003c1f00130e7f89 */ /* 0x000e6400000e0000 */
[----:B--2---:R-:W-:-:S05]  /*14bd0*/  IMAD.X R3, RZ, RZ, R3, P0 ;  /* 0x000000ffff037224 */ /* 0x004fca00000e0603 */
[----:B------:R-:W-:Y:S04]  /*14be0*/  LDGSTS.E.BYPASS.LTC128B.128 [R20], desc[UR42][R2.64], !P3 ;  /* 0x0000000002147fae */ /* 0x000fe8000d901d6a */
[----:B------:R2:W-:Y:S01]  /*14bf0*/  LDGSTS.E.BYPASS.LTC128B.128 [R21], desc[UR42][R2.64+0x40], !P1 ;  /* 0x0000004002157fae */ /* 0x0005e2000c901d6a */
[----:B-1----:R-:W-:-:S03]  /*14c00*/  IADD3 R4, P0, R23, R14, RZ ;  /* 0x0000000e17047210 */ /* 0x002fc60007f1e0ff */
[----:B--2---:R-:W-:Y:S04]  /*14c10*/  SHFL.IDX PT, R3, R22, 0x2, 0x1c1f ;  /* 0x005c1f0016037f89 */ /* 0x004fe800000e0000 */
[----:B------:R-:W1:Y:S01]  /*14c20*/  SHFL.IDX PT, R14, R19, 0x2, 0x1c1f ;  /* 0x005c1f00130e7f89 */ /* 0x000e6200000e0000 */
[----:B------:R-:W-:-:S03]  /*14c30*/  IMAD.X R5, RZ, RZ, R5, P0 ;  /* 0x000000ffff057224 */ /* 0x000fc600000e0605 */
[----:B------:R-:W2:Y:S04]  /*14c40*/  SHFL.IDX PT, R22, R22, 0x3, 0x1c1f ;  /* 0x007c1f0016167f89 */ /* 0x000ea800000e0000 */
[----:B------:R3:W-:Y:S04]  /*14c50*/  LDGSTS.E.BYPASS.LTC128B.128 [R20+0x1000], desc[UR42][R4.64], !P3 ;  /* 0x0100000004147fae */ /* 0x0007e8000d901d6a */
[----:B------:R3:W-:Y:S01]  /*14c60*/  LDGSTS.E.BYPASS.LTC128B.128 [R21+0x1000], desc[UR42][R4.64+0x40], !P1 ;  /* 0x0100004004157fae */ /* 0x0007e2000c901d6a */
[----:B-1----:R-:W-:-:S03]  /*14c70*/  IADD3 R2, P0, R23, R14, RZ ;  /* 0x0000000e17027210 */ /* 0x002fc60007f1e0ff */
[----:B------:R3:W1:Y:S02]  /*14c80*/  SHFL.IDX PT, R14, R19, 0x3, 0x1c1f ;  /* 0x007c1f00130e7f89 */ /* 0x00066400000e0000 */
[----:B------:R-:W-:-:S05]  /*14c90*/  IMAD.X R3, RZ, RZ, R3, P0 ;  /* 0x000000ffff037224 */ /* 0x000fca00000e0603 */
[----:B------:R3:W-:Y:S04]  /*14ca0*/  LDGSTS.E.BYPASS.LTC128B.128 [R20+0x2000], desc[UR42][R2.64], !P3 ;  /* 0x0200000002147fae */ /* 0x0007e8000d901d6a */
[----:B--2---:R3:W-:Y:S02]  /*14cb0*/  LDGSTS.E.BYPASS.LTC128B.128 [R21+0x2000], desc[UR42][R2.64+0x40], !P1 ;  /* 0x0200004002157fae */ /* 0x0047e4000c901d6a */
.L_x_1247:
[----:B-1-3--:R-:W-:Y:S02]  /*14cc0*/  IADD3 R2, P0, R23, R14, RZ ;  /* 0x0000000e17027210 */ /* 0x00afe40007f1e0ff */
        /* <DEDUP_REMOVED lines=16> */
.L_x_1170:
[----:B------:R1:W-:Y:S01]  /*14dd0*/  SYNCS.ARRIVE.TRANS64.A1T0 RZ, [R8+URZ+0x22870], RZ ;  /* 0x022870ff08ff79a7 */ /* 0x0003e2000810003f */
[----:B------:R-:W-:Y:S05]  /*14de0*/  @!P1 BRA `(.L_x_1171) ;  /* 0x0000000000049947 */ /* 0x000fea0003800000 */
[----:B------:R-:W-:Y:S01]  /*14df0*/  BPT.TRAP 0x1 ;  /* 0x000000040000795c */ /* 0x000fe20000300000 */
.L_x_1171:
[----:B------:R-:W2:Y:S02]  /*14e00*/  SYNCS.PHASECHK.TRANS64.TRYWAIT P0, [R8+URZ+0x22840], R18 ;  /* 0x02284012080075a7 */ /* 0x000ea4000800017f */
[----:B--2---:R-:W-:Y:S05]  /*14e10*/  @!P0 BRA `(.L_x_1172) ;  /* 0x0000002c00a48947 */ /* 0x004fea0003800000 */
.L_x_1248:
[----:B------:R-:W3:Y:S01]  /*14e20*/  LDL R2, [R1] ;  /* 0x0000000001027983 */ /* 0x000ee20000100800 */
[----:B------:R-:W-:Y:S01]  /*14e30*/  ULDC.64 UR4, c[0x0][0x300] ;  /* 0x0000c00000047ab9 */ /* 0x000fe20000000a00 */
[----:B------:R-:W-:Y:S01]  /*14e40*/  R2UR UR6, R31 ;  /* 0x000000001f0672ca */ /* 0x000fe200000e0000 */
[----:B------:R-:W-:Y:S01]  /*14e50*/  IMAD R16, R16, UR4, RZ ;  /* 0x0000000410107c24 */ /* 0x000fe2000f8e02ff */
[----:B------:R-:W4:Y:S03]  /*14e60*/  S2R R19, SR_TID.X ;  /* 0x0000000000137919 */ /* 0x000f260000002100 */
[----:B------:R-:W-:Y:S02]  /*14e70*/  IMAD R5, R7, UR5, R16 ;  /* 0x0000000507057c24 */ /* 0x000fe4000f8e0210 */
[----:B----4-:R-:W-:-:S05]  /*14e80*/  IMAD.SHL.U32 R19, R19, 0x10, RZ ;  /* 0x0000001013137824 */ /* 0x010fca00078e00ff */
[----:B------:R-:W-:Y:S02]  /*14e90*/  LOP3.LUT R19, R19, 0x30, RZ, 0xc0, !PT ;  /* 0x0000003013137812 */ /* 0x000fe400078ec0ff */
[C---:B---3--:R-:W-:Y:S02]  /*14ea0*/  LOP3.LUT P4, RZ, R2.reuse, 0x10, RZ, 0xc0, !PT ;  /* 0x0000001002ff7812 */ /* 0x048fe4000788c0ff */
[C---:B------:R-:W-:Y:S02]  /*14eb0*/  LOP3.LUT P3, RZ, R2.reuse, 0x8, RZ, 0xc0, !PT ;  /* 0x0000000802ff7812 */ /* 0x040fe4000786c0ff */
[----:B------:R-:W-:Y:S01]  /*14ec0*/  LOP3.LUT P1, RZ, R2, 0x4, RZ, 0xc0, !PT ;  /* 0x0000000402ff7812 */ /* 0x000fe2000782c0ff */
[----:B------:R-:W-:Y:S01]  /*14ed0*/  IMAD.WIDE.U32 R2, R7, UR4, RZ ;  /* 0x0000000407027c25 */ /* 0x000fe2000f8e00ff */
[----:B------:R-:W-:-:S03]  /*14ee0*/  ULDC.64 UR4, c[0x0][0x310] ;  /* 0x0000c40000047ab9 */ /* 0x000fc60000000a00 */
        /* <DEDUP_REMOVED lines=13> */
[----:B------:R-:W-:-:S03]  /*14fc0*/  IMAD R17, R0, 0x6000, R37 ;  /* 0x0000600000117824 */ /* 0x000fc600078e0225 */
[----:B0-2---:R-:W-:Y:S01]  /*14fd0*/  IADD3.X R18, R5, UR4, R3, P0, !PT ;  /* 0x0000000405127c10 */ /* 0x005fe200087fe403 */
[----:B------:R-:W-:-:S03]  /*14fe0*/  UMOV UR4, 0xffffffff ;  /* 0xffffffff00047882 */ /* 0x000fc60000000000 */
[----:B------:R-:W-:Y:S05]  /*14ff0*/  BRA.DIV UR4, `(.L_x_1173) ;  /* 0x0000002e04407947 */ /* 0x000fea000b800000 */
[----:B------:R-:W0:Y:S01]  /*15000*/  SHFL.IDX PT, R14, R16, RZ, 0x1c1f ;  /* 0x001c1fff100e7589 */ /* 0x000e2200000e0000 */
[----:B------:R-:W-:-:S03]  /*15010*/  VIADD R17, R17, UR48 ;  /* 0x0000003011117c36 */ /* 0x000fc60008000000 */
[----:B------:R-:W2:Y:S01]  /*15020*/  SHFL.IDX PT, R3, R18, RZ, 0x1c1f ;  /* 0x001c1fff12037589 */ /* 0x000ea200000e0000 */
[----:B0-----:R-:W-:-:S03]  /*15030*/  IADD3 R6, P0, R19, R14, RZ ;  /* 0x0000000e13067210 */ /* 0x001fc60007f1e0ff */
[----:B------:R-:W0:Y:S02]  /*15040*/  SHFL.IDX PT, R14, R16, 0x1, 0x1c1f ;  /* 0x003c1f00100e7f89 */ /* 0x000e2400000e0000 */
[----:B--2---:R-:W-:Y:S02]  /*15050*/  IMAD.X R7, RZ, RZ, R3, P0 ;  /* 0x000000ffff077224 */ /* 0x004fe400000e0603 */
[----:B------:R-:W2:Y:S04]  /*15060*/  SHFL.IDX PT, R3, R18, 0x1, 0x1c1f ;  /* 0x003c1f0012037f89 */ /* 0x000ea800000e0000 */
[----:B------:R3:W-:Y:S04]  /*15070*/  LDGSTS.E.BYPASS.LTC128B.128 [R17+0x16400], desc[UR42][R6.64], !P4 ;  /* 0x1640000006117fae */ /* 0x0007e8000e101d6a */
[----:B------:R3:W-:Y:S04]  /*15080*/  LDGSTS.E.BYPASS.LTC128B.128 [R17+0x18400], desc[UR42][R6.64+0x40], !P3 ;  /* 0x1840004006117fae */ /* 0x0007e8000d901d6a */
[----:B------:R3:W-:Y:S01]  /*15090*/  LDGSTS.E.BYPASS.LTC128B.128 [R17+0x1a400], desc[UR42][R6.64+0x80], !P1 ;  /* 0x1a40008006117fae */ /* 0x0007e2000c901d6a */
[----:B0-----:R-:W-:-:S03]  /*150a0*/  IADD3 R4, P0, R19, R14, RZ ;  /* 0x0000000e13047210 */ /* 0x001fc60007f1e0ff */
[----:B------:R-:W0:Y:S02]  /*150b0*/  SHFL.IDX PT, R14, R16, 0x2, 0x1c1f ;  /* 0x005c1f00100e7f89 */ /* 0x000e2400000e0000 */
[----:B--2---:R-:W-:Y:S02]  /*150c0*/  IMAD.X R5, RZ, RZ, R3, P0 ;  /* 0x000000ffff057224 */ /* 0x004fe400000e0603 */
[----:B------:R-:W2:Y:S04]  /*150d0*/  SHFL.IDX PT, R3, R18, 0x2, 0x1c1f ;  /* 0x005c1f0012037f89 */ /* 0x000ea800000e0000 */
[----:B------:R3:W-:Y:S04]  /*150e0*/  LDGSTS.E.BYPASS.LTC128B.128 [R17+0x16c00], desc[UR42][R4.64], !P4 ;  /* 0x16c0000004117fae */ /* 0x0007e8000e101d6a */
[----:B------:R3:W-:Y:S04]  /*150f0*/  LDGSTS.E.BYPASS.LTC128B.128 [R17+0x18c00], desc[UR42][R4.64+0x40], !P3 ;  /* 0x18c0004004117fae */ /* 0x0007e8000d901d6a */
[----:B------:R3:W-:Y:S04]  /*15100*/  LDGSTS.E.BYPASS.LTC128B.128 [R17+0x1ac00], desc[UR42][R4.64+0x80], !P1 ;  /* 0x1ac0008004117fae */ /* 0x0007e8000c901d6a */
[----:B------:R-:W4:Y:S01]  /*15110*/  SHFL.IDX PT, R18, R18, 0x3, 0x1c1f ;  /* 0x007c1f0012127f89 */ /* 0x000f2200000e0000 */
[----:B0-----:R-:W-:-:S03]  /*15120*/  IADD3 R2, P0, R19, R14, RZ ;  /* 0x0000000e13027210 */ /* 0x001fc60007f1e0ff */
[----:B------:R3:W0:Y:S02]  /*15130*/  SHFL.IDX PT, R14, R16, 0x3, 0x1c1f ;  /* 0x007c1f00100e7f89 */ /* 0x00062400000e0000 */
[----:B--2---:R-:W-:-:S05]  /*15140*/  IMAD.X R3, RZ, RZ, R3, P0 ;  /* 0x000000ffff037224 */ /* 0x004fca00000e0603 */
[----:B------:R3:W-:Y:S04]  /*15150*/  LDGSTS.E.BYPASS.LTC128B.128 [R17+0x17400], desc[UR42][R2.64], !P4 ;  /* 0x1740000002117fae */ /* 0x0007e8000e101d6a */
[----:B------:R3:W-:Y:S04]  /*15160*/  LDGSTS.E.BYPASS.LTC128B.128 [R17+0x19400], desc[UR42][R2.64+0x40], !P3 ;  /* 0x1940004002117fae */ /* 0x0007e8000d901d6a */
[----:B------:R3:W-:Y:S02]  /*15170*/  LDGSTS.E.BYPASS.LTC128B.128 [R17+0x1b400], desc[UR42][R2.64+0x80], !P1 ;  /* 0x1b40008002117fae */ /* 0x0007e4000c901d6a */
.L_x_1258:
[----:B0--3--:R-:W-:Y:S02]  /*15180*/  IADD3 R2, P0, R19, R14, RZ ;  /* 0x0000000e13027210 */ /* 0x009fe40007f1e0ff */
[----:B------:R-:W-:-:S03]  /*15190*/  R2UR UR4, R8 ;  /* 0x00000000080472ca */ /* 0x000fc600000e0000 */
[----:B----4-:R-:W-:-:S05]  /*151a0*/  IMAD.X R3, RZ, RZ, R18, P0 ;  /* 0x000000ffff037224 */ /* 0x010fca00000e0612 */
        /* <DEDUP_REMOVED lines=15> */
.L_x_1174:
[----:B------:R-:W-:Y:S01]  /*152a0*/  IMAD.U32 R2, RZ, RZ, UR40 ;  /* 0x00000028ff027e24 */ /* 0x000fe2000f8e00ff */
[----:B------:R0:W-:Y:S04]  /*152b0*/  SYNCS.ARRIVE.TRANS64.A1T0 RZ, [R8+URZ+0x22830], RZ ;  /* 0x022830ff08ff79a7 */ /* 0x0001e8000810003f */
[----:B------:R-:W-:-:S04]  /*152c0*/  LOP3.LUT R2, R2, 0x1, RZ, 0xfc, !PT ;  /* 0x0000000102027812 */ /* 0x000fc800078efcff */
[----:B------:R-:W-:-:S13]  /*152d0*/  ISETP.NE.AND P1, PT, R2, 0x3, PT ;  /* 0x000000030200780c */ /* 0x000fda0003f25270 */
[----:B0-----:R-:W-:Y:S05]  /*152e0*/  @!P1 BRA `(.L_x_1175) ;  /* 0x0000000000049947 */ /* 0x001fea0003800000 */
[----:B------:R-:W-:Y:S01]  /*152f0*/  BPT.TRAP 0x1 ;  /* 0x000000040000795c */ /* 0x000fe20000300000 */
.L_x_1175:
[----:B------:R-:W-:Y:S02]  /*15300*/  LOP3.LUT R3, R10, 0x1, RZ, 0x3c, !PT ;  /* 0x000000010a037812 */ /* 0x000fe400078e3cff */
[----:B------:R-:W-:Y:S02]  /*15310*/  LEA R2, R9, UR48, 0x3 ;  /* 0x0000003009027c11 */ /* 0x000fe4000f8e18ff */
[----:B------:R-:W-:-:S04]  /*15320*/  SHF.L.U32 R3, R3, 0x1f, RZ ;  /* 0x0000001f03037819 */ /* 0x000fc800000006ff */
[----:B------:R-:W0:Y:S02]  /*15330*/  SYNCS.PHASECHK.TRANS64.TRYWAIT P0, [R2+URZ+0x22870], R3 ;  /* 0x02287003020075a7 */ /* 0x000e24000800017f */
[----:B0-----:R-:W-:Y:S05]  /*15340*/  @!P0 BRA `(.L_x_1176) ;  /* 0x0000002c00908947 */ /* 0x001fea0003800000 */
.L_x_1259:
[----:B------:R-:W-:-:S06]  /*15350*/  ULOP3.LUT UR4, UR40, 0x2, URZ, 0xfc, !UPT ;  /* 0x0000000228047892 */ /* 0x000fcc000f8efc3f */
[----:B------:R-:W-:-:S05]  /*15360*/  IMAD.U32 R4, RZ, RZ, UR4 ;  /* 0x00000004ff047e24 */ /* 0x000fca000f8e00ff */
[----:B------:R-:W-:-:S13]  /*15370*/  ISETP.NE.AND P0, PT, R4, 0x3, PT ;  /* 0x000000030400780c */ /* 0x000fda0003f05270 */
[----:B------:R-:W-:Y:S05]  /*15380*/  @!P0 BRA `(.L_x_1177) ;  /* 0x0000000000048947 */ /* 0x000fea0003800000 */
[----:B------:R-:W-:Y:S01]  /*15390*/  BPT.TRAP 0x1 ;  /* 0x000000040000795c */ /* 0x000fe20000300000 */
.L_x_1177:
[----:B0-----:R-:W-:Y:S01]  /*153a0*/  SHF.L.U32 R3, R10, 0x1f, RZ ;  /* 0x0000001f0a037819 */ /* 0x001fe200000006ff */
[----:B------:R-:W-:-:S03]  /*153b0*/  IMAD.SHL.U32 R5, R9, 0x4000, RZ ;  /* 0x0000400009057824 */ /* 0x000fc600078e00ff */
[----:B------:R-:W0:Y:S02]  /*153c0*/  SYNCS.PHASECHK.TRANS64.TRYWAIT P0, [R2+URZ+0x22860], R3 ;  /* 0x02286003020075a7 */ /* 0x000e24000800017f */
[----:B0-----:R-:W-:Y:S05]  /*153d0*/  @!P0 BRA `(.L_x_1178) ;  /* 0x0000002c00808947 */ /* 0x001fea0003800000 */
.L_x_1260:
[----:B------:R-:W2:Y:S04]  /*153e0*/  LDL R4, [R1+0xc] ;  /* 0x00000c0001047983 */ /* 0x000ea80000100800 */
[----:B------:R-:W3:Y:S01]  /*153f0*/  LDL R7, [R1+0x8] ;  /* 0x0000080001077983 */ /* 0x000ee20000100800 */
[----:B------:R-:W-:Y:S05]  /*15400*/  WARPSYNC.ALL ;  /* 0x0000000000007948 */ /* 0x000fea0003800000 */
[----:B------:R-:W-:Y:S01]  /*15410*/  ULOP3.LUT UR4, UR40, 0x2, URZ, 0xfc, !UPT ;  /* 0x0000000228047892 */ /* 0x000fe2000f8efc3f */
[----:B--2---:R-:W-:-:S02]  /*15420*/  LOP3.LUT R4, R5, R4, RZ, 0xfc, !PT ;  /* 0x0000000405047212 */ /* 0x004fc400078efcff */
[----:B---3--:R-:W-:-:S03]  /*15430*/  IADD3 R5, R5, UR48, R7 ;  /* 0x0000003005057c10 */ /* 0x008fc6000fffe007 */
[----:B------:R-:W-:Y:S01]  /*15440*/  VIADD R6, R4, UR48 ;  /* 0x0000003004067c36 */ /* 0x000fe20008000000 */
[----:B------:R-:W2:Y:S03]  /*15450*/  LDSM.16.MT88.4 R16, [R4+UR48+0x8400] ;  /* 0x008400300410783b */ /* 0x000ea60008004200 */
[----:B0-----:R-:W-:Y:S01]  /*15460*/  IMAD.IADD R3, R35, 0x1, R6 ;  /* 0x0000000123037824 */ /* 0x001fe200078e0206 */
[----:B------:R-:W-:-:S04]  /*15470*/  IADD3 R6, R33, 0x400, R5 ;  /* 0x0000040021067810 */ /* 0x000fc80007ffe005 */
[----:B-1----:R-:W0:Y:S01]  /*15480*/  LDSM.16.MT88.4 R8, [R3+0x8400] ;  /* 0x008400000308783b */ /* 0x002e220000004200 */
[C-C-:B--2---:R-:W-:Y:S02]  /*15490*/  PRMT R12, R16.reuse, 0x6420, R17.reuse ;  /* 0x00006420100c7816 */ /* 0x144fe40000000011 */
[----:B------:R-:W-:Y:S02]  /*154a0*/  PRMT R13, R16, 0x7531, R17 ;  /* 0x00007531100d7816 */ /* 0x000fe40000000011 */
[C-C-:B------:R-:W-:Y:S02]  /*154b0*/  PRMT R14, R18.reuse, 0x6420, R19.reuse ;  /* 0x00006420120e7816 */ /* 0x140fe40000000013 */
[----:B------:R-:W-:Y:S02]  /*154c0*/  PRMT R15, R18, 0x7531, R19 ;  /* 0x00007531120f7816 */ /* 0x000fe40000000013 */
[C-C-:B0-----:R-:W-:Y:S02]  /*154d0*/  PRMT R20, R8.reuse, 0x6420, R9.reuse ;  /* 0x0000642008147816 */ /* 0x141fe40000000009 */
[----:B------:R-:W-:Y:S01]  /*154e0*/  PRMT R21, R8, 0x7531, R9 ;  /* 0x0000753108157816 */ /* 0x000fe20000000009 */
[----:B------:R-:W-:Y:S01]  /*154f0*/  STSM.16.M88.4 [R5+0x400], R12 ;  /* 0x0004000c05007844 */ /* 0x000fe20000000200 */
[----:B------:R-:W-:-:S02]  /*15500*/  PRMT R22, R10, 0x6420, R11 ;  /* 0x000064200a167816 */ /* 0x000fc4000000000b */
[----:B------:R-:W-:-:S05]  /*15510*/  PRMT R23, R10, 0x7531, R11 ;  /* 0x000075310a177816 */ /* 0x000fca000000000b */
[----:B------:R0:W-:Y:S04]  /*15520*/  STSM.16.M88.4 [R5+0x2400], R20 ;  /* 0x0024001405007844 */ /* 0x0001e80000000200 */
[----:B------:R-:W1:Y:S04]  /*15530*/  LDSM.16.MT88.4 R8, [R4+UR48+0x9400] ;  /* 0x009400300408783b */ /* 0x000e680008004200 */
[----:B------:R-:W2:Y:S01]  /*15540*/  LDSM.16.MT88.4 R12, [R3+0x9400] ;  /* 0x00940000030c783b */ /* 0x000ea20000004200 */
[----:B0-----:R-:W-:Y:S01]  /*15550*/  IADD3 R20, R35, 0x400, R5 ;  /* 0x0000040023147810 */ /* 0x001fe20007ffe005 */
[----:B------:R-:W-:-:S05]  /*15560*/  IMAD.U32 R23, RZ, RZ, UR4 ;  /* 0x00000004ff177e24 */ /* 0x000fca000f8e00ff */
[----:B------:R-:W-:Y:S02]  /*15570*/  ISETP.NE.AND P0, PT, R23, 0x3, PT ;  /* 0x000000031700780c */ /* 0x000fe40003f05270 */
[C-C-:B-1----:R-:W-:Y:S02]  /*15580*/  PRMT R16, R8.reuse, 0x6420, R9.reuse ;  /* 0x0000642008107816 */ /* 0x142fe40000000009 */
[----:B------:R-:W-:Y:S02]  /*15590*/  PRMT R17, R8, 0x7531, R9 ;  /* 0x0000753108117816 */ /* 0x000fe40000000009 */
[C-C-:B------:R-:W-:Y:S02]  /*155a0*/  PRMT R18, R10.reuse, 0x6420, R11.reuse ;  /* 0x000064200a127816 */ /* 0x140fe4000000000b */
[----:B------:R-:W-:Y:S02]  /*155b0*/  PRMT R19, R10, 0x7531, R11 ;  /* 0x000075310a137816 */ /* 0x000fe4000000000b */
[----:B--2---:R-:W-:-:S02]  /*155c0*/  PRMT R24, R12, 0x6420, R13 ;  /* 0x000064200c187816 */ /* 0x004fc4000000000d */
[----:B------:R-:W-:Y:S01]  /*155d0*/  PRMT R25, R12, 0x7531, R13 ;  /* 0x000075310c197816 */ /* 0x000fe2000000000d */
[----:B------:R-:W-:Y:S01]  /*155e0*/  STSM.16.M88.4 [R6], R16 ;  /* 0x0000001006007844 */ /* 0x000fe20000000200 */
        /* <DEDUP_REMOVED lines=11> */
[----:B------:R0:W-:Y:S01]  /*156a0*/  STSM.16.M88.4 [R20], R16 ;  /* 0x0000001014007844 */ /* 0x0001e20000000200 */
[C-C-:B------:R-:W-:Y:S02]  /*156b0*/  PRMT R10, R14.reuse, 0x6420, R15.reuse ;  /* 0x000064200e0a7816 */ /* 0x140fe4000000000f */
[----:B------:R-:W-:-:S05]  /*156c0*/  PRMT R11, R14, 0x7531, R15 ;  /* 0x000075310e0b7816 */ /* 0x000fca000000000f */
[----:B------:R-:W-:Y:S04]  /*156d0*/  STSM.16.M88.4 [R20+0x2000], R8 ;  /* 0x0020000814007844 */ /* 0x000fe80000000200 */
[----:B------:R-:W1:Y:S04]  /*156e0*/  LDSM.16.MT88.4 R4, [R4+UR48+0xb400] ;  /* 0x00b400300404783b */ /* 0x000e680008004200 */
[----:B------:R-:W2:Y:S01]  /*156f0*/  LDSM.16.MT88.4 R8, [R3+0xb400] ;  /* 0x00b400000308783b */ /* 0x000ea20000004200 */
[----:B0-----:R-:W-:Y:S01]  /*15700*/  IMAD.IADD R16, R33, 0x1, R20 ;  /* 0x0000000121107824 */ /* 0x001fe200078e0214 */
[----:B-1----:R-:W-:-:S02]  /*15710*/  PRMT R12, R4, 0x6420, R5 ;  /* 0x00006420040c7816 */ /* 0x002fc40000000005 */
[----:B------:R-:W-:Y:S02]  /*15720*/  PRMT R13, R4, 0x7531, R5 ;  /* 0x00007531040d7816 */ /* 0x000fe40000000005 */
[C-C-:B------:R-:W-:Y:S02]  /*15730*/  PRMT R14, R6.reuse, 0x6420, R7.reuse ;  /* 0x00006420060e7816 */ /* 0x140fe40000000007 */
[----:B------:R-:W-:Y:S02]  /*15740*/  PRMT R15, R6, 0x7531, R7 ;  /* 0x00007531060f7816 */ /* 0x000fe40000000007 */
[C-C-:B--2---:R-:W-:Y:S02]  /*15750*/  PRMT R4, R8.reuse, 0x6420, R9.reuse ;  /* 0x0000642008047816 */ /* 0x144fe40000000009 */
[----:B------:R-:W-:Y:S01]  /*15760*/  PRMT R5, R8, 0x7531, R9 ;  /* 0x0000753108057816 */ /* 0x000fe20000000009 */
[----:B------:R0:W-:Y:S01]  /*15770*/  STSM.16.M88.4 [R16], R12 ;  /* 0x0000000c10007844 */ /* 0x0001e20000000200 */
        /* <DEDUP_REMOVED lines=11> */
.L_x_1179:
[----:B-1----:R1:W-:Y:S01]  /*15830*/  SYNCS.ARRIVE.TRANS64.A1T0 RZ, [R2+URZ+0x22850], RZ ;  /* 0x022850ff02ff79a7 */ /* 0x0023e2000810003f */
[----:B------:R-:W-:Y:S06]  /*15840*/  BAR.SYNC.DEFER_BLOCKING 0x2, 0x80 ;  /* 0x0082000000007b1d */ /* 0x000fec0000010000 */
[----:B------:R-:W-:Y:S05]  /*15850*/  @!P1 BRA `(.L_x_1180) ;  /* 0x0000000000049947 */ /* 0x000fea0003800000 */
[----:B------:R-:W-:Y:S01]  /*15860*/  BPT.TRAP 0x1 ;  /* 0x000000040000795c */ /* 0x000fe20000300000 */
.L_x_1180:
[----:B------:R-:W2:Y:S01]  /*15870*/  S2R R3, SR_CgaCtaId ;  /* 0x0000000000037919 */ /* 0x000ea20000008800 */
[----:B-1----:R-:W-:Y:S02]  /*15880*/  VIADD R2, R2, 0x22880 ;  /* 0x0002288002027836 */ /* 0x002fe40000000000 */
[----:B------:R-:W-:Y:S02]  /*15890*/  VIADD R28, R28, 0xffffff80 ;  /* 0xffffff801c1c7836 */ /* 0x000fe40000000000 */
[----:B------:R-:W-:Y:S02]  /*158a0*/  IMAD.MOV.U32 R9, RZ, RZ, R0 ;  /* 0x000000ffff097224 */ /* 0x000fe400078e0000 */
[----:B------:R-:W-:Y:S01]  /*158b0*/  IMAD.MOV.U32 R10, RZ, RZ, R29 ;  /* 0x000000ffff0a7224 */ /* 0x000fe200078e001d */
[----:B--2---:R-:W-:-:S04]  /*158c0*/  PRMT R2, R3, 0x654, R2 ;  /* 0x0000065403027816 */ /* 0x004fc80000000002 */
[----:B------:R2:W-:Y:S01]  /*158d0*/  SYNCS.ARRIVE.TRANS64.RED.A1T0 RZ, [R2+URZ], RZ ;  /* 0x000000ff02ff79a7 */ /* 0x0005e2000810043f */
[----:B------:R-:W-:Y:S05]  /*158e0*/  @P2 BRA `(.L_x_1181) ;  /* 0xffffffec008c2947 */ /* 0x000fea000383ffff */
[----:B------:R-:W-:Y:S05]  /*158f0*/  BRA `(.L_x_1182) ;  /* 0x0000000000047947 */ /* 0x000fea0003800000 */
.L_x_1166:
[----:B0-----:R-:W-:-:S07]  /*15900*/  IMAD.MOV.U32 R0, RZ, RZ, RZ ;  /* 0x000000ffff007224 */ /* 0x001fce00078e00ff */
.L_x_1182:
[----:B------:R-:W-:-:S06]  /*15910*/  ULOP3.LUT UR4, UR40, 0x1, URZ, 0xfc, !UPT ;  /* 0x0000000128047892 */ /* 0x000fcc000f8efc3f */
[----:B--2---:R-:W-:-:S05]  /*15920*/  IMAD.U32 R2, RZ, RZ, UR4 ;  /* 0x00000004ff027e24 */ /* 0x004fca000f8e00ff */
[----:B------:R-:W-:-:S13]  /*15930*/  ISETP.NE.AND P1, PT, R2, 0x3, PT ;  /* 0x000000030200780c */ /* 0x000fda0003f25270 */
[----:B------:R-:W-:Y:S05]  /*15940*/  @!P1 BRA `(.L_x_1183) ;  /* 0x0000000000049947 */ /* 0x000fea0003800000 */
[----:B------:R-:W-:Y:S01]  /*15950*/  BPT.TRAP 0x1 ;  /* 0x000000040000795c */ /* 0x000fe20000300000 */
.L_x_1183:
[----:B------:R-:W-:Y:S01]  /*15960*/  LOP3.LUT R2, R29, 0x1, RZ, 0x3c, !PT ;  /* 0x000000011d027812 */ /* 0x000fe200078e3cff */
[----:B------:R-:W-:Y:S01]  /*15970*/  BSSY B0, `(.L_x_1184) ;  /* 0x0000005000007945 */ /* 0x000fe20003800000 */
[----:B------:R-:W-:Y:S02]  /*15980*/  LEA R17, R0, UR48, 0x3 ;  /* 0x0000003000117c11 */ /* 0x000fe4000f8e18ff */
[----:B------:R-:W-:-:S04]  /*15990*/  SHF.L.U32 R2, R2, 0x1f, RZ ;  /* 0x0000001f02027819 */ /* 0x000fc800000006ff */
[----:B------:R-:W2:Y:S02]  /*159a0*/  SYNCS.PHASECHK.TRANS64.TRYWAIT P0, [R17+URZ+0x22870], R2 ;  /* 0x02287002110075a7 */ /* 0x000ea4000800017f */
[----:B--2---:R-:W-:Y:S05]  /*159b0*/  @!P0 BRA `(.L_x_1185) ;  /* 0x00000028001c8947 */ /* 0x004fea0003800000 */
.L_x_1261:
[----:B------:R-:W-:Y:S05]  /*159c0*/  BSYNC B0 ;  /* 0x0000000000007941 */ /* 0x000fea0003800000 */
.L_x_1184:
[----:B------:R-:W-:-:S06]  /*159d0*/  ULOP3.LUT UR4, UR40, 0x2, URZ, 0xfc, !UPT ;  /* 0x0000000228047892 */ /* 0x000fcc000f8efc3f */
[----:B------:R-:W-:-:S05]  /*159e0*/  IMAD.U32 R3, RZ, RZ, UR4 ;  /* 0x00000004ff037e24 */ /* 0x000fca000f8e00ff */
[----:B------:R-:W-:-:S13]  /*159f0*/  ISETP.NE.AND P0, PT, R3, 0x3, PT ;  /* 0x000000030300780c */ /* 0x000fda0003f05270 */
[----:B------:R-:W-:Y:S05]  /*15a00*/  @!P0 BRA `(.L_x_1186) ;  /* 0x0000000000048947 */ /* 0x000fea0003800000 */
[----:B------:R-:W-:Y:S01]  /*15a10*/  BPT.TRAP 0x1 ;  /* 0x000000040000795c */ /* 0x000fe20000300000 */
.L_x_1186:
[----:B--2---:R-:W2:Y:S01]  /*15a20*/  LDL.LU R2, [R1+0xc] ;  /* 0x00000c0001027983 */ /* 0x004ea20000300800 */
[----:B0-----:R-:W-:Y:S01]  /*15a30*/  SHF.L.U32 R4, R29, 0x1f, RZ ;  /* 0x0000001f1d047819 */ /* 0x001fe200000006ff */
[----:B------:R-:W-:-:S03]  /*15a40*/  IMAD.SHL.U32 R3, R0, 0x4000, RZ ;  /* 0x0000400000037824 */ /* 0x000fc600078e00ff */
[----:B------:R-:W0:Y:S02]  /*15a50*/  SYNCS.PHASECHK.TRANS64.TRYWAIT P0, [R17+URZ+0x22860], R4 ;  /* 0x02286004110075a7 */ /* 0x000e24000800017f */
[----:B--2---:R-:W-:-:S05]  /*15a60*/  LOP3.LUT R2, R3, R2, RZ, 0xfc, !PT ;  /* 0x0000000203027212 */ /* 0x004fca00078efcff */
[----:B------:R-:W-:-:S04]  /*15a70*/  VIADD R16, R2, UR48 ;  /* 0x0000003002107c36 */ /* 0x000fc80008000000 */
[----:B------:R-:W-:Y:S01]  /*15a80*/  IMAD.IADD R16, R35, 0x1, R16 ;  /* 0x0000000123107824 */ /* 0x000fe200078e0210 */
[----:B0-----:R-:W-:Y:S06]  /*15a90*/  @!P0 BRA `(.L_x_1187) ;  /* 0x0000002400f88947 */ /* 0x001fec0003800000 */
.L_x_1262:
[----:B------:R-:W2:Y:S01]  /*15aa0*/  LDL.LU R12, [R1+0x8] ;  /* 0x00000800010c7983 */ /* 0x000ea20000300800 */
[----:B------:R-:W-:Y:S05]  /*15ab0*/  WARPSYNC.ALL ;  /* 0x0000000000007948 */ /* 0x000fea0003800000 */
[----:B------:R-:W3:Y:S01]  /*15ac0*/  LDSM.16.MT88.4 R8, [R2+UR48+0x8400] ;  /* 0x008400300208783b */ /* 0x000ee20008004200 */
[----:B------:R-:W-:-:S03]  /*15ad0*/  ULOP3.LUT UR4, UR40, 0x2, URZ, 0xfc, !UPT ;  /* 0x0000000228047892 */ /* 0x000fc6000f8efc3f */
[----:B0-----:R-:W0:Y:S03]  /*15ae0*/  LDSM.16.MT88.4 R4, [R16+0x8400] ;  /* 0x008400001004783b */ /* 0x001e260000004200 */
[----:B------:R-:W-:-:S05]  /*15af0*/  IMAD.U32 R19, RZ, RZ, UR4 ;  /* 0x00000004ff137e24 */ /* 0x000fca000f8e00ff */
[----:B------:R-:W-:Y:S02]  /*15b00*/  ISETP.NE.AND P0, PT, R19, 0x3, PT ;  /* 0x000000031300780c */ /* 0x000fe40003f05270 */
[----:B---3--:R-:W-:Y:S02]  /*15b10*/  PRMT R13, R8, 0x7531, R9 ;  /* 0x00007531080d7816 */ /* 0x008fe40000000009 */
[C-C-:B-1----:R-:W-:Y:S02]  /*15b20*/  PRMT R14, R10.reuse, 0x6420, R11.reuse ;  /* 0x000064200a0e7816 */ /* 0x142fe4000000000b */
[----:B------:R-:W-:Y:S02]  /*15b30*/  PRMT R15, R10, 0x7531, R11 ;  /* 0x000075310a0f7816 */ /* 0x000fe4000000000b */
[C-C-:B0-----:R-:W-:Y:S02]  /*15b40*/  PRMT R10, R6.reuse, 0x6420, R7.reuse ;  /* 0x00006420060a7816 */ /* 0x141fe40000000007 */
[----:B------:R-:W-:-:S02]  /*15b50*/  PRMT R11, R6, 0x7531, R7 ;  /* 0x00007531060b7816 */ /* 0x000fc40000000007 */
[----:B--2---:R-:W-:Y:S02]  /*15b60*/  IADD3 R3, R3, UR48, R12 ;  /* 0x0000003003037c10 */ /* 0x004fe4000fffe00c */
[----:B------:R-:W-:Y:S02]  /*15b70*/  PRMT R12, R8, 0x6420, R9 ;  /* 0x00006420080c7816 */ /* 0x000fe40000000009 */
[C-C-:B------:R-:W-:Y:S02]  /*15b80*/  PRMT R8, R4.reuse, 0x6420, R5.reuse ;  /* 0x0000642004087816 */ /* 0x140fe40000000005 */
[----:B------:R-:W-:Y:S01]  /*15b90*/  PRMT R9, R4, 0x7531, R5 ;  /* 0x0000753104097816 */ /* 0x000fe20000000005 */
[----:B------:R-:W-:Y:S01]  /*15ba0*/  STSM.16.M88.4 [R3+0x400], R12 ;  /* 0x0004000c03007844 */ /* 0x000fe20000000200 */
[--C-:B------:R-:W-:Y:S02]  /*15bb0*/  IADD3 R18, R33, 0x400, R3.reuse ;  /* 0x0000040021127810 */ /* 0x100fe40007ffe003 */
[----:B------:R-:W-:Y:S01]  /*15bc0*/  IADD3 R20, R35, 0x400, R3 ;  /* 0x0000040023147810 */ /* 0x000fe20007ffe003 */
[----:B------:R-:W-:Y:S04]  /*15bd0*/  STSM.16.M88.4 [R3+0x2400], R8 ;  /* 0x0024000803007844 */ /* 0x000fe80000000200 */
[----:B------:R-:W0:Y:S01]  /*15be0*/  LDSM.16.MT88.4 R12, [R2+UR48+0x9400] ;  /* 0x00940030020c783b */ /* 0x000e220008004200 */
[----:B------:R-:W-:-:S03]  /*15bf0*/  IMAD.IADD R33, R33, 0x1, R20 ;  /* 0x0000000121217824 */ /* 0x000fc600078e0214 */
[----:B------:R-:W1:Y:S01]  /*15c00*/  LDSM.16.MT88.4 R8, [R16+0x9400] ;  /* 0x009400001008783b */ /* 0x000e620000004200 */
[C-C-:B0-----:R-:W-:Y:S02]  /*15c10*/  PRMT R4, R12.reuse, 0x6420, R13.reuse ;  /* 0x000064200c047816 */ /* 0x141fe4000000000d */
[----:B------:R-:W-:Y:S02]  /*15c20*/  PRMT R5, R12, 0x7531, R13 ;  /* 0x000075310c057816 */ /* 0x000fe4000000000d */
[C-C-:B------:R-:W-:Y:S02]  /*15c30*/  PRMT R6, R14.reuse, 0x6420, R15.reuse ;  /* 0x000064200e067816 */ /* 0x140fe4000000000f */
[----:B------:R-:W-:Y:S02]  /*15c40*/  PRMT R7, R14, 0x7531, R15 ;  /* 0x000075310e077816 */ /* 0x000fe4000000000f */
[C-C-:B-1----:R-:W-:Y:S02]  /*15c50*/  PRMT R12, R8.reuse, 0x6420, R9.reuse ;  /* 0x00006420080c7816 */ /* 0x142fe40000000009 */
[----:B------:R-:W-:Y:S01]  /*15c60*/  PRMT R13, R8, 0x7531, R9 ;  /* 0x00007531080d7816 */ /* 0x000fe20000000009 */
[----:B------:R-:W-:Y:S01]  /*15c70*/  STSM.16.M88.4 [R18], R4 ;  /* 0x0000000412007844 */ /* 0x000fe20000000200 */
        /* <DEDUP_REMOVED lines=35> */
.L_x_1188:
[----:B-1----:R1:W-:Y:S01]  /*15eb0*/  SYNCS.ARRIVE.TRANS64.A1T0 RZ, [R17+URZ+0x22850], RZ ;  /* 0x022850ff11ff79a7 */ /* 0x0023e2000810003f */
[----:B------:R-:W-:Y:S06]  /*15ec0*/  BAR.SYNC.DEFER_BLOCKING 0x2, 0x80 ;  /* 0x0082000000007b1d */ /* 0x000fec0000010000 */
[----:B------:R-:W-:Y:S05]  /*15ed0*/  @!P1 BRA `(.L_x_1189) ;  /* 0x0000000000049947 */ /* 0x000fea0003800000 */
[----:B------:R-:W-:Y:S01]  /*15ee0*/  BPT.TRAP 0x1 ;  /* 0x000000040000795c */ /* 0x000fe20000300000 */
.L_x_1189:
[----:B------:R-:W2:Y:S01]  /*15ef0*/  S2R R2, SR_CgaCtaId ;  /* 0x0000000000027919 */ /* 0x000ea20000008800 */
[----:B-1----:R-:W-:Y:S02]  /*15f00*/  VIADD R17, R17, 0x22880 ;  /* 0x0002288011117836 */ /* 0x002fe40000000000 */
[----:B------:R-:W-:-:S05]  /*15f10*/  VIADD R0, R0, 0x1 ;  /* 0x0000000100007836 */ /* 0x000fca0000000000 */
[----:B------:R-:W-:-:S04]  /*15f20*/  ISETP.NE.AND P0, PT, R0, 0x2, PT ;  /* 0x000000020000780c */ /* 0x000fc80003f05270 */
[----:B0-----:R-:W-:Y:S02]  /*15f30*/  SEL R4, RZ, 0x1, P0 ;  /* 0x00000001ff047807 */ /* 0x001fe40000000000 */
[----:B------:R-:W-:Y:S02]  /*15f40*/  SEL R0, R0, RZ, P0 ;  /* 0x000000ff00007207 */ /* 0x000fe40000000000 */
[----:B------:R-:W-:Y:S02]  /*15f50*/  LOP3.LUT R29, R29, R4, RZ, 0x3c, !PT ;  /* 0x000000041d1d7212 */ /* 0x000fe400078e3cff */
[----:B--2---:R-:W-:Y:S01]  /*15f60*/  PRMT R17, R2, 0x654, R17 ;  /* 0x0000065402117816 */ /* 0x004fe20000000011 */
[----:B------:R-:W-:-:S03]  /*15f70*/  IMAD.MOV.U32 R2, RZ, RZ, RZ ;  /* 0x000000ffff027224 */ /* 0x000fc600078e00ff */
[----:B------:R0:W-:Y:S04]  /*15f80*/  SYNCS.ARRIVE.TRANS64.RED.A1T0 RZ, [R17+URZ], RZ ;  /* 0x000000ff11ff79a7 */ /* 0x0001e8000810043f */
.L_x_1140:
[----:B------:R-:W1:Y:S01]  /*15f90*/  S2R R4, SR_CgaCtaId ;  /* 0x0000000000047919 */ /* 0x000e620000008800 */
[----:B------:R-:W-:Y:S02]  /*15fa0*/  MOV R3, 0x400 ;  /* 0x0000040000037802 */ /* 0x000fe40000000f00 */
[----:B------:R-:W-:Y:S02]  /*15fb0*/  SHF.L.U32 R2, R2, 0x1f, RZ ;  /* 0x0000001f02027819 */ /* 0x000fe400000006ff */
[----:B-1----:R-:W-:-:S04]  /*15fc0*/  LEA R5, R4, R3, 0x18 ;  /* 0x0000000304057211 */ /* 0x002fc800078ec0ff */
[----:B------:R-:W1:Y:S02]  /*15fd0*/  SYNCS.PHASECHK.TRANS64.TRYWAIT P0, [R5+URZ+0x22820], R2 ;  /* 0x02282002050075a7 */ /* 0x000e64000800017f */
[----:B-1----:R-:W-:Y:S05]  /*15fe0*/  @!P0 BRA `(.L_x_1190) ;  /* 0x0000002000b88947 */ /* 0x002fea0003800000 */
.L_x_1263:
[----:B------:R-:W2:Y:S02]  /*15ff0*/  S2R R3, SR_TID.X ;  /* 0x0000000000037919 */ /* 0x000ea40000002100 */
[----:B--2---:R-:W-:-:S04]  /*16000*/  SHF.R.U32.HI R3, RZ, 0x5, R3 ;  /* 0x00000005ff037819 */ /* 0x004fc80000011603 */
[----:B------:R-:W-:-:S05]  /*16010*/  LOP3.LUT R3, R3, 0x3, RZ, 0xc0, !PT ;  /* 0x0000000303037812 */ /* 0x000fca00078ec0ff */
[----:B-1----:R-:W1:Y:S02]  /*16020*/  SHFL.IDX PT, R2, R3, RZ, 0x1f ;  /* 0x00001fff03027589 */ /* 0x002e6400000e0000 */
[----:B-1----:R-:W-:-:S13]  /*16030*/  ISETP.NE.AND P0, PT, R2, RZ, PT ;  /* 0x000000ff0200720c */ /* 0x002fda0003f05270 */
        /* <DEDUP_REMOVED lines=8> */
.L_x_1191:
[C---:B------:R-:W-:Y:S01]  /*160c0*/  IMAD R4, R0.reuse, 0x8, R5 ;  /* 0x0000000800047824 */ /* 0x040fe200078e0205 */
[----:B------:R-:W-:Y:S01]  /*160d0*/  SHF.L.U32 R3, R29, 0x1f, RZ ;  /* 0x0000001f1d037819 */ /* 0x000fe200000006ff */
[----:B------:R-:W-:-:S03]  /*160e0*/  VIADD R0, R0, 0x1 ;  /* 0x0000000100007836 */ /* 0x000fc60000000000 */
[----:B------:R-:W1:Y:S02]  /*160f0*/  SYNCS.PHASECHK.TRANS64.TRYWAIT P1, [R4+URZ+0x22840], R3 ;  /* 0x02284003040075a7 */ /* 0x000e64000802017f */
[----:B------:R-:W-:-:S04]  /*16100*/  ISETP.NE.AND P2, PT, R0, 0x2, PT ;  /* 0x000000020000780c */ /* 0x000fc80003f45270 */
[----:B------:R-:W-:Y:S01]  /*16110*/  SEL R2, RZ, 0x1, P2 ;  /* 0x00000001ff027807 */ /* 0x000fe20001000000 */
[----:B-1----:R-:W-:Y:S08]  /*16120*/  @!P1 BRA `(.L_x_1192) ;  /* 0x00000020007c9947 */ /* 0x002ff00003800000 */
.L_x_1264:
[----:B------:R-:W-:Y:S02]  /*16130*/  SEL R0, R0, RZ, P2 ;  /* 0x000000ff00007207 */ /* 0x000fe40001000000 */
[----:B------:R-:W-:Y:S01]  /*16140*/  LOP3.LUT R2, R29, R2, RZ, 0x3c, !PT ;  /* 0x000000021d027212 */ /* 0x000fe200078e3cff */
[----:B------:R-:W-:Y:S06]  /*16150*/  @!P0 BRA `(.L_x_1193) ;  /* 0x0000000000048947 */ /* 0x000fec0003800000 */
[----:B------:R-:W-:Y:S01]  /*16160*/  BPT.TRAP 0x1 ;  /* 0x000000040000795c */ /* 0x000fe20000300000 */
.L_x_1193:
[----:B------:R-:W-:Y:S01]  /*16170*/  IMAD R5, R0, 0x8, R5 ;  /* 0x0000000800057824 */ /* 0x000fe200078e0205 */
[----:B------:R-:W-:-:S04]  /*16180*/  SHF.L.U32 R0, R2, 0x1f, RZ ;  /* 0x0000001f02007819 */ /* 0x000fc800000006ff */
[----:B------:R-:W2:Y:S02]  /*16190*/  SYNCS.PHASECHK.TRANS64.TRYWAIT P1, [R5+URZ+0x22840], R0 ;  /* 0x02284000050075a7 */ /* 0x000ea4000802017f */
[----:B--2---:R-:W-:Y:S05]  /*161a0*/  @!P1 BRA `(.L_x_1194) ;  /* 0x0000002000709947 */ /* 0x004fea0003800000 */
.L_x_1265:
[----:B------:R-:W-:Y:S05]  /*161b0*/  @!P0 BRA `(.L_x_1195) ;  /* 0x0000000000048947 */ /* 0x000fea0003800000 */
[----:B------:R-:W-:Y:S01]  /*161c0*/  BPT.TRAP 0x1 ;  /* 0x000000040000795c */ /* 0x000fe20000300000 */
.L_x_1195:
[----:B------:R-:W3:Y:S02]  /*161d0*/  SYNCS.PHASECHK.TRANS64.TRYWAIT P1, [R4+URZ+0x22860], R3 ;  /* 0x02286003040075a7 */ /* 0x000ee4000802017f */
[----:B---3--:R-:W-:Y:S05]  /*161e0*/  @!P1 BRA `(.L_x_1196) ;  /* 0x0000002000749947 */ /* 0x008fea0003800000 */
.L_x_1266:
[----:B------:R-:W-:Y:S05]  /*161f0*/  @!P0 BRA `(.L_x_1197) ;  /* 0x0000000000048947 */ /* 0x000fea0003800000 */
[----:B------:R-:W-:Y:S01]  /*16200*/  BPT.TRAP 0x1 ;  /* 0x000000040000795c */ /* 0x000fe20000300000 */
.L_x_1197:
[----:B------:R-:W4:Y:S02]  /*16210*/  SYNCS.PHASECHK.TRANS64.TRYWAIT P1, [R5+URZ+0x22860], R0 ;  /* 0x02286000050075a7 */ /* 0x000f24000802017f */
[----:B----4-:R-:W-:Y:S05]  /*16220*/  @!P1 BRA `(.L_x_1198) ;  /* 0x0000002000789947 */ /* 0x010fea0003800000 */
.L_x_1267:
[----:B------:R-:W-:Y:S05]  /*16230*/  @!P0 BRA `(.L_x_1199) ;  /* 0x0000000000048947 */ /* 0x000fea0003800000 */
[----:B------:R-:W-:Y:S01]  /*16240*/  BPT.TRAP 0x1 ;  /* 0x000000040000795c */ /* 0x000fe20000300000 */
.L_x_1199:
[----:B------:R-:W0:Y:S02]  /*16250*/  SYNCS.PHASECHK.TRANS64.TRYWAIT P1, [R4+URZ+0x22880], R3 ;  /* 0x02288003040075a7 */ /* 0x000e24000802017f */
[----:B0-----:R-:W-:Y:S05]  /*16260*/  @!P1 BRA `(.L_x_1200) ;  /* 0x00000020007c9947 */ /* 0x001fea0003800000 */
.L_x_1268:
[----:B------:R-:W-:Y:S05]  /*16270*/  @!P0 BRA `(.L_x_1201) ;  /* 0x0000000000048947 */ /* 0x000fea0003800000 */
[----:B------:R-:W-:Y:S01]  /*16280*/  BPT.TRAP 0x1 ;  /* 0x000000040000795c */ /* 0x000fe20000300000 */
.L_x_1201:
[----:B------:R0:W0:Y:S02]  /*16290*/  SYNCS.PHASECHK.TRANS64.TRYWAIT P0, [R5+URZ+0x22880], R0 ;  /* 0x02288000050075a7 */ /* 0x000024000800017f */
[----:B0-----:R-:W-:Y:S05]  /*162a0*/  @!P0 NANOSLEEP.SYNCS 0x989680 ;  /* 0x009896800000895d */ /* 0x001fea0003900000 */
[----:B------:R-:W0:Y:S02]  /*162b0*/  @!P0 SYNCS.PHASECHK.TRANS64 P0, [R5+URZ+0x22880], R0 ;  /* 0x02288000050085a7 */ /* 0x000e24000800007f */
[----:B0-----:R-:W-:Y:S05]  /*162c0*/  @!P0 BRA `(.L_x_1201) ;  /* 0xfffffffc00f08947 */ /* 0x001fea000383ffff */
.L_x_1048:
[----:B------:R-:W-:Y:S05]  /*162d0*/  BSYNC B6 ;  /* 0x0000000000067941 */ /* 0x000fea0003800000 */
.L_x_1045:
[----:B------:R-:W-:Y:S05]  /*162e0*/  EXIT ;  /* 0x000000000000794d */ /* 0x000fea0003800000 */
.L_x_1058:
[----:B0-----:R-:W-:-:S04]  /*162f0*/  IMAD.U32 R3, RZ, RZ, UR36 ;  /* 0x00000024ff037e24 */ /* 0x001fc8000f8e00ff */
[----:B------:R0:W1:Y:S03]  /*16300*/  SYNCS.PHASECHK.TRANS64.TRYWAIT P0, [R3+URZ+0x22800], R2 ;  /* 0x02280002030075a7 */ /* 0x000066000800017f */
[----:B-1----:R-:W-:Y:S05]  /*16310*/  @!P0 NANOSLEEP.SYNCS 0x989680 ;  /* 0x009896800000895d */ /* 0x002fea0003900000 */
[----:B------:R-:W1:Y:S02]  /*16320*/  @!P0 SYNCS.PHASECHK.TRANS64 P0, [R3+URZ+0x22800], R2 ;  /* 0x02280002030085a7 */ /* 0x000e64000800007f */
[----:B-1----:R-:W-:Y:S05]  /*16330*/  @!P0 BRA `(.L_x_1058) ;  /* 0xfffffffc00ec8947 */ /* 0x002fea000383ffff */
[----:B------:R-:W-:Y:S05]  /*16340*/  BRA `(.L_x_1202) ;  /* 0xfffffeb400607947 */ /* 0x000fea000383ffff */
.L_x_1062:
[----:B-1----:R-:W-:-:S04]  /*16350*/  IMAD.U32 R3, RZ, RZ, UR36 ;  /* 0x00000024ff037e24 */ /* 0x002fc8000f8e00ff */
[----:B------:R1:W2:Y:S03]  /*16360*/  SYNCS.PHASECHK.TRANS64.TRYWAIT P1, [R3+URZ+0x22830], R2 ;  /* 0x02283002030075a7 */ /* 0x0002a6000802017f */
[----:B--2---:R-:W-:Y:S05]  /*16370*/  @!P1 NANOSLEEP.SYNCS 0x989680 ;  /* 0x009896800000995d */ /* 0x004fea0003900000 */
[----:B------:R-:W2:Y:S02]  /*16380*/  @!P1 SYNCS.PHASECHK.TRANS64 P1, [R3+URZ+0x22830], R2 ;  /* 0x02283002030095a7 */ /* 0x000ea4000802007f */
[----:B--2---:R-:W-:Y:S05]  /*16390*/  @!P1 BRA `(.L_x_1062) ;  /* 0xfffffffc00ec9947 */ /* 0x004fea000383ffff */
[----:B------:R-:W-:Y:S05]  /*163a0*/  BRA `(.L_x_1061) ;  /* 0xfffffeb4007c7947 */ /* 0x000fea000383ffff */
.L_x_1079:
[----:B-1----:R-:W-:-:S04]  /*163b0*/  IMAD.U32 R10, RZ, RZ, UR4 ;  /* 0x00000004ff0a7e24 */ /* 0x002fc8000f8e00ff */
[----:B------:R1:W2:Y:S03]  /*163c0*/  SYNCS.PHASECHK.TRANS64.TRYWAIT P1, [R10+URZ+0x22830], R9 ;  /* 0x022830090a0075a7 */ /* 0x0002a6000802017f */
[----:B--2---:R-:W-:Y:S05]  /*163d0*/  @!P1 NANOSLEEP.SYNCS 0x989680 ;  /* 0x009896800000995d */ /* 0x004fea0003900000 */
[----:B------:R-:W2:Y:S02]  /*163e0*/  @!P1 SYNCS.PHASECHK.TRANS64 P1, [R10+URZ+0x22830], R9 ;  /* 0x022830090a0095a7 */ /* 0x000ea4000802007f */
[----:B--2---:R-:W-:Y:S05]  /*163f0*/  @!P1 BRA `(.L_x_1079) ;  /* 0xfffffffc00ec9947 */ /* 0x004fea000383ffff */
[----:B------:R-:W-:Y:S05]  /*16400*/  BRA `(.L_x_1076) ;  /* 0xfffffef000f07947 */ /* 0x000fea000383ffff */
.L_x_1083:
[----:B-1----:R-:W-:-:S04]  /*16410*/  IMAD.U32 R10, RZ, RZ, UR10 ;  /* 0x0000000aff0a7e24 */ /* 0x002fc8000f8e00ff */
[----:B------:R1:W2:Y:S03]  /*16420*/  SYNCS.PHASECHK.TRANS64.TRYWAIT P1, [R10+URZ+0x22850], R9 ;  /* 0x022850090a0075a7 */ /* 0x0002a6000802017f */
[----:B--2---:R-:W-:Y:S05]  /*16430*/  @!P1 NANOSLEEP.SYNCS 0x989680 ;  /* 0x009896800000995d */ /* 0x004fea0003900000 */
[----:B------:R-:W2:Y:S02]  /*16440*/  @!P1 SYNCS.PHASECHK.TRANS64 P1, [R10+URZ+0x22850], R9 ;  /* 0x022850090a0095a7 */ /* 0x000ea4000802007f */
[----:B--2---:R-:W-:Y:S05]  /*16450*/  @!P1 BRA `(.L_x_1083) ;  /* 0xfffffffc00ec9947 */ /* 0x004fea000383ffff */
[----:B------:R-:W-:Y:S05]  /*16460*/  BRA `(.L_x_1080) ;  /* 0xfffffef400987947 */ /* 0x000fea000383ffff */
.L_x_1102:
[----:B-1----:R-:W-:-:S04]  /*16470*/  IMAD.U32 R10, RZ, RZ, UR4 ;  /* 0x00000004ff0a7e24 */ /* 0x002fc8000f8e00ff */
[----:B------:R1:W2:Y:S03]  /*16480*/  SYNCS.PHASECHK.TRANS64.TRYWAIT P1, [R10+URZ+0x22830], R9 ;  /* 0x022830090a0075a7 */ /* 0x0002a6000802017f */
[----:B--2---:R-:W-:Y:S05]  /*16490*/  @!P1 NANOSLEEP.SYNCS 0x989680 ;  /* 0x009896800000995d */ /* 0x004fea0003900000 */
[----:B------:R-:W2:Y:S02]  /*164a0*/  @!P1 SYNCS.PHASECHK.TRANS64 P1, [R10+URZ+0x22830], R9 ;  /* 0x022830090a0095a7 */ /* 0x000ea4000802007f */
[----:B--2---:R-:W-:Y:S05]  /*164b0*/  @!P1 BRA `(.L_x_1102) ;  /* 0xfffffffc00ec9947 */ /* 0x004fea000383ffff */
[----:B------:R-:W-:Y:S05]  /*164c0*/  BRA `(.L_x_1099) ;  /* 0xffffff2c00287947 */ /* 0x000fea000383ffff */
.L_x_1106:
[----:B-1----:R-:W-:-:S04]  /*164d0*/  IMAD.U32 R10, RZ, RZ, UR10 ;  /* 0x0000000aff0a7e24 */ /* 0x002fc8000f8e00ff */
[----:B------:R1:W2:Y:S03]  /*164e0*/  SYNCS.PHASECHK.TRANS64.TRYWAIT P1, [R10+URZ+0x22850], R9 ;  /* 0x022850090a0075a7 */ /* 0x0002a6000802017f */
[----:B--2---:R-:W-:Y:S05]  /*164f0*/  @!P1 NANOSLEEP.SYNCS 0x989680 ;  /* 0x009896800000995d */ /* 0x004fea0003900000 */
[----:B------:R-:W2:Y:S02]  /*16500*/  @!P1 SYNCS.PHASECHK.TRANS64 P1, [R10+URZ+0x22850], R9 ;  /* 0x022850090a0095a7 */ /* 0x000ea4000802007f */
[----:B--2---:R-:W-:Y:S05]  /*16510*/  @!P1 BRA `(.L_x_1106) ;  /* 0xfffffffc00ec9947 */ /* 0x004fea000383ffff */
[----:B------:R-:W-:Y:S05]  /*16520*/  BRA `(.L_x_1103) ;  /* 0xffffff2c00d07947 */ /* 0x000fea000383ffff */
.L_x_1114:
[----:B-1----:R-:W-:-:S04]  /*16530*/  IMAD.U32 R10, RZ, RZ, UR10 ;  /* 0x0000000aff0a7e24 */ /* 0x002fc8000f8e00ff */
[----:B------:R1:W2:Y:S03]  /*16540*/  SYNCS.PHASECHK.TRANS64.TRYWAIT P1, [R10+URZ+0x22830], R9 ;  /* 0x022830090a0075a7 */ /* 0x0002a6000802017f */
[----:B--2---:R-:W-:Y:S05]  /*16550*/  @!P1 NANOSLEEP.SYNCS 0x989680 ;  /* 0x009896800000995d */ /* 0x004fea0003900000 */
[----:B------:R-:W2:Y:S02]  /*16560*/  @!P1 SYNCS.PHASECHK.TRANS64 P1, [R10+URZ+0x22830], R9 ;  /* 0x022830090a0095a7 */ /* 0x000ea4000802007f */
[----:B--2---:R-:W-:Y:S05]  /*16570*/  @!P1 BRA `(.L_x_1114) ;  /* 0xfffffffc00ec9947 */ /* 0x004fea000383ffff */
[----:B------:R-:W-:Y:S05]  /*16580*/  BRA `(.L_x_1111) ;  /* 0xffffff5000a87947 */ /* 0x000fea000383ffff */
.L_x_1118:
[----:B-1----:R-:W-:-:S04]  /*16590*/  IMAD.U32 R10, RZ, RZ, UR10 ;  /* 0x0000000aff0a7e24 */ /* 0x002fc8000f8e00ff */
[----:B------:R1:W2:Y:S03]  /*165a0*/  SYNCS.PHASECHK.TRANS64.TRYWAIT P1, [R10+URZ+0x22850], R9 ;  /* 0x022850090a0075a7 */ /* 0x0002a6000802017f */
[----:B--2---:R-:W-:Y:S05]  /*165b0*/  @!P1 NANOSLEEP.SYNCS 0x989680 ;  /* 0x009896800000995d */ /* 0x004fea0003900000 */
[----:B------:R-:W2:Y:S02]  /*165c0*/  @!P1 SYNCS.PHASECHK.TRANS64 P1, [R10+URZ+0x22850], R9 ;  /* 0x022850090a0095a7 */ /* 0x000ea4000802007f */
[----:B--2---:R-:W-:Y:S05]  /*165d0*/  @!P1 BRA `(.L_x_1118) ;  /* 0xfffffffc00ec9947 */ /* 0x004fea000383ffff */
[----:B------:R-:W-:Y:S05]  /*165e0*/  BRA `(.L_x_1115) ;  /* 0xffffff5400407947 */ /* 0x000fea000383ffff */
.L_x_1133:
[----:B-1----:R-:W-:-:S04]  /*165f0*/  IMAD.U32 R3, RZ, RZ, UR5 ;  /* 0x00000005ff037e24 */ /* 0x002fc8000f8e00ff */
[----:B------:R1:W3:Y:S03]  /*16600*/  SYNCS.PHASECHK.TRANS64.TRYWAIT P1, [R3+URZ+0x22850], R2 ;  /* 0x02285002030075a7 */ /* 0x0002e6000802017f */
[----:B---3--:R-:W-:Y:S05]  /*16610*/  @!P1 NANOSLEEP.SYNCS 0x989680 ;  /* 0x009896800000995d */ /* 0x008fea0003900000 */
[----:B------:R-:W3:Y:S02]  /*16620*/  @!P1 SYNCS.PHASECHK.TRANS64 P1, [R3+URZ+0x22850], R2 ;  /* 0x02285002030095a7 */ /* 0x000ee4000802007f */
[----:B---3--:R-:W-:Y:S05]  /*16630*/  @!P1 BRA `(.L_x_1133) ;  /* 0xfffffffc00ec9947 */ /* 0x008fea000383ffff */
[----:B------:R-:W-:Y:S05]  /*16640*/  BRA `(.L_x_1132) ;  /* 0xffffff8400fc7947 */ /* 0x000fea000383ffff */
.L_x_1152:
[----:B------:R-:W-:Y:S02]  /*16650*/  IMAD.MOV.U32 R13, RZ, RZ, R27 ;  /* 0x000000ffff0d7224 */ /* 0x000fe400078e001b */
[----:B0-----:R-:W-:Y:S02]  /*16660*/  IMAD.MOV.U32 R12, RZ, RZ, RZ ;  /* 0x000000ffff0c7224 */ /* 0x001fe400078e00ff */
[----:B------:R-:W-:Y:S02]  /*16670*/  IMAD.MOV.U32 R11, RZ, RZ, 0x1f ;  /* 0x0000001fff0b7424 */ /* 0x000fe400078e00ff */
[----:B------:R-:W-:-:S07]  /*16680*/  IMAD.MOV.U32 R15, RZ, RZ, -0x1 ;  /* 0xffffffffff0f7424 */ /* 0x000fce00078e00ff */
[----:B-----5:R-:W-:Y:S05]  /*16690*/  WARPSYNC.COLLECTIVE R15, `(.L_x_1203) ;  /* 0x000000000f087348 */ /* 0x020fea0003c00000 */
[----:B------:R0:W1:Y:S02]  /*166a0*/  SHFL.IDX P6, R14, R13, R12, R11 ;  /* 0x0000000c0d0e7389 */ /* 0x00006400000c000b */
[----:B01---5:R-:W-:Y:S01]  /*166b0*/  ENDCOLLECTIVE ;  /* 0x000000000000791b */ /* 0x023fe20003800000 */
.L_x_1203:
[----:B------:R-:W-:Y:S05]  /*166c0*/  BRA `(.L_x_1204) ;  /* 0xffffffc800847947 */ /* 0x000fea000383ffff */
.L_x_1154:
[----:B--2---:R-:W-:-:S04]  /*166d0*/  IMAD.U32 R2, RZ, RZ, UR48 ;  /* 0x00000030ff027e24 */ /* 0x004fc8000f8e00ff */
[----:B------:R2:W3:Y:S03]  /*166e0*/  SYNCS.PHASECHK.TRANS64.TRYWAIT P0, [R2+URZ+0x22880], R27 ;  /* 0x0228801b020075a7 */ /* 0x0004e6000800017f */
[----:B---3--:R-:W-:Y:S05]  /*166f0*/  @!P0 NANOSLEEP.SYNCS 0x989680 ;  /* 0x009896800000895d */ /* 0x008fea0003900000 */
[----:B------:R-:W3:Y:S02]  /*16700*/  @!P0 SYNCS.PHASECHK.TRANS64 P0, [R2+URZ+0x22880], R27 ;  /* 0x0228801b020085a7 */ /* 0x000ee4000800007f */
[----:B---3--:R-:W-:Y:S05]  /*16710*/  @!P0 BRA `(.L_x_1154) ;  /* 0xfffffffc00ec8947 */ /* 0x008fea000383ffff */
[----:B------:R-:W-:Y:S05]  /*16720*/  BRA `(.L_x_1205) ;  /* 0xffffffc800c87947 */ /* 0x000fea000383ffff */
.L_x_1155:
[----:B------:R-:W-:Y:S01]  /*16730*/  BSSY B0, `(.L_x_1206) ;  /* 0x0000008000007945 */ /* 0x000fe20003800000 */
[----:B------:R-:W-:Y:S02]  /*16740*/  IMAD.MOV.U32 R13, RZ, RZ, R9 ;  /* 0x000000ffff0d7224 */ /* 0x000fe400078e0009 */
[----:B------:R-:W-:Y:S02]  /*16750*/  IMAD.MOV.U32 R12, RZ, RZ, RZ ;  /* 0x000000ffff0c7224 */ /* 0x000fe400078e00ff */
[----:B------:R-:W-:Y:S02]  /*16760*/  IMAD.MOV.U32 R11, RZ, RZ, 0x1c1f ;  /* 0x00001c1fff0b7424 */ /* 0x000fe400078e00ff */
[----:B------:R-:W-:-:S07]  /*16770*/  IMAD.MOV.U32 R15, RZ, RZ, -0x1 ;  /* 0xffffffffff0f7424 */ /* 0x000fce00078e00ff */
[----:B------:R-:W-:Y:S05]  /*16780*/  WARPSYNC.COLLECTIVE R15, `(.L_x_1207) ;  /* 0x000000000f087348 */ /* 0x000fea0003c00000 */
[----:B------:R0:W1:Y:S02]  /*16790*/  SHFL.IDX P6, R14, R13, R12, R11 ;  /* 0x0000000c0d0e7389 */ /* 0x00006400000c000b */
[----:B01----:R-:W-:Y:S01]  /*167a0*/  ENDCOLLECTIVE ;  /* 0x000000000000791b */ /* 0x003fe20003800000 */
.L_x_1207:
[----:B------:R-:W-:Y:S05]  /*167b0*/  BSYNC B0 ;  /* 0x0000000000007941 */ /* 0x000fea0003800000 */
.L_x_1206:
[----:B------:R-:W-:Y:S01]  /*167c0*/  IMAD.MOV.U32 R13, RZ, RZ, R8 ;  /* 0x000000ffff0d7224 */ /* 0x000fe200078e0008 */
[----:B------:R-:W-:Y:S01]  /*167d0*/  LOP3.LUT P1, RZ, R30, 0x2, RZ, 0xc0, !PT ;  /* 0x000000021eff7812 */ /* 0x000fe2000782c0ff */
[----:B------:R-:W-:Y:S01]  /*167e0*/  IMAD.MOV.U32 R12, RZ, RZ, RZ ;  /* 0x000000ffff0c7224 */ /* 0x000fe200078e00ff */
[C---:B------:R-:W-:Y:S01]  /*167f0*/  ISETP.GE.AND P2, PT, R7.reuse, 0x21, PT ;  /* 0x000000210700780c */ /* 0x040fe20003f46270 */
[----:B------:R-:W-:Y:S01]  /*16800*/  IMAD.MOV.U32 R11, RZ, RZ, 0x1c1f ;  /* 0x00001c1fff0b7424 */ /* 0x000fe200078e00ff */
[----:B------:R-:W-:Y:S01]  /*16810*/  ISETP.GE.AND P4, PT, R7, 0x61, PT ;  /* 0x000000610700780c */ /* 0x000fe20003f86270 */
[----:B------:R-:W-:Y:S02]  /*16820*/  IMAD.MOV.U32 R15, RZ, RZ, -0x1 ;  /* 0xffffffffff0f7424 */ /* 0x000fe400078e00ff */
[----:B------:R-:W-:Y:S02]  /*16830*/  IMAD.MOV.U32 R3, RZ, RZ, R14 ;  /* 0x000000ffff037224 */ /* 0x000fe400078e000e */
[----:B------:R-:W-:-:S08]  /*16840*/  VIADD R5, R5, UR48 ;  /* 0x0000003005057c36 */ /* 0x000fd00008000000 */
[----:B------:R-:W-:Y:S05]  /*16850*/  WARPSYNC.COLLECTIVE R15, `(.L_x_1208) ;  /* 0x000000000f087348 */ /* 0x000fea0003c00000 */
[----:B------:R0:W1:Y:S02]  /*16860*/  SHFL.IDX P6, R14, R13, R12, R11 ;  /* 0x0000000c0d0e7389 */ /* 0x00006400000c000b */
[----:B01----:R-:W-:Y:S01]  /*16870*/  ENDCOLLECTIVE ;  /* 0x000000000000791b */ /* 0x003fe20003800000 */
.L_x_1208:
[----:B------:R-:W-:Y:S02]  /*16880*/  IMAD.IADD R6, R34, 0x1, R5 ;  /* 0x0000000122067824 */ /* 0x000fe400078e0205 */
[----:B------:R-:W-:Y:S02]  /*16890*/  VIADD R36, R5, 0x8400 ;  /* 0x0000840005247836 */ /* 0x000fe40000000000 */
[----:B------:R-:W-:Y:S02]  /*168a0*/  IMAD.MOV.U32 R13, RZ, RZ, R9 ;  /* 0x000000ffff0d7224 */ /* 0x000fe400078e0009 */
[----:B------:R-:W-:Y:S01]  /*168b0*/  IMAD.MOV.U32 R12, RZ, RZ, 0x1 ;  /* 0x00000001ff0c7424 */ /* 0x000fe200078e00ff */
[----:B------:R-:W-:-:S13]  /*168c0*/  IADD3 R2, P0, R29, R14, RZ ;  /* 0x0000000e1d027210 */ /* 0x000fda0007f1e0ff */
[----:B------:R-:W-:Y:S05]  /*168d0*/  WARPSYNC.COLLECTIVE R15, `(.L_x_1209) ;  /* 0x000000000f087348 */ /* 0x000fea0003c00000 */
[----:B------:R0:W1:Y:S02]  /*168e0*/  SHFL.IDX P6, R14, R13, R12, R11 ;  /* 0x0000000c0d0e7389 */ /* 0x00006400000c000b */
[----:B01----:R-:W-:Y:S01]  /*168f0*/  ENDCOLLECTIVE ;  /* 0x000000000000791b */ /* 0x003fe20003800000 */
.L_x_1209:
        /* <DEDUP_REMOVED lines=13> */
.L_x_1210:
[----:B------:R-:W-:Y:S02]  /*169d0*/  IMAD.MOV.U32 R13, RZ, RZ, R9 ;  /* 0x000000ffff0d7224 */ /* 0x000fe400078e0009 */
[----:B------:R-:W-:Y:S01]  /*169e0*/  IMAD.MOV.U32 R12, RZ, RZ, 0x2 ;  /* 0x00000002ff0c7424 */ /* 0x000fe200078e00ff */
[----:B------:R-:W-:-:S13]  /*169f0*/  IADD3 R2, P0, R29, R14, RZ ;  /* 0x0000000e1d027210 */ /* 0x000fda0007f1e0ff */
[----:B------:R-:W-:Y:S05]  /*16a00*/  WARPSYNC.COLLECTIVE R15, `(.L_x_1211) ;  /* 0x000000000f087348 */ /* 0x000fea0003c00000 */
[----:B------:R0:W1:Y:S02]  /*16a10*/  SHFL.IDX P6, R14, R13, R12, R11 ;  /* 0x0000000c0d0e7389 */ /* 0x00006400000c000b */
[----:B01----:R-:W-:Y:S01]  /*16a20*/  ENDCOLLECTIVE ;  /* 0x000000000000791b */ /* 0x003fe20003800000 */
.L_x_1211:
        /* <DEDUP_REMOVED lines=13> */
.L_x_1212:
[----:B------:R-:W-:Y:S02]  /*16b00*/  IMAD.MOV.U32 R13, RZ, RZ, R9 ;  /* 0x000000ffff0d7224 */ /* 0x000fe400078e0009 */
[----:B------:R-:W-:Y:S01]  /*16b10*/  IMAD.MOV.U32 R12, RZ, RZ, 0x3 ;  /* 0x00000003ff0c7424 */ /* 0x000fe200078e00ff */
[----:B------:R-:W-:-:S13]  /*16b20*/  IADD3 R2, P0, R29, R14, RZ ;  /* 0x0000000e1d027210 */ /* 0x000fda0007f1e0ff */
[----:B------:R-:W-:Y:S05]  /*16b30*/  WARPSYNC.COLLECTIVE R15, `(.L_x_1213) ;  /* 0x000000000f087348 */ /* 0x000fea0003c00000 */
[----:B------:R0:W1:Y:S02]  /*16b40*/  SHFL.IDX P6, R14, R13, R12, R11 ;  /* 0x0000000c0d0e7389 */ /* 0x00006400000c000b */
[----:B01----:R-:W-:Y:S01]  /*16b50*/  ENDCOLLECTIVE ;  /* 0x000000000000791b */ /* 0x003fe20003800000 */
.L_x_1213:
        /* <DEDUP_REMOVED lines=8> */
[----:B------:R-:W-:Y:S01]  /*16be0*/  ISETP.LT.OR P0, PT, R7, 0x41, P5 ;  /* 0x000000410700780c */ /* 0x000fe20002f01670 */
[----:B------:R-:W-:-:S12]  /*16bf0*/  IMAD.MOV.U32 R9, RZ, RZ, R14 ;  /* 0x000000ffff097224 */ /* 0x000fd800078e000e */
[----:B0-----:R-:W-:Y:S05]  /*16c00*/  WARPSYNC.COLLECTIVE R15, `(.L_x_1214) ;  /* 0x000000000f087348 */ /* 0x001fea0003c00000 */
[----:B------:R1:W2:Y:S02]  /*16c10*/  SHFL.IDX P6, R14, R13, R12, R11 ;  /* 0x0000000c0d0e7389 */ /* 0x0002a400000c000b */
[----:B012---:R-:W-:Y:S01]  /*16c20*/  ENDCOLLECTIVE ;  /* 0x000000000000791b */ /* 0x007fe20003800000 */
.L_x_1214:
[----:B------:R-:W-:Y:S01]  /*16c30*/  @!PT LDS RZ, [RZ] ;  /* 0x00000000fffff984 */ /* 0x000fe20000000800 */
[----:B------:R-:W-:Y:S01]  /*16c40*/  @!PT LDS RZ, [RZ] ;  /* 0x00000000fffff984 */ /* 0x000fe20000000800 */
[----:B------:R-:W-:Y:S01]  /*16c50*/  @!PT LDS RZ, [RZ] ;  /* 0x00000000fffff984 */ /* 0x000fe20000000800 */
[----:B------:R0:W-:Y:S01]  /*16c60*/  LDGSTS.E.BYPASS.LTC128B.128 [R6+0xa400], desc[UR42][R2.64+0x40], !P0 ;  /* 0x0a40004002067fae */ /* 0x0001e2000c101d6a */
[----:B------:R-:W-:Y:S05]  /*16c70*/  BRA `(.L_x_1215) ;  /* 0xffffffc800887947 */ /* 0x000fea000383ffff */
.L_x_1158:
[----:B0-----:R-:W-:-:S04]  /*16c80*/  IMAD.U32 R2, RZ, RZ, UR48 ;  /* 0x00000030ff027e24 */ /* 0x001fc8000f8e00ff */
[----:B------:R0:W1:Y:S03]  /*16c90*/  SYNCS.PHASECHK.TRANS64.TRYWAIT P0, [R2+URZ+0x22840], R27 ;  /* 0x0228401b020075a7 */ /* 0x000066000800017f */
[----:B-1----:R-:W-:Y:S05]  /*16ca0*/  @!P0 NANOSLEEP.SYNCS 0x989680 ;  /* 0x009896800000895d */ /* 0x002fea0003900000 */
[----:B------:R-:W1:Y:S02]  /*16cb0*/  @!P0 SYNCS.PHASECHK.TRANS64 P0, [R2+URZ+0x22840], R27 ;  /* 0x0228401b020085a7 */ /* 0x000e64000800007f */
[----:B-1----:R-:W-:Y:S05]  /*16cc0*/  @!P0 BRA `(.L_x_1158) ;  /* 0xfffffffc00ec8947 */ /* 0x002fea000383ffff */
[----:B------:R-:W-:Y:S05]  /*16cd0*/  BRA `(.L_x_1216) ;  /* 0xffffffc800d07947 */ /* 0x000fea000383ffff */
.L_x_1159:
        /* <DEDUP_REMOVED lines=8> */
.L_x_1218:
[----:B------:R-:W-:Y:S05]  /*16d60*/  BSYNC B0 ;  /* 0x0000000000007941 */ /* 0x000fea0003800000 */
.L_x_1217:
[----:B------:R-:W-:Y:S01]  /*16d70*/  IMAD.MOV.U32 R13, RZ, RZ, R0 ;  /* 0x000000ffff0d7224 */ /* 0x000fe200078e0000 */
[----:B------:R-:W-:Y:S01]  /*16d80*/  P2R R5, PR, RZ, 0x10 ;  /* 0x00000010ff057803 */ /* 0x000fe20000000000 */
[----:B------:R-:W-:Y:S01]  /*16d90*/  IMAD.MOV.U32 R12, RZ, RZ, RZ ;  /* 0x000000ffff0c7224 */ /* 0x000fe200078e00ff */
[----:B------:R-:W-:Y:S01]  /*16da0*/  LOP3.LUT P4, RZ, R8, 0x8, RZ, 0xc0, !PT ;  /* 0x0000000808ff7812 */ /* 0x000fe2000788c0ff */
[----:B------:R-:W-:Y:S02]  /*16db0*/  IMAD.MOV.U32 R11, RZ, RZ, 0x1c1f ;  /* 0x00001c1fff0b7424 */ /* 0x000fe400078e00ff */
[----:B------:R-:W-:Y:S02]  /*16dc0*/  IMAD.MOV.U32 R15, RZ, RZ, -0x1 ;  /* 0xffffffffff0f7424 */ /* 0x000fe400078e00ff */
[----:B------:R-:W-:Y:S02]  /*16dd0*/  IMAD.MOV.U32 R2, RZ, RZ, R14 ;  /* 0x000000ffff027224 */ /* 0x000fe400078e000e */
[----:B------:R-:W-:-:S07]  /*16de0*/  @P3 VIADD R7, R37, UR48 ;  /* 0x0000003025073c36 */ /* 0x000fce0008000000 */
[----:B------:R-:W-:Y:S05]  /*16df0*/  WARPSYNC.COLLECTIVE R15, `(.L_x_1219) ;  /* 0x000000000f087348 */ /* 0x000fea0003c00000 */
[----:B------:R0:W1:Y:S02]  /*16e00*/  SHFL.IDX P6, R14, R13, R12, R11 ;  /* 0x0000000c0d0e7389 */ /* 0x00006400000c000b */
[----:B01----:R-:W-:Y:S01]  /*16e10*/  ENDCOLLECTIVE ;  /* 0x000000000000791b */ /* 0x003fe20003800000 */
.L_x_1219:
[----:B------:R-:W-:Y:S02]  /*16e20*/  @P2 VIADD R21, R37, UR48 ;  /* 0x0000003025152c36 */ /* 0x000fe40008000000 */
[----:B------:R-:W-:Y:S02]  /*16e30*/  IMAD.MOV.U32 R13, RZ, RZ, R4 ;  /* 0x000000ffff0d7224 */ /* 0x000fe400078e0004 */
[----:B------:R-:W-:Y:S01]  /*16e40*/  IMAD.MOV.U32 R12, RZ, RZ, 0x1 ;  /* 0x00000001ff0c7424 */ /* 0x000fe200078e00ff */
[----:B------:R-:W-:Y:S02]  /*16e50*/  LOP3.LUT P6, RZ, R8, 0x10, RZ, 0xc0, !PT ;  /* 0x0000001008ff7812 */ /* 0x000fe400078cc0ff */
[----:B------:R-:W-:-:S05]  /*16e60*/  @P3 IADD3 R14, P0, R29, R14, RZ ;  /* 0x0000000e1d0e3210 */ /* 0x000fca0007f1e0ff */
[----:B------:R-:W-:Y:S02]  /*16e70*/  @P3 IMAD.X R3, RZ, RZ, R2, P0 ;  /* 0x000000ffff033224 */ /* 0x000fe400000e0602 */
[----:B------:R-:W-:-:S05]  /*16e80*/  @P3 IMAD.MOV.U32 R2, RZ, RZ, R14 ;  /* 0x000000ffff023224 */ /* 0x000fca00078e000e */
[----:B------:R-:W-:Y:S01]  /*16e90*/  @!PT LDS RZ, [RZ] ;  /* 0x00000000fffff984 */ /* 0x000fe20000000800 */
[----:B------:R-:W-:Y:S01]  /*16ea0*/  @!PT LDS RZ, [RZ] ;  /* 0x00000000fffff984 */ /* 0x000fe20000000800 */
[----:B------:R-:W-:Y:S01]  /*16eb0*/  @!PT LDS RZ, [RZ] ;  /* 0x00000000fffff984 */ /* 0x000fe20000000800 */
[----:B------:R0:W-:Y:S02]  /*16ec0*/  @P3 LDGSTS.E.BYPASS.LTC128B.128 [R7+0x16400], desc[UR42][R2.64], !P6 ;  /* 0x1640000002073fae */ /* 0x0001e4000f101d6a */
[----:B0-----:R-:W-:Y:S05]  /*16ed0*/  WARPSYNC.COLLECTIVE R15, `(.L_x_1220) ;  /* 0x000000000f087348 */ /* 0x001fea0003c00000 */
[----:B------:R1:W2:Y:S02]  /*16ee0*/  SHFL.IDX P6, R14, R13, R12, R11 ;  /* 0x0000000c0d0e7389 */ /* 0x0002a400000c000b */
[----:B012---:R-:W-:Y:S01]  /*16ef0*/  ENDCOLLECTIVE ;  /* 0x000000000000791b */ /* 0x007fe20003800000 */
.L_x_1220:
[----:B------:R-:W-:Y:S01]  /*16f00*/  @!PT LDS RZ, [RZ] ;  /* 0x00000000fffff984 */ /* 0x000fe20000000800 */
[----:B------:R-:W-:Y:S01]  /*16f10*/  @!PT LDS RZ, [RZ] ;  /* 0x00000000fffff984 */ /* 0x000fe20000000800 */
[----:B------:R-:W-:Y:S01]  /*16f20*/  @!PT LDS RZ, [RZ] ;  /* 0x00000000fffff984 */ /* 0x000fe20000000800 */
[----:B------:R0:W-:Y:S04]  /*16f30*/  @P3 LDGSTS.E.BYPASS.LTC128B.128 [R7+0x18400], desc[UR42][R2.64+0x40], !P4 ;  /* 0x1840004002073fae */ /* 0x0001e8000e101d6a */
[----:B------:R0:W-:Y:S01]  /*16f40*/  @P3 LDGSTS.E.BYPASS.LTC128B.128 [R7+0x1a400], desc[UR42][R2.64+0x80], !P5 ;  /* 0x1a40008002073fae */ /* 0x0001e2000e901d6a */
[----:B------:R-:W-:Y:S01]  /*16f50*/  LOP3.LUT P3, RZ, R8, 0x10, RZ, 0xc0, !PT ;  /* 0x0000001008ff7812 */ /* 0x000fe2000786c0ff */
[----:B------:R-:W-:Y:S02]  /*16f60*/  IMAD.MOV.U32 R13, RZ, RZ, R0 ;  /* 0x000000ffff0d7224 */ /* 0x000fe400078e0000 */
[----:B------:R-:W-:-:S10]  /*16f70*/  IMAD.MOV.U32 R6, RZ, RZ, R14 ;  /* 0x000000ffff067224 */ /* 0x000fd400078e000e */
[----:B0-----:R-:W-:Y:S05]  /*16f80*/  WARPSYNC.COLLECTIVE R15, `(.L_x_1221) ;  /* 0x000000000f087348 */ /* 0x001fea0003c00000 */
[----:B------:R1:W2:Y:S02]  /*16f90*/  SHFL.IDX P6, R14, R13, R12, R11 ;  /* 0x0000000c0d0e7389 */ /* 0x0002a400000c000b */
[----:B012---:R-:W-:Y:S01]  /*16fa0*/  ENDCOLLECTIVE ;  /* 0x000000000000791b */ /* 0x007fe20003800000 */
.L_x_1221:
[----:B------:R-:W-:Y:S02]  /*16fb0*/  IMAD.MOV.U32 R13, RZ, RZ, R4 ;  /* 0x000000ffff0d7224 */ /* 0x000fe400078e0004 */
[----:B------:R-:W-:Y:S01]  /*16fc0*/  IMAD.MOV.U32 R12, RZ, RZ, 0x2 ;  /* 0x00000002ff0c7424 */ /* 0x000fe200078e00ff */
[----:B------:R-:W-:-:S05]  /*16fd0*/  @P2 IADD3 R14, P0, R29, R14, RZ ;  /* 0x0000000e1d0e2210 */ /* 0x000fca0007f1e0ff */
[----:B------:R-:W-:-:S08]  /*16fe0*/  @P2 IMAD.MOV.U32 R2, RZ, RZ, R14 ;  /* 0x000000ffff022224 */ /* 0x000fd000078e000e */
[----:B------:R-:W-:Y:S05]  /*16ff0*/  WARPSYNC.COLLECTIVE R15, `(.L_x_1222) ;  /* 0x000000000f087348 */ /* 0x000fea0003c00000 */
[----:B------:R0:W1:Y:S02]  /*17000*/  SHFL.IDX P6, R14, R13, R12, R11 ;  /* 0x0000000c0d0e7389 */ /* 0x00006400000c000b */
[----:B01----:R-:W-:Y:S01]  /*17010*/  ENDCOLLECTIVE ;  /* 0x000000000000791b */ /* 0x003fe20003800000 */
.L_x_1222:
[----:B------:R-:W-:-:S04]  /*17020*/  @P2 IMAD.X R9, RZ, RZ, R6, P0 ;  /* 0x000000ffff092224 */ /* 0x000fc800000e0606 */
[----:B------:R-:W-:Y:S02]  /*17030*/  @P2 IMAD.MOV.U32 R3, RZ, RZ, R9 ;  /* 0x000000ffff032224 */ /* 0x000fe400078e0009 */
[----:B------:R-:W-:-:S03]  /*17040*/  @P1 VIADD R9, R37, UR48 ;  /* 0x0000003025091c36 */ /* 0x000fc60008000000 */
        /* <DEDUP_REMOVED lines=11> */
.L_x_1223:
[----:B------:R-:W-:Y:S02]  /*17100*/  IMAD.MOV.U32 R13, RZ, RZ, R4 ;  /* 0x000000ffff0d7224 */ /* 0x000fe400078e0004 */
[----:B------:R-:W-:Y:S01]  /*17110*/  IMAD.MOV.U32 R12, RZ, RZ, 0x3 ;  /* 0x00000003ff0c7424 */ /* 0x000fe200078e00ff */
[----:B------:R-:W-:-:S05]  /*17120*/  @P1 IADD3 R14, P0, R29, R14, RZ ;  /* 0x0000000e1d0e1210 */ /* 0x000fca0007f1e0ff */
[----:B------:R-:W-:-:S08]  /*17130*/  @P1 IMAD.MOV.U32 R2, RZ, RZ, R14 ;  /* 0x000000ffff021224 */ /* 0x000fd000078e000e */
[----:B------:R-:W-:Y:S05]  /*17140*/  WARPSYNC.COLLECTIVE R15, `(.L_x_1224) ;  /* 0x000000000f087348 */ /* 0x000fea0003c00000 */
[----:B------:R0:W1:Y:S02]  /*17150*/  SHFL.IDX P6, R14, R13, R12, R11 ;  /* 0x0000000c0d0e7389 */ /* 0x00006400000c000b */
[----:B01----:R-:W-:Y:S01]  /*17160*/  ENDCOLLECTIVE ;  /* 0x000000000000791b */ /* 0x003fe20003800000 */
.L_x_1224:
[----:B------:R-:W-:-:S04]  /*17170*/  @P1 IMAD.X R7, RZ, RZ, R6, P0 ;  /* 0x000000ffff071224 */ /* 0x000fc800000e0606 */
[----:B------:R-:W-:-:S05]  /*17180*/  @P1 IMAD.MOV.U32 R3, RZ, RZ, R7 ;  /* 0x000000ffff031224 */ /* 0x000fca00078e0007 */
[----:B------:R-:W-:Y:S01]  /*17190*/  @!PT LDS RZ, [RZ] ;  /* 0x00000000fffff984 */ /* 0x000fe20000000800 */
[----:B------:R-:W-:Y:S01]  /*171a0*/  @!PT LDS RZ, [RZ] ;  /* 0x00000000fffff984 */ /* 0x000fe20000000800 */
[----:B------:R-:W-:Y:S01]  /*171b0*/  @!PT LDS RZ, [RZ] ;  /* 0x00000000fffff984 */ /* 0x000fe20000000800 */
[----:B------:R0:W-:Y:S01]  /*171c0*/  @P1 LDGSTS.E.BYPASS.LTC128B.128 [R9+0x17400], desc[UR42][R2.64], !P3 ;  /* 0x1740000002091fae */ /* 0x0001e2000d901d6a */
[----:B------:R-:W-:-:S03]  /*171d0*/  IMAD.MOV.U32 R13, RZ, RZ, R0 ;  /* 0x000000ffff0d7224 */ /* 0x000fc600078e0000 */
[----:B------:R0:W-:Y:S01]  /*171e0*/  @P1 LDGSTS.E.BYPASS.LTC128B.128 [R9+0x19400], desc[UR42][R2.64+0x40], !P4 ;  /* 0x1940004002091fae */ /* 0x0001e2000e101d6a */
[----:B------:R-:W-:-:S03]  /*171f0*/  ISETP.NE.AND P4, PT, R5, RZ, PT ;  /* 0x000000ff0500720c */ /* 0x000fc60003f85270 */
[----:B------:R0:W-:Y:S01]  /*17200*/  @P1 LDGSTS.E.BYPASS.LTC128B.128 [R9+0x1b400], desc[UR42][R2.64+0x80], !P5 ;  /* 0x1b40008002091fae */ /* 0x0001e2000e901d6a */
[----:B------:R-:W-:-:S09]  /*17210*/  IMAD.MOV.U32 R5, RZ, RZ, R14 ;  /* 0x000000ffff057224 */ /* 0x000fd200078e000e */
[----:B0-----:R-:W-:Y:S05]  /*17220*/  WARPSYNC.COLLECTIVE R15, `(.L_x_1225) ;  /* 0x000000000f087348 */ /* 0x001fea0003c00000 */
[----:B------:R1:W2:Y:S02]  /*17230*/  SHFL.IDX P6, R14, R13, R12, R11 ;  /* 0x0000000c0d0e7389 */ /* 0x0002a400000c000b */
[----:B012---:R-:W-:Y:S01]  /*17240*/  ENDCOLLECTIVE ;  /* 0x000000000000791b */ /* 0x007fe20003800000 */
.L_x_1225:
[----:B------:R-:W-:Y:S05]  /*17250*/  BRA `(.L_x_1226) ;  /* 0xffffffc800887947 */ /* 0x000fea000383ffff */
.L_x_1162:
[----:B------:R-:W-:Y:S02]  /*17260*/  IMAD.MOV.U32 R13, RZ, RZ, R5 ;  /* 0x000000ffff0d7224 */ /* 0x000fe400078e0005 */
[----:B------:R-:W-:Y:S02]  /*17270*/  IMAD.MOV.U32 R12, RZ, RZ, RZ ;  /* 0x000000ffff0c7224 */ /* 0x000fe400078e00ff */
[----:B------:R-:W-:Y:S02]  /*17280*/  IMAD.MOV.U32 R11, RZ, RZ, 0x1c1f ;  /* 0x00001c1fff0b7424 */ /* 0x000fe400078e00ff */
[----:B------:R-:W-:-:S07]  /*17290*/  IMAD.MOV.U32 R15, RZ, RZ, -0x1 ;  /* 0xffffffffff0f7424 */ /* 0x000fce00078e00ff */
[----:B------:R-:W-:Y:S05]  /*172a0*/  WARPSYNC.COLLECTIVE R15, `(.L_x_1227) ;  /* 0x000000000f087348 */ /* 0x000fea0003c00000 */
[----:B------:R0:W1:Y:S02]  /*172b0*/  SHFL.IDX P6, R14, R13, R12, R11 ;  /* 0x0000000c0d0e7389 */ /* 0x00006400000c000b */
[----:B01----:R-:W-:Y:S01]  /*172c0*/  ENDCOLLECTIVE ;  /* 0x000000000000791b */ /* 0x003fe20003800000 */
.L_x_1227:
[----:B------:R-:W-:Y:S02]  /*172d0*/  IMAD.MOV.U32 R13, RZ, RZ, R4 ;  /* 0x000000ffff0d7224 */ /* 0x000fe400078e0004 */
[----:B------:R-:W-:-:S07]  /*172e0*/  IMAD.MOV.U32 R2, RZ, RZ, R14 ;  /* 0x000000ffff027224 */ /* 0x000fce00078e000e */
[----:B------:R-:W-:Y:S05]  /*172f0*/  WARPSYNC.COLLECTIVE R15, `(.L_x_1228) ;  /* 0x000000000f087348 */ /* 0x000fea0003c00000 */
[----:B------:R0:W1:Y:S02]  /*17300*/  SHFL.IDX P6, R14, R13, R12, R11 ;  /* 0x0000000c0d0e7389 */ /* 0x00006400000c000b */
[----:B01----:R-:W-:Y:S01]  /*17310*/  ENDCOLLECTIVE ;  /* 0x000000000000791b */ /* 0x003fe20003800000 */
.L_x_1228:
[----:B------:R-:W-:Y:S02]  /*17320*/  ULDC UR4, c[0x0][0x288] ;  /* 0x0000a20000047ab9 */ /* 0x000fe40000000800 */
[----:B------:R-:W-:Y:S02]  /*17330*/  IMAD R7, R0, UR4, RZ ;  /* 0x0000000400077c24 */ /* 0x000fe4000f8e02ff */
[----:B------:R-:W-:-:S04]  /*17340*/  VIADD R0, R23, UR41 ;  /* 0x0000002917007c36 */ /* 0x000fc80008000000 */
[C---:B------:R-:W-:Y:S01]  /*17350*/  VIADD R6, R0.reuse, 0x20 ;  /* 0x0000002000067836 */ /* 0x040fe20000000000 */
[----:B------:R-:W-:Y:S01]  /*17360*/  ISETP.GE.AND P0, PT, R0, R7, PT ;  /* 0x000000070000720c */ /* 0x000fe20003f06270 */
[----:B------:R-:W-:Y:S02]  /*17370*/  IMAD.MOV.U32 R13, RZ, RZ, R5 ;  /* 0x000000ffff0d7224 */ /* 0x000fe400078e0005 */
[----:B------:R-:W-:-:S10]  /*17380*/  IMAD.MOV.U32 R12, RZ, RZ, 0x1 ;  /* 0x00000001ff0c7424 */ /* 0x000fd400078e00ff */
[----:B------:R-:W-:Y:S01]  /*17390*/  @!P0 VIADD R19, R37, UR48 ;  /* 0x0000003025138c36 */ /* 0x000fe20008000000 */
[----:B------:R-:W-:-:S05]  /*173a0*/  @!P0 IADD3 R14, P4, R29, R14, RZ ;  /* 0x0000000e1d0e8210 */ /* 0x000fca0007f9e0ff */
[----:B------:R-:W-:Y:S02]  /*173b0*/  @!P0 IMAD.X R3, RZ, RZ, R2, P4 ;  /* 0x000000ffff038224 */ /* 0x000fe400020e0602 */
[----:B------:R-:W-:-:S07]  /*173c0*/  @!P0 IMAD.MOV.U32 R2, RZ, RZ, R14 ;  /* 0x000000ffff028224 */ /* 0x000fce00078e000e */
[----:B------:R-:W-:Y:S05]  /*173d0*/  WARPSYNC.COLLECTIVE R15, `(.L_x_1229) ;  /* 0x000000000f087348 */ /* 0x000fea0003c00000 */
[----:B------:R0:W1:Y:S02]  /*173e0*/  SHFL.IDX P6, R14, R13, R12, R11 ;  /* 0x0000000c0d0e7389 */ /* 0x00006400000c000b */
[----:B01----:R-:W-:Y:S01]  /*173f0*/  ENDCOLLECTIVE ;  /* 0x000000000000791b */ /* 0x003fe20003800000 */
.L_x_1229:
[----:B------:R-:W-:Y:S01]  /*17400*/  @!PT LDS RZ, [RZ] ;  /* 0x00000000fffff984 */ /* 0x000fe20000000800 */
[----:B------:R-:W-:Y:S01]  /*17410*/  @!PT LDS RZ, [RZ] ;  /* 0x00000000fffff984 */ /* 0x000fe20000000800 */
[----:B------:R-:W-:Y:S01]  /*17420*/  @!PT LDS RZ, [RZ] ;  /* 0x00000000fffff984 */ /* 0x000fe20000000800 */
[----:B------:R0:W-:Y:S04]  /*17430*/  @!P0 LDGSTS.E.BYPASS.LTC128B.128 [R19+0x10400], desc[UR42][R2.64], !P3 ;  /* 0x1040000002138fae */ /* 0x0001e8000d901d6a */
[----:B------:R0:W-:Y:S04]  /*17440*/  @!P0 LDGSTS.E.BYPASS.LTC128B.128 [R19+0x12400], desc[UR42][R2.64+0x40], !P2 ;  /* 0x1240004002138fae */ /* 0x0001e8000d101d6a */
[----:B------:R0:W-:Y:S01]  /*17450*/  @!P0 LDGSTS.E.BYPASS.LTC128B.128 [R19+0x14400], desc[UR42][R2.64+0x80], !P1 ;  /* 0x1440008002138fae */ /* 0x0001e2000c901d6a */
[----:B------:R-:W-:Y:S01]  /*17460*/  ISETP.GE.AND P0, PT, R6, R7, PT ;  /* 0x000000070600720c */ /* 0x000fe20003f06270 */
[----:B------:R-:W-:-:S02]  /*17470*/  IMAD.MOV.U32 R13, RZ, RZ, R4 ;  /* 0x000000ffff0d7224 */ /* 0x000fc400078e0004 */
[----:B------:R-:W-:-:S10]  /*17480*/  IMAD.MOV.U32 R6, RZ, RZ, R14 ;  /* 0x000000ffff067224 */ /* 0x000fd400078e000e */
[----:B0-----:R-:W-:Y:S05]  /*17490*/  WARPSYNC.COLLECTIVE R15, `(.L_x_1230) ;  /* 0x000000000f087348 */ /* 0x001fea0003c00000 */
[----:B------:R1:W2:Y:S02]  /*174a0*/  SHFL.IDX P6, R14, R13, R12, R11 ;  /* 0x0000000c0d0e7389 */ /* 0x0002a400000c000b */
[----:B012---:R-:W-:Y:S01]  /*174b0*/  ENDCOLLECTIVE ;  /* 0x000000000000791b */ /* 0x007fe20003800000 */
.L_x_1230:
        /* <DEDUP_REMOVED lines=8> */
.L_x_1231:
[----:B------:R-:W-:Y:S02]  /*17540*/  @!P0 IMAD.X R9, RZ, RZ, R6, P4 ;  /* 0x000000ffff098224 */ /* 0x000fe400020e0606 */
[----:B------:R-:W-:Y:S02]  /*17550*/  VIADD R6, R0, 0x40 ;  /* 0x0000004000067836 */ /* 0x000fe40000000000 */
        /* <DEDUP_REMOVED lines=8> */
[----:B------:R-:W-:Y:S01]  /*175e0*/  ISETP.GE.AND P0, PT, R6, R7, PT ;  /* 0x000000070600720c */ /* 0x000fe20003f06270 */
[----:B------:R-:W-:-:S12]  /*175f0*/  IMAD.MOV.U32 R6, RZ, RZ, R14 ;  /* 0x000000ffff067224 */ /* 0x000fd800078e000e */
[----:B0-----:R-:W-:Y:S05]  /*17600*/  WARPSYNC.COLLECTIVE R15, `(.L_x_1232) ;  /* 0x000000000f087348 */ /* 0x001fea0003c00000 */
[----:B------:R1:W2:Y:S02]  /*17610*/  SHFL.IDX P6, R14, R13, R12, R11 ;  /* 0x0000000c0d0e7389 */ /* 0x0002a400000c000b */
[----:B012---:R-:W-:Y:S01]  /*17620*/  ENDCOLLECTIVE ;  /* 0x000000000000791b */ /* 0x007fe20003800000 */
.L_x_1232:
        /* <DEDUP_REMOVED lines=8> */
.L_x_1233:
        /* <DEDUP_REMOVED lines=13> */
.L_x_1234:
[----:B------:R-:W-:Y:S05]  /*17780*/  BRA `(.L_x_1235) ;  /* 0xffffffcc00447947 */ /* 0x000fea000383ffff */
.L_x_1165:
[----:B0-2---:R-:W-:-:S04]  /*17790*/  IMAD.U32 R3, RZ, RZ, UR48 ;  /* 0x00000030ff037e24 */ /* 0x005fc8000f8e00ff */
[----:B------:R0:W2:Y:S03]  /*177a0*/  SYNCS.PHASECHK.TRANS64.TRYWAIT P0, [R3+URZ+0x22820], R0 ;  /* 0x02282000030075a7 */ /* 0x0000a6000800017f */
[----:B--2---:R-:W-:Y:S05]  /*177b0*/  @!P0 NANOSLEEP.SYNCS 0x989680 ;  /* 0x009896800000895d */ /* 0x004fea0003900000 */
[----:B------:R-:W2:Y:S02]  /*177c0*/  @!P0 SYNCS.PHASECHK.TRANS64 P0, [R3+URZ+0x22820], R0 ;  /* 0x02282000030085a7 */ /* 0x000ea4000800007f */
[----:B--2---:R-:W-:Y:S05]  /*177d0*/  @!P0 BRA `(.L_x_1165) ;  /* 0xfffffffc00ec8947 */ /* 0x004fea000383ffff */
[----:B------:R-:W-:Y:S05]  /*177e0*/  BRA `(.L_x_1236) ;  /* 0xffffffcc00907947 */ /* 0x000fea000383ffff */
.L_x_1168:
[----:B0-----:R0:W2:Y:S02]  /*177f0*/  SYNCS.PHASECHK.TRANS64.TRYWAIT P0, [R8+URZ+0x22880], R18 ;  /* 0x02288012080075a7 */ /* 0x0010a4000800017f */
[----:B--2---:R-:W-:Y:S05]  /*17800*/  @!P0 NANOSLEEP.SYNCS 0x989680 ;  /* 0x009896800000895d */ /* 0x004fea0003900000 */
[----:B------:R-:W2:Y:S02]  /*17810*/  @!P0 SYNCS.PHASECHK.TRANS64 P0, [R8+URZ+0x22880], R18 ;  /* 0x02288012080085a7 */ /* 0x000ea4000800007f */
[----:B--2---:R-:W-:Y:S05]  /*17820*/  @!P0 BRA `(.L_x_1168) ;  /* 0xfffffffc00f08947 */ /* 0x004fea000383ffff */
[----:B------:R-:W-:Y:S05]  /*17830*/  BRA `(.L_x_1237) ;  /* 0xffffffd000487947 */ /* 0x000fea000383ffff */
.L_x_1169:
[----:B------:R-:W-:Y:S01]  /*17840*/  BSSY B0, `(.L_x_1238) ;  /* 0x0000008000007945 */ /* 0x000fe20003800000 */
[----:B------:R-:W-:Y:S02]  /*17850*/  IMAD.MOV.U32 R13, RZ, RZ, R22 ;  /* 0x000000ffff0d7224 */ /* 0x000fe400078e0016 */
[----:B------:R-:W-:Y:S02]  /*17860*/  IMAD.MOV.U32 R12, RZ, RZ, RZ ;  /* 0x000000ffff0c7224 */ /* 0x000fe400078e00ff */
[----:B------:R-:W-:Y:S02]  /*17870*/  IMAD.MOV.U32 R11, RZ, RZ, 0x1c1f ;  /* 0x00001c1fff0b7424 */ /* 0x000fe400078e00ff */
[----:B------:R-:W-:-:S07]  /*17880*/  IMAD.MOV.U32 R15, RZ, RZ, -0x1 ;  /* 0xffffffffff0f7424 */ /* 0x000fce00078e00ff */
[----:B01----:R-:W-:Y:S05]  /*17890*/  WARPSYNC.COLLECTIVE R15, `(.L_x_1239) ;  /* 0x000000000f087348 */ /* 0x003fea0003c00000 */
[----:B-1----:R1:W2:Y:S02]  /*178a0*/  SHFL.IDX P6, R14, R13, R12, R11 ;  /* 0x0000000c0d0e7389 */ /* 0x0022a400000c000b */
[----:B012---:R-:W-:Y:S01]  /*178b0*/  ENDCOLLECTIVE ;  /* 0x000000000000791b */ /* 0x007fe20003800000 */
.L_x_1239:
[----:B------:R-:W-:Y:S05]  /*178c0*/  BSYNC B0 ;  /* 0x0000000000007941 */ /* 0x000fea0003800000 */
.L_x_1238:
[----:B------:R-:W-:Y:S02]  /*178d0*/  IMAD.MOV.U32 R13, RZ, RZ, R19 ;  /* 0x000000ffff0d7224 */ /* 0x000fe400078e0013 */
        /* <DEDUP_REMOVED lines=8> */
.L_x_1240:
[----:B------:R-:W-:Y:S02]  /*17960*/  IMAD.IADD R21, R34, 0x1, R20 ;  /* 0x0000000122157824 */ /* 0x000fe400078e0214 */
[----:B------:R-:W-:Y:S02]  /*17970*/  IMAD.MOV.U32 R13, RZ, RZ, R22 ;  /* 0x000000ffff0d7224 */ /* 0x000fe400078e0016 */
[----:B------:R-:W-:Y:S01]  /*17980*/  IMAD.MOV.U32 R12, RZ, RZ, 0x1 ;  /* 0x00000001ff0c7424 */ /* 0x000fe200078e00ff */
[----:B------:R-:W-:-:S13]  /*17990*/  IADD3 R2, P0, R23, R14, RZ ;  /* 0x0000000e17027210 */ /* 0x000fda0007f1e0ff */
[----:B------:R-:W-:Y:S05]  /*179a0*/  WARPSYNC.COLLECTIVE R15, `(.L_x_1241) ;  /* 0x000000000f087348 */ /* 0x000fea0003c00000 */
[----:B------:R0:W1:Y:S02]  /*179b0*/  SHFL.IDX P6, R14, R13, R12, R11 ;  /* 0x0000000c0d0e7389 */ /* 0x00006400000c000b */
[----:B01----:R-:W-:Y:S01]  /*179c0*/  ENDCOLLECTIVE ;  /* 0x000000000000791b */ /* 0x003fe20003800000 */
.L_x_1241:
[----:B------:R-:W-:-:S05]  /*179d0*/  IMAD.X R3, RZ, RZ, R3, P0 ;  /* 0x000000ffff037224 */ /* 0x000fca00000e0603 */
[----:B------:R-:W-:Y:S01]  /*179e0*/  @!PT LDS RZ, [RZ] ;  /* 0x00000000fffff984 */ /* 0x000fe20000000800 */
[----:B------:R-:W-:Y:S01]  /*179f0*/  @!PT LDS RZ, [RZ] ;  /* 0x00000000fffff984 */ /* 0x000fe20000000800 */
[----:B------:R-:W-:Y:S01]  /*17a00*/  @!PT LDS RZ, [RZ] ;  /* 0x00000000fffff984 */ /* 0x000fe20000000800 */
[----:B------:R0:W-:Y:S04]  /*17a10*/  LDGSTS.E.BYPASS.LTC128B.128 [R20], desc[UR42][R2.64], !P3 ;  /* 0x0000000002147fae */ /* 0x0001e8000d901d6a */
[----:B------:R0:W-:Y:S01]  /*17a20*/  LDGSTS.E.BYPASS.LTC128B.128 [R21], desc[UR42][R2.64+0x40], !P1 ;  /* 0x0000004002157fae */ /* 0x0001e2000c901d6a */
[----:B------:R-:W-:Y:S02]  /*17a30*/  IMAD.MOV.U32 R13, RZ, RZ, R19 ;  /* 0x000000ffff0d7224 */ /* 0x000fe400078e0013 */
[----:B------:R-:W-:-:S07]  /*17a40*/  IMAD.MOV.U32 R5, RZ, RZ, R14 ;  /* 0x000000ffff057224 */ /* 0x000fce00078e000e */
[----:B0-----:R-:W-:Y:S05]  /*17a50*/  WARPSYNC.COLLECTIVE R15, `(.L_x_1242) ;  /* 0x000000000f087348 */ /* 0x001fea0003c00000 */
[----:B------:R1:W2:Y:S02]  /*17a60*/  SHFL.IDX P6, R14, R13, R12, R11 ;  /* 0x0000000c0d0e7389 */ /* 0x0002a400000c000b */
[----:B012---:R-:W-:Y:S01]  /*17a70*/  ENDCOLLECTIVE ;  /* 0x000000000000791b */ /* 0x007fe20003800000 */
.L_x_1242:
[----:B------:R-:W-:Y:S02]  /*17a80*/  IMAD.MOV.U32 R13, RZ, RZ, R22 ;  /* 0x000000ffff0d7224 */ /* 0x000fe400078e0016 */
[----:B------:R-:W-:Y:S01]  /*17a90*/  IMAD.MOV.U32 R12, RZ, RZ, 0x2 ;  /* 0x00000002ff0c7424 */ /* 0x000fe200078e00ff */
[----:B------:R-:W-:-:S13]  /*17aa0*/  IADD3 R2, P0, R23, R14, RZ ;  /* 0x0000000e17027210 */ /* 0x000fda0007f1e0ff */
[----:B------:R-:W-:Y:S05]  /*17ab0*/  WARPSYNC.COLLECTIVE R15, `(.L_x_1243) ;  /* 0x000000000f087348 */ /* 0x000fea0003c00000 */
[----:B------:R0:W1:Y:S02]  /*17ac0*/  SHFL.IDX P6, R14, R13, R12, R11 ;  /* 0x0000000c0d0e7389 */ /* 0x00006400000c000b */
[----:B01----:R-:W-:Y:S01]  /*17ad0*/  ENDCOLLECTIVE ;  /* 0x000000000000791b */ /* 0x003fe20003800000 */
.L_x_1243:
[----:B------:R-:W-:-:S05]  /*17ae0*/  IMAD.X R3, RZ, RZ, R5, P0 ;  /* 0x000000ffff037224 */ /* 0x000fca00000e0605 */
[----:B------:R-:W-:Y:S01]  /*17af0*/  @!PT LDS RZ, [RZ] ;  /* 0x00000000fffff984 */ /* 0x000fe20000000800 */
[----:B------:R-:W-:Y:S01]  /*17b00*/  @!PT LDS RZ, [RZ] ;  /* 0x00000000fffff984 */ /* 0x000fe20000000800 */
[----:B------:R-:W-:Y:S01]  /*17b10*/  @!PT LDS RZ, [RZ] ;  /* 0x00000000fffff984 */ /* 0x000fe20000000800 */
[----:B------:R-:W-:Y:S04]  /*17b20*/  LDGSTS.E.BYPASS.LTC128B.128 [R20+0x1000], desc[UR42][R2.64], !P3 ;  /* 0x0100000002147fae */ /* 0x000fe8000d901d6a */
[----:B------:R0:W-:Y:S01]  /*17b30*/  LDGSTS.E.BYPASS.LTC128B.128 [R21+0x1000], desc[UR42][R2.64+0x40], !P1 ;  /* 0x0100004002157fae */ /* 0x0001e2000c901d6a */
[----:B------:R-:W-:Y:S02]  /*17b40*/  IMAD.MOV.U32 R13, RZ, RZ, R19 ;  /* 0x000000ffff0d7224 */ /* 0x000fe400078e0013 */
[----:B0-----:R-:W-:-:S07]  /*17b50*/  IMAD.MOV.U32 R3, RZ, RZ, R14 ;  /* 0x000000ffff037224 */ /* 0x001fce00078e000e */
[----:B------:R-:W-:Y:S05]  /*17b60*/  WARPSYNC.COLLECTIVE R15, `(.L_x_1244) ;  /* 0x000000000f087348 */ /* 0x000fea0003c00000 */
[----:B------:R0:W1:Y:S02]  /*17b70*/  SHFL.IDX P6, R14, R13, R12, R11 ;  /* 0x0000000c0d0e7389 */ /* 0x00006400000c000b */
[----:B01----:R-:W-:Y:S01]  /*17b80*/  ENDCOLLECTIVE ;  /* 0x000000000000791b */ /* 0x003fe20003800000 */
.L_x_1244:
[----:B------:R-:W-:Y:S02]  /*17b90*/  IMAD.MOV.U32 R13, RZ, RZ, R22 ;  /* 0x000000ffff0d7224 */ /* 0x000fe400078e0016 */
[----:B------:R-:W-:Y:S01]  /*17ba0*/  IMAD.MOV.U32 R12, RZ, RZ, 0x3 ;  /* 0x00000003ff0c7424 */ /* 0x000fe200078e00ff */
[----:B------:R-:W-:-:S13]  /*17bb0*/  IADD3 R2, P0, R23, R14, RZ ;  /* 0x0000000e17027210 */ /* 0x000fda0007f1e0ff */
[----:B------:R-:W-:Y:S05]  /*17bc0*/  WARPSYNC.COLLECTIVE R15, `(.L_x_1245) ;  /* 0x000000000f087348 */ /* 0x000fea0003c00000 */
[----:B------:R0:W1:Y:S02]  /*17bd0*/  SHFL.IDX P6, R14, R13, R12, R11 ;  /* 0x0000000c0d0e7389 */ /* 0x00006400000c000b */
[----:B01----:R-:W-:Y:S01]  /*17be0*/  ENDCOLLECTIVE ;  /* 0x000000000000791b */ /* 0x003fe20003800000 */
.L_x_1245:
[----:B------:R-:W-:-:S05]  /*17bf0*/  IMAD.X R3, RZ, RZ, R3, P0 ;  /* 0x000000ffff037224 */ /* 0x000fca00000e0603 */
[----:B------:R-:W-:Y:S01]  /*17c00*/  @!PT LDS RZ, [RZ] ;  /* 0x00000000fffff984 */ /* 0x000fe20000000800 */
[----:B------:R-:W-:Y:S01]  /*17c10*/  @!PT LDS RZ, [RZ] ;  /* 0x00000000fffff984 */ /* 0x000fe20000000800 */
[----:B------:R-:W-:Y:S01]  /*17c20*/  @!PT LDS RZ, [RZ] ;  /* 0x00000000fffff984 */ /* 0x000fe20000000800 */
[----:B------:R0:W-:Y:S04]  /*17c30*/  LDGSTS.E.BYPASS.LTC128B.128 [R20+0x2000], desc[UR42][R2.64], !P3 ;  /* 0x0200000002147fae */ /* 0x0001e8000d901d6a */
[----:B------:R0:W-:Y:S01]  /*17c40*/  LDGSTS.E.BYPASS.LTC128B.128 [R21+0x2000], desc[UR42][R2.64+0x40], !P1 ;  /* 0x0200004002157fae */ /* 0x0001e2000c901d6a */
[----:B------:R-:W-:Y:S02]  /*17c50*/  IMAD.MOV.U32 R13, RZ, RZ, R19 ;  /* 0x000000ffff0d7224 */ /* 0x000fe400078e0013 */
[----:B------:R-:W-:-:S07]  /*17c60*/  IMAD.MOV.U32 R22, RZ, RZ, R14 ;  /* 0x000000ffff167224 */ /* 0x000fce00078e000e */
[----:B0-----:R-:W-:Y:S05]  /*17c70*/  WARPSYNC.COLLECTIVE R15, `(.L_x_1246) ;  /* 0x000000000f087348 */ /* 0x001fea0003c00000 */
[----:B------:R1:W2:Y:S02]  /*17c80*/  SHFL.IDX P6, R14, R13, R12, R11 ;  /* 0x0000000c0d0e7389 */ /* 0x0002a400000c000b */
[----:B012---:R-:W-:Y:S01]  /*17c90*/  ENDCOLLECTIVE ;  /* 0x000000000000791b */ /* 0x007fe20003800000 */
.L_x_1246:
[----:B------:R-:W-:Y:S05]  /*17ca0*/  BRA `(.L_x_1247) ;  /* 0xffffffd000047947 */ /* 0x000fea000383ffff */
.L_x_1172:
[----:B--2---:R2:W3:Y:S02]  /*17cb0*/  SYNCS.PHASECHK.TRANS64.TRYWAIT P0, [R8+URZ+0x22840], R18 ;  /* 0x02284012080075a7 */ /* 0x0044e4000800017f */
[----:B---3--:R-:W-:Y:S05]  /*17cc0*/  @!P0 NANOSLEEP.SYNCS 0x989680 ;  /* 0x009896800000895d */ /* 0x008fea0003900000 */
[----:B------:R-:W3:Y:S02]  /*17cd0*/  @!P0 SYNCS.PHASECHK.TRANS64 P0, [R8+URZ+0x22840], R18 ;  /* 0x02284012080085a7 */ /* 0x000ee4000800007f */
[----:B---3--:R-:W-:Y:S05]  /*17ce0*/  @!P0 BRA `(.L_x_1172) ;  /* 0xfffffffc00f08947 */ /* 0x008fea000383ffff */
[----:B------:R-:W-:Y:S05]  /*17cf0*/  BRA `(.L_x_1248) ;  /* 0xffffffd000487947 */ /* 0x000fea000383ffff */
.L_x_1173:
[----:B------:R-:W-:Y:S01]  /*17d00*/  BSSY B0, `(.L_x_1249) ;  /* 0x0000008000007945 */ /* 0x000fe20003800000 */
[----:B------:R-:W-:Y:S02]  /*17d10*/  IMAD.MOV.U32 R13, RZ, RZ, R18 ;  /* 0x000000ffff0d7224 */ /* 0x000fe400078e0012 */
[----:B------:R-:W-:Y:S02]  /*17d20*/  IMAD.MOV.U32 R12, RZ, RZ, RZ ;  /* 0x000000ffff0c7224 */ /* 0x000fe400078e00ff */
[----:B------:R-:W-:Y:S02]  /*17d30*/  IMAD.MOV.U32 R11, RZ, RZ, 0x1c1f ;  /* 0x00001c1fff0b7424 */ /* 0x000fe400078e00ff */
[----:B------:R-:W-:-:S07]  /*17d40*/  IMAD.MOV.U32 R15, RZ, RZ, -0x1 ;  /* 0xffffffffff0f7424 */ /* 0x000fce00078e00ff */
[----:B-1----:R-:W-:Y:S05]  /*17d50*/  WARPSYNC.COLLECTIVE R15, `(.L_x_1250) ;  /* 0x000000000f087348 */ /* 0x002fea0003c00000 */
[----:B------:R0:W2:Y:S02]  /*17d60*/  SHFL.IDX P6, R14, R13, R12, R11 ;  /* 0x0000000c0d0e7389 */ /* 0x0000a400000c000b */
[----:B012---:R-:W-:Y:S01]  /*17d70*/  ENDCOLLECTIVE ;  /* 0x000000000000791b */ /* 0x007fe20003800000 */
.L_x_1250:
[----:B------:R-:W-:Y:S05]  /*17d80*/  BSYNC B0 ;  /* 0x0000000000007941 */ /* 0x000fea0003800000 */
.L_x_1249:
[----:B------:R-:W-:Y:S02]  /*17d90*/  IMAD.MOV.U32 R13, RZ, RZ, R16 ;  /* 0x000000ffff0d7224 */ /* 0x000fe400078e0010 */
[----:B------:R-:W-:Y:S02]  /*17da0*/  IMAD.MOV.U32 R12, RZ, RZ, RZ ;  /* 0x000000ffff0c7224 */ /* 0x000fe400078e00ff */
[----:B------:R-:W-:Y:S02]  /*17db0*/  IMAD.MOV.U32 R11, RZ, RZ, 0x1c1f ;  /* 0x00001c1fff0b7424 */ /* 0x000fe400078e00ff */
[----:B------:R-:W-:Y:S02]  /*17dc0*/  IMAD.MOV.U32 R15, RZ, RZ, -0x1 ;  /* 0xffffffffff0f7424 */ /* 0x000fe400078e00ff */
[----:B------:R-:W-:Y:S02]  /*17dd0*/  IMAD.MOV.U32 R3, RZ, RZ, R14 ;  /* 0x000000ffff037224 */ /* 0x000fe400078e000e */
[----:B------:R-:W-:-:S07]  /*17de0*/  VIADD R17, R17, UR48 ;  /* 0x0000003011117c36 */ /* 0x000fce0008000000 */
[----:B------:R-:W-:Y:S05]  /*17df0*/  WARPSYNC.COLLECTIVE R15, `(.L_x_1251) ;  /* 0x000000000f087348 */ /* 0x000fea0003c00000 */
[----:B------:R0:W1:Y:S02]  /*17e00*/  SHFL.IDX P6, R14, R13, R12, R11 ;  /* 0x0000000c0d0e7389 */ /* 0x00006400000c000b */
[----:B01----:R-:W-:Y:S01]  /*17e10*/  ENDCOLLECTIVE ;  /* 0x000000000000791b */ /* 0x003fe20003800000 */
.L_x_1251:
[----:B------:R-:W-:Y:S02]  /*17e20*/  IMAD.MOV.U32 R13, RZ, RZ, R18 ;  /* 0x000000ffff0d7224 */ /* 0x000fe400078e0012 */
[----:B------:R-:W-:Y:S01]  /*17e30*/  IMAD.MOV.U32 R12, RZ, RZ, 0x1 ;  /* 0x00000001ff0c7424 */ /* 0x000fe200078e00ff */
[----:B------:R-:W-:-:S13]  /*17e40*/  IADD3 R2, P0, R19, R14, RZ ;  /* 0x0000000e13027210 */ /* 0x000fda0007f1e0ff */
[----:B------:R-:W-:Y:S05]  /*17e50*/  WARPSYNC.COLLECTIVE R15, `(.L_x_1252) ;  /* 0x000000000f087348 */ /* 0x000fea0003c00000 */
[----:B------:R0:W1:Y:S02]  /*17e60*/  SHFL.IDX P6, R14, R13, R12, R11 ;  /* 0x0000000c0d0e7389 */ /* 0x00006400000c000b */
[----:B01----:R-:W-:Y:S01]  /*17e70*/  ENDCOLLECTIVE ;  /* 0x000000000000791b */ /* 0x003fe20003800000 */
.L_x_1252:
        /* <DEDUP_REMOVED lines=12> */
.L_x_1253:
[----:B------:R-:W-:Y:S02]  /*17f40*/  IMAD.MOV.U32 R13, RZ, RZ, R18 ;  /* 0x000000ffff0d7224 */ /* 0x000fe400078e0012 */
[----:B------:R-:W-:Y:S01]  /*17f50*/  IMAD.MOV.U32 R12, RZ, RZ, 0x2 ;  /* 0x00000002ff0c7424 */ /* 0x000fe200078e00ff */
[----:B------:R-:W-:-:S13]  /*17f60*/  IADD3 R2, P0, R19, R14, RZ ;  /* 0x0000000e13027210 */ /* 0x000fda0007f1e0ff */
[----:B------:R-:W-:Y:S05]  /*17f70*/  WARPSYNC.COLLECTIVE R15, `(.L_x_1254) ;  /* 0x000000000f087348 */ /* 0x000fea0003c00000 */
[----:B------:R0:W1:Y:S02]  /*17f80*/  SHFL.IDX P6, R14, R13, R12, R11 ;  /* 0x0000000c0d0e7389 */ /* 0x00006400000c000b */
[----:B01----:R-:W-:Y:S01]  /*17f90*/  ENDCOLLECTIVE ;  /* 0x000000000000791b */ /* 0x003fe20003800000 */
.L_x_1254:
        /* <DEDUP_REMOVED lines=12> */
.L_x_1255:
[----:B------:R-:W-:Y:S02]  /*18060*/  IMAD.MOV.U32 R13, RZ, RZ, R18 ;  /* 0x000000ffff0d7224 */ /* 0x000fe400078e0012 */
[----:B------:R-:W-:Y:S01]  /*18070*/  IMAD.MOV.U32 R12, RZ, RZ, 0x3 ;  /* 0x00000003ff0c7424 */ /* 0x000fe200078e00ff */
[----:B------:R-:W-:-:S13]  /*18080*/  IADD3 R2, P0, R19, R14, RZ ;  /* 0x0000000e13027210 */ /* 0x000fda0007f1e0ff */
[----:B------:R-:W-:Y:S05]  /*18090*/  WARPSYNC.COLLECTIVE R15, `(.L_x_1256) ;  /* 0x000000000f087348 */ /* 0x000fea0003c00000 */
[----:B------:R0:W1:Y:S02]  /*180a0*/  SHFL.IDX P6, R14, R13, R12, R11 ;  /* 0x0000000c0d0e7389 */ /* 0x00006400000c000b */
[----:B01----:R-:W-:Y:S01]  /*180b0*/  ENDCOLLECTIVE ;  /* 0x000000000000791b */ /* 0x003fe20003800000 */
.L_x_1256:
        /* <DEDUP_REMOVED lines=12> */
.L_x_1257:
[----:B------:R-:W-:Y:S05]  /*18180*/  BRA `(.L_x_1258) ;  /* 0xffffffcc00fc7947 */ /* 0x000fea000383ffff */
.L_x_1176:
[----:B0-----:R0:W2:Y:S02]  /*18190*/  SYNCS.PHASECHK.TRANS64.TRYWAIT P0, [R2+URZ+0x22870], R3 ;  /* 0x02287003020075a7 */ /* 0x0010a4000800017f */
[----:B--2---:R-:W-:Y:S05]  /*181a0*/  @!P0 NANOSLEEP.SYNCS 0x989680 ;  /* 0x009896800000895d */ /* 0x004fea0003900000 */
[----:B------:R-:W2:Y:S02]  /*181b0*/  @!P0 SYNCS.PHASECHK.TRANS64 P0, [R2+URZ+0x22870], R3 ;  /* 0x02287003020085a7 */ /* 0x000ea4000800007f */
[----:B--2---:R-:W-:Y:S05]  /*181c0*/  @!P0 BRA `(.L_x_1176) ;  /* 0xfffffffc00f08947 */ /* 0x004fea000383ffff */
[----:B------:R-:W-:Y:S05]  /*181d0*/  BRA `(.L_x_1259) ;  /* 0xffffffd0005c7947 */ /* 0x000fea000383ffff */
.L_x_1178:
[----:B0-----:R0:W2:Y:S02]  /*181e0*/  SYNCS.PHASECHK.TRANS64.TRYWAIT P0, [R2+URZ+0x22860], R3 ;  /* 0x02286003020075a7 */ /* 0x0010a4000800017f */
[----:B--2---:R-:W-:Y:S05]  /*181f0*/  @!P0 NANOSLEEP.SYNCS 0x989680 ;  /* 0x009896800000895d */ /* 0x004fea0003900000 */
[----:B------:R-:W2:Y:S02]  /*18200*/  @!P0 SYNCS.PHASECHK.TRANS64 P0, [R2+URZ+0x22860], R3 ;  /* 0x02286003020085a7 */ /* 0x000ea4000800007f */
[----:B--2---:R-:W-:Y:S05]  /*18210*/  @!P0 BRA `(.L_x_1178) ;  /* 0xfffffffc00f08947 */ /* 0x004fea000383ffff */
[----:B------:R-:W-:Y:S05]  /*18220*/  BRA `(.L_x_1260) ;  /* 0xffffffd0006c7947 */ /* 0x000fea000383ffff */
.L_x_1185:
[----:B--2---:R2:W3:Y:S02]  /*18230*/  SYNCS.PHASECHK.TRANS64.TRYWAIT P0, [R17+URZ+0x22870], R2 ;  /* 0x02287002110075a7 */ /* 0x0044e4000800017f */
[----:B---3--:R-:W-:Y:S05]  /*18240*/  @!P0 NANOSLEEP.SYNCS 0x989680 ;  /* 0x009896800000895d */ /* 0x008fea0003900000 */
[----:B------:R-:W3:Y:S02]  /*18250*/  @!P0 SYNCS.PHASECHK.TRANS64 P0, [R17+URZ+0x22870], R2 ;  /* 0x02287002110085a7 */ /* 0x000ee4000800007f */
[----:B---3--:R-:W-:Y:S05]  /*18260*/  @!P0 BRA `(.L_x_1185) ;  /* 0xfffffffc00f08947 */ /* 0x008fea000383ffff */
[----:B------:R-:W-:Y:S05]  /*18270*/  BRA `(.L_x_1261) ;  /* 0xffffffd400d07947 */ /* 0x000fea000383ffff */
.L_x_1187:
[----:B0-----:R0:W2:Y:S02]  /*18280*/  SYNCS.PHASECHK.TRANS64.TRYWAIT P0, [R17+URZ+0x22860], R4 ;  /* 0x02286004110075a7 */ /* 0x0010a4000800017f */
[----:B--2---:R-:W-:Y:S05]  /*18290*/  @!P0 NANOSLEEP.SYNCS 0x989680 ;  /* 0x009896800000895d */ /* 0x004fea0003900000 */
[----:B------:R-:W2:Y:S02]  /*182a0*/  @!P0 SYNCS.PHASECHK.TRANS64 P0, [R17+URZ+0x22860], R4 ;  /* 0x02286004110085a7 */ /* 0x000ea4000800007f */
[----:B--2---:R-:W-:Y:S05]  /*182b0*/  @!P0 BRA `(.L_x_1187) ;  /* 0xfffffffc00f08947 */ /* 0x004fea000383ffff */
[----:B------:R-:W-:Y:S05]  /*182c0*/  BRA `(.L_x_1262) ;  /* 0xffffffd400f47947 */ /* 0x000fea000383ffff */
.L_x_1190:
[----:B-1----:R1:W2:Y:S02]  /*182d0*/  SYNCS.PHASECHK.TRANS64.TRYWAIT P0, [R5+URZ+0x22820], R2 ;  /* 0x02282002050075a7 */ /* 0x0022a4000800017f */
[----:B--2---:R-:W-:Y:S05]  /*182e0*/  @!P0 NANOSLEEP.SYNCS 0x989680 ;  /* 0x009896800000895d */ /* 0x004fea0003900000 */
[----:B------:R-:W2:Y:S02]  /*182f0*/  @!P0 SYNCS.PHASECHK.TRANS64 P0, [R5+URZ+0x22820], R2 ;  /* 0x02282002050085a7 */ /* 0x000ea4000800007f */
[----:B--2---:R-:W-:Y:S05]  /*18300*/  @!P0 BRA `(.L_x_1190) ;  /* 0xfffffffc00f08947 */ /* 0x004fea000383ffff */
[----:B------:R-:W-:Y:S05]  /*18310*/  BRA `(.L_x_1263) ;  /* 0xffffffdc00347947 */ /* 0x000fea000383ffff */
.L_x_1192:
[----:B-1----:R1:W2:Y:S02]  /*18320*/  SYNCS.PHASECHK.TRANS64.TRYWAIT P1, [R4+URZ+0x22840], R3 ;  /* 0x02284003040075a7 */ /* 0x0022a4000802017f */
[----:B--2---:R-:W-:Y:S05]  /*18330*/  @!P1 NANOSLEEP.SYNCS 0x989680 ;  /* 0x009896800000995d */ /* 0x004fea0003900000 */
[----:B------:R-:W2:Y:S02]  /*18340*/  @!P1 SYNCS.PHASECHK.TRANS64 P1, [R4+URZ+0x22840], R3 ;  /* 0x02284003040095a7 */ /* 0x000ea4000802007f */
[----:B--2---:R-:W-:Y:S05]  /*18350*/  @!P1 BRA `(.L_x_1192) ;  /* 0xfffffffc00f09947 */ /* 0x004fea000383ffff */
[----:B------:R-:W-:Y:S05]  /*18360*/  BRA `(.L_x_1264) ;  /* 0xffffffdc00707947 */ /* 0x000fea000383ffff */
.L_x_1194:
[----:B--2---:R2:W3:Y:S02]  /*18370*/  SYNCS.PHASECHK.TRANS64.TRYWAIT P1, [R5+URZ+0x22840], R0 ;  /* 0x02284000050075a7 */ /* 0x0044e4000802017f */
[----:B---3--:R-:W-:Y:S05]  /*18380*/  @!P1 NANOSLEEP.SYNCS 0x989680 ;  /* 0x009896800000995d */ /* 0x008fea0003900000 */
[----:B------:R-:W3:Y:S02]  /*18390*/  @!P1 SYNCS.PHASECHK.TRANS64 P1, [R5+URZ+0x22840], R0 ;  /* 0x02284000050095a7 */ /* 0x000ee4000802007f */
[----:B---3--:R-:W-:Y:S05]  /*183a0*/  @!P1 BRA `(.L_x_1194) ;  /* 0xfffffffc00f09947 */ /* 0x008fea000383ffff */
[----:B------:R-:W-:Y:S05]  /*183b0*/  BRA `(.L_x_1265) ;  /* 0xffffffdc007c7947 */ /* 0x000fea000383ffff */
.L_x_1196:
[----:B---3--:R3:W4:Y:S02]  /*183c0*/  SYNCS.PHASECHK.TRANS64.TRYWAIT P1, [R4+URZ+0x22860], R3 ;  /* 0x02286003040075a7 */ /* 0x008724000802017f */
[----:B----4-:R-:W-:Y:S05]  /*183d0*/  @!P1 NANOSLEEP.SYNCS 0x989680 ;  /* 0x009896800000995d */ /* 0x010fea0003900000 */
[----:B------:R-:W4:Y:S02]  /*183e0*/  @!P1 SYNCS.PHASECHK.TRANS64 P1, [R4+URZ+0x22860], R3 ;  /* 0x02286003040095a7 */ /* 0x000f24000802007f */
[----:B----4-:R-:W-:Y:S05]  /*183f0*/  @!P1 BRA `(.L_x_1196) ;  /* 0xfffffffc00f09947 */ /* 0x010fea000383ffff */
[----:B------:R-:W-:Y:S05]  /*18400*/  BRA `(.L_x_1266) ;  /* 0xffffffdc00787947 */ /* 0x000fea000383ffff */
.L_x_1198:
[----:B----4-:R4:W0:Y:S02]  /*18410*/  SYNCS.PHASECHK.TRANS64.TRYWAIT P1, [R5+URZ+0x22860], R0 ;  /* 0x02286000050075a7 */ /* 0x010824000802017f */
[----:B0-----:R-:W-:Y:S05]  /*18420*/  @!P1 NANOSLEEP.SYNCS 0x989680 ;  /* 0x009896800000995d */ /* 0x001fea0003900000 */
[----:B------:R-:W0:Y:S02]  /*18430*/  @!P1 SYNCS.PHASECHK.TRANS64 P1, [R5+URZ+0x22860], R0 ;  /* 0x02286000050095a7 */ /* 0x000e24000802007f */
[----:B0-----:R-:W-:Y:S05]  /*18440*/  @!P1 BRA `(.L_x_1198) ;  /* 0xfffffffc00f09947 */ /* 0x001fea000383ffff */
[----:B------:R-:W-:Y:S05]  /*18450*/  BRA `(.L_x_1267) ;  /* 0xffffffdc00747947 */ /* 0x000fea000383ffff */
.L_x_1200:
[----:B------:R0:W0:Y:S02]  /*18460*/  SYNCS.PHASECHK.TRANS64.TRYWAIT P1, [R4+URZ+0x22880], R3 ;  /* 0x02288003040075a7 */ /* 0x000024000802017f */
[----:B0-----:R-:W-:Y:S05]  /*18470*/  @!P1 NANOSLEEP.SYNCS 0x989680 ;  /* 0x009896800000995d */ /* 0x001fea0003900000 */
[----:B------:R-:W0:Y:S02]  /*18480*/  @!P1 SYNCS.PHASECHK.TRANS64 P1, [R4+URZ+0x22880], R3 ;  /* 0x02288003040095a7 */ /* 0x000e24000802007f */
[----:B0-----:R-:W-:Y:S05]  /*18490*/  @!P1 BRA `(.L_x_1200) ;  /* 0xfffffffc00f09947 */ /* 0x001fea000383ffff */
[----:B------:R-:W-:Y:S05]  /*184a0*/  BRA `(.L_x_1268) ;  /* 0xffffffdc00707947 */ /* 0x000fea000383ffff */
.L_x_1269:
        /* <DEDUP_REMOVED lines=13> */
.L_x_3317:


//--------------------- .text._ZN7cutlass13device_kernelIN5flash11enable_sm90INS1_16FlashAttnFwdSm90INS1_25CollectiveMainloopFwdSm90ILi2EN4cute5tupleIJNS5_1CILi1EEES8_S8_EEENS6_IJNS7_ILi128EEESA_NS7_ILi192EEEEEELi128ENS_12float_e4m3_tEfNS_4arch4Sm90ELb0ELb1ELb1ELb1ELb1ELb0ELb0ELb1ELb1ELb1ELb1ELb0EEENS1_21CollectiveEpilogueFwdINS6_IJSA_SA_SA_EEES9_NS_10bfloat16_tESF_Li256ELb1ELb1ELb1ELb1EEENS1_36VarlenDynamicPersistentTileSchedulerILi128ELi128ELi256ELi128ELb1ELb1ELb1ELb1ELb0ELb1EEEEEEEEEvNT_6ParamsE --------------------------
	.section	.text._ZN7cutlass13device_kernelIN5flash11enable_sm90INS1_16FlashAttnFwdSm90INS1_25CollectiveMainloopFwdSm90ILi2EN4cute5tupleIJNS5_1CILi1EEES8_S8_EEENS6_IJNS7_ILi128EEESA_NS7_ILi192EEEEEELi128ENS_12float_e4m3_tEfNS_4arch4Sm90ELb0ELb1ELb1ELb1ELb1ELb0ELb0ELb1ELb1ELb1ELb1ELb0EEENS1_21CollectiveEpilogueFwdINS6_IJSA_SA_SA_EEES9_NS_10bfloat16_tESF_Li256ELb1ELb1ELb1ELb1EEENS1_36VarlenDynamicPersistentTileSchedulerILi128ELi128ELi256ELi128ELb1ELb1ELb1ELb1ELb0ELb1EEEEEEEEEvNT_6ParamsE,"ax",@progbits
	.align	128
.text._ZN7cutlass13device_kernelIN5flash11enable_sm90INS1_16FlashAttnFwdSm90INS1_25CollectiveMainloopFwdSm90ILi2EN4cute5tupleIJNS5_1CILi1EEES8_S8_EEENS6_IJNS7_ILi128EEESA_NS7_ILi192EEEEEELi128ENS_12float_e4m3_tEfNS_4arch4Sm90ELb0ELb1ELb1ELb1ELb1ELb0ELb0ELb1ELb1ELb1ELb1ELb0EEENS1_21CollectiveEpilogueFwdINS6_IJSA_SA_SA_EEES9_NS_10bfloat16_tESF_Li256ELb1ELb1ELb1ELb1EEENS1_36VarlenDynamicPersistentTileSchedulerILi128ELi128ELi256ELi128ELb1ELb1ELb1ELb1ELb0ELb1EEEEEEEEEvNT_6ParamsE:
        .type           _ZN7cutlass13device_kernelIN5flash11enable_sm90INS1_16FlashAttnFwdSm90INS1_25CollectiveMainloopFwdSm90ILi2EN4cute5tupleIJNS5_1CILi1EEES8_S8_EEENS6_IJNS7_ILi128EEESA_NS7_ILi192EEEEEELi128ENS_12float_e4m3_tEfNS_4arch4Sm90ELb0ELb1ELb1ELb1ELb1ELb0ELb0ELb1ELb1ELb1ELb1ELb0EEENS1_21CollectiveEpilogueFwdINS6_IJSA_SA_SA_EEES9_NS_10bfloat16_tESF_Li256ELb1ELb1ELb1ELb1EEENS1_36VarlenDynamicPersistentTileSchedulerILi128ELi128ELi256ELi128ELb1ELb1ELb1ELb1ELb0ELb1EEEEEEEEEvNT_6ParamsE,@function
        .size           _ZN7cutlass13device_kernelIN5flash11enable_sm90INS1_16FlashAttnFwdSm90INS1_25CollectiveMainloopFwdSm90ILi2EN4cute5tupleIJNS5_1CILi1EEES8_S8_EEENS6_IJNS7_ILi128EEESA_NS7_ILi192EEEEEELi128ENS_12float_e4m3_tEfNS_4arch4Sm90ELb0ELb1ELb1ELb1ELb1ELb0ELb0ELb1ELb1ELb1ELb1ELb0EEENS1_21CollectiveEpilogueFwdINS6_IJSA_SA_SA_EEES9_NS_10bfloat16_tESF_Li256ELb1ELb1ELb1ELb1EEENS1_36VarlenDynamicPersistentTileSchedulerILi128ELi128ELi256ELi128ELb1ELb1ELb1ELb1ELb0ELb1EEEEEEEEEvNT_6ParamsE,(.L_x_3318 - _ZN7cutlass13device_kernelIN5flash11enable_sm90INS1_16FlashAttnFwdSm90INS1_25CollectiveMainloopFwdSm90ILi2EN4cute5tupleIJNS5_1CILi1EEES8_S8_EEENS6_IJNS7_ILi128EEESA_NS7_ILi192EEEEEELi128ENS_12float_e4m3_tEfNS_4arch4Sm90ELb0ELb1ELb1ELb1ELb1ELb0ELb0ELb1ELb1ELb1ELb1ELb0EEENS1_21CollectiveEpilogueFwdINS6_IJSA_SA_SA_EEES9_NS_10bfloat16_tESF_Li256ELb1ELb1ELb1ELb1EEENS1_36VarlenDynamicPersistentTileSchedulerILi128ELi128ELi256ELi128ELb1ELb1ELb1ELb1ELb0ELb1EEEEEEEEEvNT_6ParamsE)
        .other          _ZN7cutlass13device_kernelIN5flash11enable_sm90INS1_16FlashAttnFwdSm90INS1_25CollectiveMainloopFwdSm90ILi2EN4cute5tupleIJNS5_1CILi1EEES8_S8_EEENS6_IJNS7_ILi128EEESA_NS7_ILi192EEEEEELi128ENS_12float_e4m3_tEfNS_4arch4Sm90ELb0ELb1ELb1ELb1ELb1ELb0ELb0ELb1ELb1ELb1ELb1ELb0EEENS1_21CollectiveEpilogueFwdINS6_IJSA_SA_SA_EEES9_NS_10bfloat16_tESF_Li256ELb1ELb1ELb1ELb1EEENS1_36VarlenDynamicPersistentTileSchedulerILi128ELi128ELi256ELi128ELb1ELb1ELb1ELb1ELb0ELb1EEEEEEEEEvNT_6ParamsE,@"STO_CUDA_ENTRY STV_DEFAULT"
_ZN7cutlass13device_kernelIN5flash11enable_sm90INS1_16FlashAttnFwdSm90INS1_25CollectiveMainloopFwdSm90ILi2EN4cute5tupleIJNS5_1CILi1EEES8_S8_EEENS6_IJNS7_ILi128EEESA_NS7_ILi192EEEEEELi128ENS_12float_e4m3_tEfNS_4arch4Sm90ELb0ELb1ELb1ELb1ELb1ELb0ELb0ELb1ELb1ELb1ELb1ELb0EEENS1_21CollectiveEpilogueFwdINS6_IJSA_SA_SA_EEES9_NS_10bfloat16_tESF_Li256ELb1ELb1ELb1ELb1EEENS1_36VarlenDynamicPersistentTileSchedulerILi128ELi128ELi256ELi128ELb1ELb1ELb1ELb1ELb0ELb1EEEEEEEEEvNT_6ParamsE:
        /* <DEDUP_REMOVED lines=45> */
.L_x_1270:
        /* <DEDUP_REMOVED lines=22> */
.L_x_1271:
        /* <DEDUP_REMOVED lines=18> */
.L_x_1272:
        /* <DEDUP_REMOVED lines=22> */
.L_x_1273:
        /* <DEDUP_REMOVED lines=24> */
.L_x_1274:
        /* <DEDUP_REMOVED lines=8> */
.L_x_1276:
        /* <DEDUP_REMOVED lines=25> */
[----:B------:R-:W-:Y:S01]  /*0a40*/  R2UR UR52, R15 ;  /* 0x000000000f3472ca */ /* 0x000fe200000e0000 */
[----:B------:R-:W-:Y:S01]  /*0a50*/  UMOV UR48, URZ ;  /* 0x0000003f00307c82 */ /* 0x000fe20008000000 */
[CC--:B------:R-:W-:Y:S02]  /*0a60*/  LEA.HI R3, R0.reuse, R205.reuse, RZ, 0x7 ;  /* 0x000000cd00037211 */ /* 0x0c0fe400078f38ff */
[----:B------:R-:W-:-:S02]  /*0a70*/  LEA.HI R4, R0, R205, RZ, 0x5 ;  /* 0x000000cd00047211 */ /* 0x000fc400078f28ff */
[----:B------:R-:W-:Y:S02]  /*0a80*/  LOP3.LUT R2, R3, 0xffffff80, RZ, 0xc0, !PT ;  /* 0xffffff8003027812 */ /* 0x000fe400078ec0ff */
[----:B------:R-:W-:Y:S01]  /*0a90*/  SHF.R.S32.HI R200, RZ, 0x7, R3 ;  /* 0x00000007ffc87819 */ /* 0x000fe20000011403 */
[----:B------:R-:W-:Y:S02]  /*0aa0*/  IMAD.SHL.U32 R6, R4, 0x20, RZ ;  /* 0x0000002004067824 */ /* 0x000fe400078e00ff */
[----:B------:R-:W-:Y:S01]  /*0ab0*/  IMAD.IADD R183, R205, 0x1, -R2 ;  /* 0x00000001cdb77824 */ /* 0x000fe200078e0a02 */
[----:B------:R-:W-:Y:S02]  /*0ac0*/  LEA.HI R2, R0, R205, RZ, 0x4 ;  /* 0x000000cd00027211 */ /* 0x000fe400078f20ff */
[----:B------:R-:W-:Y:S02]  /*0ad0*/  LOP3.LUT R7, R6, 0xfffffc00, RZ, 0xc0, !PT ;  /* 0xfffffc0006077812 */ /* 0x000fe400078ec0ff */
[----:B------:R-:W-:-:S02]  /*0ae0*/  LOP3.LUT R4, R2, 0x3fffff0, RZ, 0xc0, !PT ;  /* 0x03fffff002047812 */ /* 0x000fc400078ec0ff */
[----:B------:R-:W-:Y:S02]  /*0af0*/  SHF.R.S32.HI R5, RZ, 0x4, R2 ;  /* 0x00000004ff057819 */ /* 0x000fe40000011402 */
[----:B------:R-:W-:Y:S01]  /*0b00*/  SHF.R.S32.HI R8, RZ, 0x1f, R183 ;  /* 0x0000001fff087819 */ /* 0x000fe200000114b7 */
[----:B------:R-:W-:Y:S01]  /*0b10*/  IMAD.IADD R4, R205, 0x1, -R4 ;  /* 0x00000001cd047824 */ /* 0x000fe200078e0a04 */
[----:B------:R-:W-:Y:S02]  /*0b20*/  LEA.HI R2, R2, R5, RZ, 0x1 ;  /* 0x0000000502027211 */ /* 0x000fe400078f08ff */
[----:B------:R-:W-:Y:S01]  /*0b30*/  LEA.HI R9, R8, R183, RZ, 0x2 ;  /* 0x000000b708097211 */ /* 0x000fe200078f10ff */
[----:B------:R-:W-:Y:S01]  /*0b40*/  IMAD R7, R4, 0x40, R7 ;  /* 0x0000004004077824 */ /* 0x000fe200078e0207 */
[----:B------:R-:W-:Y:S02]  /*0b50*/  LEA.HI R4, R0, R205, RZ, 0x2 ;  /* 0x000000cd00047211 */ /* 0x000fe400078f10ff */
[----:B------:R-:W-:-:S02]  /*0b60*/  LOP3.LUT R2, R2, 0x1ffffffe, RZ, 0xc0, !PT ;  /* 0x1ffffffe02027812 */ /* 0x000fc400078ec0ff */
[----:B------:R-:W-:Y:S02]  /*0b70*/  LOP3.LUT R4, R4, 0xfffffffc, RZ, 0xc0, !PT ;  /* 0xfffffffc04047812 */ /* 0x000fe400078ec0ff */
[--C-:B------:R-:W-:Y:S01]  /*0b80*/  SHF.R.S32.HI R6, RZ, 0x2, R9.reuse ;  /* 0x00000002ff067819 */ /* 0x100fe20000011409 */
[----:B------:R-:W-:Y:S01]  /*0b90*/  IMAD.IADD R2, R5, 0x1, -R2 ;  /* 0x0000000105027824 */ /* 0x000fe200078e0a02 */
[----:B------:R-:W-:Y:S01]  /*0ba0*/  SHF.R.S32.HI R11, RZ, 0x1f, R9 ;  /* 0x0000001fff0b7819 */ /* 0x000fe20000011409 */
[----:B------:R-:W-:Y:S01]  /*0bb0*/  IMAD.IADD R4, R205, 0x1, -R4 ;  /* 0x00000001cd047824 */ /* 0x000fe200078e0a04 */
[----:B------:R-:W-:Y:S01]  /*0bc0*/  LEA.HI R0, R0, R205, RZ, 0x3 ;  /* 0x000000cd00007211 */ /* 0x000fe200078f18ff */
[----:B------:R-:W-:Y:S01]  /*0bd0*/  IMAD R202, R2, 0x8, R7 ;  /* 0x0000000802ca7824 */ /* 0x000fe200078e0207 */
[----:B------:R-:W-:Y:S02]  /*0be0*/  LEA.HI R11, R11, R6, RZ, 0x3 ;  /* 0x000000060b0b7211 */ /* 0x000fe400078f18ff */
[----:B------:R-:W-:-:S02]  /*0bf0*/  LEA.HI R2, R4, R4, RZ, 0x1 ;  /* 0x0000000404027211 */ /* 0x000fc400078f08ff */
[----:B------:R-:W-:Y:S02]  /*0c00*/  LOP3.LUT R22, R0, 0xfffffff8, RZ, 0xc0, !PT ;  /* 0xfffffff800167812 */ /* 0x000fe400078ec0ff */
[----:B------:R-:W-:Y:S02]  /*0c10*/  LOP3.LUT R5, R2, 0x1ffffffe, RZ, 0xc0, !PT ;  /* 0x1ffffffe02057812 */ /* 0x000fe400078ec0ff */
[----:B------:R-:W-:Y:S01]  /*0c20*/  LOP3.LUT R2, R9, 0x7ffffffc, RZ, 0xc0, !PT ;  /* 0x7ffffffc09027812 */ /* 0x000fe200078ec0ff */
[----:B------:R-:W-:Y:S01]  /*0c30*/  IMAD.IADD R22, R205, 0x1, -R22 ;  /* 0x00000001cd167824 */ /* 0x000fe200078e0a16 */
[----:B------:R-:W-:Y:S01]  /*0c40*/  LOP3.LUT R11, R11, 0xfffffff8, RZ, 0xc0, !PT ;  /* 0xfffffff80b0b7812 */ /* 0x000fe200078ec0ff */
[----:B------:R-:W-:Y:S01]  /*0c50*/  IMAD.IADD R4, R4, 0x1, -R5 ;  /* 0x0000000104047824 */ /* 0x000fe200078e0a05 */
[----:B------:R-:W-:Y:S01]  /*0c60*/  LEA.HI R8, R8, R183, RZ, 0x5 ;  /* 0x000000b708087211 */ /* 0x000fe200078f28ff */
[----:B------:R-:W-:Y:S01]  /*0c70*/  IMAD.IADD R2, R183, 0x1, -R2 ;  /* 0x00000001b7027824 */ /* 0x000fe200078e0a02 */
[----:B------:R-:W-:Y:S01]  /*0c80*/  LEA.HI R3, R3, R200, RZ, 0x1 ;  /* 0x000000c803037211 */ /* 0x000fe200078f08ff */
[----:B------:R-:W-:Y:S01]  /*0c90*/  IMAD.IADD R11, R6, 0x1, -R11 ;  /* 0x00000001060b7824 */ /* 0x000fe200078e0a0b */
[----:B------:R-:W-:Y:S01]  /*0ca0*/  SHF.R.S32.HI R8, RZ, 0x5, R8 ;  /* 0x00000005ff087819 */ /* 0x000fe20000011408 */
[----:B------:R-:W-:Y:S01]  /*0cb0*/  IMAD.SHL.U32 R18, R22, 0x8, RZ ;  /* 0x0000000816127824 */ /* 0x000fe200078e00ff */
[----:B------:R-:W-:Y:S01]  /*0cc0*/  LOP3.LUT R3, R3, 0x3fffffe, RZ, 0xc0, !PT ;  /* 0x03fffffe03037812 */ /* 0x000fe200078ec0ff */
[----:B------:R-:W-:Y:S01]  /*0cd0*/  IMAD.SHL.U32 R16, R2, 0x2, RZ ;  /* 0x0000000202107824 */ /* 0x000fe200078e00ff */
[----:B------:R-:W-:Y:S01]  /*0ce0*/  SHF.R.S32.HI R182, RZ, 0x3, R0 ;  /* 0x00000003ffb67819 */ /* 0x000fe20000011400 */
[----:B------:R-:W-:Y:S01]  /*0cf0*/  IMAD R8, R8, 0x10, R11 ;  /* 0x0000001008087824 */ /* 0x000fe200078e020b */
[----:B------:R-:W-:Y:S01]  /*0d00*/  SHF.R.S32.HI R204, RZ, 0x1f, R18 ;  /* 0x0000001fffcc7819 */ /* 0x000fe20000011412 */
[----:B------:R-:W-:Y:S01]  /*0d10*/  IMAD.IADD R3, R200, 0x1, -R3 ;  /* 0x00000001c8037824 */ /* 0x000fe200078e0a03 */
[----:B------:R-:W-:Y:S01]  /*0d20*/  SHF.R.S32.HI R199, RZ, 0x1f, R16 ;  /* 0x0000001fffc77819 */ /* 0x000fe20000011410 */
[----:B------:R-:W-:-:S02]  /*0d30*/  VIADD R19, R18, 0x40 ;  /* 0x0000004012137836 */ /* 0x000fc40000000000 */
        /* <DEDUP_REMOVED lines=33> */
.L_x_1388:
[----:B------:R-:W-:Y:S01]  /*0f50*/  ULDC.64 UR8, c[0x0][0xa28] ;  /* 0x00028a0000087ab9 */ /* 0x000fe20000000a00 */
[----:B------:R-:W-:Y:S01]  /*0f60*/  ULDC UR4, c[0x0][0x424] ;  /* 0x0001090000047ab9 */ /* 0x000fe20000000800 */
[----:B------:R-:W-:Y:S01]  /*0f70*/  UISETP.NE.U32.AND UP0, UPT, UR8, URZ, UPT ;  /* 0x0000003f0800728c */ /* 0x000fe2000bf05070 */
[----:B------:R-:W-:-:S03]  /*0f80*/  ULDC UR7, c[0x0][0x2f0] ;  /* 0x0000bc0000077ab9 */ /* 0x000fc60000000800 */
[----:B------:R-:W-:-:S03]  /*0f90*/  UISETP.NE.AND.EX UP0, UPT, UR9, URZ, UPT, UP0 ;  /* 0x0000003f0900728c */ /* 0x000fc6000bf05300 */
[----:B------:R-:W-:Y:S02]  /*0fa0*/  ULDC.64 UR8, c[0x0][0xa18] ;  /* 0x0002860000087ab9 */ /* 0x000fe40000000a00 */
[----:B------:R-:W-:Y:S01]  /*0fb0*/  UISETP.NE.U32.AND UP1, UPT, UR8, URZ, UPT ;  /* 0x0000003f0800728c */ /* 0x000fe2000bf25070 */
[----:B------:R-:W-:-:S03]  /*0fc0*/  PLOP3.LUT P0, PT, PT, PT, UP0, 0x80, 0x0 ;  /* 0x000000000000781c */ /* 0x000fc60003f0f008 */
[----:B------:R-:W-:-:S03]  /*0fd0*/  UISETP.NE.AND.EX UP1, UPT, UR9, URZ, UPT, UP1 ;  /* 0x0000003f0900728c */ /* 0x000fc6000bf25310 */
[----:B------:R-:W-:Y:S02]  /*0fe0*/  @UP0 ULDC.64 UR8, c[0x0][0xa28] ;  /* 0x00028a0000080ab9 */ /* 0x000fe40000000a00 */
[----:B------:R-:W-:Y:S01]  /*0ff0*/  @UP0 UIMAD.WIDE UR8, UR52, 0x4, UR8 ;  /* 0x00000004340808a5 */ /* 0x000fe2000f8e0208 */
[----:B------:R-:W-:-:S05]  /*1000*/  PLOP3.LUT P2, PT, PT, PT, UP1, 0x80, 0x0 ;  /* 0x000000000000781c */ /* 0x000fca0003f4f018 */
[----:B0-2-4-:R-:W-:Y:S02]  /*1010*/  IMAD.U32 R2, RZ, RZ, UR8 ;  /* 0x00000008ff027e24 */ /* 0x015fe4000f8e00ff */
[----:B------:R-:W-:Y:S01]  /*1020*/  IMAD.U32 R3, RZ, RZ, UR9 ;  /* 0x00000009ff037e24 */ /* 0x000fe2000f8e00ff */
[----:B------:R-:W-:Y:S02]  /*1030*/  @UP1 ULDC.64 UR8, c[0x0][0xa18] ;  /* 0x0002860000081ab9 */ /* 0x000fe40000000a00 */
[----:B------:R-:W-:Y:S02]  /*1040*/  @UP1 UIMAD.WIDE UR8, UR52, 0x4, UR8 ;  /* 0x00000004340818a5 */ /* 0x000fe4000f8e0208 */
[----:B------:R-:W2:Y:S04]  /*1050*/  @P0 LDG.E R2, desc[UR56][R2.64] ;  /* 0x0000003802020981 */ /* 0x000ea8000c1e1900 */
[----:B------:R-:W-:-:S02]  /*1060*/  IMAD.U32 R4, RZ, RZ, UR8 ;  /* 0x00000008ff047e24 */ /* 0x000fc4000f8e00ff */
[----:B------:R-:W-:Y:S01]  /*1070*/  IMAD.U32 R5, RZ, RZ, UR9 ;  /* 0x00000009ff057e24 */ /* 0x000fe2000f8e00ff */
[----:B------:R-:W-:-:S04]  /*1080*/  ULDC.64 UR8, c[0x0][0x418] ;  /* 0x0001060000087ab9 */ /* 0x000fc80000000a00 */
[----:B---3--:R-:W3:Y:S01]  /*1090*/  @P2 LDG.E R4, desc[UR56][R4.64] ;  /* 0x0000003804042981 */ /* 0x008ee2000c1e1900 */
[----:B------:R-:W-:Y:S01]  /*10a0*/  UISETP.NE.U32.AND UP0, UPT, UR8, URZ, UPT ;  /* 0x0000003f0800728c */ /* 0x000fe2000bf05070 */
[----:B------:R-:W-:Y:S01]  /*10b0*/  UMOV UR40, URZ ;  /* 0x0000003f00287c82 */ /* 0x000fe20008000000 */
[----:B------:R-:W-:Y:S02]  /*10c0*/  ULOP3.LUT UR43, UR5, 0xffff, URZ, 0xc0, !UPT ;  /* 0x0000ffff052b7892 */ /* 0x000fe4000f8ec03f */
[----:B------:R-:W-:-:S03]  /*10d0*/  UISETP.NE.AND.EX UP0, UPT, UR9, URZ, UPT, UP0 ;  /* 0x0000003f0900728c */ /* 0x000fc6000bf05300 */
[----:B------:R-:W-:Y:S01]  /*10e0*/  ULDC.64 UR8, c[0x0][0xa20] ;  /* 0x0002880000087ab9 */ /* 0x000fe20000000a00 */
[----:B------:R-:W-:Y:S01]  /*10f0*/  USEL UR4, UR4, 0x1, UP0 ;  /* 0x0000000104047887 */ /* 0x000fe20008000000 */
[----:B------:R-:W-:-:S03]  /*1100*/  ISETP.NE.U32.AND P1, PT, RZ, UR8, PT ;  /* 0x00000008ff007c0c */ /* 0x000fc6000bf25070 */
[----:B------:R-:W-:Y:S01]  /*1110*/  UIMAD UR4, UR4, UR7, URZ ;  /* 0x00000007040472a4 */ /* 0x000fe2000f8e023f */
[----:B------:R-:W-:Y:S02]  /*1120*/  ISETP.NE.AND.EX P1, PT, RZ, UR9, PT, P1 ;  /* 0x00000009ff007c0c */ /* 0x000fe4000bf25310 */
[----:B--2---:R-:W-:Y:S02]  /*1130*/  @P0 R2UR UR40, R2 ;  /* 0x00000000022802ca */ /* 0x004fe400000e0000 */
[----:B---3--:R-:W-:Y:S01]  /*1140*/  @P2 R2UR UR47, R4 ;  /* 0x00000000042f22ca */ /* 0x008fe200000e0000 */
[----:B-1---5:R-:W-:-:S14]  /*1150*/  @P2 BRA `(.L_x_1277) ;  /* 0x0000000000382947 */ /* 0x022fdc0003800000 */
[----:B------:R-:W-:Y:S01]  /*1160*/  ULDC.64 UR8, c[0x0][0xa00] ;  /* 0x0002800000087ab9 */ /* 0x000fe20000000a00 */
[----:B------:R-:W-:Y:S01]  /*1170*/  ULDC UR47, c[0x0][0x288] ;  /* 0x0000a200002f7ab9 */ /* 0x000fe20000000800 */
        /* <DEDUP_REMOVED lines=12> */
.L_x_1277:
[----:B------:R-:W-:Y:S01]  /*1240*/  UMOV UR42, UR52 ;  /* 0x00000034002a7c82 */ /* 0x000fe20008000000 */
[----:B------:R-:W-:Y:S05]  /*1250*/  @!P1 BRA `(.L_x_1278) ;  /* 0x00000000001c9947 */ /* 0x000fea0003800000 */
[----:B------:R-:W-:Y:S02]  /*1260*/  ULDC.64 UR8, c[0x0][0xa20] ;  /* 0x0002880000087ab9 */ /* 0x000fe40000000a00 */
[----:B------:R-:W-:-:S06]  /*1270*/  UIMAD.WIDE UR8, UR52, 0x4, UR8 ;  /* 0x00000004340878a5 */ /* 0x000fcc000f8e0208 */
[----:B------:R-:W-:Y:S02]  /*1280*/  IMAD.U32 R2, RZ, RZ, UR8 ;  /* 0x00000008ff027e24 */ /* 0x000fe4000f8e00ff */
[----:B------:R-:W-:-:S05]  /*1290*/  IMAD.U32 R3, RZ, RZ, UR9 ;  /* 0x00000009ff037e24 */ /* 0x000fca000f8e00ff */
[----:B------:R-:W2:Y:S02]  /*12a0*/  LDG.E R2, desc[UR56][R2.64] ;  /* 0x0000003802027981 */ /* 0x000ea4000c1e1900 */
[----:B--2---:R-:W-:Y:S01]  /*12b0*/  R2UR UR4, R2 ;  /* 0x00000000020472ca */ /* 0x004fe200000e0000 */
[----:B------:R-:W-:-:S14]  /*12c0*/  BRA `(.L_x_1279) ;  /* 0x0000000000347947 */ /* 0x000fdc0003800000 */
.L_x_1278:
        /* <DEDUP_REMOVED lines=13> */
.L_x_1279:
[----:B------:R-:W-:Y:S01]  /*13a0*/  ULDC UR7, c[0x0][0x448] ;  /* 0x0001120000077ab9 */ /* 0x000fe20000000800 */
[----:B------:R-:W-:Y:S02]  /*13b0*/  USHF.L.U32 UR41, UR6, 0x7, URZ ;  /* 0x0000000706297899 */ /* 0x000fe4000800063f */
[----:B------:R-:W-:Y:S02]  /*13c0*/  UISETP.NE.AND UP0, UPT, UR7, 0x1, UPT ;  /* 0x000000010700788c */ /* 0x000fe4000bf05270 */
[----:B------:R-:W-:Y:S01]  /*13d0*/  UIADD3 UR10, UR41, 0x7f, URZ ;  /* 0x0000007f290a7890 */ /* 0x000fe2000fffe03f */
[----:B------:R-:W-:Y:S01]  /*13e0*/  ULDC.64 UR6, c[0x0][0x9e0] ;  /* 0x0002780000067ab9 */ /* 0x000fe20000000a00 */
[----:B------:R-:W-:Y:S02]  /*13f0*/  UP2UR UR54, UPR, URZ, 0x1 ;  /* 0x000000013f367883 */ /* 0x000fe40008000000 */
[----:B------:R-:W-:-:S05]  /*1400*/  UIADD3 UR40, -UR40, UR4, URZ ;  /* 0x0000000428287290 */ /* 0x000fca000fffe13f */
[----:B------:R-:W-:Y:S01]  /*1410*/  @UP0 ULDC UR8, c[0x0][0x44c] ;  /* 0x0001130000080ab9 */ /* 0x000fe20000000800 */
[----:B------:R-:W-:Y:S01]  /*1420*/  @UP0 ULDC UR11, c[0x0][0x450] ;  /* 0x00011400000b0ab9 */ /* 0x000fe20000000800 */
[----:B------:R-:W-:Y:S02]  /*1430*/  UIMAD.WIDE.U32 UR8, UR10, UR8, URZ ;  /* 0x000000080a0872a5 */ /* 0x000fe4000f8e003f */
[----:B------:R-:W-:Y:S02]  /*1440*/  UIADD3 UR4, UR40, 0x1, -UR47 ;  /* 0x0000000128047890 */ /* 0x000fe4000fffe82f */
[----:B------:R-:W-:Y:S02]  /*1450*/  @UP0 USHF.R.U32.HI UR10, URZ, UR11, UR9 ;  /* 0x0000000b3f0a0299 */ /* 0x000fe40008011609 */
[----:B------:R-:W-:Y:S02]  /*1460*/  UISETP.GE.AND UP0, UPT, UR7, 0x1, UPT ;  /* 0x000000010700788c */ /* 0x000fe4000bf06270 */
[----:B------:R-:W-:-:S02]  /*1470*/  UIADD3 UR10, UR4, UR10, URZ ;  /* 0x0000000a040a7290 */ /* 0x000fc4000fffe03f */
[----:B------:R-:W-:Y:S02]  /*1480*/  UP2UR UR53, UPR, URZ, 0x1 ;  /* 0x000000013f357883 */ /* 0x000fe40008000000 */
[----:B------:R-:W-:Y:S01]  /*1490*/  PLOP3.LUT P0, PT, PT, PT, UP0, 0x40, 0x0 ;  /* 0x000000000000781c */ /* 0x000fe20003f0e808 */
[----:B------:R-:W-:-:S12]  /*14a0*/  UIADD3 UR6, UR10, UR6, URZ ;  /* 0x000000060a067290 */ /* 0x000fd8000fffe03f */
[----:B------:R-:W-:Y:S05]  /*14b0*/  @P0 BRA `(.L_x_1280) ;  /* 0x0000000000440947 */ /* 0x000fea0003800000 */
        /* <DEDUP_REMOVED lines=10> */
.L_x_1281:
[----:B------:R-:W-:-:S11]  /*1560*/  UISETP.NE.AND UP0, UPT, UR7, 0x1, UPT ;  /* 0x000000010700788c */ /* 0x000fd6000bf05270 */
[----:B------:R-:W-:Y:S02]  /*1570*/  @UP0 ULDC.64 UR10, c[0x0][0x9e8] ;  /* 0x00027a00000a0ab9 */ /* 0x000fe40000000a00 */
[----:B------:R-:W-:-:S04]  /*1580*/  UIMAD.WIDE.U32 UR8, UR4, UR10, URZ ;  /* 0x0000000a040872a5 */ /* 0x000fc8000f8e003f */
[----:B------:R-:W-:-:S12]  /*1590*/  @UP0 USHF.R.U32.HI UR4, URZ, UR11, UR9 ;  /* 0x0000000b3f040299 */ /* 0x000fd80008011609 */
.L_x_1282:
[----:B------:R-:W-:-:S04]  /*15a0*/  UIMAD UR4, UR4, UR7, UR7 ;  /* 0x00000007040472a4 */ /* 0x000fc8000f8e0207 */
[----:B------:R-:W-:-:S04]  /*15b0*/  UISETP.LT.AND UP0, UPT, UR6, UR4, UPT ;  /* 0x000000040600728c */ /* 0x000fc8000bf01270 */
[----:B------:R-:W-:-:S12]  /*15c0*/  USEL UR6, UR6, UR4, UP0 ;  /* 0x0000000406067287 */ /* 0x000fd80008000000 */
.L_x_1280:
[----:B------:R-:W-:Y:S02]  /*15d0*/  UISETP.NE.AND UP0, UPT, UR54, URZ, UPT ;  /* 0x0000003f3600728c */ /* 0x000fe4000bf05270 */
[----:B------:R-:W-:Y:S02]  /*15e0*/  UIADD3 UR4, UR40, 0x7f, URZ ;  /* 0x0000007f28047890 */ /* 0x000fe4000fffe03f */
[----:B------:R-:W-:Y:S02]  /*15f0*/  UIADD3 UR10, UR6, 0x7f, URZ ;  /* 0x0000007f060a7890 */ /* 0x000fe4000fffe03f */
[----:B------:R-:W-:Y:S02]  /*1600*/  UISETP.GE.AND UP1, UPT, UR7, 0x1, UPT ;  /* 0x000000010700788c */ /* 0x000fe4000bf26270 */
[----:B------:R-:W-:Y:S02]  /*1610*/  USHF.R.S32.HI UR6, URZ, 0x1f, UR4 ;  /* 0x0000001f3f067899 */ /* 0x000fe40008011404 */
[----:B------:R-:W-:Y:S01]  /*1620*/  USHF.R.S32.HI UR11, URZ, 0x1f, UR10 ;  /* 0x0000001f3f0b7899 */ /* 0x000fe2000801140a */
[----:B------:R-:W-:Y:S01]  /*1630*/  @UP0 ULDC UR8, c[0x0][0x44c] ;  /* 0x0001130000080ab9 */ /* 0x000fe20000000800 */
[----:B------:R-:W-:Y:S01]  /*1640*/  ULEA.HI UR6, UR6, UR4, URZ, 0x7 ;  /* 0x0000000406067291 */ /* 0x000fe2000f8f383f */
[----:B------:R-:W-:Y:S01]  /*1650*/  PLOP3.LUT P0, PT, PT, PT, UP1, 0x40, 0x0 ;  /* 0x000000000000781c */ /* 0x000fe20003f0e818 */
[----:B------:R-:W-:-:S02]  /*1660*/  UIMAD.WIDE.U32 UR8, UR41, UR8, URZ ;  /* 0x00000008290872a5 */ /* 0x000fc4000f8e003f */
[----:B------:R-:W-:Y:S01]  /*1670*/  ULEA.HI UR11, UR11, UR10, URZ, 0x7 ;  /* 0x0000000a0b0b7291 */ /* 0x000fe2000f8f383f */
[----:B------:R-:W-:Y:S01]  /*1680*/  @UP0 ULDC UR13, c[0x0][0x450] ;  /* 0x00011400000d0ab9 */ /* 0x000fe20000000800 */
[----:B------:R-:W-:Y:S01]  /*1690*/  UMOV UR12, UR41 ;  /* 0x00000029000c7c82 */ /* 0x000fe20008000000 */
[----:B------:R-:W-:Y:S02]  /*16a0*/  UIADD3 UR55, UR40, -UR47, URZ ;  /* 0x8000002f28377290 */ /* 0x000fe4000fffe03f */
[----:B------:R-:W-:Y:S02]  /*16b0*/  USHF.R.S32.HI UR6, URZ, 0x7, UR6 ;  /* 0x000000073f067899 */ /* 0x000fe40008011406 */
[----:B------:R-:W-:Y:S02]  /*16c0*/  USHF.R.S32.HI UR11, URZ, 0x7, UR11 ;  /* 0x000000073f0b7899 */ /* 0x000fe4000801140b */
[----:B------:R-:W-:Y:S02]  /*16d0*/  @UP0 USHF.R.U32.HI UR12, URZ, UR13, UR9 ;  /* 0x0000000d3f0c0299 */ /* 0x000fe40008011609 */
[----:B------:R-:W-:-:S02]  /*16e0*/  UISETP.LT.AND UP0, UPT, UR6, UR11, UPT ;  /* 0x0000000b0600728c */ /* 0x000fc4000bf01270 */
[----:B------:R-:W-:Y:S01]  /*16f0*/  UIADD3 UR4, UR55, UR12, URZ ;  /* 0x0000000c37047290 */ /* 0x000fe2000fffe03f */
[----:B------:R-:W-:Y:S01]  /*1700*/  ULDC UR10, c[0x0][0x9dc] ;  /* 0x00027700000a7ab9 */ /* 0x000fe20000000800 */
[----:B------:R-:W-:Y:S02]  /*1710*/  USEL UR6, UR6, UR11, UP0 ;  /* 0x0000000b06067287 */ /* 0x000fe40008000000 */
[----:B------:R-:W-:Y:S01]  /*1720*/  UIADD3 UR10, UR4, -UR10, URZ ;  /* 0x8000000a040a7290 */ /* 0x000fe2000fffe03f */
[----:B------:R-:W-:Y:S11]  /*1730*/  @P0 BRA `(.L_x_1283) ;  /* 0x0000000000440947 */ /* 0x000ff60003800000 */
        /* <DEDUP_REMOVED lines=10> */
.L_x_1284:
[----:B------:R-:W-:-:S11]  /*17e0*/  UISETP.NE.AND UP0, UPT, UR7, 0x1, UPT ;  /* 0x000000010700788c */ /* 0x000fd6000bf05270 */
[----:B------:R-:W-:Y:S02]  /*17f0*/  @UP0 ULDC.64 UR12, c[0x0][0x9e8] ;  /* 0x00027a00000c0ab9 */ /* 0x000fe40000000a00 */
[----:B------:R-:W-:-:S04]  /*1800*/  UIMAD.WIDE.U32 UR8, UR4, UR12, URZ ;  /* 0x0000000c040872a5 */ /* 0x000fc8000f8e003f */
[----:B------:R-:W-:-:S12]  /*1810*/  @UP0 USHF.R.U32.HI UR4, URZ, UR13, UR9 ;  /* 0x0000000d3f040299 */ /* 0x000fd80008011609 */
.L_x_1285:
[----:B------:R-:W-:-:S04]  /*1820*/  UIMAD UR4, UR4, UR7, URZ ;  /* 0x00000007040472a4 */ /* 0x000fc8000f8e023f */
[----:B------:R-:W-:-:S04]  /*1830*/  UISETP.LT.AND UP0, UPT, UR10, UR4, UPT ;  /* 0x000000040a00728c */ /* 0x000fc8000bf01270 */
[----:B------:R-:W-:-:S12]  /*1840*/  USEL UR10, UR10, UR4, !UP0 ;  /* 0x000000040a0a7287 */ /* 0x000fd8000c000000 */
.L_x_1283:
[----:B------:R-:W-:-:S04]  /*1850*/  USHF.R.S32.HI UR4, URZ, 0x1f, UR10 ;  /* 0x0000001f3f047899 */ /* 0x000fc8000801140a */
[----:B------:R-:W-:-:S04]  /*1860*/  ULEA.HI UR4, UR4, UR10, URZ, 0x7 ;  /* 0x0000000a04047291 */ /* 0x000fc8000f8f383f */
[----:B------:R-:W-:Y:S02]  /*1870*/  USHF.R.S32.HI UR7, URZ, 0x7, UR4 ;  /* 0x000000073f077899 */ /* 0x000fe40008011404 */
[----:B------:R-:W-:Y:S02]  /*1880*/  ULOP3.LUT UR4, UR5, 0xff000000, URZ, 0xc0, !UPT ;  /* 0xff00000005047892 */ /* 0x000fe4000f8ec03f */
[----:B------:R-:W-:Y:S02]  /*1890*/  UISETP.LT.AND UP0, UPT, URZ, UR7, UPT ;  /* 0x000000073f00728c */ /* 0x000fe4000bf01270 */
[----:B------:R-:W-:Y:S02]  /*18a0*/  ULOP3.LUT UR5, UR5, 0xff0000, URZ, 0xc0, !UPT ;  /* 0x00ff000005057892 */ /* 0x000fe4000f8ec03f */
[----:B------:R-:W-:Y:S02]  /*18b0*/  USEL UR38, URZ, UR7, !UP0 ;  /* 0x000000073f267287 */ /* 0x000fe4000c000000 */
[----:B------:R-:W-:-:S02]  /*18c0*/  USHF.R.U32.HI UR4, URZ, 0x8, UR4 ;  /* 0x000000083f047899 */ /* 0x000fc40008011604 */
[----:B------:R-:W-:Y:S02]  /*18d0*/  UISETP.GT.AND UP0, UPT, UR6, UR38, UPT ;  /* 0x000000260600728c */ /* 0x000fe4000bf04270 */
[----:B------:R-:W-:-:S03]  /*18e0*/  ULEA.HI UR5, UR5, UR4, URZ, 0x10 ;  /* 0x0000000405057291 */ /* 0x000fc6000f8f803f */
[----:B------:R-:W-:Y:S01]  /*18f0*/  UMOV UR4, URZ ;  /* 0x0000003f00047c82 */ /* 0x000fe20008000000 */
[----:B------:R-:W-:Y:S01]  /*1900*/  PLOP3.LUT P0, PT, PT, PT, UP0, 0x80, 0x0 ;  /* 0x000000000000781c */ /* 0x000fe20003f0f008 */
[----:B------:R-:W-:Y:S02]  /*1910*/  ULOP3.LUT UR39, UR5, 0xff, URZ, 0xc0, !UPT ;  /* 0x000000ff05277892 */ /* 0x000fe4000f8ec03f */
[----:B------:R-:W-:-:S10]  /*1920*/  USHF.R.U32.HI UR46, URZ, 0x10, UR5 ;  /* 0x000000103f2e7899 */ /* 0x000fd40008011605 */
[----:B------:R-:W-:Y:S05]  /*1930*/  @!P0 BRA `(.L_x_1286) ;  /* 0x0000000000948947 */ /* 0x000fea0003800000 */
[----:B------:R-:W-:Y:S01]  /*1940*/  UISETP.NE.AND UP0, UPT, UR46, URZ, UPT ;  /* 0x0000003f2e00728c */ /* 0x000fe2000bf05270 */
[----:B------:R-:W-:-:S03]  /*1950*/  ULDC UR4, c[0x0][0x9f0] ;  /* 0x00027c0000047ab9 */ /* 0x000fc60000000800 */
[----:B------:R-:W-:-:S04]  /*1960*/  USEL UR10, UR46, UR4, UP0 ;  /* 0x000000042e0a7287 */ /* 0x000fc80008000000 */
[----:B------:R-:W-:Y:S02]  /*1970*/  UIADD3 UR4, UR10, -0x1, UR6 ;  /* 0xffffffff0a047890 */ /* 0x000fe4000fffe006 */
[----:B------:R-:W-:Y:S02]  /*1980*/  IMAD.U32 R3, RZ, RZ, UR10 ;  /* 0x0000000aff037e24 */ /* 0x000fe4000f8e00ff */
[----:B------:R-:W-:-:S03]  /*1990*/  UIADD3 UR7, -UR38, UR4, URZ ;  /* 0x0000000426077290 */ /* 0x000fc6000fffe13f */
[-C--:B------:R-:W-:Y:S01]  /*19a0*/  IABS R0, R3.reuse ;  /* 0x0000000300007213 */ /* 0x080fe20000000000 */
[----:B------:R-:W-:Y:S01]  /*19b0*/  UMOV UR4, URZ ;  /* 0x0000003f00047c82 */ /* 0x000fe20008000000 */
[----:B------:R-:W-:Y:S01]  /*19c0*/  IABS R5, R3 ;  /* 0x0000000300057213 */ /* 0x000fe20000000000 */
[----:B------:R-:W-:Y:S01]  /*19d0*/  IMAD.U32 R4, RZ, RZ, UR7 ;  /* 0x00000007ff047e24 */ /* 0x000fe2000f8e00ff */
[----:B------:R-:W-:Y:S01]  /*19e0*/  R2UR UR11, R0 ;  /* 0x00000000000b72ca */ /* 0x000fe200000e0000 */
[----:B------:R-:W-:-:S03]  /*19f0*/  ULOP3.LUT UR7, UR7, UR10, URZ, 0x3c, !UPT ;  /* 0x0000000a07077292 */ /* 0x000fc6000f8e3c3f */
[----:B------:R-:W-:-:S05]  /*1a00*/  IABS R4, R4 ;  /* 0x0000000400047213 */ /* 0x000fca0000000000 */
[----:B------:R-:W-:-:S04]  /*1a10*/  IMAD.MOV.U32 R3, RZ, RZ, R4 ;  /* 0x000000ffff037224 */ /* 0x000fc800078e0004 */
[----:B------:R-:W0:Y:S01]  /*1a20*/  I2F.RP R0, UR11 ;  /* 0x0000000b00007d06 */ /* 0x000e220008209400 */
[----:B------:R-:W-:-:S07]  /*1a30*/  R2UR UR9, R3 ;  /* 0x00000000030972ca */ /* 0x000fce00000e0000 */
[----:B0-----:R-:W0:Y:S02]  /*1a40*/  MUFU.RCP R0, R0 ;  /* 0x0000000000007308 */ /* 0x001e240000001000 */
[----:B0-----:R-:W-:Y:S02]  /*1a50*/  VIADD R2, R0, 0xffffffe ;  /* 0x0ffffffe00027836 */ /* 0x001fe40000000000 */
        /* <DEDUP_REMOVED lines=19> */
.L_x_1286:
[----:B------:R-:W-:Y:S01]  /*1b90*/  UIMAD UR38, UR39, UR4, UR38 ;  /* 0x00000004272672a4 */ /* 0x000fe2000f8e0226 */
[----:B------:R-:W-:Y:S01]  /*1ba0*/  IMAD.U32 R88, RZ, RZ, UR6 ;  /* 0x00000006ff587e24 */ /* 0x000fe2000f8e00ff */
[----:B------:R-:W-:Y:S01]  /*1bb0*/  PLOP3.LUT P0, PT, PT, PT, PT, 0x80, 0x0 ;  /* 0x000000000000781c */ /* 0x000fe20003f0f070 */
[----:B------:R-:W-:Y:S01]  /*1bc0*/  IMAD.U32 R3, RZ, RZ, UR4 ;  /* 0x00000004ff037e24 */ /* 0x000fe2000f8e00ff */
[----:B------:R-:W-:Y:S01]  /*1bd0*/  CS2R R26, SRZ ;  /* 0x00000000001a7805 */ /* 0x000fe2000001ff00 */
[----:B------:R-:W-:Y:S01]  /*1be0*/  IMAD.MOV.U32 R0, RZ, RZ, RZ ;  /* 0x000000ffff007224 */ /* 0x000fe200078e00ff */
[----:B------:R-:W-:Y:S01]  /*1bf0*/  CS2R R42, SRZ ;  /* 0x00000000002a7805 */ /* 0x000fe2000001ff00 */
[----:B------:R-:W-:Y:S01]  /*1c00*/  IMAD.MOV.U32 R2, RZ, RZ, RZ ;  /* 0x000000ffff027224 */ /* 0x000fe200078e00ff */
[----:B------:R-:W-:Y:S01]  /*1c10*/  VIADDMNMX R88, R3, UR38, R88, PT ;  /* 0x0000002603587c46 */ /* 0x000fe2000b800158 */
[----:B------:R-:W-:Y:S01]  /*1c20*/  IMAD.MOV.U32 R15, RZ, RZ, RZ ;  /* 0x000000ffff0f7224 */ /* 0x000fe200078e00ff */
[----:B------:R-:W-:Y:S01]  /*1c30*/  CS2R R100, SRZ ;  /* 0x0000000000647805 */ /* 0x000fe2000001ff00 */
[----:B------:R-:W-:Y:S01]  /*1c40*/  IMAD.MOV.U32 R6, RZ, RZ, RZ ;  /* 0x000000ffff067224 */ /* 0x000fe200078e00ff */
[----:B------:R-:W-:Y:S01]  /*1c50*/  ISETP.GT.AND P1, PT, R88, UR38, PT ;  /* 0x0000002658007c0c */ /* 0x000fe2000bf24270 */
[----:B------:R-:W-:Y:S01]  /*1c60*/  IMAD.MOV.U32 R8, RZ, RZ, RZ ;  /* 0x000000ffff087224 */ /* 0x000fe200078e00ff */
[----:B------:R-:W-:Y:S01]  /*1c70*/  CS2R R44, SRZ ;  /* 0x00000000002c7805 */ /* 0x000fe2000001ff00 */
        /* <DEDUP_REMOVED lines=29> */
[----:B------:R-:W-:Y:S02]  /*1e50*/  IMAD.MOV.U32 R137, RZ, RZ, RZ ;  /* 0x000000ffff897224 */ /* 0x000fe400078e00ff */
[----:B------:R-:W-:-:S02]  /*1e60*/  IMAD.MOV.U32 R143, RZ, RZ, RZ ;  /* 0x000000ffff8f7224 */ /* 0x000fc400078e00ff */
[----:B------:R-:W-:Y:S02]  /*1e70*/  IMAD.MOV.U32 R56, RZ, RZ, RZ ;  /* 0x000000ffff387224 */ /* 0x000fe400078e00ff */
[----:B------:R-:W-:Y:S02]  /*1e80*/  IMAD.MOV.U32 R58, RZ, RZ, RZ ;  /* 0x000000ffff3a7224 */ /* 0x000fe400078e00ff */
[----:B------:R-:W-:Y:S01]  /*1e90*/  IMAD.MOV.U32 R60, RZ, RZ, RZ ;  /* 0x000000ffff3c7224 */ /* 0x000fe200078e00ff */
        /* <DEDUP_REMOVED lines=32> */
.L_x_1288:
        /* <DEDUP_REMOVED lines=10> */
[----:B------:R-:W-:Y:S02]  /*2140*/  @UP0 USHF.R.S32.HI UR14, URZ, 0x1f, UR52 ;  /* 0x0000001f3f0e0899 */ /* 0x000fe40008011434 */
[----:B------:R-:W-:Y:S01]  /*2150*/  @UP1 USHF.R.S32.HI UR15, URZ, 0x1f, UR52 ;  /* 0x0000001f3f0f1899 */ /* 0x000fe20008011434 */
[----:B------:R-:W-:Y:S01]  /*2160*/  @UP0 ULDC.64 UR10, c[0x0][0x9a8] ;  /* 0x00026a00000a0ab9 */ /* 0x000fe20000000a00 */
[----:B------:R-:W-:Y:S01]  /*2170*/  @UP1 ULDC.64 UR8, c[0x0][0x9b8] ;  /* 0x00026e0000081ab9 */ /* 0x000fe20000000a00 */
[----:B------:R-:W-:Y:S02]  /*2180*/  @UP0 UIMAD.WIDE.U32 UR12, UR52, UR10, URZ ;  /* 0x0000000a340c02a5 */ /* 0x000fe4000f8e003f */
[----:B------:R-:W-:Y:S02]  /*2190*/  @UP0 UIMAD UR14, UR14, UR10, URZ ;  /* 0x0000000a0e0e02a4 */ /* 0x000fe4000f8e023f */
[----:B------:R-:W-:Y:S02]  /*21a0*/  @UP1 UIMAD UR10, UR15, UR8, URZ ;  /* 0x000000080f0a12a4 */ /* 0x000fe4000f8e023f */
[----:B------:R-:W-:-:S02]  /*21b0*/  @UP0 UIMAD UR11, UR52, UR11, UR14 ;  /* 0x0000000b340b02a4 */ /* 0x000fc4000f8e020e */
[----:B------:R-:W-:Y:S02]  /*21c0*/  @UP1 UIMAD UR9, UR52, UR9, UR10 ;  /* 0x00000009340912a4 */ /* 0x000fe4000f8e020a */
[----:B------:R-:W-:Y:S02]  /*21d0*/  @UP1 UIMAD.WIDE.U32 UR14, UR52, UR8, URZ ;  /* 0x00000008340e12a5 */ /* 0x000fe4000f8e003f */
[----:B------:R-:W-:Y:S02]  /*21e0*/  @UP0 UIADD3 UR13, UR13, UR11, URZ ;  /* 0x0000000b0d0d0290 */ /* 0x000fe4000fffe03f */
[----:B------:R-:W-:Y:S01]  /*21f0*/  @UP1 UIADD3 UR15, UR15, UR9, URZ ;  /* 0x000000090f0f1290 */ /* 0x000fe2000fffe03f */
[----:B------:R-:W-:Y:S02]  /*2200*/  @UP1 ULDC.64 UR10, c[0x0][0x9c0] ;  /* 0x00027000000a1ab9 */ /* 0x000fe40000000a00 */
[----:B------:R-:W-:Y:S01]  /*2210*/  @UP0 ULDC.64 UR8, c[0x0][0x9b0] ;  /* 0x00026c0000080ab9 */ /* 0x000fe20000000a00 */
[----:B------:R-:W-:-:S02]  /*2220*/  @UP1 UIMAD.WIDE.U32 UR14, UR43, UR10, UR14 ;  /* 0x0000000a2b0e12a5 */ /* 0x000fc4000f8e000e */
[----:B------:R-:W-:Y:S02]  /*2230*/  @UP0 UIMAD.WIDE.U32 UR12, UR43, UR8, UR12 ;  /* 0x000000082b0c02a5 */ /* 0x000fe4000f8e000c */
[----:B------:R-:W-:Y:S02]  /*2240*/  @UP1 UIMAD UR11, UR43, UR11, UR15 ;  /* 0x0000000b2b0b12a4 */ /* 0x000fe4000f8e020f */
[----:B------:R-:W-:Y:S02]  /*2250*/  @UP0 UIMAD UR9, UR43, UR9, UR13 ;  /* 0x000000092b0902a4 */ /* 0x000fe4000f8e020d */
[----:B------:R-:W-:Y:S02]  /*2260*/  @UP0 ULEA UR6, UP2, UR12, UR6, 0x2 ;  /* 0x000000060c060291 */ /* 0x000fe4000f84103f */
[----:B------:R-:W-:Y:S02]  /*2270*/  @UP1 ULEA UR4, UP3, UR14, UR4, 0x2 ;  /* 0x000000040e041291 */ /* 0x000fe4000f86103f */
[----:B------:R-:W-:-:S02]  /*2280*/  @UP0 ULEA.HI.X UR7, UR12, UR7, UR9, 0x2, UP2 ;  /* 0x000000070c070291 */ /* 0x000fc400090f1409 */
[----:B------:R-:W-:Y:S01]  /*2290*/  @UP1 ULEA.HI.X UR5, UR14, UR5, UR11, 0x2, UP3 ;  /* 0x000000050e051291 */ /* 0x000fe200098f140b */
[----:B------:R-:W-:Y:S02]  /*22a0*/  IMAD.U32 R2, RZ, RZ, UR6 ;  /* 0x00000006ff027e24 */ /* 0x000fe4000f8e00ff */
[----:B------:R-:W-:Y:S02]  /*22b0*/  IMAD.U32 R4, RZ, RZ, UR4 ;  /* 0x00000004ff047e24 */ /* 0x000fe4000f8e00ff */
[----:B------:R-:W-:Y:S02]  /*22c0*/  IMAD.U32 R3, RZ, RZ, UR7 ;  /* 0x00000007ff037e24 */ /* 0x000fe4000f8e00ff */
[----:B------:R-:W-:-:S03]  /*22d0*/  IMAD.U32 R5, RZ, RZ, UR5 ;  /* 0x00000005ff057e24 */ /* 0x000fc6000f8e00ff */
[----:B------:R-:W2:Y:S04]  /*22e0*/  @P0 LDG.E R7, desc[UR56][R2.64] ;  /* 0x0000003802070981 */ /* 0x000ea8000c1e1900 */
[----:B------:R-:W2:Y:S01]  /*22f0*/  @P1 LDG.E R0, desc[UR56][R4.64] ;  /* 0x0000003804001981 */ /* 0x000ea2000c1e1900 */
[----:B------:R-:W-:Y:S01]  /*2300*/  ULEA.HI UR4, UR50, UR50, URZ, 0x1 ;  /* 0x0000003232047291 */ /* 0x000fe2000f8f083f */
[----:B------:R-:W-:-:S03]  /*2310*/  IMAD.U32 R8, RZ, RZ, UR51 ;  /* 0x00000033ff087e24 */ /* 0x000fc6000f8e00ff */
[----:B------:R-:W-:Y:S02]  /*2320*/  ULOP3.LUT UR4, UR4, 0xfffffffe, URZ, 0xc0, !UPT ;  /* 0xfffffffe04047892 */ /* 0x000fe4000f8ec03f */
[----:B------:R-:W-:Y:S02]  /*2330*/  ISETP.NE.AND P0, PT, R8, 0x3, PT ;  /* 0x000000030800780c */ /* 0x000fe40003f05270 */
[----:B------:R-:W-:-:S06]  /*2340*/  UIADD3 UR4, UR50, -UR4, URZ ;  /* 0x8000000432047290 */ /* 0x000fcc000fffe03f */
[----:B------:R-:W-:Y:S01]  /*2350*/  IMAD.U32 R6, RZ, RZ, UR4 ;  /* 0x00000004ff067e24 */ /* 0x000fe2000f8e00ff */
[----:B------:R-:W-:-:S04]  /*2360*/  ULDC UR4, c[0x0][0x9d8] ;  /* 0x0002760000047ab9 */ /* 0x000fc80000000800 */
[----:B------:R-:W-:-:S04]  /*2370*/  SHF.L.U32 R6, R6, 0x1f, RZ ;  /* 0x0000001f06067819 */ /* 0x000fc800000006ff */
[----:B------:R-:W0:Y:S01]  /*2380*/  SYNCS.PHASECHK.TRANS64.TRYWAIT P1, [UR36+0x22800], R6 ;  /* 0x02280006ff0075a7 */ /* 0x000e220008020164 */
[----:B--2---:R-:W-:-:S04]  /*2390*/  FMUL.FTZ R0, R7, R0 ;  /* 0x0000000007007220 */ /* 0x004fc80000410000 */
[----:B------:R-:W-:Y:S01]  /*23a0*/  FMUL.FTZ R0, R0, UR4 ;  /* 0x0000000400007c20 */ /* 0x000fe20008410000 */
[----:B0-----:R-:W-:Y:S06]  /*23b0*/  @!P1 BRA `(.L_x_1289) ;  /* 0x00000188001c9947 */ /* 0x001fec0003800000 */
.L_x_1497:
[----:B------:R-:W-:Y:S05]  /*23c0*/  @!P0 BRA `(.L_x_1290) ;  /* 0x0000000000048947 */ /* 0x000fea0003800000 */
[----:B------:R-:W-:Y:S01]  /*23d0*/  BPT.TRAP 0x1 ;  /* 0x000000040000795c */ /* 0x000fe20000300000 */
.L_x_1290:
[----:B------:R-:W-:Y:S02]  /*23e0*/  IMAD.U32 R91, RZ, RZ, UR48 ;  /* 0x00000030ff5b7e24 */ /* 0x000fe4000f8e00ff */
[----:B------:R-:W-:-:S03]  /*23f0*/  IMAD.U32 R2, RZ, RZ, UR49 ;  /* 0x00000031ff027e24 */ /* 0x000fc6000f8e00ff */
[----:B------:R-:W-:Y:S02]  /*2400*/  LEA R91, R91, UR36, 0x3 ;  /* 0x000000245b5b7c11 */ /* 0x000fe4000f8e18ff */
[----:B------:R-:W-:-:S04]  /*2410*/  SHF.L.U32 R2, R2, 0x1f, RZ ;  /* 0x0000001f02027819 */ /* 0x000fc800000006ff */
[----:B------:R1:W2:Y:S01]  /*2420*/  SYNCS.PHASECHK.TRANS64.TRYWAIT P1, [R91+URZ+0x22830], R2 ;  /* 0x022830025b0075a7 */ /* 0x0002a2000802017f */
[----:B------:R-:W-:Y:S05]  /*2430*/  @!P0 BRA `(.L_x_1291) ;  /* 0x0000000000048947 */ /* 0x000fea0003800000 */
[----:B------:R-:W-:Y:S01]  /*2440*/  BPT.TRAP 0x1 ;  /* 0x000000040000795c */ /* 0x000fe20000300000 */
.L_x_1291:
[----:B--2---:R-:W-:Y:S05]  /*2450*/  @P1 BRA `(.L_x_1292) ;  /* 0x0000000000081947 */ /* 0x004fea0003800000 */
[----:B------:R-:W2:Y:S02]  /*2460*/  SYNCS.PHASECHK.TRANS64.TRYWAIT P1, [R91+URZ+0x22830], R2 ;  /* 0x022830025b0075a7 */ /* 0x000ea4000802017f */
[----:B--2---:R-:W-:Y:S05]  /*2470*/  @!P1 BRA `(.L_x_1293) ;  /* 0x0000018800049947 */ /* 0x004fea0003800000 */
.L_x_1292:
        /* <DEDUP_REMOVED lines=8> */
[----:B------:R-:W-:Y:S01]  /*2500*/  UMOV UR5, 0x80000020 ;  /* 0x8000002000057882 */ /* 0x000fe20000000000 */
[----:B------:R-:W-:Y:S02]  /*2510*/  UMOV UR7, 0x80000020 ;  /* 0x8000002000077882 */ /* 0x000fe40000000000 */
[----:B------:R-:W-:Y:S02]  /*2520*/  ULOP3.LUT UR28, UR4, 0x10000, URZ, 0xfc, !UPT ;  /* 0x00010000041c7892 */ /* 0x000fe4000f8efc3f */
[----:B------:R-:W-:Y:S02]  /*2530*/  UIADD3 UR4, UR24, 0x2, URZ ;  /* 0x0000000218047890 */ /* 0x000fe4000fffe03f */
[----:B------:R-:W-:Y:S02]  /*2540*/  UIMAD UR26, UR48, 0x600, UR28 ;  /* 0x00000600301a78a4 */ /* 0x000fe4000f8e021c */
[----:B------:R-:W-:-:S02]  /*2550*/  UIADD3 UR8, UR24, 0x200, URZ ;  /* 0x0000020018087890 */ /* 0x000fc4000fffe03f */
[----:B------:R-:W-:Y:S02]  /*2560*/  UIADD3 UR6, UR26, 0x2, URZ ;  /* 0x000000021a067890 */ /* 0x000fe4000fffe03f */
[----:B------:R-:W-:Y:S01]  /*2570*/  UIADD3 UR10, UR26, 0x200, URZ ;  /* 0x000002001a0a7890 */ /* 0x000fe2000fffe03f */
[----:B------:R-:W-:Y:S02]  /*2580*/  UMOV UR9, 0x80000020 ;  /* 0x8000002000097882 */ /* 0x000fe40000000000 */
[----:B------:R-:W-:Y:S01]  /*2590*/  QGMMA.64x128x32.F32.E4M3.E4M3 R24, gdesc[UR24], RZ, !UPT, gsb0 ;  /* 0x01e00000181879f3 */ /* 0x000fe2000c0008ff */
[----:B------:R-:W-:Y:S01]  /*25a0*/  UMOV UR11, 0x80000020 ;  /* 0x80000020000b7882 */ /* 0x000fe20000000000 */
[----:B------:R-:W-:Y:S02]  /*25b0*/  UIADD3 UR12, UR24, 0x202, URZ ;  /* 0x00000202180c7890 */ /* 0x000fe4000fffe03f */
[----:B------:R-:W-:Y:S01]  /*25c0*/  UIADD3 UR14, UR26, 0x202, URZ ;  /* 0x000002021a0e7890 */ /* 0x000fe2000fffe03f */
[----:B------:R-:W-:Y:S01]  /*25d0*/  UMOV UR13, 0x80000020 ;  /* 0x80000020000d7882 */ /* 0x000fe20000000000 */
[----:B------:R-:W-:Y:S01]  /*25e0*/  UMOV UR15, 0x80000020 ;  /* 0x80000020000f7882 */ /* 0x000fe20000000000 */
[----:B------:R-:W-:-:S02]  /*25f0*/  UIADD3 UR16, UR24, 0x400, URZ ;  /* 0x0000040018107890 */ /* 0x000fc4000fffe03f */
[----:B------:R-:W-:Y:S01]  /*2600*/  UIADD3 UR18, UR26, 0x400, URZ ;  /* 0x000004001a127890 */ /* 0x000fe2000fffe03f */
[----:B------:R-:W-:Y:S01]  /*2610*/  UMOV UR17, 0x80000020 ;  /* 0x8000002000117882 */ /* 0x000fe20000000000 */
[----:B------:R-:W-:Y:S01]  /*2620*/  UMOV UR19, 0x80000020 ;  /* 0x8000002000137882 */ /* 0x000fe20000000000 */
[----:B------:R-:W-:Y:S02]  /*2630*/  UIADD3 UR20, UR24, 0x402, URZ ;  /* 0x0000040218147890 */ /* 0x000fe4000fffe03f */
[----:B------:R-:W-:Y:S01]  /*2640*/  UIADD3 UR22, UR26, 0x402, URZ ;  /* 0x000004021a167890 */ /* 0x000fe2000fffe03f */
[----:B------:R-:W-:Y:S01]  /*2650*/  UMOV UR21, 0x80000020 ;  /* 0x8000002000157882 */ /* 0x000fe20000000000 */
[----:B------:R-:W-:Y:S01]  /*2660*/  UMOV UR23, 0x80000020 ;  /* 0x8000002000177882 */ /* 0x000fe20000000000 */
[----:B------:R-:W-:Y:S02]  /*2670*/  WARPGROUP.DEPBAR.LE gsb0, 0x0 ;  /* 0x00008000000079c5 */ /* 0x000fe40000010000 */
        /* <DEDUP_REMOVED lines=17> */
.L_x_1294:
[----:B------:R-:W-:Y:S01]  /*2790*/  UISETP.NE.AND UP1, UPT, UR54, URZ, UPT ;  /* 0x0000003f3600728c */ /* 0x000fe2000bf25270 */
[C---:B------:R-:W-:Y:S01]  /*27a0*/  FMUL.FTZ R69, R0.reuse, R69 ;  /* 0x0000004500457220 */ /* 0x040fe20000410000 */
[----:B------:R-:W-:Y:S01]  /*27b0*/  R2UR UR6, R91 ;  /* 0x000000005b0672ca */ /* 0x000fe200000e0000 */
[C---:B------:R-:W-:Y:S01]  /*27c0*/  FMUL.FTZ R7, R0.reuse, R34 ;  /* 0x0000002200077220 */ /* 0x040fe20000410000 */
[C---:B------:R-:W-:Y:S01]  /*27d0*/  FMUL.FTZ R4, R0.reuse, R24 ;  /* 0x0000001800047220 */ /* 0x040fe20000410000 */
[----:B------:R3:W4:Y:S01]  /*27e0*/  MUFU.TANH R97, R69 ;  /* 0x0000004500617308 */ /* 0x0007220000002400 */
[----:B------:R-:W-:Y:S01]  /*27f0*/  PLOP3.LUT P1, PT, PT, PT, UP1, 0x80, 0x0 ;  /* 0x000000000000781c */ /* 0x000fe20003f2f018 */
[C---:B------:R-:W-:Y:S01]  /*2800*/  FMUL.FTZ R24, R0.reuse, R28 ;  /* 0x0000001c00187220 */ /* 0x040fe20000410000 */
[----:B------:R-:W-:Y:S01]  /*2810*/  PLOP3.LUT P2, PT, PT, PT, UP1, 0x80, 0x0 ;  /* 0x000000000000781c */ /* 0x000fe20003f4f018 */
[C---:B------:R-:W-:Y:S01]  /*2820*/  FMUL.FTZ R28, R0.reuse, R58 ;  /* 0x0000003a001c7220 */ /* 0x040fe20000410000 */
[C---:B------:R-:W-:Y:S01]  /*2830*/  FMUL.FTZ R10, R0.reuse, R39 ;  /* 0x00000027000a7220 */ /* 0x040fe20000410000 */
[----:B------:R-:W-:Y:S01]  /*2840*/  @UP1 ULDC UR7, c[0x0][0x44c] ;  /* 0x0001130000071ab9 */ /* 0x000fe20000000800 */
[----:B------:R-:W-:Y:S01]  /*2850*/  FMUL.FTZ R15, R0, R25 ;  /* 0x00000019000f7220 */ /* 0x000fe20000410000 */
[----:B------:R-:W-:-:S02]  /*2860*/  IMAD.MOV.U32 R39, RZ, RZ, -0x80 ;  /* 0xffffff80ff277424 */ /* 0x000fc400078e00ff */
[C---:B------:R-:W-:Y:S01]  /*2870*/  FMUL.FTZ R25, R0.reuse, R29 ;  /* 0x0000001d00197220 */ /* 0x040fe20000410000 */
[----:B---3--:R-:W-:Y:S01]  /*2880*/  VIADD R69, R17, UR41 ;  /* 0x0000002911457c36 */ /* 0x008fe20008000000 */
[----:B------:R-:W-:Y:S01]  /*2890*/  UIADD3 UR6, UR6, 0x22840, URZ ;  /* 0x0002284006067890 */ /* 0x000fe2000fffe03f */
[----:B------:R-:W-:Y:S01]  /*28a0*/  FMUL.FTZ R11, R0, R42 ;  /* 0x0000002a000b7220 */ /* 0x000fe20000410000 */
[----:B------:R-:W-:Y:S01]  /*28b0*/  UISETP.NE.AND UP0, UPT, UR53, URZ, UPT ;  /* 0x0000003f3500728c */ /* 0x000fe2000bf05270 */
[----:B------:R-:W-:Y:S01]  /*28c0*/  @P1 IMAD.HI.U32 R34, R69, UR7, RZ ;  /* 0x0000000745221c27 */ /* 0x000fe2000f8e00ff */
[----:B------:R-:W-:-:S03]  /*28d0*/  @UP1 ULDC UR7, c[0x0][0x450] ;  /* 0x0001140000071ab9 */ /* 0x000fc60000000800 */
[C---:B------:R-:W-:Y:S01]  /*28e0*/  FMUL.FTZ R42, R0.reuse, R44 ;  /* 0x0000002c002a7220 */ /* 0x040fe20000410000 */
[C---:B------:R-:W-:Y:S01]  /*28f0*/  FMUL.FTZ R29, R0.reuse, R59 ;  /* 0x0000003b001d7220 */ /* 0x040fe20000410000 */
[C---:B-12---:R-:W-:Y:S01]  /*2900*/  FMUL.FTZ R2, R0.reuse, R26 ;  /* 0x0000001a00027220 */ /* 0x046fe20000410000 */
[----:B------:R-:W-:Y:S01]  /*2910*/  @P2 SHF.R.U32.HI R69, RZ, UR7, R34 ;  /* 0x00000007ff452c19 */ /* 0x000fe20008011622 */
[C---:B0-----:R-:W-:Y:S01]  /*2920*/  FMUL.FTZ R3, R0.reuse, R27 ;  /* 0x0000001b00037220 */ /* 0x041fe20000410000 */
[C---:B------:R-:W-:Y:S01]  /*2930*/  FMUL.FTZ R12, R0.reuse, R43 ;  /* 0x0000002b000c7220 */ /* 0x040fe20000410000 */
[C---:B------:R-:W-:Y:S01]  /*2940*/  FMUL.FTZ R13, R0.reuse, R46 ;  /* 0x0000002e000d7220 */ /* 0x040fe20000410000 */
[C---:B------:R-:W-:Y:S01]  /*2950*/  FMUL.FTZ R14, R0.reuse, R47 ;  /* 0x0000002f000e7220 */ /* 0x040fe20000410000 */
[----:B------:R-:W0:Y:S01]  /*2960*/  SHFL.IDX PT, R58, R69, RZ, 0x1c1f ;  /* 0x001c1fff453a7589 */ /* 0x000e2200000e0000 */
[C---:B------:R-:W-:Y:S01]  /*2970*/  FMUL.FTZ R44, R0.reuse, R48 ;  /* 0x00000030002c7220 */ /* 0x040fe20000410000 */
[C---:B------:R-:W-:Y:S01]  /*2980*/  FMUL.FTZ R20, R0.reuse, R50 ;  /* 0x0000003200147220 */ /* 0x040fe20000410000 */
[C---:B------:R-:W-:Y:S01]  /*2990*/  FMUL.FTZ R59, R0.reuse, R75 ;  /* 0x0000004b003b7220 */ /* 0x040fe20000410000 */
[----:B------:R-:W-:Y:S01]  /*29a0*/  UPRMT UR6, UR37, 0x654, UR6 ;  /* 0x0000065425067896 */ /* 0x000fe20008000006 */
        /* <DEDUP_REMOVED lines=13> */
[----:B------:R-:W-:-:S02]  /*2a80*/  IMAD R75, R88, R39, 0x80 ;  /* 0x00000080584b7424 */ /* 0x000fc400078e0227 */
        /* <DEDUP_REMOVED lines=32> */
[----:B------:R-:W-:Y:S01]  /*2c90*/  IMAD.U32 R39, RZ, RZ, UR47 ;  /* 0x0000002fff277e24 */ /* 0x000fe2000f8e00ff */
[----:B------:R-:W-:Y:S01]  /*2ca0*/  PLOP3.LUT P1, PT, PT, PT, UP0, 0x40, 0x0 ;  /* 0x000000000000781c */ /* 0x000fe20003f2e808 */
[----:B------:R-:W1:Y:S01]  /*2cb0*/  MUFU.TANH R4, R4 ;  /* 0x0000000400047308 */ /* 0x000e620000002400 */
[C-C-:B------:R-:W-:Y:S01]  /*2cc0*/  IADD3 R38, -R16.reuse, 0x1, R75.reuse ;  /* 0x0000000110267810 */ /* 0x140fe20007ffe14b */
[----:B------:R-:W-:Y:S01]  /*2cd0*/  ULDC UR31, c[0x0][0x9dc] ;  /* 0x00027700001f7ab9 */ /* 0x000fe20000000800 */
[----:B------:R-:W-:Y:S01]  /*2ce0*/  SYNCS.ARRIVE.TRANS64.RED.A1T0 RZ, [UR6], RZ ;  /* 0x000000ffffff79a7 */ /* 0x000fe20008100406 */
[----:B------:R-:W-:Y:S01]  /*2cf0*/  ULOP3.LUT UR6, URZ, UR31, URZ, 0x33, !UPT ;  /* 0x0000001f3f067292 */ /* 0x000fe2000f8e333f */
[----:B------:R-:W-:Y:S01]  /*2d00*/  IADD3 R38, -R39, UR40, R38 ;  /* 0x0000002827267c10 */ /* 0x000fe2000fffe126 */
[----:B------:R-:W-:Y:S01]  /*2d10*/  ULDC UR14, c[0x0][0x9e0] ;  /* 0x00027800000e7ab9 */ /* 0x000fe20000000800 */
[----:B------:R-:W-:Y:S01]  /*2d20*/  IADD3 R79, -R16, UR40, R75 ;  /* 0x00000028104f7c10 */ /* 0x000fe2000fffe14b */
[----:B------:R-:W2:Y:S01]  /*2d30*/  MUFU.TANH R15, R15 ;  /* 0x0000000f000f7308 */ /* 0x000ea20000002400 */
[----:B------:R-:W-:Y:S01]  /*2d40*/  LEA R78, R88, 0xffffff80, 0x7 ;  /* 0xffffff80584e7811 */ /* 0x000fe200078e38ff */
[----:B------:R-:W-:-:S02]  /*2d50*/  VIADD R82, R38, UR14 ;  /* 0x0000000e26527c36 */ /* 0x000fc40008000000 */
[----:B------:R-:W-:-:S03]  /*2d60*/  VIADD R83, R38, UR6 ;  /* 0x0000000626537c36 */ /* 0x000fc60008000000 */
[----:B0-----:R-:W-:Y:S01]  /*2d70*/  VIADDMNMX R49, R58, R82, R79, PT ;  /* 0x000000523a317246 */ /* 0x001fe2000380014f */
[----:B------:R-:W0:Y:S01]  /*2d80*/  MUFU.TANH R2, R2 ;  /* 0x0000000200027308 */ /* 0x000e220000002400 */
[----:B------:R-:W-:-:S07]  /*2d90*/  IMAD.IADD R62, R83, 0x1, R58 ;  /* 0x00000001533e7824 */ /* 0x000fce00078e023a */
[----:B------:R-:W3:Y:S08]  /*2da0*/  MUFU.TANH R3, R3 ;  /* 0x0000000300037308 */ /* 0x000ef00000002400 */
        /* <DEDUP_REMOVED lines=33> */
[----:B------:R0:W0:Y:S08]  /*2fc0*/  MUFU.TANH R93, R61 ;  /* 0x0000003d005d7308 */ /* 0x0000300000002400 */
[----:B------:R-:W0:Y:S08]  /*2fd0*/  MUFU.TANH R51, R51 ;  /* 0x0000003300337308 */ /* 0x000e300000002400 */
[----:B------:R-:W0:Y:S08]  /*2fe0*/  MUFU.TANH R52, R52 ;  /* 0x0000003400347308 */ /* 0x000e300000002400 */
[----:B------:R0:W0:Y:S08]  /*2ff0*/  MUFU.TANH R94, R64 ;  /* 0x00000040005e7308 */ /* 0x0000300000002400 */
[----:B------:R0:W0:Y:S08]  /*3000*/  MUFU.TANH R95, R65 ;  /* 0x00000041005f7308 */ /* 0x0000300000002400 */
[----:B------:R-:W0:Y:S08]  /*3010*/  MUFU.TANH R53, R53 ;  /* 0x0000003500357308 */ /* 0x000e300000002400 */
[----:B------:R-:W0:Y:S08]  /*3020*/  MUFU.TANH R54, R54 ;  /* 0x0000003600367308 */ /* 0x000e300000002400 */
[----:B------:R0:W0:Y:S08]  /*3030*/  MUFU.TANH R96, R68 ;  /* 0x0000004400607308 */ /* 0x0000300000002400 */
[----:B------:R-:W0:Y:S08]  /*3040*/  MUFU.TANH R55, R55 ;  /* 0x0000003700377308 */ /* 0x000e300000002400 */
[----:B------:R-:W0:Y:S08]  /*3050*/  MUFU.TANH R56, R56 ;  /* 0x0000003800387308 */ /* 0x000e300000002400 */
[----:B------:R0:W0:Y:S08]  /*3060*/  MUFU.TANH R71, R72 ;  /* 0x0000004800477308 */ /* 0x0000300000002400 */
[----:B------:R0:W0:Y:S08]  /*3070*/  MUFU.TANH R98, R73 ;  /* 0x0000004900627308 */ /* 0x0000300000002400 */
        /* <DEDUP_REMOVED lines=14> */
[----:B-1234-:R-:W-:Y:S05]  /*3160*/  @P1 BRA `(.L_x_1295) ;  /* 0x0000000000641947 */ /* 0x01efea0003800000 */
[----:B0-----:R-:W-:Y:S01]  /*3170*/  IMAD.U32 R61, RZ, RZ, UR47 ;  /* 0x0000002fff3d7e24 */ /* 0x001fe2000f8e00ff */
[----:B------:R-:W-:Y:S04]  /*3180*/  BSSY B0, `(.L_x_1296) ;  /* 0x0000013000007945 */ /* 0x000fe80003800000 */
[----:B------:R-:W-:-:S04]  /*3190*/  IADD3 R61, -R61, UR40, R58 ;  /* 0x000000283d3d7c10 */ /* 0x000fc8000fffe13a */
        /* <DEDUP_REMOVED lines=11> */
.L_x_1297:
[----:B------:R-:W-:Y:S02]  /*3250*/  ULDC UR6, c[0x0][0x9e4] ;  /* 0x0002790000067ab9 */ /* 0x000fe40000000800 */
[----:B------:R-:W-:-:S05]  /*3260*/  IMAD.U32 R58, RZ, RZ, UR6 ;  /* 0x00000006ff3a7e24 */ /* 0x000fca000f8e00ff */
[----:B------:R-:W-:-:S13]  /*3270*/  ISETP.NE.AND P1, PT, R58, 0x1, PT ;  /* 0x000000013a00780c */ /* 0x000fda0003f25270 */
[----:B------:R-:W0:Y:S02]  /*3280*/  @P1 LDC.64 R38, c[0x0][0x9e8] ;  /* 0x00027a00ff261b82 */ /* 0x000e240000000a00 */
[----:B0-----:R-:W-:-:S05]  /*3290*/  @P1 IMAD.HI.U32 R38, R61, R38, RZ ;  /* 0x000000263d261227 */ /* 0x001fca00078e00ff */
[----:B------:R-:W-:-:S07]  /*32a0*/  @P1 SHF.R.U32.HI R61, RZ, R39, R38 ;  /* 0x00000027ff3d1219 */ /* 0x000fce0000011626 */
.L_x_1298:
[----:B------:R-:W-:Y:S05]  /*32b0*/  BSYNC B0 ;  /* 0x0000000000007941 */ /* 0x000fea0003800000 */
.L_x_1296:
[----:B------:R-:W-:-:S04]  /*32c0*/  IMAD R61, R61, R58, -R78 ;  /* 0x0000003a3d3d7224 */ /* 0x000fc800078e0a4e */
[----:B------:R-:W-:-:S05]  /*32d0*/  IMAD.IADD R61, R61, 0x1, -R16 ;  /* 0x000000013d3d7824 */ /* 0x000fca00078e0a10 */
[----:B------:R-:W-:Y:S02]  /*32e0*/  VIADDMNMX R49, R61, R58, R49, PT ;  /* 0x0000003a3d317246 */ /* 0x000fe40003800131 */
[----:B------:R-:W-:-:S07]  /*32f0*/  VIMNMX R62, R62, R61, !PT ;  /* 0x0000003d3e3e7248 */ /* 0x000fce0007fe0100 */
.L_x_1295:
[C---:B------:R-:W-:Y:S01]  /*3300*/  ISETP.GE.AND P2, PT, R75.reuse, 0x9, PT ;  /* 0x000000094b00780c */ /* 0x040fe20003f46270 */
[----:B------:R-:W-:Y:S01]  /*3310*/  UISETP.NE.AND UP0, UPT, UR53, URZ, UPT ;  /* 0x0000003f3500728c */ /* 0x000fe2000bf05270 */
[----:B------:R-:W-:Y:S02]  /*3320*/  ISETP.GE.AND P1, PT, R75, 0x2, PT ;  /* 0x000000024b00780c */ /* 0x000fe40003f26270 */
[C---:B------:R-:W-:Y:S02]  /*3330*/  ISETP.GT.AND P3, PT, R62.reuse, 0x8, !P2 ;  /* 0x000000083e00780c */ /* 0x040fe40005764270 */
[----:B------:R-:W-:Y:S02]  /*3340*/  ISETP.GT.AND P4, PT, R62, 0x1, !P1 ;  /* 0x000000013e00780c */ /* 0x000fe40004f84270 */
[----:B------:R-:W-:Y:S02]  /*3350*/  ISETP.LT.OR P3, PT, R49, 0x9, P3 ;  /* 0x000000093100780c */ /* 0x000fe40001f61670 */
[----:B------:R-:W-:-:S02]  /*3360*/  ISETP.GE.AND P5, PT, R75, 0x11, PT ;  /* 0x000000114b00780c */ /* 0x000fc40003fa6270 */
[----:B0-----:R-:W-:Y:S02]  /*3370*/  FSEL R66, R24, -INF , !P3 ;  /* 0xff80000018427808 */ /* 0x001fe40005800000 */
[----:B------:R-:W-:Y:S01]  /*3380*/  ISETP.LT.OR P4, PT, R49, 0x2, P4 ;  /* 0x000000023100780c */ /* 0x000fe20002781670 */
[----:B------:R-:W0:Y:S01]  /*3390*/  SHFL.IDX PT, R24, R69, 0x1, 0x1c1f ;  /* 0x003c1f0045187f89 */ /* 0x000e2200000e0000 */
[----:B------:R-:W-:Y:S02]  /*33a0*/  ISETP.GT.AND P3, PT, R62, 0x10, !P5 ;  /* 0x000000103e00780c */ /* 0x000fe40006f64270 */
[----:B------:R-:W-:Y:S02]  /*33b0*/  ISETP.GE.AND P6, PT, R75, 0xa, PT ;  /* 0x0000000a4b00780c */ /* 0x000fe40003fc6270 */
[----:B------:R-:W-:Y:S02]  /*33c0*/  FSEL R67, R15, -INF , !P4 ;  /* 0xff8000000f437808 */ /* 0x000fe40006000000 */
[----:B------:R-:W-:-:S02]  /*33d0*/  P2R R99, PR, RZ, 0x20 ;  /* 0x00000020ff637803 */ /* 0x000fc40000000000 */
[----:B------:R-:W-:Y:S02]  /*33e0*/  ISETP.LT.OR P3, PT, R49, 0x11, P3 ;  /* 0x000000113100780c */ /* 0x000fe40001f61670 */
[C---:B------:R-:W-:Y:S02]  /*33f0*/  ISETP.GT.AND P4, PT, R62.reuse, 0x9, !P6 ;  /* 0x000000093e00780c */ /* 0x040fe40007784270 */
[----:B------:R-:W-:Y:S02]  /*3400*/  ISETP.GE.AND P5, PT, R75, 0x12, PT ;  /* 0x000000124b00780c */ /* 0x000fe40003fa6270 */
[----:B------:R-:W-:Y:S02]  /*3410*/  FSEL R89, R89, -INF , !P3 ;  /* 0xff80000059597808 */ /* 0x000fe40005800000 */
[----:B------:R-:W-:Y:S02]  /*3420*/  ISETP.LT.OR P4, PT, R49, 0xa, P4 ;  /* 0x0000000a3100780c */ /* 0x000fe40002781670 */
[----:B------:R-:W-:-:S02]  /*3430*/  ISETP.GT.AND P3, PT, R62, 0x11, !P5 ;  /* 0x000000113e00780c */ /* 0x000fc40006f64270 */
[----:B------:R-:W-:Y:S02]  /*3440*/  FSEL R68, R25, -INF , !P4 ;  /* 0xff80000019447808 */ /* 0x000fe40006000000 */
        /* <DEDUP_REMOVED lines=11> */
[----:B------:R-:W-:Y:S02]  /*3500*/  ISETP.GE.AND P4, PT, R75, 0x21, PT ;  /* 0x000000214b00780c */ /* 0x000fe40003f86270 */
        /* <DEDUP_REMOVED lines=101> */
[----:B------:R-:W-:Y:S02]  /*3b60*/  ISETP.GE.AND P3, PT, R75, 0x71, PT ;  /* 0x000000714b00780c */ /* 0x000fe40003f66270 */
[----:B------:R-:W-:Y:S02]  /*3b70*/  P2R R91, PR, RZ, 0x40 ;  /* 0x00000040ff5b7803 */ /* 0x000fe40000000000 */
[----:B------:R-:W-:-:S04]  /*3b80*/  ISETP.GT.AND P4, PT, R62, 0x70, !P3 ;  /* 0x000000703e00780c */ /* 0x000fc80005f84270 */
[----:B------:R-:W-:-:S04]  /*3b90*/  ISETP.LT.OR P4, PT, R49, 0x71, P4 ;  /* 0x000000713100780c */ /* 0x000fc80002781670 */
[----:B------:R-:W-:Y:S02]  /*3ba0*/  FSEL R37, R80, -INF , !P4 ;  /* 0xff80000050257808 */ /* 0x000fe40006000000 */
[----:B------:R-:W-:-:S04]  /*3bb0*/  ISETP.GE.AND P4, PT, R75, 0x72, PT ;  /* 0x000000724b00780c */ /* 0x000fc80003f86270 */
        /* <DEDUP_REMOVED lines=8> */
[----:B------:R-:W-:Y:S02]  /*3c40*/  P2R R71, PR, RZ, 0x40 ;  /* 0x00000040ff477803 */ /* 0x000fe40000000000 */
[----:B------:R-:W-:-:S04]  /*3c50*/  ISETP.GT.AND P6, PT, R62, RZ, !P6 ;  /* 0x000000ff3e00720c */ /* 0x000fc800077c4270 */
[----:B------:R-:W-:-:S04]  /*3c60*/  ISETP.LT.OR P6, PT, R49, 0x1, P6 ;  /* 0x000000013100780c */ /* 0x000fc800037c1670 */
[----:B------:R-:W-:Y:S02]  /*3c70*/  FSEL R80, R4, -INF , !P6 ;  /* 0xff80000004507808 */ /* 0x000fe40007000000 */
[----:B------:R-:W-:-:S04]  /*3c80*/  ISETP.GE.AND P6, PT, R75, 0x7a, PT ;  /* 0x0000007a4b00780c */ /* 0x000fc80003fc6270 */
[----:B------:R-:W-:Y:S02]  /*3c90*/  P2R R75, PR, RZ, 0x40 ;  /* 0x00000040ff4b7803 */ /* 0x000fe40000000000 */
[----:B------:R-:W-:Y:S01]  /*3ca0*/  ISETP.GT.AND P6, PT, R62, 0x79, !P6 ;  /* 0x000000793e00780c */ /* 0x000fe200077c4270 */
[----:B0-----:R-:W-:-:S03]  /*3cb0*/  IMAD.IADD R62, R83, 0x1, R24 ;  /* 0x00000001533e7824 */ /* 0x001fc600078e0218 */
[----:B------:R-:W-:Y:S02]  /*3cc0*/  ISETP.LT.OR P6, PT, R49, 0x7a, P6 ;  /* 0x0000007a3100780c */ /* 0x000fe400037c1670 */
[----:B------:R-:W-:Y:S02]  /*3cd0*/  VIADDMNMX R49, R24, R82, R79, PT ;  /* 0x0000005218317246 */ /* 0x000fe4000380014f */
[----:B------:R-:W-:Y:S02]  /*3ce0*/  FSEL R4, R85, -INF , !P6 ;  /* 0xff80000055047808 */ /* 0x000fe40007000000 */
[----:B------:R-:W-:-:S13]  /*3cf0*/  PLOP3.LUT P6, PT, PT, PT, UP0, 0x40, 0x0 ;  /* 0x000000000000781c */ /* 0x000fda0003fce808 */
[----:B------:R-:W-:Y:S05]  /*3d00*/  @P6 BRA `(.L_x_1299) ;  /* 0x0000000000646947 */ /* 0x000fea0003800000 */
[----:B------:R-:W-:Y:S01]  /*3d10*/  IMAD.U32 R69, RZ, RZ, UR47 ;  /* 0x0000002fff457e24 */ /* 0x000fe2000f8e00ff */
        /* <DEDUP_REMOVED lines=13> */
.L_x_1301:
[----:B------:R-:W-:Y:S02]  /*3df0*/  ULDC UR6, c[0x0][0x9e4] ;  /* 0x0002790000067ab9 */ /* 0x000fe40000000800 */
[----:B------:R-:W-:-:S05]  /*3e00*/  IMAD.U32 R76, RZ, RZ, UR6 ;  /* 0x00000006ff4c7e24 */ /* 0x000fca000f8e00ff */
[----:B------:R-:W-:-:S13]  /*3e10*/  ISETP.NE.AND P6, PT, R76, 0x1, PT ;  /* 0x000000014c00780c */ /* 0x000fda0003fc5270 */
[----:B------:R-:W0:Y:S02]  /*3e20*/  @P6 LDC.64 R24, c[0x0][0x9e8] ;  /* 0x00027a00ff186b82 */ /* 0x000e240000000a00 */
[----:B0-----:R-:W-:-:S05]  /*3e30*/  @P6 IMAD.HI.U32 R24, R69, R24, RZ ;  /* 0x0000001845186227 */ /* 0x001fca00078e00ff */
[----:B------:R-:W-:-:S07]  /*3e40*/  @P6 SHF.R.U32.HI R69, RZ, R25, R24 ;  /* 0x00000019ff456219 */ /* 0x000fce0000011618 */
.L_x_1302:
[----:B------:R-:W-:Y:S05]  /*3e50*/  BSYNC B0 ;  /* 0x0000000000007941 */ /* 0x000fea0003800000 */
.L_x_1300:
[----:B------:R-:W-:-:S04]  /*3e60*/  IMAD R69, R69, R76, -R78 ;  /* 0x0000004c45457224 */ /* 0x000fc800078e0a4e */
[----:B------:R-:W-:-:S05]  /*3e70*/  IMAD.IADD R69, R69, 0x1, -R16 ;  /* 0x0000000145457824 */ /* 0x000fca00078e0a10 */
[----:B------:R-:W-:Y:S02]  /*3e80*/  VIADDMNMX R49, R69, R76, R49, PT ;  /* 0x0000004c45317246 */ /* 0x000fe40003800131 */
[----:B------:R-:W-:-:S07]  /*3e90*/  VIMNMX R62, R62, R69, !PT ;  /* 0x000000453e3e7248 */ /* 0x000fce0007fe0100 */
.L_x_1299:
[C---:B------:R-:W-:Y:S01]  /*3ea0*/  ISETP.GT.AND P1, PT, R62.reuse, 0x1, !P1 ;  /* 0x000000013e00780c */ /* 0x040fe20004f24270 */
[----:B------:R-:W-:Y:S01]  /*3eb0*/  ULDC UR29, c[0x0][0x988] ;  /* 0x00026200001d7ab9 */ /* 0x000fe20000000800 */
[----:B------:R-:W-:Y:S01]  /*3ec0*/  ISETP.NE.AND P6, PT, R91, RZ, PT ;  /* 0x000000ff5b00720c */ /* 0x000fe20003fc5270 */
[----:B------:R-:W-:Y:S01]  /*3ed0*/  UISETP.NE.AND UP1, UPT, UR54, URZ, UPT ;  /* 0x0000003f3600728c */ /* 0x000fe2000bf25270 */
[----:B------:R-:W-:Y:S01]  /*3ee0*/  ISETP.LT.OR P1, PT, R49, 0x2, P1 ;  /* 0x000000023100780c */ /* 0x000fe20000f21670 */
[----:B------:R-:W-:Y:S01]  /*3ef0*/  UISETP.NE.AND UP0, UPT, UR53, URZ, UPT ;  /* 0x0000003f3500728c */ /* 0x000fe2000bf05270 */
[C---:B------:R-:W-:Y:S01]  /*3f00*/  ISETP.GT.AND P2, PT, R62.reuse, 0x8, !P2 ;  /* 0x000000083e00780c */ /* 0x040fe20005744270 */
[----:B------:R-:W-:Y:S01]  /*3f10*/  UMOV UR10, UR41 ;  /* 0x00000029000a7c82 */ /* 0x000fe20008000000 */
[----:B------:R-:W-:Y:S02]  /*3f20*/  FSEL R3, R3, -INF , !P1 ;  /* 0xff80000003037808 */ /* 0x000fe40004800000 */
[----:B------:R-:W-:-:S02]  /*3f30*/  ISETP.GT.AND P1, PT, R62, 0x9, !P6 ;  /* 0x000000093e00780c */ /* 0x000fc40007724270 */
[C---:B------:R-:W-:Y:S02]  /*3f40*/  ISETP.LT.OR P2, PT, R49.reuse, 0x9, P2 ;  /* 0x000000093100780c */ /* 0x040fe40001741670 */
[----:B------:R-:W-:Y:S01]  /*3f50*/  ISETP.LT.OR P1, PT, R49, 0xa, P1 ;  /* 0x0000000a3100780c */ /* 0x000fe20000f21670 */
[----:B------:R-:W-:Y:S01]  /*3f60*/  @UP1 ULDC UR6, c[0x0][0x44c] ;  /* 0x0001130000061ab9 */ /* 0x000fe20000000800 */
[----:B------:R-:W-:Y:S01]  /*3f70*/  FSEL R5, R5, -INF , !P2 ;  /* 0xff80000005057808 */ /* 0x000fe20005000000 */
[----:B------:R-:W-:Y:S01]  /*3f80*/  UIMAD.WIDE.U32 UR6, UR41, UR6, URZ ;  /* 0x00000006290672a5 */ /* 0x000fe2000f8e003f */
[----:B------:R-:W-:Y:S01]  /*3f90*/  FSEL R6, R6, -INF , !P1 ;  /* 0xff80000006067808 */ /* 0x000fe20004800000 */
[----:B------:R-:W-:Y:S01]  /*3fa0*/  @UP1 ULDC UR11, c[0x0][0x450] ;  /* 0x00011400000b1ab9 */ /* 0x000fe20000000800 */
[----:B------:R-:W-:Y:S01]  /*3fb0*/  ISETP.NE.AND P1, PT, R99, RZ, PT ;  /* 0x000000ff6300720c */ /* 0x000fe20003f25270 */
[----:B------:R-:W-:Y:S01]  /*3fc0*/  @UP1 USHF.R.U32.HI UR10, URZ, UR11, UR7 ;  /* 0x0000000b3f0a1299 */ /* 0x000fe20008011607 */
[----:B------:R-:W-:-:S02]  /*3fd0*/  ISETP.NE.AND P2, PT, R108, RZ, PT ;  /* 0x000000ff6c00720c */ /* 0x000fc40003f45270 */
[C---:B------:R-:W-:Y:S01]  /*3fe0*/  ISETP.GT.AND P1, PT, R62.reuse, 0x10, !P1 ;  /* 0x000000103e00780c */ /* 0x040fe20004f24270 */
[----:B------:R-:W-:Y:S01]  /*3ff0*/  UIADD3 UR55, UR55, UR10, URZ ;  /* 0x0000000a37377290 */ /* 0x000fe2000fffe03f */
[----:B------:R-:W-:Y:S02]  /*4000*/  ISETP.NE.AND P6, PT, R109, RZ, PT ;  /* 0x000000ff6d00720c */ /* 0x000fe40003fc5270 */
[----:B------:R-:W-:Y:S01]  /*4010*/  ISETP.LT.OR P1, PT, R49, 0x11, P1 ;  /* 0x000000113100780c */ /* 0x000fe20000f21670 */
[----:B------:R-:W-:Y:S01]  /*4020*/  UIADD3 UR14, UR55, UR14, URZ ;  /* 0x0000000e370e7290 */ /* 0x000fe2000fffe03f */
[----:B------:R-:W-:Y:S02]  /*4030*/  ISETP.GT.AND P3, PT, R62, 0x70, !P3 ;  /* 0x000000703e00780c */ /* 0x000fe40005f64270 */
[----:B------:R-:W-:Y:S02]  /*4040*/  FSEL R25, R7, -INF , !P1 ;  /* 0xff80000007197808 */ /* 0x000fe40004800000 */
[----:B------:R-:W-:-:S02]  /*4050*/  ISETP.NE.AND P1, PT, R100, RZ, PT ;  /* 0x000000ff6400720c */ /* 0x000fc40003f25270 */
[----:B------:R-:W-:Y:S02]  /*4060*/  FMNMX.FTZ R7, R80, R67, !PT ;  /* 0x0000004350077209 */ /* 0x000fe40007810000 */
[----:B------:R-:W-:Y:S02]  /*4070*/  ISETP.GT.AND P1, PT, R62, 0x11, !P1 ;  /* 0x000000113e00780c */ /* 0x000fe40004f24270 */
[----:B------:R-:W-:Y:S02]  /*4080*/  FMNMX.FTZ R7, R66, R7, !PT ;  /* 0x0000000742077209 */ /* 0x000fe40007810000 */
[----:B------:R-:W-:Y:S02]  /*4090*/  ISETP.LT.OR P1, PT, R49, 0x12, P1 ;  /* 0x000000123100780c */ /* 0x000fe40000f21670 */
[----:B------:R-:W-:Y:S02]  /*40a0*/  ISETP.GT.AND P4, PT, R62, 0x71, !P4 ;  /* 0x000000713e00780c */ /* 0x000fe40006784270 */
        /* <DEDUP_REMOVED lines=70> */
[----:B------:R-:W-:Y:S01]  /*4510*/  ISETP.NE.AND P2, PT, R97, RZ, PT ;  /* 0x000000ff6100720c */ /* 0x000fe20003f45270 */
[----:B------:R-:W0:Y:S01]  /*4520*/  SHFL.BFLY PT, R8, R7, 0x2, 0x1f ;  /* 0x0c401f0007087f89 */ /* 0x000e2200000e0000 */
[----:B------:R-:W-:Y:S02]  /*4530*/  ISETP.LT.OR P1, PT, R49, 0x41, P1 ;  /* 0x000000413100780c */ /* 0x000fe40000f21670 */
[----:B------:R-:W-:-:S02]  /*4540*/  ISETP.NE.AND P6, PT, R114, RZ, PT ;  /* 0x000000ff7200720c */ /* 0x000fc40003fc5270 */
[----:B------:R-:W-:Y:S02]  /*4550*/  FSEL R28, R28, -INF , !P1 ;  /* 0xff8000001c1c7808 */ /* 0x000fe40004800000 */
[----:B------:R-:W-:Y:S02]  /*4560*/  ISETP.NE.AND P1, PT, R112, RZ, PT ;  /* 0x000000ff7000720c */ /* 0x000fe40003f25270 */
[C---:B------:R-:W-:Y:S02]  /*4570*/  ISETP.LT.OR P3, PT, R49.reuse, 0x71, P3 ;  /* 0x000000713100780c */ /* 0x040fe40001f61670 */
[C---:B------:R-:W-:Y:S02]  /*4580*/  ISETP.GT.AND P1, PT, R62.reuse, 0x41, !P1 ;  /* 0x000000413e00780c */ /* 0x040fe40004f24270 */
[----:B------:R-:W-:Y:S02]  /*4590*/  ISETP.GT.AND P5, PT, R62, 0x78, !P5 ;  /* 0x000000783e00780c */ /* 0x000fe40006fa4270 */
[----:B------:R-:W-:-:S02]  /*45a0*/  ISETP.LT.OR P1, PT, R49, 0x42, P1 ;  /* 0x000000423100780c */ /* 0x000fc40000f21670 */
[----:B------:R-:W-:Y:S02]  /*45b0*/  ISETP.LT.OR P4, PT, R49, 0x72, P4 ;  /* 0x000000723100780c */ /* 0x000fe40002781670 */
[----:B------:R-:W-:Y:S02]  /*45c0*/  FSEL R29, R29, -INF , !P1 ;  /* 0xff8000001d1d7808 */ /* 0x000fe40004800000 */
[----:B------:R-:W-:Y:S02]  /*45d0*/  ISETP.NE.AND P1, PT, R113, RZ, PT ;  /* 0x000000ff7100720c */ /* 0x000fe40003f25270 */
[----:B------:R-:W-:Y:S02]  /*45e0*/  FSEL R32, R32, -INF , !P3 ;  /* 0xff80000020207808 */ /* 0x000fe40005800000 */
[----:B------:R-:W-:Y:S02]  /*45f0*/  ISETP.GT.AND P1, PT, R62, 0x48, !P1 ;  /* 0x000000483e00780c */ /* 0x000fe40004f24270 */
[----:B0-----:R-:W-:-:S02]  /*4600*/  FMNMX.FTZ R69, R7, R8, !PT ;  /* 0x0000000807457209 */ /* 0x001fc40007810000 */
[C---:B------:R-:W-:Y:S02]  /*4610*/  ISETP.LT.OR P1, PT, R49.reuse, 0x49, P1 ;  /* 0x000000493100780c */ /* 0x040fe40000f21670 */
[----:B------:R-:W-:Y:S01]  /*4620*/  ISETP.LT.OR P5, PT, R49, 0x79, P5 ;  /* 0x000000793100780c */ /* 0x000fe20002fa1670 */
[----:B------:R-:W0:Y:S01]  /*4630*/  SHFL.BFLY PT, R8, R69, 0x1, 0x1f ;  /* 0x0c201f0045087f89 */ /* 0x000e2200000e0000 */
[----:B------:R-:W-:Y:S02]  /*4640*/  FSEL R51, R51, -INF , !P1 ;  /* 0xff80000033337808 */ /* 0x000fe40004800000 */
[----:B------:R-:W-:Y:S02]  /*4650*/  ISETP.NE.AND P1, PT, R92, RZ, PT ;  /* 0x000000ff5c00720c */ /* 0x000fe40003f25270 */
[----:B------:R-:W-:Y:S02]  /*4660*/  FSEL R33, R33, -INF , !P4 ;  /* 0xff80000021217808 */ /* 0x000fe40006000000 */
[----:B------:R-:W-:-:S02]  /*4670*/  ISETP.GT.AND P1, PT, R62, 0x49, !P1 ;  /* 0x000000493e00780c */ /* 0x000fc40004f24270 */
[----:B------:R-:W-:Y:S02]  /*4680*/  FSEL R35, R35, -INF , !P5 ;  /* 0xff80000023237808 */ /* 0x000fe40006800000 */
[----:B------:R-:W-:-:S04]  /*4690*/  ISETP.LT.OR P1, PT, R49, 0x4a, P1 ;  /* 0x0000004a3100780c */ /* 0x000fc80000f21670 */
[----:B------:R-:W-:Y:S02]  /*46a0*/  FSEL R52, R52, -INF , !P1 ;  /* 0xff80000034347808 */ /* 0x000fe40004800000 */
[----:B------:R-:W-:-:S04]  /*46b0*/  ISETP.NE.AND P1, PT, R93, RZ, PT ;  /* 0x000000ff5d00720c */ /* 0x000fc80003f25270 */
[----:B------:R-:W-:Y:S02]  /*46c0*/  ISETP.GT.AND P1, PT, R62, 0x50, !P1 ;  /* 0x000000503e00780c */ /* 0x000fe40004f24270 */
[----:B0-----:R-:W-:Y:S02]  /*46d0*/  FMNMX.FTZ R8, R69, R8, !PT ;  /* 0x0000000845087209 */ /* 0x001fe40007810000 */
        /* <DEDUP_REMOVED lines=14> */
[C---:B------:R-:W-:Y:S02]  /*47c0*/  ISETP.GT.AND P1, PT, R62.reuse, 0x60, !P2 ;  /* 0x000000603e00780c */ /* 0x040fe40005724270 */
[----:B------:R-:W-:Y:S02]  /*47d0*/  ISETP.NE.AND P2, PT, R87, RZ, PT ;  /* 0x000000ff5700720c */ /* 0x000fe40003f45270 */
[----:B------:R-:W-:Y:S02]  /*47e0*/  ISETP.LT.OR P1, PT, R49, 0x61, P1 ;  /* 0x000000613100780c */ /* 0x000fe40000f21670 */
[----:B------:R-:W-:Y:S02]  /*47f0*/  ISETP.GT.AND P2, PT, R62, 0x69, !P2 ;  /* 0x000000693e00780c */ /* 0x000fe40005744270 */
[----:B------:R-:W-:-:S02]  /*4800*/  FSEL R57, R57, -INF , !P1 ;  /* 0xff80000039397808 */ /* 0x000fc40004800000 */
[----:B------:R-:W-:Y:S02]  /*4810*/  ISETP.GT.AND P1, PT, R62, 0x61, !P6 ;  /* 0x000000613e00780c */ /* 0x000fe40007724270 */
[----:B------:R-:W-:Y:S01]  /*4820*/  ISETP.NE.AND P6, PT, R71, RZ, PT ;  /* 0x000000ff4700720c */ /* 0x000fe20003fc5270 */
[----:B------:R-:W-:Y:S01]  /*4830*/  IMAD.U32 R71, RZ, RZ, UR29 ;  /* 0x0000001dff477e24 */ /* 0x000fe2000f8e00ff */
[C---:B------:R-:W-:Y:S02]  /*4840*/  ISETP.LT.OR P1, PT, R49.reuse, 0x62, P1 ;  /* 0x000000623100780c */ /* 0x040fe40000f21670 */
[----:B------:R-:W-:Y:S01]  /*4850*/  ISETP.LT.OR P2, PT, R49, 0x6a, P2 ;  /* 0x0000006a3100780c */ /* 0x000fe20001741670 */
[----:B------:R-:W-:-:S01]  /*4860*/  FFMA.FTZ R71, R8, R71, -8 ;  /* 0xc100000008477423 */ /* 0x000fc20000010047 */
[----:B------:R-:W-:Y:S02]  /*4870*/  FSEL R59, R59, -INF , !P1 ;  /* 0xff8000003b3b7808 */ /* 0x000fe40004800000 */
[----:B------:R-:W-:-:S02]  /*4880*/  FSETP.NEU.FTZ.AND P1, PT, R8, -INF , PT ;  /* 0xff8000000800780b */ /* 0x000fc40003f3d000 */
[----:B------:R-:W-:Y:S02]  /*4890*/  FSEL R30, R30, -INF , !P2 ;  /* 0xff8000001e1e7808 */ /* 0x000fe40005000000 */
[----:B------:R-:W-:Y:S02]  /*48a0*/  FSEL R77, R71, RZ, P1 ;  /* 0x000000ff474d7208 */ /* 0x000fe40000800000 */
[----:B------:R-:W-:Y:S02]  /*48b0*/  ISETP.GT.AND P1, PT, R62, RZ, !P6 ;  /* 0x000000ff3e00720c */ /* 0x000fe40007724270 */
[----:B------:R-:W-:Y:S01]  /*48c0*/  ISETP.NE.AND P6, PT, R75, RZ, PT ;  /* 0x000000ff4b00720c */ /* 0x000fe20003fc5270 */
[--C-:B------:R-:W-:Y:S01]  /*48d0*/  FFMA.FTZ R69, R68, UR29, -R77.reuse ;  /* 0x0000001d44457c23 */ /* 0x100fe2000801084d */
[----:B------:R-:W-:Y:S01]  /*48e0*/  ISETP.LT.OR P1, PT, R49, 0x1, P1 ;  /* 0x000000013100780c */ /* 0x000fe20000f21670 */
[--C-:B------:R-:W-:Y:S01]  /*48f0*/  FFMA.FTZ R75, R74, UR29, -R77.reuse ;  /* 0x0000001d4a4b7c23 */ /* 0x100fe2000801084d */
[----:B------:R-:W-:-:S01]  /*4900*/  FFMA.FTZ R61, R61, UR29, -R77 ;  /* 0x0000001d3d3d7c23 */ /* 0x000fc2000801084d */
[----:B------:R-:W-:Y:S01]  /*4910*/  ISETP.GT.AND P6, PT, R62, 0x79, !P6 ;  /* 0x000000793e00780c */ /* 0x000fe200077c4270 */
[----:B------:R-:W-:-:S01]  /*4920*/  FFMA.FTZ R67, R67, UR29, -R77 ;  /* 0x0000001d43437c23 */ /* 0x000fc2000801084d */
[----:B------:R-:W-:Y:S01]  /*4930*/  FSEL R76, R2, -INF , !P1 ;  /* 0xff800000024c7808 */ /* 0x000fe20004800000 */
[----:B------:R-:W-:-:S01]  /*4940*/  FFMA.FTZ R2, R80, UR29, -R77 ;  /* 0x0000001d50027c23 */ /* 0x000fc2000801084d */
[----:B------:R-:W-:Y:S01]  /*4950*/  ISETP.NE.AND P1, PT, R86, RZ, PT ;  /* 0x000000ff5600720c */ /* 0x000fe20003f25270 */
[----:B------:R-:W-:-:S01]  /*4960*/  FFMA.FTZ R66, R66, UR29, -R77 ;  /* 0x0000001d42427c23 */ /* 0x000fc2000801084d */
[----:B------:R-:W-:Y:S01]  /*4970*/  FMNMX.FTZ R68, R76, R3, !PT ;  /* 0x000000034c447209 */ /* 0x000fe20007810000 */
[----:B------:R-:W-:Y:S01]  /*4980*/  MUFU.EX2 R67, R67 ;  /* 0x0000004300437308 */ /* 0x000fe20000000800 */
[----:B------:R-:W-:Y:S01]  /*4990*/  ISETP.GT.AND P1, PT, R62, 0x68, !P1 ;  /* 0x000000683e00780c */ /* 0x000fe20004f24270 */
[--C-:B------:R-:W-:Y:S01]  /*49a0*/  FFMA.FTZ R89, R89, UR29, -R77.reuse ;  /* 0x0000001d59597c23 */ /* 0x100fe2000801084d */
[----:B------:R-:W-:Y:S01]  /*49b0*/  FMNMX.FTZ R7, R5, R68, !PT ;  /* 0x0000004405077209 */ /* 0x000fe20007810000 */
[--C-:B------:R-:W-:Y:S01]  /*49c0*/  FFMA.FTZ R71, R90, UR29, -R77.reuse ;  /* 0x0000001d5a477c23 */ /* 0x100fe2000801084d */
[----:B------:R-:W-:Y:S01]  /*49d0*/  ISETP.LT.OR P1, PT, R49, 0x69, P1 ;  /* 0x000000693100780c */ /* 0x000fe20000f21670 */
[--C-:B------:R-:W-:Y:S01]  /*49e0*/  FFMA.FTZ R70, R70, UR29, -R77.reuse ;  /* 0x0000001d46467c23 */ /* 0x100fe2000801084d */
[----:B------:R-:W-:Y:S01]  /*49f0*/  FMNMX.FTZ R78, R6, R7, !PT ;  /* 0x00000007064e7209 */ /* 0x000fe20007810000 */
[----:B------:R-:W0:Y:S01]  /*4a00*/  MUFU.EX2 R2, R2 ;  /* 0x0000000200027308 */ /* 0x000e220000000800 */
[----:B------:R-:W-:Y:S01]  /*4a10*/  FSEL R31, R31, -INF , !P1 ;  /* 0xff8000001f1f7808 */ /* 0x000fe20004800000 */
[--C-:B------:R-:W-:Y:S01]  /*4a20*/  FFMA.FTZ R73, R73, UR29, -R77.reuse ;  /* 0x0000001d49497c23 */ /* 0x100fe2000801084d */
[----:B------:R-:W-:Y:S01]  /*4a30*/  FMNMX.FTZ R7, R25, R78, !PT ;  /* 0x0000004e19077209 */ /* 0x000fe20007810000 */
[--C-:B------:R-:W-:Y:S01]  /*4a40*/  FFMA.FTZ R72, R72, UR29, -R77.reuse ;  /* 0x0000001d48487c23 */ /* 0x100fe2000801084d */
[----:B------:R-:W-:Y:S01]  /*4a50*/  ISETP.LT.OR P6, PT, R49, 0x7a, P6 ;  /* 0x0000007a3100780c */ /* 0x000fe200037c1670 */
[--C-:B------:R-:W-:Y:S01]  /*4a60*/  FFMA.FTZ R65, R65, UR29, -R77.reuse ;  /* 0x0000001d41417c23 */ /* 0x100fe2000801084d */
[----:B------:R-:W-:Y:S01]  /*4a70*/  FMNMX.FTZ R78, R24, R7, !PT ;  /* 0x00000007184e7209 */ /* 0x000fe20007810000 */
[----:B------:R-:W1:Y:S01]  /*4a80*/  MUFU.EX2 R66, R66 ;  /* 0x0000004200427308 */ /* 0x000e620000000800 */
[----:B------:R-:W-:Y:S01]  /*4a90*/  FSEL R34, R34, -INF , !P6 ;  /* 0xff80000022227808 */ /* 0x000fe20007000000 */
[--C-:B------:R-:W-:Y:S01]  /*4aa0*/  FFMA.FTZ R64, R64, UR29, -R77.reuse ;  /* 0x0000001d40407c23 */ /* 0x100fe2000801084d */
[----:B------:R-:W-:Y:S01]  /*4ab0*/  FMNMX.FTZ R7, R9, R78, !PT ;  /* 0x0000004e09077209 */ /* 0x000fe20007810000 */
[--C-:B------:R-:W-:Y:S01]  /*4ac0*/  FFMA.FTZ R63, R63, UR29, -R77.reuse ;  /* 0x0000001d3f3f7c23 */ /* 0x100fe2000801084d */
[----:B------:R-:W-:-:S01]  /*4ad0*/  FFMA.FTZ R60, R60, UR29, -R77 ;  /* 0x0000001d3c3c7c23 */ /* 0x000fc2000801084d */
[--C-:B------:R-:W-:Y:S01]  /*4ae0*/  FFMA.FTZ R50, R50, UR29, -R77.reuse ;  /* 0x0000001d32327c23 */ /* 0x100fe2000801084d */
[----:B------:R-:W-:Y:S01]  /*4af0*/  FMNMX.FTZ R78, R10, R7, !PT ;  /* 0x000000070a4e7209 */ /* 0x000fe20007810000 */
[----:B------:R-:W2:Y:S01]  /*4b00*/  MUFU.EX2 R69, R69 ;  /* 0x0000004500457308 */ /* 0x000ea20000000800 */
[----:B------:R-:W-:-:S01]  /*4b10*/  FFMA.FTZ R47, R47, UR29, -R77 ;  /* 0x0000001d2f2f7c23 */ /* 0x000fc2000801084d */
[--C-:B------:R-:W-:Y:S01]  /*4b20*/  FFMA.FTZ R46, R46, UR29, -R77.reuse ;  /* 0x0000001d2e2e7c23 */ /* 0x100fe2000801084d */
[----:B------:R-:W-:Y:S01]  /*4b30*/  FMNMX.FTZ R7, R11, R78, !PT ;  /* 0x0000004e0b077209 */ /* 0x000fe20007810000 */
[--C-:B------:R-:W-:Y:S01]  /*4b40*/  FFMA.FTZ R45, R45, UR29, -R77.reuse ;  /* 0x0000001d2d2d7c23 */ /* 0x100fe2000801084d */
[----:B------:R-:W-:-:S01]  /*4b50*/  FFMA.FTZ R44, R44, UR29, -R77 ;  /* 0x0000001d2c2c7c23 */ /* 0x000fc2000801084d */
[--C-:B------:R-:W-:Y:S01]  /*4b60*/  FFMA.FTZ R43, R43, UR29, -R77.reuse ;  /* 0x0000001d2b2b7c23 */ /* 0x100fe2000801084d */
[----:B------:R-:W-:Y:S01]  /*4b70*/  FMNMX.FTZ R78, R12, R7, !PT ;  /* 0x000000070c4e7209 */ /* 0x000fe20007810000 */
[----:B------:R-:W3:Y:S01]  /*4b80*/  MUFU.EX2 R68, R89 ;  /* 0x0000005900447308 */ /* 0x000ee20000000800 */
        /* <DEDUP_REMOVED lines=12> */
[----:B------:R-:W-:-:S02]  /*4c50*/  FFMA.FTZ R4, R4, UR29, -R77 ;  /* 0x0000001d04047c23 */ /* 0x000fc4000801084d */
        /* <DEDUP_REMOVED lines=13> */
[----:B------:R4:W-:Y:S03]  /*4d30*/  MUFU.EX2 R74, R61 ;  /* 0x0000003d004a7308 */ /* 0x0009e60000000800 */
[----:B------:R-:W-:-:S04]  /*4d40*/  FMNMX.FTZ R7, R55, R78, !PT ;  /* 0x0000004e37077209 */ /* 0x000fc80007810000 */
[----:B------:R-:W-:Y:S01]  /*4d50*/  FMNMX.FTZ R78, R56, R7, !PT ;  /* 0x00000007384e7209 */ /* 0x000fe20007810000 */
[----:B------:R-:W-:Y:S01]  /*4d60*/  MUFU.EX2 R64, R64 ;  /* 0x0000004000407308 */ /* 0x000fe20000000800 */
[----:B----4-:R-:W-:-:S01]  /*4d70*/  FFMA.FTZ R61, R58, UR29, -R77 ;  /* 0x0000001d3a3d7c23 */ /* 0x010fc2000801084d */
[----:B------:R-:W-:Y:S01]  /*4d80*/  FFMA.FTZ R58, R48, UR29, -R77 ;  /* 0x0000001d303a7c23 */ /* 0x000fe2000801084d */
[----:B------:R-:W-:-:S04]  /*4d90*/  FMNMX.FTZ R78, R57, R78, !PT ;  /* 0x0000004e394e7209 */ /* 0x000fc80007810000 */
[----:B------:R-:W-:Y:S01]  /*4da0*/  FMNMX.FTZ R78, R59, R78, !PT ;  /* 0x0000004e3b4e7209 */ /* 0x000fe20007810000 */
[----:B------:R4:W-:Y:S03]  /*4db0*/  MUFU.EX2 R49, R58 ;  /* 0x0000003a00317308 */ /* 0x0009e60000000800 */
        /* <DEDUP_REMOVED lines=13> */
[----:B-----5:R-:W-:-:S07]  /*4e90*/  FMNMX.FTZ R48, R7, R48, !PT ;  /* 0x0000003007307209 */ /* 0x020fce0007810000 */
[----:B------:R-:W-:Y:S01]  /*4ea0*/  MUFU.EX2 R50, R50 ;  /* 0x0000003200327308 */ /* 0x000fe20000000800 */
[----:B------:R-:W5:Y:S07]  /*4eb0*/  SHFL.BFLY PT, R7, R48, 0x1, 0x1f ;  /* 0x0c201f0030077f89 */ /* 0x000f6e00000e0000 */
[----:B------:R-:W-:Y:S08]  /*4ec0*/  MUFU.EX2 R43, R43 ;  /* 0x0000002b002b7308 */ /* 0x000ff00000000800 */
[----:B------:R-:W-:Y:S08]  /*4ed0*/  MUFU.EX2 R42, R42 ;  /* 0x0000002a002a7308 */ /* 0x000ff00000000800 */
[----:B------:R-:W-:Y:S01]  /*4ee0*/  MUFU.EX2 R45, R45 ;  /* 0x0000002d002d7308 */ /* 0x000fe20000000800 */
[----:B-----5:R-:W-:Y:S01]  /*4ef0*/  FMNMX.FTZ R7, R48, R7, !PT ;  /* 0x0000000730077209 */ /* 0x020fe20007810000 */
[----:B------:R-:W-:-:S03]  /*4f00*/  IMAD.U32 R48, RZ, RZ, UR29 ;  /* 0x0000001dff307e24 */ /* 0x000fc6000f8e00ff */
[C---:B------:R-:W-:Y:S01]  /*4f10*/  FSETP.NEU.FTZ.AND P1, PT, R7.reuse, -INF , PT ;  /* 0xff8000000700780b */ /* 0x040fe20003f3d000 */
[----:B------:R-:W-:-:S02]  /*4f20*/  FFMA.FTZ R48, R7, R48, -8 ;  /* 0xc100000007307423 */ /* 0x000fc40000010030 */
[----:B------:R-:W-:Y:S03]  /*4f30*/  MUFU.EX2 R44, R44 ;  /* 0x0000002c002c7308 */ /* 0x000fe60000000800 */
[----:B----4-:R-:W-:Y:S02]  /*4f40*/  FSEL R58, R48, RZ, P1 ;  /* 0x000000ff303a7208 */ /* 0x010fe40000800000 */
[----:B------:R-:W-:-:S03]  /*4f50*/  PLOP3.LUT P1, PT, PT, PT, UP0, 0x40, 0x0 ;  /* 0x000000000000781c */ /* 0x000fc60003f2e808 */
[--C-:B------:R-:W-:Y:S01]  /*4f60*/  FFMA.FTZ R48, R76, UR29, -R58.reuse ;  /* 0x0000001d4c307c23 */ /* 0x100fe2000801083a */
[----:B------:R-:W-:-:S01]  /*4f70*/  FFMA.FTZ R3, R3, UR29, -R58 ;  /* 0x0000001d03037c23 */ /* 0x000fc2000801083a */
[--C-:B------:R-:W-:Y:S01]  /*4f80*/  FFMA.FTZ R62, R5, UR29, -R58.reuse ;  /* 0x0000001d053e7c23 */ /* 0x100fe2000801083a */
[----:B------:R-:W-:-:S01]  /*4f90*/  FFMA.FTZ R5, R25, UR29, -R58 ;  /* 0x0000001d19057c23 */ /* 0x000fc2000801083a */
[----:B------:R-:W-:Y:S01]  /*4fa0*/  FFMA.FTZ R12, R12, UR29, -R58 ;  /* 0x0000001d0c0c7c23 */ /* 0x000fe2000801083a */
[----:B0-----:R-:W-:-:S01]  /*4fb0*/  FADD.FTZ R25, R2, R67 ;  /* 0x0000004302197221 */ /* 0x001fc20000010000 */
        /* <DEDUP_REMOVED lines=16> */
[----:B------:R1:W-:Y:S01]  /*50c0*/  MUFU.EX2 R11, R12 ;  /* 0x0000000c000b7308 */ /* 0x0003e20000000800 */
[----:B------:R-:W-:-:S01]  /*50d0*/  FFMA.FTZ R52, R52, UR29, -R58 ;  /* 0x0000001d34347c23 */ /* 0x000fc2000801083a */
[--C-:B------:R-:W-:Y:S01]  /*50e0*/  FFMA.FTZ R53, R53, UR29, -R58.reuse ;  /* 0x0000001d35357c23 */ /* 0x100fe2000801083a */
[----:B------:R-:W-:-:S01]  /*50f0*/  FFMA.FTZ R54, R54, UR29, -R58 ;  /* 0x0000001d36367c23 */ /* 0x000fc2000801083a */
[--C-:B------:R-:W-:Y:S01]  /*5100*/  FFMA.FTZ R55, R55, UR29, -R58.reuse ;  /* 0x0000001d37377c23 */ /* 0x100fe2000801083a */
[----:B------:R-:W-:-:S01]  /*5110*/  FFMA.FTZ R56, R56, UR29, -R58 ;  /* 0x0000001d38387c23 */ /* 0x000fc2000801083a */
[--C-:B------:R-:W-:Y:S01]  /*5120*/  FFMA.FTZ R57, R57, UR29, -R58.reuse ;  /* 0x0000001d39397c23 */ /* 0x100fe2000801083a */
[----:B------:R-:W-:-:S01]  /*5130*/  FFMA.FTZ R59, R59, UR29, -R58 ;  /* 0x0000001d3b3b7c23 */ /* 0x000fc2000801083a */
[----:B------:R-:W4:Y:S01]  /*5140*/  MUFU.EX2 R62, R62 ;  /* 0x0000003e003e7308 */ /* 0x000f220000000800 */
[----:B-1----:R-:W-:-:S01]  /*5150*/  FADD.FTZ R12, R66, R25 ;  /* 0x00000019420c7221 */ /* 0x002fc20000010000 */
[--C-:B------:R-:W-:Y:S01]  /*5160*/  FFMA.FTZ R31, R31, UR29, -R58.reuse ;  /* 0x0000001d1f1f7c23 */ /* 0x100fe2000801083a */
[----:B------:R-:W-:-:S01]  /*5170*/  FFMA.FTZ R30, R30, UR29, -R58 ;  /* 0x0000001d1e1e7c23 */ /* 0x000fc2000801083a */
[----:B------:R-:W-:Y:S01]  /*5180*/  FFMA.FTZ R32, R32, UR29, -R58 ;  /* 0x0000001d20207c23 */ /* 0x000fe2000801083a */
[----:B--2---:R-:W-:-:S01]  /*5190*/  FADD.FTZ R25, R69, R12 ;  /* 0x0000000c45197221 */ /* 0x004fc20000010000 */
[----:B------:R-:W-:Y:S01]  /*51a0*/  F2FP.SATFINITE.E4M3.F32.PACK_AB_MERGE_C R69, R69, R66, RZ ;  /* 0x000000424545723e */ /* 0x000fe200048070ff */
[----:B------:R-:W-:-:S01]  /*51b0*/  FFMA.FTZ R33, R33, UR29, -R58 ;  /* 0x0000001d21217c23 */ /* 0x000fc2000801083a */
[----:B------:R1:W2:Y:S01]  /*51c0*/  MUFU.EX2 R77, R76 ;  /* 0x0000004c004d7308 */ /* 0x0002a20000000800 */
[----:B---3--:R-:W-:-:S01]  /*51d0*/  FADD.FTZ R12, R68, R25 ;  /* 0x00000019440c7221 */ /* 0x008fc20000010000 */
[----:B0-----:R-:W-:Y:S01]  /*51e0*/  FADD.FTZ R25, R48, R3 ;  /* 0x0000000330197221 */ /* 0x001fe20000010000 */
[----:B------:R-:W-:Y:S01]  /*51f0*/  F2FP.SATFINITE.E4M3.F32.PACK_AB_MERGE_C R164, R67, R2, R69 ;  /* 0x0000000243a4723e */ /* 0x000fe20004807045 */
[----:B------:R-:W-:Y:S01]  /*5200*/  FFMA.FTZ R35, R35, UR29, -R58 ;  /* 0x0000001d23237c23 */ /* 0x000fe2000801083a */
[----:B------:R-:W-:-:S01]  /*5210*/  FADD.FTZ R79, R71, R12 ;  /* 0x0000000c474f7221 */ /* 0x000fc20000010000 */
[----:B------:R-:W-:-:S02]  /*5220*/  FFMA.FTZ R34, R34, UR29, -R58 ;  /* 0x0000001d22227c23 */ /* 0x000fc4000801083a */
[----:B------:R-:W0:Y:S01]  /*5230*/  MUFU.EX2 R5, R5 ;  /* 0x0000000500057308 */ /* 0x000e220000000800 */
[----:B-1----:R-:W-:-:S01]  /*5240*/  FADD.FTZ R76, R70, R79 ;  /* 0x0000004f464c7221 */ /* 0x002fc20000010000 */
[----:B----4-:R-:W-:Y:S01]  /*5250*/  FADD.FTZ R12, R62, R25 ;  /* 0x000000193e0c7221 */ /* 0x010fe20000010000 */
[C---:B------:R-:W-:Y:S02]  /*5260*/  F2FP.SATFINITE.E4M3.F32.PACK_AB_MERGE_C R70, R73.reuse, R70, RZ ;  /* 0x000000464946723e */ /* 0x040fe400048070ff */
[----:B------:R-:W-:Y:S02]  /*5270*/  FADD.FTZ R25, R73, R76 ;  /* 0x0000004c49197221 */ /* 0x000fe40000010000 */
[----:B------:R-:W-:Y:S01]  /*5280*/  F2FP.SATFINITE.E4M3.F32.PACK_AB_MERGE_C R166, R71, R68, R70 ;  /* 0x0000004447a6723e */ /* 0x000fe20004807046 */
[----:B------:R-:W1:Y:S01]  /*5290*/  MUFU.EX2 R24, R24 ;  /* 0x0000001800187308 */ /* 0x000e620000000800 */
[----:B--2---:R-:W-:-:S01]  /*52a0*/  FADD.FTZ R12, R77, R12 ;  /* 0x0000000c4d0c7221 */ /* 0x004fc20000010000 */
[----:B------:R-:W-:Y:S01]  /*52b0*/  FADD.FTZ R66, R72, R25 ;  /* 0x0000001948427221 */ /* 0x000fe20000010000 */
[----:B------:R-:W-:-:S03]  /*52c0*/  F2FP.SATFINITE.E4M3.F32.PACK_AB_MERGE_C R62, R77, R62, RZ ;  /* 0x0000003e4d3e723e */ /* 0x000fc600048070ff */
[----:B------:R-:W-:Y:S01]  /*52d0*/  FADD.FTZ R66, R75, R66 ;  /* 0x000000424b427221 */ /* 0x000fe20000010000 */
[----:B------:R-:W-:Y:S01]  /*52e0*/  F2FP.SATFINITE.E4M3.F32.PACK_AB_MERGE_C R165, R3, R48, R62 ;  /* 0x0000003003a5723e */ /* 0x000fe2000480703e */
[----:B------:R-:W2:Y:S01]  /*52f0*/  MUFU.EX2 R9, R9 ;  /* 0x0000000900097308 */ /* 0x000ea20000000800 */
[----:B0-----:R-:W-:-:S01]  /*5300*/  FADD.FTZ R25, R5, R12 ;  /* 0x0000000c05197221 */ /* 0x001fc20000010000 */
[----:B------:R-:W-:Y:S01]  /*5310*/  F2FP.SATFINITE.E4M3.F32.PACK_AB_MERGE_C R12, R64, R65, RZ ;  /* 0x00000041400c723e */ /* 0x000fe200048070ff */
[----:B------:R-:W-:-:S03]  /*5320*/  FADD.FTZ R67, R65, R66 ;  /* 0x0000004241437221 */ /* 0x000fc60000010000 */
[----:B------:R-:W-:Y:S01]  /*5330*/  F2FP.SATFINITE.E4M3.F32.PACK_AB_MERGE_C R160, R75, R72, R12 ;  /* 0x000000484ba0723e */ /* 0x000fe2000480700c */
[----:B------:R-:W-:-:S01]  /*5340*/  FADD.FTZ R64, R64, R67 ;  /* 0x0000004340407221 */ /* 0x000fc20000010000 */
[----:B------:R-:W0:Y:S01]  /*5350*/  MUFU.EX2 R10, R10 ;  /* 0x0000000a000a7308 */ /* 0x000e220000000800 */
[----:B-1----:R-:W-:-:S01]  /*5360*/  FADD.FTZ R2, R24, R25 ;  /* 0x0000001918027221 */ /* 0x002fc20000010000 */
[----:B------:R-:W-:Y:S01]  /*5370*/  F2FP.SATFINITE.E4M3.F32.PACK_AB_MERGE_C R12, R61, R60, RZ ;  /* 0x0000003c3d0c723e */ /* 0x000fe200048070ff */
[----:B------:R-:W-:-:S03]  /*5380*/  FADD.FTZ R65, R63, R64 ;  /* 0x000000403f417221 */ /* 0x000fc60000010000 */
[C---:B------:R-:W-:Y:S01]  /*5390*/  F2FP.SATFINITE.E4M3.F32.PACK_AB_MERGE_C R162, R74.reuse, R63, R12 ;  /* 0x0000003f4aa2723e */ /* 0x040fe2000480700c */
[----:B------:R-:W-:-:S01]  /*53a0*/  FADD.FTZ R65, R74, R65 ;  /* 0x000000414a417221 */ /* 0x000fc20000010000 */
[----:B------:R-:W1:Y:S01]  /*53b0*/  MUFU.EX2 R6, R6 ;  /* 0x0000000600067308 */ /* 0x000e620000000800 */
[----:B--2---:R-:W-:-:S01]  /*53c0*/  FADD.FTZ R25, R9, R2 ;  /* 0x0000000209197221 */ /* 0x004fc20000010000 */
[----:B------:R-:W-:Y:S01]  /*53d0*/  F2FP.SATFINITE.E4M3.F32.PACK_AB_MERGE_C R12, R46, R47, RZ ;  /* 0x0000002f2e0c723e */ /* 0x000fe200048070ff */
[----:B------:R-:W-:-:S03]  /*53e0*/  FADD.FTZ R60, R60, R65 ;  /* 0x000000413c3c7221 */ /* 0x000fc60000010000 */
[----:B------:R-:W-:Y:S01]  /*53f0*/  F2FP.SATFINITE.E4M3.F32.PACK_AB_MERGE_C R156, R49, R50, R12 ;  /* 0x00000032319c723e */ /* 0x000fe2000480700c */
[----:B------:R-:W-:-:S01]  /*5400*/  FADD.FTZ R61, R61, R60 ;  /* 0x0000003c3d3d7221 */ /* 0x000fc20000010000 */
[----:B------:R-:W2:Y:S01]  /*5410*/  MUFU.EX2 R13, R13 ;  /* 0x0000000d000d7308 */ /* 0x000ea20000000800 */
[----:B0-----:R-:W-:-:S07]  /*5420*/  FADD.FTZ R25, R10, R25 ;  /* 0x000000190a197221 */ /* 0x001fce0000010000 */
[----:B------:R-:W0:Y:S01]  /*5430*/  MUFU.EX2 R14, R14 ;  /* 0x0000000e000e7308 */ /* 0x000e220000000800 */
[----:B-1----:R-:W-:-:S04]  /*5440*/  FADD.FTZ R2, R6, R25 ;  /* 0x0000001906027221 */ /* 0x002fc80000010000 */
[----:B------:R-:W-:-:S03]  /*5450*/  FADD.FTZ R2, R11, R2 ;  /* 0x000000020b027221 */ /* 0x000fc60000010000 */
[----:B------:R-:W1:Y:S01]  /*5460*/  MUFU.EX2 R20, R20 ;  /* 0x0000001400147308 */ /* 0x000e620000000800 */
[----:B--2---:R-:W-:-:S01]  /*5470*/  FADD.FTZ R25, R13, R2 ;  /* 0x000000020d197221 */ /* 0x004fc20000010000 */
[----:B------:R-:W-:-:S04]  /*5480*/  FADD.FTZ R2, R50, R61 ;  /* 0x0000003d32027221 */ /* 0x000fc80000010000 */
[----:B------:R-:W-:Y:S01]  /*5490*/  FADD.FTZ R50, R49, R2 ;  /* 0x0000000231327221 */ /* 0x000fe20000010000 */
[----:B------:R-:W-:Y:S01]  /*54a0*/  F2FP.SATFINITE.E4M3.F32.PACK_AB_MERGE_C R49, R42, R43, RZ ;  /* 0x0000002b2a31723e */ /* 0x000fe200048070ff */
[----:B------:R-:W2:Y:S01]  /*54b0*/  MUFU.EX2 R21, R21 ;  /* 0x0000001500157308 */ /* 0x000ea20000000800 */
[----:B0-----:R-:W-:-:S01]  /*54c0*/  FADD.FTZ R25, R14, R25 ;  /* 0x000000190e197221 */ /* 0x001fc20000010000 */
[----:B------:R-:W-:Y:S01]  /*54d0*/  FADD.FTZ R47, R47, R50 ;  /* 0x000000322f2f7221 */ /* 0x000fe20000010000 */
[----:B------:R-:W-:Y:S02]  /*54e0*/  F2FP.SATFINITE.E4M3.F32.PACK_AB_MERGE_C R158, R44, R45, R49 ;  /* 0x0000002d2c9e723e */ /* 0x000fe40004807031 */
[----:B------:R-:W-:Y:S01]  /*54f0*/  F2FP.SATFINITE.E4M3.F32.PACK_AB_MERGE_C R13, R14, R13, RZ ;  /* 0x0000000d0e0d723e */ /* 0x000fe200048070ff */
[----:B------:R-:W-:-:S02]  /*5500*/  FADD.FTZ R46, R46, R47 ;  /* 0x0000002f2e2e7221 */ /* 0x000fc40000010000 */
[----:B------:R-:W0:Y:S01]  /*5510*/  MUFU.EX2 R26, R26 ;  /* 0x0000001a001a7308 */ /* 0x000e220000000800 */
[----:B-1----:R-:W-:-:S01]  /*5520*/  FADD.FTZ R12, R20, R25 ;  /* 0x00000019140c7221 */ /* 0x002fc20000010000 */
[----:B------:R-:W-:Y:S01]  /*5530*/  FADD.FTZ R45, R45, R46 ;  /* 0x0000002e2d2d7221 */ /* 0x000fe20000010000 */
[----:B------:R-:W-:-:S03]  /*5540*/  F2FP.SATFINITE.E4M3.F32.PACK_AB_MERGE_C R161, R11, R6, R13 ;  /* 0x000000060ba1723e */ /* 0x000fc6000480700d */
[----:B------:R-:W-:Y:S02]  /*5550*/  FADD.FTZ R44, R44, R45 ;  /* 0x0000002d2c2c7221 */ /* 0x000fe40000010000 */
[----:B------:R-:W1:Y:S01]  /*5560*/  MUFU.EX2 R27, R27 ;  /* 0x0000001b001b7308 */ /* 0x000e620000000800 */
[----:B--2---:R-:W-:-:S01]  /*5570*/  FADD.FTZ R25, R21, R12 ;  /* 0x0000000c15197221 */ /* 0x004fc20000010000 */
[----:B------:R-:W-:-:S04]  /*5580*/  FADD.FTZ R43, R43, R44 ;  /* 0x0000002c2b2b7221 */ /* 0x000fc80000010000 */
[----:B------:R-:W-:Y:S02]  /*5590*/  FADD.FTZ R42, R42, R43 ;  /* 0x0000002b2a2a7221 */ /* 0x000fe40000010000 */
[----:B------:R-:W2:Y:S01]  /*55a0*/  MUFU.EX2 R28, R28 ;  /* 0x0000001c001c7308 */ /* 0x000ea20000000800 */
[----:B0-----:R-:W-:-:S07]  /*55b0*/  FADD.FTZ R12, R26, R25 ;  /* 0x000000191a0c7221 */ /* 0x001fce0000010000 */
[----:B------:R-:W0:Y:S01]  /*55c0*/  MUFU.EX2 R29, R29 ;  /* 0x0000001d001d7308 */ /* 0x000e220000000800 */
[----:B-1----:R-:W-:-:S01]  /*55d0*/  FADD.FTZ R25, R27, R12 ;  /* 0x0000000c1b197221 */ /* 0x002fc20000010000 */
[----:B------:R-:W-:-:S04]  /*55e0*/  F2FP.SATFINITE.E4M3.F32.PACK_AB_MERGE_C R26, R27, R26, RZ ;  /* 0x0000001a1b1a723e */ /* 0x000fc800048070ff */
[----:B------:R-:W-:Y:S02]  /*55f0*/  F2FP.SATFINITE.E4M3.F32.PACK_AB_MERGE_C R163, R21, R20, R26 ;  /* 0x0000001415a3723e */ /* 0x000fe4000480701a */
[----:B------:R-:W1:Y:S01]  /*5600*/  MUFU.EX2 R51, R51 ;  /* 0x0000003300337308 */ /* 0x000e620000000800 */
[----:B--2---:R-:W-:-:S01]  /*5610*/  FADD.FTZ R12, R28, R25 ;  /* 0x000000191c0c7221 */ /* 0x004fc20000010000 */
[----:B------:R-:W-:-:S04]  /*5620*/  F2FP.SATFINITE.E4M3.F32.PACK_AB_MERGE_C R25, R10, R9, RZ ;  /* 0x000000090a19723e */ /* 0x000fc800048070ff */
[----:B------:R-:W-:Y:S02]  /*5630*/  F2FP.SATFINITE.E4M3.F32.PACK_AB_MERGE_C R167, R24, R5, R25 ;  /* 0x0000000518a7723e */ /* 0x000fe40004807019 */
[----:B------:R-:W2:Y:S01]  /*5640*/  MUFU.EX2 R52, R52 ;  /* 0x0000003400347308 */ /* 0x000ea20000000800 */
[----:B0-----:R-:W-:-:S07]  /*5650*/  FADD.FTZ R12, R29, R12 ;  /* 0x0000000c1d0c7221 */ /* 0x001fce0000010000 */
[----:B------:R-:W0:Y:S01]  /*5660*/  MUFU.EX2 R53, R53 ;  /* 0x0000003500357308 */ /* 0x000e220000000800 */
[----:B-1----:R-:W-:-:S07]  /*5670*/  FADD.FTZ R9, R51, R12 ;  /* 0x0000000c33097221 */ /* 0x002fce0000010000 */
[----:B------:R-:W1:Y:S01]  /*5680*/  MUFU.EX2 R54, R54 ;  /* 0x0000003600367308 */ /* 0x000e620000000800 */
[----:B--2---:R-:W-:-:S01]  /*5690*/  FADD.FTZ R10, R52, R9 ;  /* 0x00000009340a7221 */ /* 0x004fc20000010000 */
[----:B------:R-:W-:-:S04]  /*56a0*/  F2FP.SATFINITE.E4M3.F32.PACK_AB_MERGE_C R51, R52, R51, RZ ;  /* 0x000000333433723e */ /* 0x000fc800048070ff */
[----:B------:R-:W-:Y:S02]  /*56b0*/  F2FP.SATFINITE.E4M3.F32.PACK_AB_MERGE_C R157, R29, R28, R51 ;  /* 0x0000001c1d9d723e */ /* 0x000fe40004807033 */
[----:B------:R-:W2:Y:S01]  /*56c0*/  MUFU.EX2 R55, R55 ;  /* 0x0000003700377308 */ /* 0x000ea20000000800 */
[----:B0-----:R-:W-:-:S07]  /*56d0*/  FADD.FTZ R9, R53, R10 ;  /* 0x0000000a35097221 */ /* 0x001fce0000010000 */
[----:B------:R-:W-:Y:S01]  /*56e0*/  MUFU.EX2 R39, R39 ;  /* 0x0000002700277308 */ /* 0x000fe20000000800 */
[----:B-1----:R-:W-:-:S07]  /*56f0*/  FADD.FTZ R10, R54, R9 ;  /* 0x00000009360a7221 */ /* 0x002fce0000010000 */
[----:B------:R-:W0:Y:S01]  /*5700*/  MUFU.EX2 R38, R38 ;  /* 0x0000002600267308 */ /* 0x000e220000000800 */
[----:B--2---:R-:W-:-:S07]  /*5710*/  FADD.FTZ R3, R55, R10 ;  /* 0x0000000a37037221 */ /* 0x004fce0000010000 */
[----:B------:R-:W1:Y:S08]  /*5720*/  MUFU.EX2 R56, R56 ;  /* 0x0000003800387308 */ /* 0x000e700000000800 */
[----:B------:R-:W-:Y:S01]  /*5730*/  MUFU.EX2 R41, R41 ;  /* 0x0000002900297308 */ /* 0x000fe20000000800 */
[----:B0-----:R-:W-:-:S07]  /*5740*/  F2FP.SATFINITE.E4M3.F32.PACK_AB_MERGE_C R12, R38, R39, RZ ;  /* 0x00000027260c723e */ /* 0x001fce00048070ff */
[----:B------:R-:W0:Y:S01]  /*5750*/  MUFU.EX2 R40, R40 ;  /* 0x0000002800287308 */ /* 0x000e220000000800 */
[C---:B-1----:R-:W-:Y:S01]  /*5760*/  F2FP.SATFINITE.E4M3.F32.PACK_AB_MERGE_C R55, R56.reuse, R55, RZ ;  /* 0x000000373837723e */ /* 0x042fe200048070ff */
[----:B------:R-:W-:-:S03]  /*5770*/  FADD.FTZ R56, R56, R3 ;  /* 0x0000000338387221 */ /* 0x000fc60000010000 */
[----:B------:R-:W-:-:S03]  /*5780*/  F2FP.SATFINITE.E4M3.F32.PACK_AB_MERGE_C R159, R54, R53, R55 ;  /* 0x00000035369f723e */ /* 0x000fc60004807037 */
[----:B------:R-:W1:Y:S08]  /*5790*/  MUFU.EX2 R57, R57 ;  /* 0x0000003900397308 */ /* 0x000e700000000800 */
[----:B------:R-:W2:Y:S01]  /*57a0*/  MUFU.EX2 R2, R59 ;  /* 0x0000003b00027308 */ /* 0x000ea20000000800 */
[----:B0-----:R-:W-:Y:S01]  /*57b0*/  F2FP.SATFINITE.E4M3.F32.PACK_AB_MERGE_C R152, R40, R41, R12 ;  /* 0x000000292898723e */ /* 0x001fe2000480700c */
[----:B------:R-:W-:-:S04]  /*57c0*/  FADD.FTZ R41, R41, R42 ;  /* 0x0000002a29297221 */ /* 0x000fc80000010000 */
[----:B------:R-:W-:Y:S02]  /*57d0*/  FADD.FTZ R40, R40, R41 ;  /* 0x0000002928287221 */ /* 0x000fe40000010000 */
[----:B------:R-:W0:Y:S01]  /*57e0*/  MUFU.EX2 R31, R31 ;  /* 0x0000001f001f7308 */ /* 0x000e220000000800 */
[----:B-1----:R-:W-:-:S01]  /*57f0*/  FADD.FTZ R3, R57, R56 ;  /* 0x0000003839037221 */ /* 0x002fc20000010000 */
[----:B------:R-:W-:-:S04]  /*5800*/  FADD.FTZ R39, R39, R40 ;  /* 0x0000002827277221 */ /* 0x000fc80000010000 */
[----:B------:R-:W-:Y:S02]  /*5810*/  FADD.FTZ R38, R38, R39 ;  /* 0x0000002726267221 */ /* 0x000fe40000010000 */
[----:B------:R-:W-:Y:S01]  /*5820*/  MUFU.EX2 R15, R15 ;  /* 0x0000000f000f7308 */ /* 0x000fe20000000800 */
[----:B--2---:R-:W-:-:S07]  /*5830*/  FADD.FTZ R6, R2, R3 ;  /* 0x0000000302067221 */ /* 0x004fce0000010000 */
[----:B------:R-:W1:Y:S01]  /*5840*/  MUFU.EX2 R4, R4 ;  /* 0x0000000400047308 */ /* 0x000e620000000800 */
[----:B0-----:R-:W-:-:S01]  /*5850*/  FADD.FTZ R3, R31, R6 ;  /* 0x000000061f037221 */ /* 0x001fc20000010000 */
[----:B------:R-:W-:-:S06]  /*5860*/  VIADD R6, R88, 0xfffffffe ;  /* 0xfffffffe58067836 */ /* 0x000fcc0000000000 */
[----:B------:R-:W0:Y:S08]  /*5870*/  MUFU.EX2 R30, R30 ;  /* 0x0000001e001e7308 */ /* 0x000e300000000800 */
[----:B------:R-:W-:Y:S01]  /*5880*/  MUFU.EX2 R37, R37 ;  /* 0x0000002500257308 */ /* 0x000fe20000000800 */
[----:B-1----:R-:W-:-:S07]  /*5890*/  F2FP.SATFINITE.E4M3.F32.PACK_AB_MERGE_C R5, R4, R15, RZ ;  /* 0x0000000f0405723e */ /* 0x002fce00048070ff */
[----:B------:R-:W1:Y:S01]  /*58a0*/  MUFU.EX2 R36, R36 ;  /* 0x0000002400247308 */ /* 0x000e620000000800 */
[C---:B0-----:R-:W-:Y:S01]  /*58b0*/  F2FP.SATFINITE.E4M3.F32.PACK_AB_MERGE_C R31, R30.reuse, R31, RZ ;  /* 0x0000001f1e1f723e */ /* 0x041fe200048070ff */
[----:B------:R-:W-:-:S03]  /*58c0*/  FADD.FTZ R3, R30, R3 ;  /* 0x000000031e037221 */ /* 0x000fc60000010000 */
[----:B------:R-:W-:-:S03]  /*58d0*/  F2FP.SATFINITE.E4M3.F32.PACK_AB_MERGE_C R153, R2, R57, R31 ;  /* 0x000000390299723e */ /* 0x000fc6000480701f */
[----:B------:R-:W0:Y:S08]  /*58e0*/  MUFU.EX2 R32, R32 ;  /* 0x0000002000207308 */ /* 0x000e300000000800 */
[----:B------:R-:W2:Y:S01]  /*58f0*/  MUFU.EX2 R33, R33 ;  /* 0x0000002100217308 */ /* 0x000ea20000000800 */
[----:B-1----:R-:W-:Y:S01]  /*5900*/  F2FP.SATFINITE.E4M3.F32.PACK_AB_MERGE_C R154, R36, R37, R5 ;  /* 0x00000025249a723e */ /* 0x002fe20004807005 */
[----:B------:R-:W-:-:S04]  /*5910*/  FADD.FTZ R37, R37, R38 ;  /* 0x0000002625257221 */ /* 0x000fc80000010000 */
[----:B------:R-:W-:Y:S02]  /*5920*/  FADD.FTZ R36, R36, R37 ;  /* 0x0000002524247221 */ /* 0x000fe40000010000 */
[----:B------:R-:W-:Y:S01]  /*5930*/  MUFU.EX2 R35, R35 ;  /* 0x0000002300237308 */ /* 0x000fe20000000800 */
[----:B0-----:R-:W-:-:S01]  /*5940*/  FADD.FTZ R2, R32, R3 ;  /* 0x0000000320027221 */ /* 0x001fc20000010000 */
[----:B------:R-:W-:-:S04]  /*5950*/  FADD.FTZ R3, R15, R36 ;  /* 0x000000240f037221 */ /* 0x000fc80000010000 */
[----:B------:R-:W-:Y:S02]  /*5960*/  FADD.FTZ R3, R4, R3 ;  /* 0x0000000304037221 */ /* 0x000fe40000010000 */
[----:B------:R-:W0:Y:S01]  /*5970*/  MUFU.EX2 R34, R34 ;  /* 0x0000002200227308 */ /* 0x000e220000000800 */
[----:B--2---:R-:W-:-:S01]  /*5980*/  FADD.FTZ R2, R33, R2 ;  /* 0x0000000221027221 */ /* 0x004fc20000010000 */
[----:B0-----:R-:W-:-:S03]  /*5990*/  F2FP.SATFINITE.E4M3.F32.PACK_AB_MERGE_C R5, R34, R35, RZ ;  /* 0x000000232205723e */ /* 0x001fc600048070ff */
[----:B------:R-:W-:Y:S01]  /*59a0*/  FADD.FTZ R35, R35, R2 ;  /* 0x0000000223237221 */ /* 0x000fe20000010000 */
[----:B------:R-:W-:-:S03]  /*59b0*/  F2FP.SATFINITE.E4M3.F32.PACK_AB_MERGE_C R155, R33, R32, R5 ;  /* 0x00000020219b723e */ /* 0x000fc60004807005 */
[----:B------:R-:W-:Y:S01]  /*59c0*/  FADD.FTZ R2, R34, R35 ;  /* 0x0000002322027221 */ /* 0x000fe20000010000 */
[----:B------:R-:W-:Y:S06]  /*59d0*/  @P1 BRA `(.L_x_1303) ;  /* 0x00000000004c1947 */ /* 0x000fec0003800000 */
[----:B------:R-:W-:Y:S01]  /*59e0*/  ISETP.LT.AND P1, PT, RZ, UR55, PT ;  /* 0x00000037ff007c0c */ /* 0x000fe2000bf21270 */
[----:B------:R-:W-:-:S12]  /*59f0*/  UIADD3 UR15, UR55, -0x1, URZ ;  /* 0xffffffff370f7890 */ /* 0x000fd8000fffe03f */
[----:B------:R-:W-:Y:S05]  /*5a00*/  @P1 BRA `(.L_x_1304) ;  /* 0x0000000000201947 */ /* 0x000fea0003800000 */
[----:B------:R-:W-:Y:S01]  /*5a10*/  ULDC UR18, c[0x0][0x9e4] ;  /* 0x0002790000127ab9 */ /* 0x000fe20000000800 */
[----:B------:R-:W-:Y:S02]  /*5a20*/  UIADD3 UR15, -UR55, URZ, URZ ;  /* 0x0000003f370f7290 */ /* 0x000fe4000fffe13f */
[----:B------:R-:W-:-:S11]  /*5a30*/  UISETP.NE.AND UP0, UPT, UR18, 0x1, UPT ;  /* 0x000000011200788c */ /* 0x000fd6000bf05270 */
[----:B------:R-:W-:Y:S02]  /*5a40*/  @UP0 ULDC.64 UR6, c[0x0][0x9e8] ;  /* 0x00027a0000060ab9 */ /* 0x000fe40000000a00 */
[----:B------:R-:W-:-:S04]  /*5a50*/  UIMAD.WIDE.U32 UR10, UR15, UR6, URZ ;  /* 0x000000060f0a72a5 */ /* 0x000fc8000f8e003f */
[----:B------:R-:W-:-:S04]  /*5a60*/  @UP0 USHF.R.U32.HI UR15, URZ, UR7, UR11 ;  /* 0x000000073f0f0299 */ /* 0x000fc8000801160b */
[----:B------:R-:W-:Y:S01]  /*5a70*/  ULOP3.LUT UR15, URZ, UR15, URZ, 0x33, !UPT ;  /* 0x0000000f3f0f7292 */ /* 0x000fe2000f8e333f */
[----:B------:R-:W-:Y:S11]  /*5a80*/  BRA `(.L_x_1305) ;  /* 0x0000000000147947 */ /* 0x000ff60003800000 */
.L_x_1304:
[----:B------:R-:W-:Y:S02]  /*5a90*/  ULDC UR18, c[0x0][0x9e4] ;  /* 0x0002790000127ab9 */ /* 0x000fe40000000800 */
[----:B------:R-:W-:-:S11]  /*5aa0*/  UISETP.NE.AND UP0, UPT, UR18, 0x1, UPT ;  /* 0x000000011200788c */ /* 0x000fd6000bf05270 */
[----:B------:R-:W-:Y:S02]  /*5ab0*/  @UP0 ULDC.64 UR6, c[0x0][0x9e8] ;  /* 0x00027a0000060ab9 */ /* 0x000fe40000000a00 */
[----:B------:R-:W-:-:S04]  /*5ac0*/  UIMAD.WIDE.U32 UR10, UR15, UR6, URZ ;  /* 0x000000060f0a72a5 */ /* 0x000fc8000f8e003f */
[----:B------:R-:W-:-:S12]  /*5ad0*/  @UP0 USHF.R.U32.HI UR15, URZ, UR7, UR11 ;  /* 0x000000073f0f0299 */ /* 0x000fd8000801160b */
.L_x_1305:
[----:B------:R-:W-:-:S04]  /*5ae0*/  UIMAD UR15, UR15, UR18, UR18 ;  /* 0x000000120f0f72a4 */ /* 0x000fc8000f8e0212 */
[----:B------:R-:W-:-:S04]  /*5af0*/  UISETP.LT.AND UP0, UPT, UR14, UR15, UPT ;  /* 0x0000000f0e00728c */ /* 0x000fc8000bf01270 */
[----:B------:R-:W-:-:S12]  /*5b00*/  USEL UR14, UR14, UR15, UP0 ;  /* 0x0000000f0e0e7287 */ /* 0x000fd80008000000 */
.L_x_1303:
[----:B------:R-:W-:Y:S01]  /*5b10*/  USHF.R.S32.HI UR6, URZ, 0x1f, UR14 ;  /* 0x0000001f3f067899 */ /* 0x000fe2000801140e */
[----:B------:R-:W-:Y:S02]  /*5b20*/  CS2R R88, SRZ ;  /* 0x0000000000587805 */ /* 0x000fe4000001ff00 */
[----:B------:R-:W-:Y:S02]  /*5b30*/  CS2R R90, SRZ ;  /* 0x00000000005a7805 */ /* 0x000fe4000001ff00 */
[----:B------:R-:W-:Y:S01]  /*5b40*/  CS2R R92, SRZ ;  /* 0x00000000005c7805 */ /* 0x000fe2000001ff00 */
[----:B------:R-:W-:Y:S01]  /*5b50*/  ULEA.HI UR6, UR6, UR14, URZ, 0x7 ;  /* 0x0000000e06067291 */ /* 0x000fe2000f8f383f */
[----:B------:R-:W-:Y:S02]  /*5b60*/  CS2R R94, SRZ ;  /* 0x00000000005e7805 */ /* 0x000fe4000001ff00 */
[----:B------:R-:W-:Y:S02]  /*5b70*/  CS2R R96, SRZ ;  /* 0x0000000000607805 */ /* 0x000fe4000001ff00 */
[----:B------:R-:W-:Y:S01]  /*5b80*/  CS2R R98, SRZ ;  /* 0x0000000000627805 */ /* 0x000fe2000001ff00 */
[----:B------:R-:W-:Y:S01]  /*5b90*/  USHF.R.S32.HI UR6, URZ, 0x7, UR6 ;  /* 0x000000073f067899 */ /* 0x000fe20008011406 */
[----:B------:R-:W-:-:S02]  /*5ba0*/  CS2R R100, SRZ ;  /* 0x0000000000647805 */ /* 0x000fc4000001ff00 */
[----:B------:R-:W-:Y:S02]  /*5bb0*/  CS2R R102, SRZ ;  /* 0x0000000000667805 */ /* 0x000fe4000001ff00 */
[----:B------:R-:W-:Y:S01]  /*5bc0*/  CS2R R104, SRZ ;  /* 0x0000000000687805 */ /* 0x000fe2000001ff00 */
[----:B------:R-:W-:Y:S01]  /*5bd0*/  UISETP.LT.AND UP0, UPT, UR38, UR6, UPT ;  /* 0x000000062600728c */ /* 0x000fe2000bf01270 */
[----:B------:R-:W-:Y:S02]  /*5be0*/  CS2R R106, SRZ ;  /* 0x00000000006a7805 */ /* 0x000fe4000001ff00 */
[----:B------:R-:W-:Y:S02]  /*5bf0*/  CS2R R108, SRZ ;  /* 0x00000000006c7805 */ /* 0x000fe4000001ff00 */
[----:B------:R-:W-:Y:S01]  /*5c00*/  CS2R R110, SRZ ;  /* 0x00000000006e7805 */ /* 0x000fe2000001ff00 */
[----:B------:R-:W-:Y:S01]  /*5c10*/  USEL UR33, UR38, UR6, !UP0 ;  /* 0x0000000626217287 */ /* 0x000fe2000c000000 */
[----:B------:R-:W-:-:S02]  /*5c20*/  CS2R R112, SRZ ;  /* 0x0000000000707805 */ /* 0x000fc4000001ff00 */
[----:B------:R-:W-:Y:S02]  /*5c30*/  CS2R R114, SRZ ;  /* 0x0000000000727805 */ /* 0x000fe4000001ff00 */
[----:B------:R-:W-:Y:S02]  /*5c40*/  CS2R R116, SRZ ;  /* 0x0000000000747805 */ /* 0x000fe4000001ff00 */
[----:B------:R-:W-:Y:S02]  /*5c50*/  CS2R R118, SRZ ;  /* 0x0000000000767805 */ /* 0x000fe4000001ff00 */
[----:B------:R-:W-:Y:S02]  /*5c60*/  CS2R R120, SRZ ;  /* 0x0000000000787805 */ /* 0x000fe4000001ff00 */
[----:B------:R-:W-:Y:S02]  /*5c70*/  ISETP.GE.AND P1, PT, R6, UR33, PT ;  /* 0x0000002106007c0c */ /* 0x000fe4000bf26270 */
        /* <DEDUP_REMOVED lines=52> */
[----:B------:R-:W-:Y:S01]  /*5fc0*/  ULDC UR30, c[0x0][0x9e4] ;  /* 0x00027900001e7ab9 */ /* 0x000fe20000000800 */
[----:B------:R-:W-:Y:S01]  /*5fd0*/  ULDC UR31, c[0x0][0x9dc] ;  /* 0x00027700001f7ab9 */ /* 0x000fe20000000800 */
[----:B------:R-:W-:Y:S01]  /*5fe0*/  ULDC UR29, c[0x0][0x988] ;  /* 0x00026200001d7ab9 */ /* 0x000fe20000000800 */
[----:B------:R-:W-:-:S05]  /*5ff0*/  ULDC UR32, c[0x0][0x9e0] ;  /* 0x0002780000207ab9 */ /* 0x000fca0000000800 */
.L_x_1325:
[----:B------:R-:W-:Y:S01]  /*6000*/  ISETP.NE.AND P2, PT, RZ, UR45, PT ;  /* 0x0000002dff007c0c */ /* 0x000fe2000bf45270 */
[----:B------:R-:W-:-:S04]  /*6010*/  UISETP.NE.AND UP0, UPT, UR34, 0x1, UPT ;  /* 0x000000012200788c */ /* 0x000fc8000bf05270 */
[----:B------:R-:W-:-:S04]  /*6020*/  USEL UR49, URZ, 0x1, UP0 ;  /* 0x000000013f317887 */ /* 0x000fc80008000000 */
[----:B------:R-:W-:-:S04]  /*6030*/  ULOP3.LUT UR49, UR35, UR49, URZ, 0x3c, !UPT ;  /* 0x0000003123317292 */ /* 0x000fc8000f8e3c3f */
[----:B------:R-:W-:Y:S08]  /*6040*/  @P2 BRA `(.L_x_1307) ;  /* 0x0000000000382947 */ /* 0x000ff00003800000 */
[----:B------:R-:W-:Y:S05]  /*6050*/  @!P0 BRA `(.L_x_1308) ;  /* 0x0000000000048947 */ /* 0x000fea0003800000 */
[----:B------:R-:W-:Y:S01]  /*6060*/  BPT.TRAP 0x1 ;  /* 0x000000040000795c */ /* 0x000fe20000300000 */
.L_x_1308:
        /* <DEDUP_REMOVED lines=9> */
.L_x_1309:
[----:B-1----:R-:W-:Y:S05]  /*6100*/  @P1 BRA `(.L_x_1307) ;  /* 0x0000000000081947 */ /* 0x002fea0003800000 */
[----:B------:R-:W1:Y:S02]  /*6110*/  SYNCS.PHASECHK.TRANS64.TRYWAIT P1, [UR6+0x22830], R7 ;  /* 0x02283007ff0075a7 */ /* 0x000e640008020146 */
[----:B-1----:R-:W-:Y:S05]  /*6120*/  @!P1 BRA `(.L_x_1310) ;  /* 0x0000014800ec9947 */ /* 0x002fea0003800000 */
.L_x_1307:
[----:B-1----:R-:W1:Y:S01]  /*6130*/  S2R R8, SR_TID.X ;  /* 0x0000000000087919 */ /* 0x002e620000002100 */
[----:B------:R-:W-:Y:S01]  /*6140*/  UIADD3 UR48, UR34, 0x1, URZ ;  /* 0x0000000122307890 */ /* 0x000fe2000fffe03f */
[----:B------:R-:W-:Y:S01]  /*6150*/  UMOV UR27, 0x80000020 ;  /* 0x80000020001b7882 */ /* 0x000fe20000000000 */
[----:B------:R-:W-:Y:S02]  /*6160*/  UMOV UR7, 0x80000020 ;  /* 0x8000002000077882 */ /* 0x000fe40000000000 */
[----:B------:R-:W-:Y:S01]  /*6170*/  UISETP.NE.AND UP0, UPT, UR48, 0x2, UPT ;  /* 0x000000023000788c */ /* 0x000fe2000bf05270 */
[----:B------:R-:W-:Y:S01]  /*6180*/  UMOV UR11, 0x80000020 ;  /* 0x80000020000b7882 */ /* 0x000fe20000000000 */
[----:B------:R-:W-:Y:S02]  /*6190*/  UMOV UR15, 0x80000020 ;  /* 0x80000020000f7882 */ /* 0x000fe40000000000 */
[----:B------:R-:W-:Y:S01]  /*61a0*/  USEL UR48, UR48, URZ, UP0 ;  /* 0x0000003f30307287 */ /* 0x000fe20008000000 */
[----:B------:R-:W-:Y:S01]  /*61b0*/  UMOV UR19, 0x80000020 ;  /* 0x8000002000137882 */ /* 0x000fe20000000000 */
[----:B------:R-:W-:-:S02]  /*61c0*/  UMOV UR23, 0x80000020 ;  /* 0x8000002000177882 */ /* 0x000fc40000000000 */
[----:B------:R-:W-:-:S04]  /*61d0*/  UIMAD UR26, UR48, 0x600, UR28 ;  /* 0x00000600301a78a4 */ /* 0x000fc8000f8e021c */
[----:B------:R-:W-:Y:S02]  /*61e0*/  UIADD3 UR6, UR26, 0x2, URZ ;  /* 0x000000021a067890 */ /* 0x000fe4000fffe03f */
[----:B------:R-:W-:Y:S02]  /*61f0*/  UIADD3 UR10, UR26, 0x200, URZ ;  /* 0x000002001a0a7890 */ /* 0x000fe4000fffe03f */
[----:B------:R-:W-:Y:S02]  /*6200*/  UIADD3 UR14, UR26, 0x202, URZ ;  /* 0x000002021a0e7890 */ /* 0x000fe4000fffe03f */
[----:B------:R-:W-:Y:S02]  /*6210*/  UIADD3 UR18, UR26, 0x400, URZ ;  /* 0x000004001a127890 */ /* 0x000fe4000fffe03f */
[----:B------:R-:W-:Y:S01]  /*6220*/  UIADD3 UR22, UR26, 0x402, URZ ;  /* 0x000004021a167890 */ /* 0x000fe2000fffe03f */
[----:B-1----:R-:W-:-:S05]  /*6230*/  SHF.R.U32.HI R8, RZ, 0x7, R8 ;  /* 0x00000007ff087819 */ /* 0x002fca0000011608 */
[----:B0-----:R-:W-:-:S05]  /*6240*/  VIADD R7, R8, 0x8 ;  /* 0x0000000808077836 */ /* 0x001fca0000000000 */
[----:B------:R0:W-:Y:S06]  /*6250*/  BAR.SYNC.DEFER_BLOCKING R7, 0x100 ;  /* 0x000400070000751d */ /* 0x0001ec0000010000 */
        /* <DEDUP_REMOVED lines=21> */
.L_x_1312:
[----:B------:R-:W-:Y:S01]  /*63b0*/  ULEA UR6, UR34, UR36, 0x3 ;  /* 0x0000002422067291 */ /* 0x000fe2000f8e183f */
[----:B------:R-:W-:-:S05]  /*63c0*/  IMAD.U32 R7, RZ, RZ, UR35 ;  /* 0x00000023ff077e24 */ /* 0x000fca000f8e00ff */
[----:B------:R-:W-:-:S04]  /*63d0*/  SHF.L.U32 R7, R7, 0x1f, RZ ;  /* 0x0000001f07077819 */ /* 0x000fc800000006ff */
[----:B------:R0:W1:Y:S01]  /*63e0*/  SYNCS.PHASECHK.TRANS64.TRYWAIT P1, [UR6+0x22850], R7 ;  /* 0x02285007ff0075a7 */ /* 0x0000620008020146 */
[----:B------:R-:W-:Y:S05]  /*63f0*/  @!P0 BRA `(.L_x_1313) ;  /* 0x0000000000048947 */ /* 0x000fea0003800000 */
[----:B------:R-:W-:Y:S01]  /*6400*/  BPT.TRAP 0x1 ;  /* 0x000000040000795c */ /* 0x000fe20000300000 */
.L_x_1313:
[----:B-1----:R-:W-:Y:S05]  /*6410*/  @P1 BRA `(.L_x_1311) ;  /* 0x0000000000081947 */ /* 0x002fea0003800000 */
[----:B------:R-:W1:Y:S02]  /*6420*/  SYNCS.PHASECHK.TRANS64.TRYWAIT P1, [UR6+0x22850], R7 ;  /* 0x02285007ff0075a7 */ /* 0x000e640008020146 */
[----:B-1----:R-:W-:Y:S05]  /*6430*/  @!P1 BRA `(.L_x_1314) ;  /* 0x0000014800409947 */ /* 0x002fea0003800000 */
.L_x_1311:
[----:B------:R-:W-:Y:S01]  /*6440*/  UIADD3 UR6, UR36, 0x400, URZ ;  /* 0x0000040024067890 */ /* 0x000fe2000fffe03f */
[----:B------:R-:W-:Y:S01]  /*6450*/  WARPGROUP.ARRIVE ;  /* 0x00000000000079c5 */ /* 0x000fe20000000000 */
[----:B------:R-:W-:-:S05]  /*6460*/  UMOV UR7, 0x40000040 ;  /* 0x4000004000077882 */ /* 0x000fca0000000000 */
[----:B-1----:R-:W1:Y:S01]  /*6470*/  S2R R8, SR_TID.X ;  /* 0x0000000000087919 */ /* 0x002e620000002100 */
        /* <DEDUP_REMOVED lines=8> */
[----:B-1----:R-:W-:-:S04]  /*6500*/  SHF.R.U32.HI R8, RZ, 0x7, R8 ;  /* 0x00000007ff087819 */ /* 0x002fc80000011608 */
[----:B0-----:R-:W-:Y:S01]  /*6510*/  IADD3 R7, -R8, 0xb, RZ ;  /* 0x0000000b08077810 */ /* 0x001fe20007ffe1ff */
        /* <DEDUP_REMOVED lines=17> */
.L_x_1315:
[----:B------:R-:W-:Y:S01]  /*6630*/  UISETP.NE.AND UP1, UPT, UR54, URZ, UPT ;  /* 0x0000003f3600728c */ /* 0x000fe2000bf25270 */
[C---:B------:R-:W-:Y:S01]  /*6640*/  FMUL.FTZ R13, R0.reuse, R34 ;  /* 0x00000022000d7220 */ /* 0x040fe20000410000 */
[C---:B------:R-:W-:Y:S01]  /*6650*/  FMUL.FTZ R34, R0.reuse, R63 ;  /* 0x0000003f00227220 */ /* 0x040fe20000410000 */
[----:B------:R-:W-:Y:S01]  /*6660*/  VIADD R63, R17, UR41 ;  /* 0x00000029113f7c36 */ /* 0x000fe20008000000 */
[----:B------:R-:W-:Y:S01]  /*6670*/  ULEA UR6, UR48, UR36, 0x3 ;  /* 0x0000002430067291 */ /* 0x000fe2000f8e183f */
[C---:B------:R-:W-:Y:S01]  /*6680*/  FMUL.FTZ R155, R0.reuse, R29 ;  /* 0x0000001d009b7220 */ /* 0x040fe20000410000 */
[----:B------:R-:W-:Y:S01]  /*6690*/  PLOP3.LUT P1, PT, PT, PT, UP1, 0x80, 0x0 ;  /* 0x000000000000781c */ /* 0x000fe20003f2f018 */
[C---:B------:R-:W-:Y:S01]  /*66a0*/  FMUL.FTZ R29, R0.reuse, R54 ;  /* 0x00000036001d7220 */ /* 0x040fe20000410000 */
[----:B------:R-:W-:Y:S01]  /*66b0*/  PLOP3.LUT P2, PT, PT, PT, UP1, 0x80, 0x0 ;  /* 0x000000000000781c */ /* 0x000fe20003f4f018 */
[C---:B------:R-:W-:Y:S01]  /*66c0*/  FMUL.FTZ R54, R0.reuse, R65 ;  /* 0x0000004100367220 */ /* 0x040fe20000410000 */
[----:B------:R-:W-:Y:S01]  /*66d0*/  UIADD3 UR6, UR6, 0x22840, URZ ;  /* 0x0002284006067890 */ /* 0x000fe2000fffe03f */
[C---:B0-----:R-:W-:Y:S01]  /*66e0*/  FMUL.FTZ R7, R0.reuse, R26 ;  /* 0x0000001a00077220 */ /* 0x041fe20000410000 */
[----:B------:R-:W-:Y:S01]  /*66f0*/  @UP1 ULDC UR7, c[0x0][0x44c] ;  /* 0x0001130000071ab9 */ /* 0x000fe20000000800 */
[C---:B------:R-:W-:Y:S01]  /*6700*/  FMUL.FTZ R10, R0.reuse, R27 ;  /* 0x0000001b000a7220 */ /* 0x040fe20000410000 */
[C---:B------:R-:W-:Y:S01]  /*6710*/  FMUL.FTZ R11, R0.reuse, R30 ;  /* 0x0000001e000b7220 */ /* 0x040fe20000410000 */
[C---:B------:R-:W-:Y:S01]  /*6720*/  FMUL.FTZ R26, R0.reuse, R47 ;  /* 0x0000002f001a7220 */ /* 0x040fe20000410000 */
[C---:B------:R-:W-:Y:S01]  /*6730*/  FMUL.FTZ R27, R0.reuse, R50 ;  /* 0x00000032001b7220 */ /* 0x040fe20000410000 */
[----:B------:R-:W-:Y:S01]  /*6740*/  UISETP.NE.AND UP0, UPT, UR53, URZ, UPT ;  /* 0x0000003f3500728c */ /* 0x000fe2000bf05270 */
[----:B------:R-:W-:Y:S01]  /*6750*/  FMUL.FTZ R154, R0, R28 ;  /* 0x0000001c009a7220 */ /* 0x000fe20000410000 */
[----:B------:R-:W-:Y:S01]  /*6760*/  @P1 IMAD.HI.U32 R8, R63, UR7, RZ ;  /* 0x000000073f081c27 */ /* 0x000fe2000f8e00ff */
[----:B------:R-:W-:-:S03]  /*6770*/  @UP1 ULDC UR7, c[0x0][0x450] ;  /* 0x0001140000071ab9 */ /* 0x000fc60000000800 */
[C---:B------:R-:W-:Y:S01]  /*6780*/  FMUL.FTZ R12, R0.reuse, R31 ;  /* 0x0000001f000c7220 */ /* 0x040fe20000410000 */
[C---:B------:R-:W-:Y:S01]  /*6790*/  FMUL.FTZ R47, R0.reuse, R49 ;  /* 0x00000031002f7220 */ /* 0x040fe20000410000 */
[C---:B------:R-:W-:Y:S01]  /*67a0*/  FMUL.FTZ R50, R0.reuse, R52 ;  /* 0x0000003400327220 */ /* 0x040fe20000410000 */
[----:B------:R-:W-:Y:S01]  /*67b0*/  @P2 SHF.R.U32.HI R63, RZ, UR7, R8 ;  /* 0x00000007ff3f2c19 */ /* 0x000fe20008011608 */
        /* <DEDUP_REMOVED lines=51> */
[----:B------:R-:W-:-:S02]  /*6af0*/  IMAD.SHL.U32 R81, R6, 0x80, RZ ;  /* 0x0000008006517824 */ /* 0x000fc400078e00ff */
[----:B------:R-:W-:Y:S01]  /*6b00*/  FMUL.FTZ R46, R0, R87 ;  /* 0x00000057002e7220 */ /* 0x000fe20000410000 */
[----:B------:R-:W-:Y:S01]  /*6b10*/  PLOP3.LUT P1, PT, PT, PT, UP0, 0x40, 0x0 ;  /* 0x000000000000781c */ /* 0x000fe20003f2e808 */
[----:B------:R-:W-:Y:S01]  /*6b20*/  IMAD.U32 R9, RZ, RZ, UR47 ;  /* 0x0000002fff097e24 */ /* 0x000fe2000f8e00ff */
[----:B------:R-:W1:Y:S01]  /*6b30*/  MUFU.TANH R152, R152 ;  /* 0x0000009800987308 */ /* 0x000e620000002400 */
[----:B------:R-:W-:Y:S01]  /*6b40*/  IADD3 R8, -R16, 0x1, -R81 ;  /* 0x0000000110087810 */ /* 0x000fe20007ffe951 */
[----:B------:R-:W-:Y:S01]  /*6b50*/  SYNCS.ARRIVE.TRANS64.RED.A1T0 RZ, [UR6], RZ ;  /* 0x000000ffffff79a7 */ /* 0x000fe20008100406 */
[----:B------:R-:W-:Y:S02]  /*6b60*/  ULOP3.LUT UR6, URZ, UR31, URZ, 0x33, !UPT ;  /* 0x0000001f3f067292 */ /* 0x000fe4000f8e333f */
[----:B------:R-:W-:-:S03]  /*6b70*/  IADD3 R8, -R9, UR40, R8 ;  /* 0x0000002809087c10 */ /* 0x000fc6000fffe108 */
[----:B------:R-:W2:Y:S02]  /*6b80*/  MUFU.TANH R153, R153 ;  /* 0x0000009900997308 */ /* 0x000ea40000002400 */
[C---:B------:R-:W-:Y:S02]  /*6b90*/  VIADD R76, R8.reuse, UR32 ;  /* 0x00000020084c7c36 */ /* 0x040fe40008000000 */
[----:B------:R-:W-:Y:S02]  /*6ba0*/  VIADD R78, R8, UR6 ;  /* 0x00000006084e7c36 */ /* 0x000fe40008000000 */
[--C-:B0-----:R-:W-:Y:S02]  /*6bb0*/  IMAD.IADD R66, R76, 0x1, R65.reuse ;  /* 0x000000014c427824 */ /* 0x101fe400078e0241 */
[----:B------:R-:W0:Y:S01]  /*6bc0*/  MUFU.TANH R7, R7 ;  /* 0x0000000700077308 */ /* 0x000e220000002400 */
[----:B------:R-:W-:-:S07]  /*6bd0*/  IMAD.IADD R74, R78, 0x1, R65 ;  /* 0x000000014e4a7824 */ /* 0x000fce00078e0241 */
[----:B------:R-:W3:Y:S08]  /*6be0*/  MUFU.TANH R10, R10 ;  /* 0x0000000a000a7308 */ /* 0x000ef00000002400 */
[----:B------:R-:W4:Y:S08]  /*6bf0*/  MUFU.TANH R154, R154 ;  /* 0x0000009a009a7308 */ /* 0x000f300000002400 */
        /* <DEDUP_REMOVED lines=60> */
[----:B------:R-:W-:Y:S01]  /*6fc0*/  IMAD.U32 R8, RZ, RZ, UR47 ;  /* 0x0000002fff087e24 */ /* 0x000fe2000f8e00ff */
[----:B------:R-:W-:Y:S04]  /*6fd0*/  BSSY B0, `(.L_x_1317) ;  /* 0x0000011000007945 */ /* 0x000fe80003800000 */
[----:B------:R-:W-:-:S04]  /*6fe0*/  IADD3 R65, -R8, UR40, R65 ;  /* 0x0000002808417c10 */ /* 0x000fc8000fffe141 */
        /* <DEDUP_REMOVED lines=10> */
.L_x_1318:
[----:B------:R-:W-:-:S05]  /*7090*/  IMAD.U32 R80, RZ, RZ, UR30 ;  /* 0x0000001eff507e24 */ /* 0x000fca000f8e00ff */
[----:B------:R-:W-:-:S13]  /*70a0*/  ISETP.NE.AND P1, PT, R80, 0x1, PT ;  /* 0x000000015000780c */ /* 0x000fda0003f25270 */
[----:B------:R-:W1:Y:S02]  /*70b0*/  @P1 LDC.64 R8, c[0x0][0x9e8] ;  /* 0x00027a00ff081b82 */ /* 0x000e640000000a00 */
[----:B-1----:R-:W-:-:S05]  /*70c0*/  @P1 IMAD.HI.U32 R8, R65, R8, RZ ;  /* 0x0000000841081227 */ /* 0x002fca00078e00ff */
[----:B------:R-:W-:-:S07]  /*70d0*/  @P1 SHF.R.U32.HI R65, RZ, R9, R8 ;  /* 0x00000009ff411219 */ /* 0x000fce0000011608 */
.L_x_1319:
[----:B------:R-:W-:Y:S05]  /*70e0*/  BSYNC B0 ;  /* 0x0000000000007941 */ /* 0x000fea0003800000 */
.L_x_1317:
[----:B------:R-:W-:-:S04]  /*70f0*/  IMAD R65, R65, R80, -R81 ;  /* 0x0000005041417224 */ /* 0x000fc800078e0a51 */
[----:B------:R-:W-:-:S05]  /*7100*/  IMAD.IADD R65, R65, 0x1, -R16 ;  /* 0x0000000141417824 */ /* 0x000fca00078e0a10 */
[----:B------:R-:W-:Y:S02]  /*7110*/  VIADDMNMX R66, R65, R80, R66, PT ;  /* 0x0000005041427246 */ /* 0x000fe40003800142 */
[----:B------:R-:W-:-:S07]  /*7120*/  VIMNMX R74, R74, R65, !PT ;  /* 0x000000414a4a7248 */ /* 0x000fce0007fe0100 */
.L_x_1316:
[----:B------:R-:W-:Y:S01]  /*7130*/  ISETP.GT.AND P1, PT, R6, -0x1, PT ;  /* 0xffffffff0600780c */ /* 0x000fe20003f24270 */
[----:B------:R1:W2:Y:S01]  /*7140*/  SHFL.IDX PT, R9, R63, 0x1, 0x1c1f ;  /* 0x003c1f003f097f89 */ /* 0x0002a200000e0000 */
[----:B------:R-:W-:Y:S02]  /*7150*/  UISETP.NE.AND UP0, UPT, UR53, URZ, UPT ;  /* 0x0000003f3500728c */ /* 0x000fe4000bf05270 */
[C---:B------:R-:W-:Y:S02]  /*7160*/  ISETP.GT.AND P3, PT, R74.reuse, 0x8, P1 ;  /* 0x000000084a00780c */ /* 0x040fe40000f64270 */
[----:B------:R-:W-:Y:S02]  /*7170*/  ISETP.GT.AND P6, PT, R74, RZ, P1 ;  /* 0x000000ff4a00720c */ /* 0x000fe40000fc4270 */
[----:B------:R-:W-:Y:S02]  /*7180*/  ISETP.LT.OR P3, PT, R66, 0x9, P3 ;  /* 0x000000094200780c */ /* 0x000fe40001f61670 */
[----:B------:R-:W-:-:S02]  /*7190*/  ISETP.GT.AND P2, PT, R74, 0x1, P1 ;  /* 0x000000014a00780c */ /* 0x000fc40000f44270 */
[----:B------:R-:W-:Y:S02]  /*71a0*/  ISETP.GT.AND P5, PT, R74, 0x9, P1 ;  /* 0x000000094a00780c */ /* 0x000fe40000fa4270 */
[----:B------:R-:W-:Y:S02]  /*71b0*/  FSEL R83, R154, -INF , !P3 ;  /* 0xff8000009a537808 */ /* 0x000fe40005800000 */
[----:B------:R-:W-:Y:S02]  /*71c0*/  ISETP.GT.AND P3, PT, R74, 0x19, P1 ;  /* 0x000000194a00780c */ /* 0x000fe40000f64270 */
[C---:B------:R-:W-:Y:S02]  /*71d0*/  ISETP.LT.OR P6, PT, R66.reuse, 0x1, P6 ;  /* 0x000000014200780c */ /* 0x040fe400037c1670 */
[C---:B------:R-:W-:Y:S02]  /*71e0*/  ISETP.LT.OR P2, PT, R66.reuse, 0x2, P2 ;  /* 0x000000024200780c */ /* 0x040fe40001741670 */
[----:B------:R-:W-:-:S02]  /*71f0*/  ISETP.LT.OR P5, PT, R66, 0xa, P5 ;  /* 0x0000000a4200780c */ /* 0x000fc40002fa1670 */
[----:B------:R-:W-:Y:S02]  /*7200*/  ISETP.LT.OR P3, PT, R66, 0x1a, P3 ;  /* 0x0000001a4200780c */ /* 0x000fe40001f61670 */
[----:B------:R-:W-:Y:S02]  /*7210*/  FSEL R85, R152, -INF , !P6 ;  /* 0xff80000098557808 */ /* 0x000fe40007000000 */
[----:B------:R-:W-:Y:S02]  /*7220*/  FSEL R153, R153, -INF , !P2 ;  /* 0xff80000099997808 */ /* 0x000fe40005000000 */
[C---:B------:R-:W-:Y:S02]  /*7230*/  ISETP.GT.AND P4, PT, R74.reuse, 0x10, P1 ;  /* 0x000000104a00780c */ /* 0x040fe40000f84270 */
[C---:B------:R-:W-:Y:S02]  /*7240*/  ISETP.GT.AND P6, PT, R74.reuse, 0x11, P1 ;  /* 0x000000114a00780c */ /* 0x040fe40000fc4270 */
[----:B------:R-:W-:-:S02]  /*7250*/  ISETP.GT.AND P2, PT, R74, 0x18, P1 ;  /* 0x000000184a00780c */ /* 0x000fc40000f44270 */
[----:B0-----:R-:W-:Y:S02]  /*7260*/  FSEL R155, R155, -INF , !P5 ;  /* 0xff8000009b9b7808 */ /* 0x001fe40006800000 */
[----:B------:R-:W-:Y:S02]  /*7270*/  ISETP.GT.AND P5, PT, R74, 0x20, P1 ;  /* 0x000000204a00780c */ /* 0x000fe40000fa4270 */
[----:B------:R-:W-:Y:S02]  /*7280*/  FSEL R77, R158, -INF , !P3 ;  /* 0xff8000009e4d7808 */ /* 0x000fe40005800000 */
[----:B------:R-:W-:Y:S02]  /*7290*/  ISETP.GT.AND P3, PT, R74, 0x30, P1 ;  /* 0x000000304a00780c */ /* 0x000fe40000f64270 */
[C---:B------:R-:W-:Y:S02]  /*72a0*/  ISETP.LT.OR P4, PT, R66.reuse, 0x11, P4 ;  /* 0x000000114200780c */ /* 0x040fe40002781670 */
[----:B------:R-:W-:-:S02]  /*72b0*/  ISETP.LT.OR P6, PT, R66, 0x12, P6 ;  /* 0x000000124200780c */ /* 0x000fc400037c1670 */
        /* <DEDUP_REMOVED lines=8> */
[C---:B------:R-:W-:Y:S02]  /*7340*/  ISETP.GT.AND P2, PT, R74.reuse, 0x29, P1 ;  /* 0x000000294a00780c */ /* 0x040fe40000f44270 */
[----:B------:R-:W-:Y:S02]  /*7350*/  FSEL R161, R161, -INF , !P5 ;  /* 0xff800000a1a17808 */ /* 0x000fe40006800000 */
[----:B------:R-:W-:Y:S02]  /*7360*/  ISETP.GT.AND P5, PT, R74, 0x31, P1 ;  /* 0x000000314a00780c */ /* 0x000fe40000fa4270 */
[----:B------:R-:W-:-:S02]  /*7370*/  FSEL R71, R48, -INF , !P3 ;  /* 0xff80000030477808 */ /* 0x000fc40005800000 */
[----:B------:R-:W-:Y:S02]  /*7380*/  ISETP.GT.AND P3, PT, R74, 0x41, P1 ;  /* 0x000000414a00780c */ /* 0x000fe40000f64270 */
[C---:B------:R-:W-:Y:S02]  /*7390*/  ISETP.LT.OR P4, PT, R66.reuse, 0x22, P4 ;  /* 0x000000224200780c */ /* 0x040fe40002781670 */
[C---:B------:R-:W-:Y:S02]  /*73a0*/  ISETP.LT.OR P6, PT, R66.reuse, 0x29, P6 ;  /* 0x000000294200780c */ /* 0x040fe400037c1670 */
        /* <DEDUP_REMOVED lines=9> */
[----:B------:R-:W-:Y:S02]  /*7440*/  FSEL R69, R47, -INF , !P5 ;  /* 0xff8000002f457808 */ /* 0x000fe40006800000 */
        /* <DEDUP_REMOVED lines=8> */
[----:B-1----:R-:W-:Y:S02]  /*74d0*/  FSEL R63, R52, -INF , !P2 ;  /* 0xff800000343f7808 */ /* 0x002fe40005000000 */
[C---:B------:R-:W-:Y:S02]  /*74e0*/  ISETP.GT.AND P5, PT, R74.reuse, 0x48, P1 ;  /* 0x000000484a00780c */ /* 0x040fe40000fa4270 */
[----:B------:R-:W-:-:S02]  /*74f0*/  ISETP.GT.AND P4, PT, R74, 0x49, P1 ;  /* 0x000000494a00780c */ /* 0x000fc40000f84270 */
[C---:B------:R-:W-:Y:S02]  /*7500*/  ISETP.GT.AND P6, PT, R74.reuse, 0x50, P1 ;  /* 0x000000504a00780c */ /* 0x040fe40000fc4270 */
[C---:B------:R-:W-:Y:S02]  /*7510*/  ISETP.GT.AND P2, PT, R74.reuse, 0x51, P1 ;  /* 0x000000514a00780c */ /* 0x040fe40000f44270 */
        /* <DEDUP_REMOVED lines=10> */
[----:B------:R-:W-:Y:S02]  /*75c0*/  FSEL R51, R54, -INF , !P2 ;  /* 0xff80000036337808 */ /* 0x000fe40005000000 */
[C---:B------:R-:W-:Y:S02]  /*75d0*/  ISETP.GT.AND P5, PT, R74.reuse, 0x59, P1 ;  /* 0x000000594a00780c */ /* 0x040fe40000fa4270 */
[C---:B------:R-:W-:Y:S02]  /*75e0*/  ISETP.GT.AND P4, PT, R74.reuse, 0x60, P1 ;  /* 0x000000604a00780c */ /* 0x040fe40000f84270 */
[C---:B------:R-:W-:Y:S02]  /*75f0*/  ISETP.GT.AND P6, PT, R74.reuse, 0x61, P1 ;  /* 0x000000614a00780c */ /* 0x040fe40000fc4270 */
[----:B------:R-:W-:Y:S02]  /*7600*/  ISETP.GT.AND P2, PT, R74, 0x68, P1 ;  /* 0x000000684a00780c */ /* 0x000fe40000f44270 */
[----:B------:R-:W-:Y:S01]  /*7610*/  FSEL R49, R62, -INF , !P3 ;  /* 0xff8000003e317808 */ /* 0x000fe20005800000 */
[----:B--2---:R-:W-:Y:S01]  /*7620*/  IMAD.IADD R62, R76, 0x1, R9 ;  /* 0x000000014c3e7824 */ /* 0x004fe200078e0209 */
[----:B------:R-:W-:-:S02]  /*7630*/  PLOP3.LUT P3, PT, PT, PT, UP0, 0x40, 0x0 ;  /* 0x000000000000781c */ /* 0x000fc40003f6e808 */
[C---:B------:R-:W-:Y:S02]  /*7640*/  ISETP.LT.OR P5, PT, R66.reuse, 0x5a, P5 ;  /* 0x0000005a4200780c */ /* 0x040fe40002fa1670 */
[C---:B------:R-:W-:Y:S02]  /*7650*/  ISETP.LT.OR P4, PT, R66.reuse, 0x61, P4 ;  /* 0x000000614200780c */ /* 0x040fe40002781670 */
[C---:B------:R-:W-:Y:S02]  /*7660*/  ISETP.LT.OR P6, PT, R66.reuse, 0x62, P6 ;  /* 0x000000624200780c */ /* 0x040fe400037c1670 */
[----:B------:R-:W-:Y:S02]  /*7670*/  ISETP.LT.OR P2, PT, R66, 0x69, P2 ;  /* 0x000000694200780c */ /* 0x000fe40001741670 */
[----:B------:R-:W-:Y:S02]  /*7680*/  FSEL R53, R57, -INF , !P5 ;  /* 0xff80000039357808 */ /* 0x000fe40006800000 */
[----:B------:R-:W-:-:S02]  /*7690*/  FSEL R54, R58, -INF , !P4 ;  /* 0xff8000003a367808 */ /* 0x000fc40006000000 */
[----:B------:R-:W-:Y:S02]  /*76a0*/  FSEL R55, R59, -INF , !P6 ;  /* 0xff8000003b377808 */ /* 0x000fe40007000000 */
[----:B------:R-:W-:Y:S02]  /*76b0*/  FSEL R50, R60, -INF , !P2 ;  /* 0xff8000003c327808 */ /* 0x000fe40005000000 */
[C---:B------:R-:W-:Y:S02]  /*76c0*/  ISETP.GT.AND P5, PT, R74.reuse, 0x70, P1 ;  /* 0x000000704a00780c */ /* 0x040fe40000fa4270 */
[C---:B------:R-:W-:Y:S02]  /*76d0*/  ISETP.GT.AND P4, PT, R74.reuse, 0x71, P1 ;  /* 0x000000714a00780c */ /* 0x040fe40000f84270 */
[C---:B------:R-:W-:Y:S02]  /*76e0*/  ISETP.GT.AND P6, PT, R74.reuse, 0x78, P1 ;  /* 0x000000784a00780c */ /* 0x040fe40000fc4270 */
[----:B------:R-:W-:-:S02]  /*76f0*/  ISETP.GT.AND P2, PT, R74, 0x79, P1 ;  /* 0x000000794a00780c */ /* 0x000fc40000f44270 */
[C---:B------:R-:W-:Y:S02]  /*7700*/  ISETP.LT.OR P5, PT, R66.reuse, 0x71, P5 ;  /* 0x000000714200780c */ /* 0x040fe40002fa1670 */
[C---:B------:R-:W-:Y:S02]  /*7710*/  ISETP.LT.OR P4, PT, R66.reuse, 0x72, P4 ;  /* 0x000000724200780c */ /* 0x040fe40002781670 */
[C---:B------:R-:W-:Y:S02]  /*7720*/  ISETP.LT.OR P6, PT, R66.reuse, 0x79, P6 ;  /* 0x000000794200780c */ /* 0x040fe400037c1670 */
[----:B------:R-:W-:Y:S01]  /*7730*/  ISETP.LT.OR P2, PT, R66, 0x7a, P2 ;  /* 0x0000007a4200780c */ /* 0x000fe20001741670 */
[----:B------:R-:W-:Y:S01]  /*7740*/  IMAD.IADD R66, R78, 0x1, R9 ;  /* 0x000000014e427824 */ /* 0x000fe200078e0209 */
[----:B------:R-:W-:Y:S02]  /*7750*/  FSEL R58, R64, -INF , !P5 ;  /* 0xff800000403a7808 */ /* 0x000fe40006800000 */
[----:B------:R-:W-:-:S02]  /*7760*/  FSEL R59, R68, -INF , !P4 ;  /* 0xff800000443b7808 */ /* 0x000fc40006000000 */
[----:B------:R-:W-:Y:S02]  /*7770*/  FSEL R60, R70, -INF , !P6 ;  /* 0xff800000463c7808 */ /* 0x000fe40007000000 */
[----:B------:R-:W-:Y:S01]  /*7780*/  FSEL R57, R72, -INF , !P2 ;  /* 0xff80000048397808 */ /* 0x000fe20005000000 */
[----:B------:R-:W-:Y:S06]  /*7790*/  @P3 BRA `(.L_x_1320) ;  /* 0x00000000005c3947 */ /* 0x000fec0003800000 */
        /* <DEDUP_REMOVED lines=13> */
.L_x_1322:
[----:B------:R-:W-:-:S05]  /*7870*/  IMAD.U32 R68, RZ, RZ, UR30 ;  /* 0x0000001eff447e24 */ /* 0x000fca000f8e00ff */
[----:B------:R-:W-:-:S13]  /*7880*/  ISETP.NE.AND P2, PT, R68, 0x1, PT ;  /* 0x000000014400780c */ /* 0x000fda0003f45270 */
[----:B------:R-:W0:Y:S02]  /*7890*/  @P2 LDC.64 R8, c[0x0][0x9e8] ;  /* 0x00027a00ff082b82 */ /* 0x000e240000000a00 */
[----:B0-----:R-:W-:-:S05]  /*78a0*/  @P2 IMAD.HI.U32 R8, R64, R8, RZ ;  /* 0x0000000840082227 */ /* 0x001fca00078e00ff */
[----:B------:R-:W-:-:S07]  /*78b0*/  @P2 SHF.R.U32.HI R64, RZ, R9, R8 ;  /* 0x00000009ff402219 */ /* 0x000fce0000011608 */
.L_x_1323:
[----:B------:R-:W-:Y:S05]  /*78c0*/  BSYNC B0 ;  /* 0x0000000000007941 */ /* 0x000fea0003800000 */
.L_x_1321:
[----:B------:R-:W-:-:S04]  /*78d0*/  IMAD R81, R64, R68, -R81 ;  /* 0x0000004440517224 */ /* 0x000fc800078e0a51 */
[----:B------:R-:W-:-:S05]  /*78e0*/  IMAD.IADD R81, R81, 0x1, -R16 ;  /* 0x0000000151517824 */ /* 0x000fca00078e0a10 */
[----:B------:R-:W-:Y:S02]  /*78f0*/  VIADDMNMX R62, R81, R68, R62, PT ;  /* 0x00000044513e7246 */ /* 0x000fe4000380013e */
[----:B------:R-:W-:-:S07]  /*7900*/  VIMNMX R66, R66, R81, !PT ;  /* 0x0000005142427248 */ /* 0x000fce0007fe0100 */
.L_x_1320:
[----:B------:R-:W-:Y:S01]  /*7910*/  FMNMX.FTZ R8, R85, R4, !PT ;  /* 0x0000000455087209 */ /* 0x000fe20007810000 */
[----:B------:R-:W-:Y:S01]  /*7920*/  IMAD.U32 R87, RZ, RZ, UR29 ;  /* 0x0000001dff577e24 */ /* 0x000fe2000f8e00ff */
[----:B------:R-:W-:Y:S02]  /*7930*/  ISETP.GT.AND P5, PT, R66, 0x10, P1 ;  /* 0x000000104200780c */ /* 0x000fe40000fa4270 */
[----:B------:R-:W-:Y:S02]  /*7940*/  FMNMX.FTZ R8, R153, R8, !PT ;  /* 0x0000000899087209 */ /* 0x000fe40007810000 */
[----:B------:R-:W-:Y:S02]  /*7950*/  ISETP.LT.OR P5, PT, R62, 0x11, P5 ;  /* 0x000000113e00780c */ /* 0x000fe40002fa1670 */
[----:B------:R-:W-:Y:S02]  /*7960*/  FMNMX.FTZ R8, R83, R8, !PT ;  /* 0x0000000853087209 */ /* 0x000fe40007810000 */
[----:B------:R-:W-:-:S02]  /*7970*/  FSEL R13, R13, -INF , !P5 ;  /* 0xff8000000d0d7808 */ /* 0x000fc40006800000 */
[----:B------:R-:W-:Y:S02]  /*7980*/  FMNMX.FTZ R8, R155, R8, !PT ;  /* 0x000000089b087209 */ /* 0x000fe40007810000 */
[----:B------:R-:W-:Y:S02]  /*7990*/  ISETP.GT.AND P5, PT, R66, 0x20, P1 ;  /* 0x000000204200780c */ /* 0x000fe40000fa4270 */
[----:B------:R-:W-:Y:S02]  /*79a0*/  FMNMX.FTZ R8, R157, R8, !PT ;  /* 0x000000089d087209 */ /* 0x000fe40007810000 */
[----:B------:R-:W-:Y:S02]  /*79b0*/  ISETP.LT.OR P5, PT, R62, 0x21, P5 ;  /* 0x000000213e00780c */ /* 0x000fe40002fa1670 */
[----:B------:R-:W-:Y:S02]  /*79c0*/  FMNMX.FTZ R8, R79, R8, !PT ;  /* 0x000000084f087209 */ /* 0x000fe40007810000 */
[----:B------:R-:W-:-:S02]  /*79d0*/  FSEL R21, R21, -INF , !P5 ;  /* 0xff80000015157808 */ /* 0x000fc40006800000 */
[----:B------:R-:W-:Y:S02]  /*79e0*/  FMNMX.FTZ R8, R159, R8, !PT ;  /* 0x000000089f087209 */ /* 0x000fe40007810000 */
[C---:B------:R-:W-:Y:S02]  /*79f0*/  ISETP.GT.AND P5, PT, R66.reuse, RZ, P1 ;  /* 0x000000ff4200720c */ /* 0x040fe40000fa4270 */
[----:B------:R-:W-:Y:S02]  /*7a00*/  FMNMX.FTZ R8, R77, R8, !PT ;  /* 0x000000084d087209 */ /* 0x000fe40007810000 */
[----:B------:R-:W-:Y:S02]  /*7a10*/  ISETP.GT.AND P2, PT, R66, 0x1, P1 ;  /* 0x000000014200780c */ /* 0x000fe40000f44270 */
[----:B------:R-:W-:Y:S02]  /*7a20*/  FMNMX.FTZ R8, R161, R8, !PT ;  /* 0x00000008a1087209 */ /* 0x000fe40007810000 */
[----:B------:R-:W-:-:S02]  /*7a30*/  ISETP.LT.OR P5, PT, R62, 0x1, P5 ;  /* 0x000000013e00780c */ /* 0x000fc40002fa1670 */
[----:B------:R-:W-:Y:S02]  /*7a40*/  FMNMX.FTZ R8, R75, R8, !PT ;  /* 0x000000084b087209 */ /* 0x000fe40007810000 */
        /* <DEDUP_REMOVED lines=12> */
[----:B------:R-:W-:Y:S02]  /*7b10*/  FMNMX.FTZ R7, R72, R5, !PT ;  /* 0x0000000548077209 */ /* 0x000fe40007810000 */
[----:B------:R-:W-:Y:S02]  /*7b20*/  FMNMX.FTZ R8, R63, R8, !PT ;  /* 0x000000083f087209 */ /* 0x000fe40007810000 */
[----:B------:R-:W-:Y:S02]  /*7b30*/  ISETP.LT.OR P4, PT, R62, 0xa, P4 ;  /* 0x0000000a3e00780c */ /* 0x000fe40002781670 */
[----:B------:R-:W-:Y:S02]  /*7b40*/  FMNMX.FTZ R9, R47, R8, !PT ;  /* 0x000000082f097209 */ /* 0x000fe40007810000 */
[----:B------:R-:W-:-:S02]  /*7b50*/  FSEL R11, R11, -INF , !P3 ;  /* 0xff8000000b0b7808 */ /* 0x000fc40005800000 */
[----:B------:R-:W-:Y:S02]  /*7b60*/  FMNMX.FTZ R8, R48, R9, !PT ;  /* 0x0000000930087209 */ /* 0x000fe40007810000 */
[----:B------:R-:W-:Y:S02]  /*7b70*/  FMNMX.FTZ R74, R10, R7, !PT ;  /* 0x000000070a4a7209 */ /* 0x000fe40007810000 */
[----:B------:R-:W-:Y:S02]  /*7b80*/  FMNMX.FTZ R9, R61, R8, !PT ;  /* 0x000000083d097209 */ /* 0x000fe40007810000 */
[----:B------:R-:W-:Y:S02]  /*7b90*/  ISETP.GT.AND P2, PT, R66, 0x11, P1 ;  /* 0x000000114200780c */ /* 0x000fe40000f44270 */
[----:B------:R-:W-:Y:S02]  /*7ba0*/  FMNMX.FTZ R8, R56, R9, !PT ;  /* 0x0000000938087209 */ /* 0x000fe40007810000 */
[----:B------:R-:W-:-:S02]  /*7bb0*/  FMNMX.FTZ R74, R11, R74, !PT ;  /* 0x0000004a0b4a7209 */ /* 0x000fc40007810000 */
[----:B------:R-:W-:Y:S02]  /*7bc0*/  FMNMX.FTZ R9, R51, R8, !PT ;  /* 0x0000000833097209 */ /* 0x000fe40007810000 */
[----:B------:R-:W-:Y:S02]  /*7bd0*/  ISETP.GT.AND P3, PT, R66, 0x18, P1 ;  /* 0x000000184200780c */ /* 0x000fe40000f64270 */
        /* <DEDUP_REMOVED lines=19> */
[C---:B------:R-:W-:Y:S02]  /*7d10*/  ISETP.GT.AND P5, PT, R66.reuse, 0x38, P1 ;  /* 0x000000384200780c */ /* 0x040fe40000fa4270 */
[----:B------:R-:W-:Y:S01]  /*7d20*/  ISETP.GT.AND P2, PT, R66, 0x30, P1 ;  /* 0x000000304200780c */ /* 0x000fe20000f44270 */
[----:B------:R-:W0:Y:S01]  /*7d30*/  SHFL.BFLY PT, R8, R9, 0x2, 0x1f ;  /* 0x0c401f0009087f89 */ /* 0x000e2200000e0000 */
[----:B------:R-:W-:-:S02]  /*7d40*/  FSEL R25, R25, -INF , !P3 ;  /* 0xff80000019197808 */ /* 0x000fc40005800000 */
[----:B------:R-:W-:Y:S02]  /*7d50*/  ISETP.LT.OR P5, PT, R62, 0x39, P5 ;  /* 0x000000393e00780c */ /* 0x000fe40002fa1670 */
[----:B------:R-:W-:Y:S02]  /*7d60*/  ISETP.GT.AND P3, PT, R66, 0x31, P1 ;  /* 0x000000314200780c */ /* 0x000fe40000f64270 */
[C---:B------:R-:W-:Y:S02]  /*7d70*/  ISETP.LT.OR P2, PT, R62.reuse, 0x31, P2 ;  /* 0x000000313e00780c */ /* 0x040fe40001741670 */
[----:B------:R-:W-:Y:S02]  /*7d80*/  ISETP.LT.OR P3, PT, R62, 0x32, P3 ;  /* 0x000000323e00780c */ /* 0x000fe40001f61670 */
[----:B------:R-:W-:Y:S02]  /*7d90*/  FSEL R27, R27, -INF , !P2 ;  /* 0xff8000001b1b7808 */ /* 0x000fe40005000000 */
[----:B------:R-:W-:-:S02]  /*7da0*/  FSEL R28, R28, -INF , !P3 ;  /* 0xff8000001c1c7808 */ /* 0x000fc40005800000 */
[C---:B------:R-:W-:Y:S02]  /*7db0*/  ISETP.GT.AND P2, PT, R66.reuse, 0x40, P1 ;  /* 0x000000404200780c */ /* 0x040fe40000f44270 */
[----:B------:R-:W-:Y:S02]  /*7dc0*/  ISETP.GT.AND P3, PT, R66, 0x41, P1 ;  /* 0x000000414200780c */ /* 0x000fe40000f64270 */
[C---:B------:R-:W-:Y:S02]  /*7dd0*/  ISETP.LT.OR P2, PT, R62.reuse, 0x41, P2 ;  /* 0x000000413e00780c */ /* 0x040fe40001741670 */
[----:B------:R-:W-:Y:S02]  /*7de0*/  ISETP.LT.OR P3, PT, R62, 0x42, P3 ;  /* 0x000000423e00780c */ /* 0x000fe40001f61670 */
[----:B------:R-:W-:Y:S02]  /*7df0*/  FSEL R31, R31, -INF , !P2 ;  /* 0xff8000001f1f7808 */ /* 0x000fe40005000000 */
[----:B0-----:R-:W-:-:S02]  /*7e00*/  FMNMX.FTZ R64, R9, R8, !PT ;  /* 0x0000000809407209 */ /* 0x001fc40007810000 */
[----:B------:R-:W-:Y:S02]  /*7e10*/  FSEL R9, R12, -INF , !P4 ;  /* 0xff8000000c097808 */ /* 0x000fe40006000000 */
[----:B------:R-:W-:Y:S01]  /*7e20*/  ISETP.GT.AND P4, PT, R66, 0x19, P1 ;  /* 0x000000194200780c */ /* 0x000fe20000f84270 */
[----:B------:R-:W0:Y:S01]  /*7e30*/  SHFL.BFLY PT, R81, R64, 0x1, 0x1f ;  /* 0x0c201f0040517f89 */ /* 0x000e2200000e0000 */
        /* <DEDUP_REMOVED lines=8> */
[----:B------:R-:W-:Y:S02]  /*7ec0*/  FSEL R32, R32, -INF , !P3 ;  /* 0xff80000020207808 */ /* 0x000fe40005800000 */
[----:B------:R-:W-:-:S02]  /*7ed0*/  ISETP.GT.AND P2, PT, R66, 0x50, P1 ;  /* 0x000000504200780c */ /* 0x000fc40000f44270 */
[----:B------:R-:W-:Y:S02]  /*7ee0*/  ISETP.GT.AND P3, PT, R66, 0x51, P1 ;  /* 0x000000514200780c */ /* 0x000fe40000f64270 */
[----:B------:R-:W-:Y:S02]  /*7ef0*/  ISETP.LT.OR P2, PT, R62, 0x51, P2 ;  /* 0x000000513e00780c */ /* 0x000fe40001741670 */
[----:B0-----:R-:W-:Y:S02]  /*7f00*/  FMNMX.FTZ R8, R64, R81, !PT ;  /* 0x0000005140087209 */ /* 0x001fe40007810000 */
[----:B------:R-:W-:Y:S02]  /*7f10*/  FSEL R35, R35, -INF , !P2 ;  /* 0xff80000023237808 */ /* 0x000fe40005000000 */
[C---:B------:R-:W-:Y:S01]  /*7f20*/  FSETP.NEU.FTZ.AND P6, PT, R8.reuse, -INF , PT ;  /* 0xff8000000800780b */ /* 0x040fe20003fdd000 */
[----:B------:R-:W-:-:S01]  /*7f30*/  FFMA.FTZ R68, R8, R87, -8 ;  /* 0xc100000008447423 */ /* 0x000fc20000010057 */
[----:B------:R-:W-:-:S02]  /*7f40*/  ISETP.LT.OR P3, PT, R62, 0x52, P3 ;  /* 0x000000523e00780c */ /* 0x000fc40001f61670 */
[----:B------:R-:W-:Y:S02]  /*7f50*/  ISETP.GT.AND P2, PT, R66, 0x60, P1 ;  /* 0x000000604200780c */ /* 0x000fe40000f44270 */
[----:B------:R-:W-:Y:S02]  /*7f60*/  FSEL R64, R68, RZ, P6 ;  /* 0x000000ff44407208 */ /* 0x000fe40003000000 */
[----:B------:R-:W-:Y:S02]  /*7f70*/  FSEL R68, R20, -INF , !P4 ;  /* 0xff80000014447808 */ /* 0x000fe40006000000 */
[----:B------:R-:W-:Y:S01]  /*7f80*/  ISETP.GT.AND P4, PT, R66, 0x29, P1 ;  /* 0x000000294200780c */ /* 0x000fe20000f84270 */
[----:B------:R-:W-:-:S01]  /*7f90*/  FFMA.FTZ R80, R77, UR29, -R64 ;  /* 0x0000001d4d507c23 */ /* 0x000fc20008010840 */
[----:B------:R-:W-:Y:S01]  /*7fa0*/  FMNMX.FTZ R78, R68, R7, !PT ;  /* 0x00000007444e7209 */ /* 0x000fe20007810000 */
[----:B------:R-:W-:-:S01]  /*7fb0*/  FFMA.FTZ R82, R73, UR29, -R64 ;  /* 0x0000001d49527c23 */ /* 0x000fc20008010840 */
[----:B------:R-:W-:Y:S01]  /*7fc0*/  ISETP.LT.OR P4, PT, R62, 0x2a, P4 ;  /* 0x0000002a3e00780c */ /* 0x000fe20002781670 */
[----:B------:R0:W-:Y:S01]  /*7fd0*/  MUFU.EX2 R29, R80 ;  /* 0x00000050001d7308 */ /* 0x0001e20000000800 */
[----:B------:R-:W-:Y:S01]  /*7fe0*/  FMNMX.FTZ R7, R21, R78, !PT ;  /* 0x0000004e15077209 */ /* 0x000fe20007810000 */
[--C-:B------:R-:W-:Y:S01]  /*7ff0*/  FFMA.FTZ R70, R83, UR29, -R64.reuse ;  /* 0x0000001d53467c23 */ /* 0x100fe20008010840 */
[----:B------:R-:W-:Y:S01]  /*8000*/  FSEL R26, R26, -INF , !P4 ;  /* 0xff8000001a1a7808 */ /* 0x000fe20006000000 */
[--C-:B------:R-:W-:Y:S01]  /*8010*/  FFMA.FTZ R85, R85, UR29, -R64.reuse ;  /* 0x0000001d55557c23 */ /* 0x100fe20008010840 */
[----:B------:R-:W-:Y:S01]  /*8020*/  FMNMX.FTZ R78, R24, R7, !PT ;  /* 0x00000007184e7209 */ /* 0x000fe20007810000 */
[--C-:B------:R-:W-:Y:S01]  /*8030*/  FFMA.FTZ R81, R153, UR29, -R64.reuse ;  /* 0x0000001d99517c23 */ /* 0x100fe20008010840 */
[----:B------:R-:W-:Y:S01]  /*8040*/  ISETP.GT.AND P4, PT, R66, 0x39, P1 ;  /* 0x000000394200780c */ /* 0x000fe20000f84270 */
[----:B------:R1:W-:Y:S01]  /*8050*/  MUFU.EX2 R20, R70 ;  /* 0x0000004600147308 */ /* 0x0003e20000000800 */
[----:B------:R-:W-:Y:S01]  /*8060*/  FMNMX.FTZ R7, R25, R78, !PT ;  /* 0x0000004e19077209 */ /* 0x000fe20007810000 */
[--C-:B------:R-:W-:Y:S01]  /*8070*/  FFMA.FTZ R83, R155, UR29, -R64.reuse ;  /* 0x0000001d9b537c23 */ /* 0x100fe20008010840 */
[----:B------:R-:W-:Y:S01]  /*8080*/  ISETP.LT.OR P4, PT, R62, 0x3a, P4 ;  /* 0x0000003a3e00780c */ /* 0x000fe20002781670 */
[--C-:B------:R-:W-:Y:S01]  /*8090*/  FFMA.FTZ R79, R79, UR29, -R64.reuse ;  /* 0x0000001d4f4f7c23 */ /* 0x100fe20008010840 */
[----:B0-----:R-:W-:Y:S01]  /*80a0*/  FMNMX.FTZ R80, R26, R7, !PT ;  /* 0x000000071a507209 */ /* 0x001fe20007810000 */
[--C-:B------:R-:W-:Y:S01]  /*80b0*/  FFMA.FTZ R159, R159, UR29, -R64.reuse ;  /* 0x0000001d9f9f7c23 */ /* 0x100fe20008010840 */
[----:B------:R-:W-:Y:S01]  /*80c0*/  FSEL R77, R30, -INF , !P4 ;  /* 0xff8000001e4d7808 */ /* 0x000fe20006000000 */
[--C-:B------:R-:W-:Y:S01]  /*80d0*/  FFMA.FTZ R161, R161, UR29, -R64.reuse ;  /* 0x0000001da1a17c23 */ /* 0x100fe20008010840 */
[----:B------:R-:W-:Y:S01]  /*80e0*/  FMNMX.FTZ R7, R27, R80, !PT ;  /* 0x000000501b077209 */ /* 0x000fe20007810000 */
[--C-:B-1----:R-:W-:Y:S01]  /*80f0*/  FFMA.FTZ R70, R157, UR29, -R64.reuse ;  /* 0x0000001d9d467c23 */ /* 0x102fe20008010840 */
[----:B------:R-:W-:Y:S01]  /*8100*/  ISETP.GT.AND P4, PT, R66, 0x49, P1 ;  /* 0x000000494200780c */ /* 0x000fe20000f84270 */
[--C-:B------:R-:W-:Y:S01]  /*8110*/  FFMA.FTZ R75, R75, UR29, -R64.reuse ;  /* 0x0000001d4b4b7c23 */ /* 0x100fe20008010840 */
[----:B------:R-:W-:Y:S01]  /*8120*/  FMNMX.FTZ R7, R28, R7, !PT ;  /* 0x000000071c077209 */ /* 0x000fe20007810000 */
[--C-:B------:R-:W-:Y:S01]  /*8130*/  FFMA.FTZ R163, R163, UR29, -R64.reuse ;  /* 0x0000001da3a37c23 */ /* 0x100fe20008010840 */
[----:B------:R-:W-:Y:S01]  /*8140*/  ISETP.LT.OR P4, PT, R62, 0x4a, P4 ;  /* 0x0000004a3e00780c */ /* 0x000fe20002781670 */
[--C-:B------:R-:W-:Y:S01]  /*8150*/  FFMA.FTZ R71, R71, UR29, -R64.reuse ;  /* 0x0000001d47477c23 */ /* 0x100fe20008010840 */
[----:B------:R-:W-:Y:S01]  /*8160*/  FMNMX.FTZ R80, R76, R7, !PT ;  /* 0x000000074c507209 */ /* 0x000fe20007810000 */
[--C-:B------:R-:W-:Y:S01]  /*8170*/  FFMA.FTZ R65, R65, UR29, -R64.reuse ;  /* 0x0000001d41417c23 */ /* 0x100fe20008010840 */
[----:B------:R-:W-:Y:S01]  /*8180*/  FSEL R78, R33, -INF , !P5 ;  /* 0xff800000214e7808 */ /* 0x000fe20006800000 */
[--C-:B------:R-:W-:Y:S01]  /*8190*/  FFMA.FTZ R61, R61, UR29, -R64.reuse ;  /* 0x0000001d3d3d7c23 */ /* 0x100fe20008010840 */
[----:B------:R-:W-:Y:S01]  /*81a0*/  FMNMX.FTZ R80, R77, R80, !PT ;  /* 0x000000504d507209 */ /* 0x000fe20007810000 */
[--C-:B------:R-:W-:Y:S01]  /*81b0*/  FFMA.FTZ R56, R56, UR29, -R64.reuse ;  /* 0x0000001d38387c23 */ /* 0x100fe20008010840 */
[----:B------:R-:W-:Y:S01]  /*81c0*/  FSEL R73, R34, -INF , !P4 ;  /* 0xff80000022497808 */ /* 0x000fe20006000000 */
[--C-:B------:R-:W-:Y:S01]  /*81d0*/  FFMA.FTZ R51, R51, UR29, -R64.reuse ;  /* 0x0000001d33337c23 */ /* 0x100fe20008010840 */
[----:B------:R-:W-:Y:S01]  /*81e0*/  FMNMX.FTZ R7, R31, R80, !PT ;  /* 0x000000501f077209 */ /* 0x000fe20007810000 */
[----:B------:R0:W-:Y:S01]  /*81f0*/  MUFU.EX2 R34, R82 ;  /* 0x0000005200227308 */ /* 0x0001e20000000800 */
[----:B------:R-:W-:Y:S01]  /*8200*/  ISETP.GT.AND P5, PT, R66, 0x58, P1 ;  /* 0x000000584200780c */ /* 0x000fe20000fa4270 */
[--C-:B------:R-:W-:Y:S01]  /*8210*/  FFMA.FTZ R80, R69, UR29, -R64.reuse ;  /* 0x0000001d45507c23 */ /* 0x100fe20008010840 */
[----:B------:R-:W-:Y:S01]  /*8220*/  FMNMX.FTZ R7, R32, R7, !PT ;  /* 0x0000000720077209 */ /* 0x000fe20007810000 */
[--C-:B------:R-:W-:Y:S01]  /*8230*/  FFMA.FTZ R69, R67, UR29, -R64.reuse ;  /* 0x0000001d43457c23 */ /* 0x100fe20008010840 */
[----:B------:R-:W-:Y:S01]  /*8240*/  ISETP.GT.AND P4, PT, R66, 0x59, P1 ;  /* 0x000000594200780c */ /* 0x000fe20000f84270 */
        /* <DEDUP_REMOVED lines=12> */
[--C-:B------:R-:W-:Y:S01]  /*8310*/  FFMA.FTZ R58, R58, UR29, -R64.reuse ;  /* 0x0000001d3a3a7c23 */ /* 0x100fe20008010840 */
[----:B------:R-:W-:Y:S01]  /*8320*/  ISETP.LT.OR P4, PT, R62, 0x5a, P4 ;  /* 0x0000005a3e00780c */ /* 0x000fe20002781670 */
[--C-:B------:R-:W-:Y:S01]  /*8330*/  FFMA.FTZ R59, R59, UR29, -R64.reuse ;  /* 0x0000001d3b3b7c23 */ /* 0x100fe20008010840 */
[----:B------:R-:W-:Y:S01]  /*8340*/  FMNMX.FTZ R82, R36, R7, !PT ;  /* 0x0000000724527209 */ /* 0x000fe20007810000 */
[----:B------:R-:W-:Y:S01]  /*8350*/  FFMA.FTZ R60, R60, UR29, -R64 ;  /* 0x0000001d3c3c7c23 */ /* 0x000fe20008010840 */
[----:B------:R-:W-:Y:S01]  /*8360*/  ISETP.GT.AND P3, PT, R66, 0x61, P1 ;  /* 0x000000614200780c */ /* 0x000fe20000f64270 */
[----:B------:R-:W-:Y:S01]  /*8370*/  MUFU.EX2 R12, R85 ;  /* 0x00000055000c7308 */ /* 0x000fe20000000800 */
[----:B------:R-:W-:-:S02]  /*8380*/  ISETP.LT.OR P2, PT, R62, 0x61, P2 ;  /* 0x000000613e00780c */ /* 0x000fc40001741670 */
[----:B------:R-:W-:Y:S02]  /*8390*/  FSEL R67, R38, -INF , !P4 ;  /* 0xff80000026437808 */ /* 0x000fe40006000000 */
[----:B------:R-:W-:Y:S02]  /*83a0*/  FMNMX.FTZ R82, R37, R82, !PT ;  /* 0x0000005225527209 */ /* 0x000fe40007810000 */
[----:B------:R-:W-:Y:S01]  /*83b0*/  ISETP.GT.AND P5, PT, R66, 0x68, P1 ;  /* 0x000000684200780c */ /* 0x000fe20000fa4270 */
[----:B------:R0:W-:Y:S01]  /*83c0*/  MUFU.EX2 R38, R69 ;  /* 0x0000004500267308 */ /* 0x0001e20000000800 */
[----:B------:R-:W-:Y:S02]  /*83d0*/  FSEL R39, R39, -INF , !P2 ;  /* 0xff80000027277808 */ /* 0x000fe40005000000 */
[----:B------:R-:W-:Y:S02]  /*83e0*/  ISETP.LT.OR P3, PT, R62, 0x62, P3 ;  /* 0x000000623e00780c */ /* 0x000fe40001f61670 */
[----:B------:R-:W-:-:S02]  /*83f0*/  FMNMX.FTZ R82, R67, R82, !PT ;  /* 0x0000005243527209 */ /* 0x000fc40007810000 */
[----:B------:R-:W-:Y:S01]  /*8400*/  ISETP.LT.OR P5, PT, R62, 0x69, P5 ;  /* 0x000000693e00780c */ /* 0x000fe20002fa1670 */
[----:B------:R-:W-:Y:S01]  /*8410*/  MUFU.EX2 R81, R81 ;  /* 0x0000005100517308 */ /* 0x000fe20000000800 */
[----:B------:R-:W-:Y:S01]  /*8420*/  ISETP.GT.AND P4, PT, R66, 0x69, P1 ;  /* 0x000000694200780c */ /* 0x000fe20000f84270 */
[--C-:B0-----:R-:W-:Y:S01]  /*8430*/  FFMA.FTZ R69, R63, UR29, -R64.reuse ;  /* 0x0000001d3f457c23 */ /* 0x101fe20008010840 */
[----:B------:R-:W-:Y:S02]  /*8440*/  FSEL R40, R40, -INF , !P3 ;  /* 0xff80000028287808 */ /* 0x000fe40005800000 */
[----:B------:R-:W-:Y:S01]  /*8450*/  FMNMX.FTZ R7, R39, R82, !PT ;  /* 0x0000005227077209 */ /* 0x000fe20007810000 */
[----:B------:R-:W-:-:S01]  /*8460*/  FFMA.FTZ R82, R47, UR29, -R64 ;  /* 0x0000001d2f527c23 */ /* 0x000fc20008010840 */
[----:B------:R-:W-:Y:S01]  /*8470*/  FSEL R63, R41, -INF , !P5 ;  /* 0xff800000293f7808 */ /* 0x000fe20006800000 */
[----:B------:R-:W-:Y:S01]  /*8480*/  MUFU.EX2 R83, R83 ;  /* 0x0000005300537308 */ /* 0x000fe20000000800 */
[----:B------:R-:W-:-:S02]  /*8490*/  ISETP.GT.AND P2, PT, R66, 0x70, P1 ;  /* 0x000000704200780c */ /* 0x000fc40000f44270 */
[C---:B------:R-:W-:Y:S02]  /*84a0*/  ISETP.GT.AND P3, PT, R66.reuse, 0x71, P1 ;  /* 0x000000714200780c */ /* 0x040fe40000f64270 */
[C---:B------:R-:W-:Y:S02]  /*84b0*/  ISETP.GT.AND P5, PT, R66.reuse, 0x78, P1 ;  /* 0x000000784200780c */ /* 0x040fe40000fa4270 */
[----:B------:R-:W-:Y:S01]  /*84c0*/  ISETP.GT.AND P1, PT, R66, 0x79, P1 ;  /* 0x000000794200780c */ /* 0x000fe20000f24270 */
[----:B------:R0:W-:Y:S01]  /*84d0*/  MUFU.EX2 R41, R69 ;  /* 0x0000004500297308 */ /* 0x0001e20000000800 */
[----:B------:R-:W-:Y:S02]  /*84e0*/  ISETP.LT.OR P4, PT, R62, 0x6a, P4 ;  /* 0x0000006a3e00780c */ /* 0x000fe40002781670 */
[----:B------:R-:W-:Y:S02]  /*84f0*/  FMNMX.FTZ R66, R40, R7, !PT ;  /* 0x0000000728427209 */ /* 0x000fe40007810000 */
[----:B------:R-:W-:-:S02]  /*8500*/  ISETP.LT.OR P2, PT, R62, 0x71, P2 ;  /* 0x000000713e00780c */ /* 0x000fc40001741670 */
[----:B------:R-:W-:Y:S01]  /*8510*/  FSEL R47, R42, -INF , !P4 ;  /* 0xff8000002a2f7808 */ /* 0x000fe20006000000 */
[----:B------:R-:W-:Y:S01]  /*8520*/  MUFU.EX2 R70, R70 ;  /* 0x0000004600467308 */ /* 0x000fe20000000800 */
[----:B------:R-:W-:Y:S01]  /*8530*/  FMNMX.FTZ R66, R63, R66, !PT ;  /* 0x000000423f427209 */ /* 0x000fe20007810000 */
[--C-:B0-----:R-:W-:Y:S01]  /*8540*/  FFMA.FTZ R69, R48, UR29, -R64.reuse ;  /* 0x0000001d30457c23 */ /* 0x101fe20008010840 */
[C---:B------:R-:W-:Y:S01]  /*8550*/  ISETP.LT.OR P3, PT, R62.reuse, 0x72, P3 ;  /* 0x000000723e00780c */ /* 0x040fe20001f61670 */
[----:B------:R-:W-:Y:S01]  /*8560*/  FFMA.FTZ R64, R57, UR29, -R64 ;  /* 0x0000001d39407c23 */ /* 0x000fe20008010840 */
[----:B------:R-:W-:Y:S02]  /*8570*/  FSEL R43, R43, -INF , !P2 ;  /* 0xff8000002b2b7808 */ /* 0x000fe40005000000 */
[----:B------:R-:W-:Y:S01]  /*8580*/  FMNMX.FTZ R66, R47, R66, !PT ;  /* 0x000000422f427209 */ /* 0x000fe20007810000 */
[----:B------:R-:W-:Y:S01]  /*8590*/  MUFU.EX2 R79, R79 ;  /* 0x0000004f004f7308 */ /* 0x000fe20000000800 */
[----:B------:R-:W-:-:S02]  /*85a0*/  ISETP.LT.OR P5, PT, R62, 0x79, P5 ;  /* 0x000000793e00780c */ /* 0x000fc40002fa1670 */
[----:B------:R-:W-:Y:S02]  /*85b0*/  FSEL R48, R44, -INF , !P3 ;  /* 0xff8000002c307808 */ /* 0x000fe40005800000 */
[----:B------:R-:W-:Y:S02]  /*85c0*/  FMNMX.FTZ R7, R43, R66, !PT ;  /* 0x000000422b077209 */ /* 0x000fe40007810000 */
[----:B------:R-:W-:Y:S01]  /*85d0*/  ISETP.LT.OR P1, PT, R62, 0x7a, P1 ;  /* 0x0000007a3e00780c */ /* 0x000fe20000f21670 */
[----:B------:R0:W-:Y:S01]  /*85e0*/  MUFU.EX2 R44, R69 ;  /* 0x00000045002c7308 */ /* 0x0001e20000000800 */
[----:B------:R-:W-:Y:S02]  /*85f0*/  FSEL R45, R45, -INF , !P5 ;  /* 0xff8000002d2d7808 */ /* 0x000fe40006800000 */
[----:B------:R-:W-:Y:S02]  /*8600*/  FMNMX.FTZ R62, R48, R7, !PT ;  /* 0x00000007303e7209 */ /* 0x000fe40007810000 */
[----:B------:R-:W-:-:S02]  /*8610*/  FSEL R46, R46, -INF , !P1 ;  /* 0xff8000002e2e7808 */ /* 0x000fc40004800000 */
[----:B------:R-:W-:Y:S01]  /*8620*/  FMNMX.FTZ R7, R45, R62, !PT ;  /* 0x0000003e2d077209 */ /* 0x000fe20007810000 */
[----:B------:R-:W-:Y:S01]  /*8630*/  MUFU.EX2 R74, R159 ;  /* 0x0000009f004a7308 */ /* 0x000fe20000000800 */
[----:B------:R-:W-:Y:S02]  /*8640*/  FSEL R57, R8, RZ, P6 ;  /* 0x000000ff08397208 */ /* 0x000fe40003000000 */
[----:B------:R-:W-:-:S03]  /*8650*/  FMNMX.FTZ R7, R46, R7, !PT ;  /* 0x000000072e077209 */ /* 0x000fc60007810000 */
[----:B------:R-:W-:Y:S02]  /*8660*/  FADD.FTZ R4, -R57, R4 ;  /* 0x0000000439047221 */ /* 0x000fe40000010100 */
[----:B------:R-:W1:Y:S01]  /*8670*/  SHFL.BFLY PT, R62, R7, 0x2, 0x1f ;  /* 0x0c401f00073e7f89 */ /* 0x000e6200000e0000 */
[----:B------:R-:W-:Y:S01]  /*8680*/  MUFU.EX2 R57, R64 ;  /* 0x0000004000397308 */ /* 0x000fe20000000800 */
[----:B0-----:R-:W-:-:S07]  /*8690*/  FMUL.FTZ R69, R4, UR29 ;  /* 0x0000001d04457c20 */ /* 0x001fce0008410000 */
[----:B------:R-:W0:Y:S08]  /*86a0*/  MUFU.EX2 R69, R69 ;  /* 0x0000004500457308 */ /* 0x000e300000000800 */
[----:B------:R-:W-:Y:S01]  /*86b0*/  MUFU.EX2 R30, R161 ;  /* 0x000000a1001e7308 */ /* 0x000fe20000000800 */
[----:B-1----:R-:W-:-:S07]  /*86c0*/  FMNMX.FTZ R62, R7, R62, !PT ;  /* 0x0000003e073e7209 */ /* 0x002fce0007810000 */
[----:B------:R-:W-:Y:S01]  /*86d0*/  MUFU.EX2 R75, R75 ;  /* 0x0000004b004b7308 */ /* 0x000fe20000000800 */
[----:B------:R-:W1:Y:S07]  /*86e0*/  SHFL.BFLY PT, R7, R62, 0x1, 0x1f ;  /* 0x0c201f003e077f89 */ /* 0x000e6e00000e0000 */
[----:B------:R-:W-:Y:S08]  /*86f0*/  MUFU.EX2 R33, R163 ;  /* 0x000000a300217308 */ /* 0x000ff00000000800 */
[----:B------:R-:W-:Y:S08]  /*8700*/  MUFU.EX2 R71, R71 ;  /* 0x0000004700477308 */ /* 0x000ff00000000800 */
[----:B------:R-:W-:Y:S01]  /*8710*/  MUFU.EX2 R80, R80 ;  /* 0x0000005000507308 */ /* 0x000fe20000000800 */
[----:B-1----:R-:W-:Y:S01]  /*8720*/  FMNMX.FTZ R7, R62, R7, !PT ;  /* 0x000000073e077209 */ /* 0x002fe20007810000 */
[----:B------:R-:W-:-:S03]  /*8730*/  IMAD.U32 R62, RZ, RZ, UR29 ;  /* 0x0000001dff3e7e24 */ /* 0x000fc6000f8e00ff */
[C---:B------:R-:W-:Y:S01]  /*8740*/  FSETP.NEU.FTZ.AND P1, PT, R7.reuse, -INF , PT ;  /* 0xff8000000700780b */ /* 0x040fe20003f3d000 */
[----:B------:R-:W-:-:S02]  /*8750*/  FFMA.FTZ R62, R7, R62, -8 ;  /* 0xc1000000073e7423 */ /* 0x000fc4000001003e */
[----:B------:R-:W-:Y:S01]  /*8760*/  MUFU.EX2 R65, R65 ;  /* 0x0000004100417308 */ /* 0x000fe20000000800 */
[----:B------:R-:W-:Y:S02]  /*8770*/  FSEL R66, R7, RZ, P1 ;  /* 0x000000ff07427208 */ /* 0x000fe40000800000 */
[----:B------:R-:W-:-:S03]  /*8780*/  FSEL R4, R62, RZ, P1 ;  /* 0x000000ff3e047208 */ /* 0x000fc60000800000 */
[----:B------:R-:W-:Y:S02]  /*8790*/  FADD.FTZ R66, -R66, R5 ;  /* 0x0000000542427221 */ /* 0x000fe40000010100 */
[----:B------:R-:W-:Y:S01]  /*87a0*/  MUFU.EX2 R42, R82 ;  /* 0x00000052002a7308 */ /* 0x000fe20000000800 */
[----:B------:R-:W-:-:S01]  /*87b0*/  FFMA.FTZ R85, R72, UR29, -R4 ;  /* 0x0000001d48557c23 */ /* 0x000fc20008010804 */
[--C-:B------:R-:W-:Y:S01]  /*87c0*/  FFMA.FTZ R10, R10, UR29, -R4.reuse ;  /* 0x0000001d0a0a7c23 */ /* 0x100fe20008010804 */
[----:B------:R-:W-:Y:S01]  /*87d0*/  FMUL.FTZ R66, R66, UR29 ;  /* 0x0000001d42427c20 */ /* 0x000fe20008410000 */
[--C-:B------:R-:W-:Y:S01]  /*87e0*/  FFMA.FTZ R11, R11, UR29, -R4.reuse ;  /* 0x0000001d0b0b7c23 */ /* 0x100fe20008010804 */
[----:B------:R-:W-:-:S01]  /*87f0*/  FFMA.FTZ R62, R9, UR29, -R4 ;  /* 0x0000001d093e7c23 */ /* 0x000fc20008010804 */
[--C-:B------:R-:W-:Y:S01]  /*8800*/  FFMA.FTZ R9, R13, UR29, -R4.reuse ;  /* 0x0000001d0d097c23 */ /* 0x100fe20008010804 */
[----:B------:R-:W-:-:S01]  /*8810*/  FFMA.FTZ R14, R14, UR29, -R4 ;  /* 0x0000001d0e0e7c23 */ /* 0x000fc20008010804 */
[----:B------:R-:W-:Y:S01]  /*8820*/  MUFU.EX2 R85, R85 ;  /* 0x0000005500557308 */ /* 0x000fe20000000800 */
[----:B0-----:R-:W-:-:S01]  /*8830*/  FFMA.FTZ R72, R69, R3, R12 ;  /* 0x0000000345487223 */ /* 0x001fc2000001000c */
        /* <DEDUP_REMOVED lines=23> */
[----:B0-----:R-:W-:-:S01]  /*89b0*/  FFMA.FTZ R3, R66, R2, R85 ;  /* 0x0000000242037223 */ /* 0x001fc20000010055 */
[--C-:B------:R-:W-:Y:S01]  /*89c0*/  FFMA.FTZ R63, R63, UR29, -R4.reuse ;  /* 0x0000001d3f3f7c23 */ /* 0x100fe20008010804 */
[----:B------:R-:W-:-:S01]  /*89d0*/  FFMA.FTZ R43, R43, UR29, -R4 ;  /* 0x0000001d2b2b7c23 */ /* 0x000fc20008010804 */
[--C-:B------:R-:W-:Y:S01]  /*89e0*/  FFMA.FTZ R48, R48, UR29, -R4.reuse ;  /* 0x0000001d30307c23 */ /* 0x100fe20008010804 */
[----:B------:R-:W-:-:S03]  /*89f0*/  FFMA.FTZ R45, R45, UR29, -R4 ;  /* 0x0000001d2d2d7c23 */ /* 0x000fc60008010804 */
[----:B------:R-:W0:Y:S01]  /*8a00*/  MUFU.EX2 R62, R62 ;  /* 0x0000003e003e7308 */ /* 0x000e220000000800 */
[----:B-1----:R-:W-:-:S07]  /*8a10*/  FADD.FTZ R2, R10, R3 ;  /* 0x000000030a027221 */ /* 0x002fce0000010000 */
[----:B------:R-:W1:Y:S01]  /*8a20*/  MUFU.EX2 R9, R9 ;  /* 0x0000000900097308 */ /* 0x000e620000000800 */
[----:B--2---:R-:W-:-:S07]  /*8a30*/  FADD.FTZ R3, R11, R2 ;  /* 0x000000020b037221 */ /* 0x004fce0000010000 */
[----:B------:R-:W2:Y:S01]  /*8a40*/  MUFU.EX2 R14, R14 ;  /* 0x0000000e000e7308 */ /* 0x000ea20000000800 */
[----:B0-----:R-:W-:-:S07]  /*8a50*/  FADD.FTZ R2, R62, R3 ;  /* 0x000000033e027221 */ /* 0x001fce0000010000 */
[----:B------:R0:W-:Y:S01]  /*8a60*/  MUFU.EX2 R5, R76 ;  /* 0x0000004c00057308 */ /* 0x0001e20000000800 */
[----:B-1----:R-:W-:-:S07]  /*8a70*/  FADD.FTZ R3, R9, R2 ;  /* 0x0000000209037221 */ /* 0x002fce0000010000 */
[----:B------:R-:W1:Y:S01]  /*8a80*/  MUFU.EX2 R13, R13 ;  /* 0x0000000d000d7308 */ /* 0x000e620000000800 */
[----:B0-----:R-:W-:-:S01]  /*8a90*/  FADD.FTZ R76, R20, R77 ;  /* 0x0000004d144c7221 */ /* 0x001fc20000010000 */
[----:B--2---:R-:W-:-:S03]  /*8aa0*/  FADD.FTZ R2, R14, R3 ;  /* 0x000000030e027221 */ /* 0x004fc60000010000 */
[----:B------:R-:W-:-:S03]  /*8ab0*/  FADD.FTZ R73, R83, R76 ;  /* 0x0000004c53497221 */ /* 0x000fc60000010000 */
[----:B------:R-:W0:Y:S01]  /*8ac0*/  MUFU.EX2 R64, R64 ;  /* 0x0000004000407308 */ /* 0x000e220000000800 */
[----:B------:R-:W-:-:S04]  /*8ad0*/  FADD.FTZ R76, R70, R73 ;  /* 0x00000049464c7221 */ /* 0x000fc80000010000 */
[----:B------:R-:W-:-:S03]  /*8ae0*/  FADD.FTZ R73, R79, R76 ;  /* 0x0000004c4f497221 */ /* 0x000fc60000010000 */
[----:B------:R-:W2:Y:S01]  /*8af0*/  MUFU.EX2 R15, R15 ;  /* 0x0000000f000f7308 */ /* 0x000ea20000000800 */
[----:B------:R-:W-:-:S01]  /*8b00*/  FADD.FTZ R76, R74, R73 ;  /* 0x000000494a4c7221 */ /* 0x000fc20000010000 */
[----:B-1----:R-:W-:-:S03]  /*8b10*/  FADD.FTZ R3, R13, R2 ;  /* 0x000000020d037221 */ /* 0x002fc60000010000 */
[----:B------:R-:W-:-:S03]  /*8b20*/  FADD.FTZ R73, R29, R76 ;  /* 0x0000004c1d497221 */ /* 0x000fc60000010000 */
[----:B------:R-:W1:Y:S01]  /*8b30*/  MUFU.EX2 R24, R24 ;  /* 0x0000001800187308 */ /* 0x000e620000000800 */
[----:B0-----:R-:W-:-:S01]  /*8b40*/  FADD.FTZ R2, R64, R3 ;  /* 0x0000000340027221 */ /* 0x001fc20000010000 */
[----:B------:R-:W-:-:S06]  /*8b50*/  FADD.FTZ R76, R30, R73 ;  /* 0x000000491e4c7221 */ /* 0x000fcc0000010000 */
[----:B------:R-:W0:Y:S01]  /*8b60*/  MUFU.EX2 R21, R21 ;  /* 0x0000001500157308 */ /* 0x000e220000000800 */
[----:B--2---:R-:W-:-:S01]  /*8b70*/  FADD.FTZ R3, R15, R2 ;  /* 0x000000020f037221 */ /* 0x004fc20000010000 */
[----:B------:R-:W-:Y:S01]  /*8b80*/  FADD.FTZ R2, R75, R76 ;  /* 0x0000004c4b027221 */ /* 0x000fe20000010000 */
[----:B------:R-:W-:-:S05]  /*8b90*/  FFMA.FTZ R76, R67, UR29, -R4 ;  /* 0x0000001d434c7c23 */ /* 0x000fca0008010804 */
        /* <DEDUP_REMOVED lines=11> */
[----:B-1----:R-:W-:-:S01]  /*8c50*/  FADD.FTZ R67, R25, R78 ;  /* 0x0000004e19437221 */ /* 0x002fc20000010000 */
[----:B------:R-:W-:-:S04]  /*8c60*/  FADD.FTZ R78, R38, R3 ;  /* 0x00000003264e7221 */ /* 0x000fc80000010000 */
[----:B------:R-:W-:Y:S02]  /*8c70*/  FADD.FTZ R78, R65, R78 ;  /* 0x0000004e414e7221 */ /* 0x000fe40000010000 */
[----:B------:R-:W1:Y:S01]  /*8c80*/  MUFU.EX2 R27, R27 ;  /* 0x0000001b001b7308 */ /* 0x000e620000000800 */
[----:B0-----:R-:W-:-:S04]  /*8c90*/  FADD.FTZ R2, R28, R67 ;  /* 0x000000431c027221 */ /* 0x001fc80000010000 */
[----:B------:R-:W-:-:S03]  /*8ca0*/  FADD.FTZ R3, R5, R2 ;  /* 0x0000000205037221 */ /* 0x000fc60000010000 */
[----:B------:R-:W0:Y:S01]  /*8cb0*/  MUFU.EX2 R32, R32 ;  /* 0x0000002000207308 */ /* 0x000e220000000800 */
[----:B--2---:R-:W-:-:S01]  /*8cc0*/  FADD.FTZ R2, R68, R3 ;  /* 0x0000000344027221 */ /* 0x004fc20000010000 */
[----:B------:R-:W-:Y:S01]  /*8cd0*/  FADD.FTZ R3, R41, R78 ;  /* 0x0000004e29037221 */ /* 0x000fe20000010000 */
[----:B------:R-:W-:-:S01]  /*8ce0*/  FFMA.FTZ R78, R47, UR29, -R4 ;  /* 0x0000001d2f4e7c23 */ /* 0x000fc20008010804 */
[----:B------:R-:W-:Y:S02]  /*8cf0*/  FFMA.FTZ R4, R46, UR29, -R4 ;  /* 0x0000001d2e047c23 */ /* 0x000fe40008010804 */
[----:B------:R-:W-:-:S02]  /*8d00*/  FADD.FTZ R3, R42, R3 ;  /* 0x000000032a037221 */ /* 0x000fc40000010000 */
[----:B------:R-:W2:Y:S01]  /*8d10*/  MUFU.EX2 R31, R31 ;  /* 0x0000001f001f7308 */ /* 0x000ea20000000800 */
[----:B-1----:R-:W-:-:S01]  /*8d20*/  FADD.FTZ R67, R27, R2 ;  /* 0x000000021b437221 */ /* 0x002fc20000010000 */
[----:B------:R-:W-:-:S06]  /*8d30*/  FADD.FTZ R82, R44, R3 ;  /* 0x000000032c527221 */ /* 0x000fcc0000010000 */
        /* <DEDUP_REMOVED lines=40> */
[----:B------:R-:W-:Y:S01]  /*8fc0*/  MUFU.EX2 R59, R59 ;  /* 0x0000003b003b7308 */ /* 0x000fe20000000800 */
[----:B-1----:R-:W-:-:S07]  /*8fd0*/  FADD.FTZ R46, R58, R47 ;  /* 0x0000002f3a2e7221 */ /* 0x002fce0000010000 */
[----:B------:R-:W1:Y:S01]  /*8fe0*/  MUFU.EX2 R48, R48 ;  /* 0x0000003000307308 */ /* 0x000e620000000800 */
[----:B0-----:R-:W-:-:S07]  /*8ff0*/  FADD.FTZ R3, R43, R2 ;  /* 0x000000022b037221 */ /* 0x001fce0000010000 */
[----:B------:R-:W0:Y:S08]  /*9000*/  MUFU.EX2 R60, R60 ;  /* 0x0000003c003c7308 */ /* 0x000e300000000800 */
[----:B------:R2:W3:Y:S01]  /*9010*/  MUFU.EX2 R84, R45 ;  /* 0x0000002d00547308 */ /* 0x0004e20000000800 */
[----:B-1----:R-:W-:-:S07]  /*9020*/  FADD.FTZ R3, R48, R3 ;  /* 0x0000000330037221 */ /* 0x002fce0000010000 */
[----:B------:R-:W1:Y:S01]  /*9030*/  MUFU.EX2 R4, R4 ;  /* 0x0000000400047308 */ /* 0x000e620000000800 */
[----:B--2---:R-:W-:-:S04]  /*9040*/  FADD.FTZ R45, R59, R46 ;  /* 0x0000002e3b2d7221 */ /* 0x004fc80000010000 */
[----:B0-----:R-:W-:Y:S01]  /*9050*/  FADD.FTZ R2, R60, R45 ;  /* 0x0000002d3c027221 */ /* 0x001fe20000010000 */
[----:B---3--:R-:W-:-:S03]  /*9060*/  FADD.FTZ R45, R84, R3 ;  /* 0x00000003542d7221 */ /* 0x008fc60000010000 */
[----:B------:R-:W-:Y:S01]  /*9070*/  FADD.FTZ R3, R57, R2 ;  /* 0x0000000239037221 */ /* 0x000fe20000010000 */
[----:B-1----:R-:W-:-:S01]  /*9080*/  FADD.FTZ R2, R4, R45 ;  /* 0x0000002d04027221 */ /* 0x002fc20000010000 */
[----:B------:R-:W-:Y:S06]  /*9090*/  @!P0 BRA `(.L_x_1324) ;  /* 0x0000000000048947 */ /* 0x000fec0003800000 */
[----:B------:R-:W-:Y:S01]  /*90a0*/  BPT.TRAP 0x1 ;  /* 0x000000040000795c */ /* 0x000fe20000300000 */
.L_x_1324:
[----:B------:R-:W-:Y:S01]  /*90b0*/  ULEA UR6, UR34, UR36, 0x3 ;  /* 0x0000002422067291 */ /* 0x000fe2000f8e183f */
[----:B------:R-:W-:Y:S01]  /*90c0*/  ISETP.GT.AND P1, PT, R6, UR33, PT ;  /* 0x0000002106007c0c */ /* 0x000fe2000bf24270 */
[----:B------:R-:W-:Y:S01]  /*90d0*/  UMOV UR35, UR49 ;  /* 0x0000003100237c82 */ /* 0x000fe20008000000 */
[----:B------:R-:W-:Y:S01]  /*90e0*/  F2FP.SATFINITE.E4M3.F32.PACK_AB_MERGE_C R5, R68, R5, RZ ;  /* 0x000000054405723e */ /* 0x000fe200048070ff */
[----:B------:R-:W-:Y:S01]  /*90f0*/  UIADD3 UR6, UR6, 0x22860, URZ ;  /* 0x0002286006067890 */ /* 0x000fe2000fffe03f */
[----:B------:R-:W-:Y:S01]  /*9100*/  F2FP.SATFINITE.E4M3.F32.PACK_AB_MERGE_C R4, R4, R84, RZ ;  /* 0x000000540404723e */ /* 0x000fe200048070ff */
[----:B------:R-:W-:Y:S01]  /*9110*/  UMOV UR34, UR48 ;  /* 0x0000003000227c82 */ /* 0x000fe20008000000 */
[----:B------:R-:W-:Y:S01]  /*9120*/  F2FP.SATFINITE.E4M3.F32.PACK_AB_MERGE_C R20, R83, R20, RZ ;  /* 0x000000145314723e */ /* 0x000fe200048070ff */
[----:B------:R-:W-:Y:S01]  /*9130*/  UPRMT UR6, UR37, 0x654, UR6 ;  /* 0x0000065425067896 */ /* 0x000fe20008000006 */
        /* <DEDUP_REMOVED lines=9> */
[----:B------:R-:W-:Y:S01]  /*91d0*/  SYNCS.ARRIVE.TRANS64.RED.A1T0 RZ, [UR6], RZ ;  /* 0x000000ffffff79a7 */ /* 0x000fe20008100406 */
        /* <DEDUP_REMOVED lines=86> */
[----:B------:R-:W-:Y:S01]  /*9740*/  IMAD.MOV.U32 R4, RZ, RZ, R8 ;  /* 0x000000ffff047224 */ /* 0x000fe200078e0008 */
[----:B------:R-:W-:Y:S06]  /*9750*/  @P1 BRA `(.L_x_1325) ;  /* 0xffffffc800281947 */ /* 0x000fec000383ffff */
.L_x_1306:
[----:B------:R-:W-:Y:S02]  /*9760*/  UISETP.NE.AND UP1, UPT, UR54, URZ, UPT ;  /* 0x0000003f3600728c */ /* 0x000fe4000bf25270 */
[----:B------:R-:W-:Y:S02]  /*9770*/  UISETP.NE.AND UP0, UPT, UR53, URZ, UPT ;  /* 0x0000003f3500728c */ /* 0x000fe4000bf05270 */
[----:B------:R-:W-:Y:S02]  /*9780*/  UIADD3 UR10, UR41, 0x7f, URZ ;  /* 0x0000007f290a7890 */ /* 0x000fe4000fffe03f */
[----:B------:R-:W-:Y:S02]  /*9790*/  UIADD3 UR11, UR40, 0x1, -UR47 ;  /* 0x00000001280b7890 */ /* 0x000fe4000fffe82f */
[----:B------:R-:W-:-:S03]  /*97a0*/  PLOP3.LUT P1, PT, PT, PT, UP0, 0x40, 0x0 ;  /* 0x000000000000781c */ /* 0x000fc60003f2e808 */
[----:B------:R-:W-:Y:S01]  /*97b0*/  @UP1 ULDC UR6, c[0x0][0x44c] ;  /* 0x0001130000061ab9 */ /* 0x000fe20000000800 */
[----:B------:R-:W-:Y:S01]  /*97c0*/  @UP1 ULDC UR14, c[0x0][0x450] ;  /* 0x00011400000e1ab9 */ /* 0x000fe20000000800 */
[----:B------:R-:W-:-:S04]  /*97d0*/  UIMAD.WIDE.U32 UR6, UR10, UR6, URZ ;  /* 0x000000060a0672a5 */ /* 0x000fc8000f8e003f */
[----:B------:R-:W-:-:S04]  /*97e0*/  @UP1 USHF.R.U32.HI UR10, URZ, UR14, UR7 ;  /* 0x0000000e3f0a1299 */ /* 0x000fc80008011607 */
[----:B------:R-:W-:-:S04]  /*97f0*/  UIADD3 UR10, UR11, UR10, URZ ;  /* 0x0000000a0b0a7290 */ /* 0x000fc8000fffe03f */
[----:B------:R-:W-:Y:S01]  /*9800*/  UIADD3 UR31, UR10, -UR31, URZ ;  /* 0x8000001f0a1f7290 */ /* 0x000fe2000fffe03f */
[----:B------:R-:W-:Y:S11]  /*9810*/  @P1 BRA `(.L_x_1326) ;  /* 0x0000000000501947 */ /* 0x000ff60003800000 */
[----:B------:R-:W-:Y:S02]  /*9820*/  UMOV UR14, UR10 ;  /* 0x0000000a000e7c82 */ /* 0x000fe40008000000 */
[----:B------:R-:W-:-:S06]  /*9830*/  UISETP.GT.AND UP0, UPT, UR14, -0x1, UPT ;  /* 0xffffffff0e00788c */ /* 0x000fcc000bf04270 */
[----:B------:R-:W-:-:S13]  /*9840*/  PLOP3.LUT P1, PT, PT, PT, UP0, 0x80, 0x0 ;  /* 0x000000000000781c */ /* 0x000fda0003f2f008 */
[----:B------:R-:W-:Y:S05]  /*9850*/  @P1 BRA `(.L_x_1327) ;  /* 0x0000000000201947 */ /* 0x000fea0003800000 */
[----:B------:R-:W-:Y:S01]  /*9860*/  ULDC UR15, c[0x0][0x9e4] ;  /* 0x00027900000f7ab9 */ /* 0x000fe20000000800 */
[----:B------:R-:W-:Y:S02]  /*9870*/  ULOP3.LUT UR14, URZ, UR14, URZ, 0x33, !UPT ;  /* 0x0000000e3f0e7292 */ /* 0x000fe4000f8e333f */
[----:B------:R-:W-:-:S11]  /*9880*/  UISETP.NE.AND UP0, UPT, UR15, 0x1, UPT ;  /* 0x000000010f00788c */ /* 0x000fd6000bf05270 */
[----:B------:R-:W-:Y:S02]  /*9890*/  @UP0 ULDC.64 UR6, c[0x0][0x9e8] ;  /* 0x00027a0000060ab9 */ /* 0x000fe40000000a00 */
[----:B------:R-:W-:-:S04]  /*98a0*/  UIMAD.WIDE.U32 UR10, UR14, UR6, URZ ;  /* 0x000000060e0a72a5 */ /* 0x000fc8000f8e003f */
[----:B------:R-:W-:-:S04]  /*98b0*/  @UP0 USHF.R.U32.HI UR14, URZ, UR7, UR11 ;  /* 0x000000073f0e0299 */ /* 0x000fc8000801160b */
[----:B------:R-:W-:Y:S01]  /*98c0*/  ULOP3.LUT UR14, URZ, UR14, URZ, 0x33, !UPT ;  /* 0x0000000e3f0e7292 */ /* 0x000fe2000f8e333f */
[----:B------:R-:W-:Y:S11]  /*98d0*/  BRA `(.L_x_1328) ;  /* 0x0000000000147947 */ /* 0x000ff60003800000 */
.L_x_1327:
[----:B------:R-:W-:Y:S02]  /*98e0*/  ULDC UR15, c[0x0][0x9e4] ;  /* 0x00027900000f7ab9 */ /* 0x000fe40000000800 */
[----:B------:R-:W-:-:S11]  /*98f0*/  UISETP.NE.AND UP0, UPT, UR15, 0x1, UPT ;  /* 0x000000010f00788c */ /* 0x000fd6000bf05270 */
[----:B------:R-:W-:Y:S02]  /*9900*/  @UP0 ULDC.64 UR6, c[0x0][0x9e8] ;  /* 0x00027a0000060ab9 */ /* 0x000fe40000000a00 */
[----:B------:R-:W-:-:S04]  /*9910*/  UIMAD.WIDE.U32 UR10, UR14, UR6, URZ ;  /* 0x000000060e0a72a5 */ /* 0x000fc8000f8e003f */
[----:B------:R-:W-:-:S12]  /*9920*/  @UP0 USHF.R.U32.HI UR14, URZ, UR7, UR11 ;  /* 0x000000073f0e0299 */ /* 0x000fd8000801160b */
.L_x_1328:
[----:B------:R-:W-:-:S04]  /*9930*/  UIMAD UR14, UR14, UR15, URZ ;  /* 0x0000000f0e0e72a4 */ /* 0x000fc8000f8e023f */
[----:B------:R-:W-:-:S04]  /*9940*/  UISETP.LT.AND UP0, UPT, UR31, UR14, UPT ;  /* 0x0000000e1f00728c */ /* 0x000fc8000bf01270 */
[----:B------:R-:W-:-:S12]  /*9950*/  USEL UR31, UR31, UR14, !UP0 ;  /* 0x0000000e1f1f7287 */ /* 0x000fd8000c000000 */
.L_x_1326:
[----:B------:R-:W-:-:S04]  /*9960*/  UIADD3 UR31, UR31, 0x7f, URZ ;  /* 0x0000007f1f1f7890 */ /* 0x000fc8000fffe03f */
[----:B------:R-:W-:-:S04]  /*9970*/  USHF.R.S32.HI UR6, URZ, 0x1f, UR31 ;  /* 0x0000001f3f067899 */ /* 0x000fc8000801141f */
[----:B------:R-:W-:-:S04]  /*9980*/  ULEA.HI UR6, UR6, UR31, URZ, 0x7 ;  /* 0x0000001f06067291 */ /* 0x000fc8000f8f383f */
[----:B------:R-:W-:-:S04]  /*9990*/  USHF.R.S32.HI UR6, URZ, 0x7, UR6 ;  /* 0x000000073f067899 */ /* 0x000fc80008011406 */
[----:B------:R-:W-:-:S04]  /*99a0*/  UISETP.LT.AND UP0, UPT, UR38, UR6, UPT ;  /* 0x000000062600728c */ /* 0x000fc8000bf01270 */
[----:B------:R-:W-:-:S06]  /*99b0*/  USEL UR30, UR38, UR6, !UP0 ;  /* 0x00000006261e7287 */ /* 0x000fcc000c000000 */
[----:B------:R-:W-:-:S13]  /*99c0*/  ISETP.GE.AND P1, PT, R6, UR30, PT ;  /* 0x0000001e06007c0c */ /* 0x000fda000bf26270 */
[----:B------:R-:W-:Y:S05]  /*99d0*/  @!P1 BRA `(.L_x_1329) ;  /* 0x0000002400ac9947 */ /* 0x000fea0003800000 */
[----:B------:R-:W-:Y:S01]  /*99e0*/  IMAD.MOV.U32 R4, RZ, RZ, R7 ;  /* 0x000000ffff047224 */ /* 0x000fe200078e0007 */
[----:B------:R-:W-:Y:S01]  /*99f0*/  UMOV UR32, UR49 ;  /* 0x0000003100207c82 */ /* 0x000fe20008000000 */
[----:B------:R-:W-:Y:S01]  /*9a00*/  IMAD.MOV.U32 R5, RZ, RZ, R8 ;  /* 0x000000ffff057224 */ /* 0x000fe200078e0008 */
[----:B------:R-:W-:Y:S01]  /*9a10*/  UMOV UR31, UR48 ;  /* 0x00000030001f7c82 */ /* 0x000fe20008000000 */
[----:B------:R-:W-:-:S05]  /*9a20*/  ULDC UR29, c[0x0][0x988] ;  /* 0x00026200001d7ab9 */ /* 0x000fca0000000800 */
.L_x_1340:
[----:B------:R-:W-:Y:S01]  /*9a30*/  ISETP.NE.AND P2, PT, RZ, UR45, PT ;  /* 0x0000002dff007c0c */ /* 0x000fe2000bf45270 */
[----:B------:R-:W-:-:S04]  /*9a40*/  UISETP.NE.AND UP0, UPT, UR31, 0x1, UPT ;  /* 0x000000011f00788c */ /* 0x000fc8000bf05270 */
[----:B------:R-:W-:-:S04]  /*9a50*/  USEL UR49, URZ, 0x1, UP0 ;  /* 0x000000013f317887 */ /* 0x000fc80008000000 */
[----:B------:R-:W-:-:S04]  /*9a60*/  ULOP3.LUT UR49, UR32, UR49, URZ, 0x3c, !UPT ;  /* 0x0000003120317292 */ /* 0x000fc8000f8e3c3f */
[----:B------:R-:W-:Y:S08]  /*9a70*/  @P2 BRA `(.L_x_1330) ;  /* 0x0000000000382947 */ /* 0x000ff00003800000 */
[----:B------:R-:W-:Y:S05]  /*9a80*/  @!P0 BRA `(.L_x_1331) ;  /* 0x0000000000048947 */ /* 0x000fea0003800000 */
[----:B------:R-:W-:Y:S01]  /*9a90*/  BPT.TRAP 0x1 ;  /* 0x000000040000795c */ /* 0x000fe20000300000 */
.L_x_1331:
        /* <DEDUP_REMOVED lines=9> */
.L_x_1332:
[----:B-1----:R-:W-:Y:S05]  /*9b30*/  @P1 BRA `(.L_x_1330) ;  /* 0x0000000000081947 */ /* 0x002fea0003800000 */
[----:B------:R-:W1:Y:S02]  /*9b40*/  SYNCS.PHASECHK.TRANS64.TRYWAIT P1, [UR6+0x22830], R7 ;  /* 0x02283007ff0075a7 */ /* 0x000e640008020146 */
[----:B-1----:R-:W-:Y:S05]  /*9b50*/  @!P1 BRA `(.L_x_1333) ;  /* 0x0000011000909947 */ /* 0x002fea0003800000 */
.L_x_1330:
        /* <DEDUP_REMOVED lines=40> */
.L_x_1335:
[----:B------:R-:W-:Y:S01]  /*9de0*/  ULEA UR6, UR31, UR36, 0x3 ;  /* 0x000000241f067291 */ /* 0x000fe2000f8e183f */
[----:B------:R-:W-:-:S05]  /*9df0*/  IMAD.U32 R7, RZ, RZ, UR32 ;  /* 0x00000020ff077e24 */ /* 0x000fca000f8e00ff */
[----:B------:R-:W-:-:S04]  /*9e00*/  SHF.L.U32 R7, R7, 0x1f, RZ ;  /* 0x0000001f07077819 */ /* 0x000fc800000006ff */
[----:B------:R0:W1:Y:S01]  /*9e10*/  SYNCS.PHASECHK.TRANS64.TRYWAIT P1, [UR6+0x22850], R7 ;  /* 0x02285007ff0075a7 */ /* 0x0000620008020146 */
[----:B------:R-:W-:Y:S05]  /*9e20*/  @!P0 BRA `(.L_x_1336) ;  /* 0x0000000000048947 */ /* 0x000fea0003800000 */
[----:B------:R-:W-:Y:S01]  /*9e30*/  BPT.TRAP 0x1 ;  /* 0x000000040000795c */ /* 0x000fe20000300000 */
.L_x_1336:
[----:B-1----:R-:W-:Y:S05]  /*9e40*/  @P1 BRA `(.L_x_1334) ;  /* 0x0000000000081947 */ /* 0x002fea0003800000 */
[----:B------:R-:W1:Y:S02]  /*9e50*/  SYNCS.PHASECHK.TRANS64.TRYWAIT P1, [UR6+0x22850], R7 ;  /* 0x02285007ff0075a7 */ /* 0x000e640008020146 */
[----:B-1----:R-:W-:Y:S05]  /*9e60*/  @!P1 BRA `(.L_x_1337) ;  /* 0x0000010c00e49947 */ /* 0x002fea0003800000 */
.L_x_1334:
        /* <DEDUP_REMOVED lines=31> */
.L_x_1338:
        /* <DEDUP_REMOVED lines=73> */
[----:B------:R-:W-:Y:S01]  /*a4f0*/  FMUL.FTZ R77, R0, R85 ;  /* 0x00000055004d7220 */ /* 0x000fe20000410000 */
[----:B------:R-:W-:-:S04]  /*a500*/  ULEA UR6, UR48, UR36, 0x3 ;  /* 0x0000002430067291 */ /* 0x000fc8000f8e183f */
[----:B------:R-:W1:Y:S01]  /*a510*/  MUFU.TANH R25, R25 ;  /* 0x0000001900197308 */ /* 0x000e620000002400 */
[----:B0-----:R-:W-:Y:S01]  /*a520*/  FMNMX.FTZ R62, R20, R61, !PT ;  /* 0x0000003d143e7209 */ /* 0x001fe20007810000 */
[----:B------:R-:W-:-:S04]  /*a530*/  UIADD3 UR6, UR6, 0x22840, URZ ;  /* 0x0002284006067890 */ /* 0x000fc8000fffe03f */
[----:B------:R-:W-:Y:S02]  /*a540*/  UPRMT UR6, UR37, 0x654, UR6 ;  /* 0x0000065425067896 */ /* 0x000fe40008000006 */
[----:B------:R-:W0:Y:S01]  /*a550*/  MUFU.TANH R24, R24 ;  /* 0x0000001800187308 */ /* 0x000e220000002400 */
[----:B--2---:R-:W-:-:S06]  /*a560*/  FMNMX.FTZ R7, R21, R8, !PT ;  /* 0x0000000815077209 */ /* 0x004fcc0007810000 */
[----:B------:R-:W-:Y:S01]  /*a570*/  SYNCS.ARRIVE.TRANS64.RED.A1T0 RZ, [UR6], RZ ;  /* 0x000000ffffff79a7 */ /* 0x000fe20008100406 */
        /* <DEDUP_REMOVED lines=13> */
[----:B-1----:R-:W-:Y:S01]  /*a650*/  FMNMX.FTZ R62, R28, R61, !PT ;  /* 0x0000003d1c3e7209 */ /* 0x002fe20007810000 */
[----:B------:R-:W-:-:S06]  /*a660*/  FMUL.FTZ R61, R0, R78 ;  /* 0x0000004e003d7220 */ /* 0x000fcc0000410000 */
[----:B------:R-:W1:Y:S01]  /*a670*/  MUFU.TANH R36, R36 ;  /* 0x0000002400247308 */ /* 0x000e620000002400 */
[----:B0-----:R-:W-:-:S07]  /*a680*/  FMNMX.FTZ R7, R35, R8, !PT ;  /* 0x0000000823077209 */ /* 0x001fce0007810000 */
[----:B------:R-:W0:Y:S01]  /*a690*/  MUFU.TANH R30, R30 ;  /* 0x0000001e001e7308 */ /* 0x000e220000002400 */
[----:B--2---:R-:W-:Y:S01]  /*a6a0*/  FMNMX.FTZ R63, R29, R62, !PT ;  /* 0x0000003e1d3f7209 */ /* 0x004fe20007810000 */
[----:B------:R-:W-:-:S06]  /*a6b0*/  FMUL.FTZ R62, R0, R79 ;  /* 0x0000004f003e7220 */ /* 0x000fcc0000410000 */
        /* <DEDUP_REMOVED lines=27> */
[----:B0-----:R-:W-:Y:S01]  /*a870*/  FMNMX.FTZ R64, R46, R63, !PT ;  /* 0x0000003f2e407209 */ /* 0x001fe20007810000 */
[----:B------:R-:W-:Y:S01]  /*a880*/  FMUL.FTZ R63, R0, R82 ;  /* 0x00000052003f7220 */ /* 0x000fe20000410000 */
[----:B------:R-:W-:-:S05]  /*a890*/  IMAD.U32 R82, RZ, RZ, UR29 ;  /* 0x0000001dff527e24 */ /* 0x000fca000f8e00ff */
[----:B------:R-:W0:Y:S01]  /*a8a0*/  MUFU.TANH R48, R48 ;  /* 0x0000003000307308 */ /* 0x000e220000002400 */
[----:B--2---:R-:W-:-:S07]  /*a8b0*/  FMNMX.FTZ R7, R47, R8, !PT ;  /* 0x000000082f077209 */ /* 0x004fce0007810000 */
[----:B------:R-:W2:Y:S01]  /*a8c0*/  MUFU.TANH R50, R50 ;  /* 0x0000003200327308 */ /* 0x000ea20000002400 */
[----:B-1----:R-:W-:Y:S01]  /*a8d0*/  FMNMX.FTZ R65, R49, R64, !PT ;  /* 0x0000004031417209 */ /* 0x002fe20007810000 */
[----:B------:R-:W-:Y:S01]  /*a8e0*/  FMUL.FTZ R64, R0, R83 ;  /* 0x0000005300407220 */ /* 0x000fe20000410000 */
[----:B------:R-:W-:-:S05]  /*a8f0*/  IMAD.U32 R83, RZ, RZ, UR29 ;  /* 0x0000001dff537e24 */ /* 0x000fca000f8e00ff */
        /* <DEDUP_REMOVED lines=57> */
[----:B0-----:R-:W-:Y:S02]  /*ac90*/  FMNMX.FTZ R7, R65, R8, !PT ;  /* 0x0000000841077209 */ /* 0x001fe40007810000 */
[----:B--2---:R-:W-:Y:S02]  /*aca0*/  FMNMX.FTZ R78, R77, R78, !PT ;  /* 0x0000004e4d4e7209 */ /* 0x004fe40007810000 */
[----:B-1----:R-:W-:-:S03]  /*acb0*/  FMNMX.FTZ R67, R66, R7, !PT ;  /* 0x0000000742437209 */ /* 0x002fc60007810000 */
[----:B------:R-:W0:Y:S04]  /*acc0*/  SHFL.BFLY PT, R7, R78, 0x2, 0x1f ;  /* 0x0c401f004e077f89 */ /* 0x000e2800000e0000 */
[----:B------:R-:W1:Y:S01]  /*acd0*/  SHFL.BFLY PT, R8, R67, 0x2, 0x1f ;  /* 0x0c401f0043087f89 */ /* 0x000e6200000e0000 */
[----:B0-----:R-:W-:Y:S02]  /*ace0*/  FMNMX.FTZ R79, R78, R7, !PT ;  /* 0x000000074e4f7209 */ /* 0x001fe40007810000 */
[----:B-1----:R-:W-:-:S03]  /*acf0*/  FMNMX.FTZ R80, R67, R8, !PT ;  /* 0x0000000843507209 */ /* 0x002fc60007810000 */
[----:B------:R-:W0:Y:S04]  /*ad00*/  SHFL.BFLY PT, R8, R79, 0x1, 0x1f ;  /* 0x0c201f004f087f89 */ /* 0x000e2800000e0000 */
[----:B------:R-:W1:Y:S01]  /*ad10*/  SHFL.BFLY PT, R7, R80, 0x1, 0x1f ;  /* 0x0c201f0050077f89 */ /* 0x000e6200000e0000 */
[----:B0-----:R-:W-:Y:S02]  /*ad20*/  FMNMX.FTZ R8, R79, R8, !PT ;  /* 0x000000084f087209 */ /* 0x001fe40007810000 */
[----:B-1----:R-:W-:-:S03]  /*ad30*/  FMNMX.FTZ R7, R80, R7, !PT ;  /* 0x0000000750077209 */ /* 0x002fc60007810000 */
[C---:B------:R-:W-:Y:S01]  /*ad40*/  FFMA.FTZ R78, R8.reuse, R83, -8 ;  /* 0xc1000000084e7423 */ /* 0x040fe20000010053 */
[----:B------:R-:W-:-:S03]  /*ad50*/  FADD.FTZ R5, -R8, R5 ;  /* 0x0000000508057221 */ /* 0x000fc60000010100 */
[--C-:B------:R-:W-:Y:S01]  /*ad60*/  FFMA.FTZ R67, R10, UR29, -R78.reuse ;  /* 0x0000001d0a437c23 */ /* 0x100fe2000801084e */
[----:B------:R-:W-:-:S01]  /*ad70*/  FFMA.FTZ R10, R9, UR29, -R78 ;  /* 0x0000001d090a7c23 */ /* 0x000fc2000801084e */
[--C-:B------:R-:W-:Y:S01]  /*ad80*/  FFMA.FTZ R9, R13, UR29, -R78.reuse ;  /* 0x0000001d0d097c23 */ /* 0x100fe2000801084e */
[----:B------:R-:W-:-:S01]  /*ad90*/  FFMA.FTZ R13, R21, UR29, -R78 ;  /* 0x0000001d150d7c23 */ /* 0x000fc2000801084e */
[--C-:B------:R-:W-:Y:S01]  /*ada0*/  FFMA.FTZ R21, R31, UR29, -R78.reuse ;  /* 0x0000001d1f157c23 */ /* 0x100fe2000801084e */
[----:B------:R-:W-:-:S01]  /*adb0*/  FFMA.FTZ R31, R35, UR29, -R78 ;  /* 0x0000001d231f7c23 */ /* 0x000fc2000801084e */
[--C-:B------:R-:W-:Y:S01]  /*adc0*/  FFMA.FTZ R35, R37, UR29, -R78.reuse ;  /* 0x0000001d25237c23 */ /* 0x100fe2000801084e */
[----:B------:R-:W-:Y:S01]  /*add0*/  FMUL.FTZ R81, R5, UR29 ;  /* 0x0000001d05517c20 */ /* 0x000fe20008410000 */
[--C-:B------:R-:W-:Y:S01]  /*ade0*/  FFMA.FTZ R37, R41, UR29, -R78.reuse ;  /* 0x0000001d29257c23 */ /* 0x100fe2000801084e */
[----:B------:R-:W-:-:S01]  /*adf0*/  FFMA.FTZ R79, R77, UR29, -R78 ;  /* 0x0000001d4d4f7c23 */ /* 0x000fc2000801084e */
[----:B------:R-:W-:Y:S01]  /*ae00*/  FADD.FTZ R5, -R7, R4 ;  /* 0x0000000407057221 */ /* 0x000fe20000010100 */
[----:B------:R-:W-:-:S01]  /*ae10*/  FFMA.FTZ R41, R43, UR29, -R78 ;  /* 0x0000001d2b297c23 */ /* 0x000fc2000801084e */
[----:B------:R-:W-:Y:S01]  /*ae20*/  FFMA.FTZ R77, R7, R82, -8 ;  /* 0xc1000000074d7423 */ /* 0x000fe20000010052 */
[----:B------:R-:W-:-:S01]  /*ae30*/  FFMA.FTZ R43, R47, UR29, -R78 ;  /* 0x0000001d2f2b7c23 */ /* 0x000fc2000801084e */
[--C-:B------:R-:W-:Y:S01]  /*ae40*/  FFMA.FTZ R47, R51, UR29, -R78.reuse ;  /* 0x0000001d332f7c23 */ /* 0x100fe2000801084e */
        /* <DEDUP_REMOVED lines=19> */
[----:B------:R-:W-:Y:S01]  /*af80*/  FFMA.FTZ R76, R76, UR29, -R78 ;  /* 0x0000001d4c4c7c23 */ /* 0x000fe2000801084e */
[----:B------:R-:W-:Y:S01]  /*af90*/  FMUL.FTZ R5, R5, UR29 ;  /* 0x0000001d05057c20 */ /* 0x000fe20008410000 */
        /* <DEDUP_REMOVED lines=27> */
[----:B0-----:R-:W-:-:S07]  /*b150*/  FFMA.FTZ R3, R4, R3, R67 ;  /* 0x0000000304037223 */ /* 0x001fce0000010043 */
[----:B------:R-:W0:Y:S08]  /*b160*/  MUFU.EX2 R10, R10 ;  /* 0x0000000a000a7308 */ /* 0x000e300000000800 */
[----:B------:R-:W2:Y:S01]  /*b170*/  MUFU.EX2 R11, R11 ;  /* 0x0000000b000b7308 */ /* 0x000ea20000000800 */
[----:B-1----:R-:W-:-:S07]  /*b180*/  FFMA.FTZ R2, R5, R2, R78 ;  /* 0x0000000205027223 */ /* 0x002fce000001004e */
        /* <DEDUP_REMOVED lines=18> */
[--C-:B------:R-:W-:Y:S01]  /*b2b0*/  FFMA.FTZ R55, R56, UR29, -R77.reuse ;  /* 0x0000001d38377c23 */ /* 0x100fe2000801084d */
[----:B------:R-:W-:-:S05]  /*b2c0*/  FFMA.FTZ R56, R57, UR29, -R77 ;  /* 0x0000001d39387c23 */ /* 0x000fca000801084d */
        /* <DEDUP_REMOVED lines=16> */
[--C-:B------:R-:W-:Y:S01]  /*b3d0*/  FFMA.FTZ R57, R58, UR29, -R77.reuse ;  /* 0x0000001d3a397c23 */ /* 0x100fe2000801084d */
[----:B------:R-:W-:-:S05]  /*b3e0*/  FFMA.FTZ R58, R59, UR29, -R77 ;  /* 0x0000001d3b3a7c23 */ /* 0x000fca000801084d */
        /* <DEDUP_REMOVED lines=16> */
[--C-:B------:R-:W-:Y:S01]  /*b4f0*/  FFMA.FTZ R59, R60, UR29, -R77.reuse ;  /* 0x0000001d3c3b7c23 */ /* 0x100fe2000801084d */
[----:B------:R-:W-:-:S05]  /*b500*/  FFMA.FTZ R60, R61, UR29, -R77 ;  /* 0x0000001d3d3c7c23 */ /* 0x000fca000801084d */
        /* <DEDUP_REMOVED lines=8> */
[----:B------:R-:W-:-:S06]  /*b590*/  FFMA.FTZ R81, R62, UR29, -R77 ;  /* 0x0000001d3e517c23 */ /* 0x000fcc000801084d */
        /* <DEDUP_REMOVED lines=16> */
[----:B------:R-:W-:-:S06]  /*b6a0*/  FFMA.FTZ R61, R63, UR29, -R77 ;  /* 0x0000001d3f3d7c23 */ /* 0x000fcc000801084d */
[----:B------:R-:W0:Y:S01]  /*b6b0*/  MUFU.EX2 R54, R54 ;  /* 0x0000003600367308 */ /* 0x000e220000000800 */
[----:B--2---:R-:W-:-:S07]  /*b6c0*/  FADD.FTZ R3, R53, R2 ;  /* 0x0000000235037221 */ /* 0x004fce0000010000 */
[----:B------:R-:W2:Y:S01]  /*b6d0*/  MUFU.EX2 R80, R80 ;  /* 0x0000005000507308 */ /* 0x000ea20000000800 */
[----:B-1----:R-:W-:-:S01]  /*b6e0*/  FADD.FTZ R63, R51, R62 ;  /* 0x0000003e333f7221 */ /* 0x002fc20000010000 */
[----:B------:R-:W-:-:S06]  /*b6f0*/  FFMA.FTZ R62, R64, UR29, -R77 ;  /* 0x0000001d403e7c23 */ /* 0x000fcc000801084d */
        /* <DEDUP_REMOVED lines=46> */
.L_x_1339:
        /* <DEDUP_REMOVED lines=88> */
[----:B------:R-:W-:Y:S01]  /*bf60*/  VIADD R6, R6, 0xffffffff ;  /* 0xffffffff06067836 */ /* 0x000fe20000000000 */
        /* <DEDUP_REMOVED lines=16> */
[----:B------:R-:W-:Y:S01]  /*c070*/  F2FP.SATFINITE.E4M3.F32.PACK_AB_MERGE_C R155, R62, R61, R14 ;  /* 0x0000003d3e9b723e */ /* 0x000fe2000480700e */
[----:B------:R-:W-:Y:S06]  /*c080*/  @P1 BRA `(.L_x_1340) ;  /* 0xffffffd800681947 */ /* 0x000fec000383ffff */
.L_x_1329:
[----:B------:R-:W-:-:S13]  /*c090*/  ISETP.GE.AND P1, PT, R6, UR38, PT ;  /* 0x0000002606007c0c */ /* 0x000fda000bf26270 */
[----:B------:R-:W-:Y:S05]  /*c0a0*/  @!P1 BRA `(.L_x_1341) ;  /* 0x0000003400e89947 */ /* 0x000fea0003800000 */
[----:B------:R-:W-:Y:S01]  /*c0b0*/  IMAD.MOV.U32 R5, RZ, RZ, R7 ;  /* 0x000000ffff057224 */ /* 0x000fe200078e0007 */
[----:B------:R-:W-:Y:S01]  /*c0c0*/  UMOV UR34, UR49 ;  /* 0x0000003100227c82 */ /* 0x000fe20008000000 */
[----:B------:R-:W-:Y:S01]  /*c0d0*/  IMAD.MOV.U32 R4, RZ, RZ, R8 ;  /* 0x000000ffff047224 */ /* 0x000fe200078e0008 */
[----:B------:R-:W-:Y:S01]  /*c0e0*/  UMOV UR33, UR48 ;  /* 0x0000003000217c82 */ /* 0x000fe20008000000 */
[----:B------:R-:W-:Y:S01]  /*c0f0*/  ULDC UR30, c[0x0][0x9e4] ;  /* 0x00027900001e7ab9 */ /* 0x000fe20000000800 */
[----:B------:R-:W-:Y:S01]  /*c100*/  ULDC UR32, c[0x0][0x9dc] ;  /* 0x0002770000207ab9 */ /* 0x000fe20000000800 */
[----:B------:R-:W-:Y:S01]  /*c110*/  ULDC UR29, c[0x0][0x988] ;  /* 0x00026200001d7ab9 */ /* 0x000fe20000000800 */
[----:B------:R-:W-:-:S05]  /*c120*/  ULDC UR31, c[0x0][0x9e0] ;  /* 0x00027800001f7ab9 */ /* 0x000fca0000000800 */
.L_x_1360:
[----:B------:R-:W-:Y:S01]  /*c130*/  UIADD3 UR48, UR33, 0x1, URZ ;  /* 0x0000000121307890 */ /* 0x000fe2000fffe03f */
[----:B------:R-:W-:-:S03]  /*c140*/  ISETP.NE.AND P2, PT, RZ, UR45, PT ;  /* 0x0000002dff007c0c */ /* 0x000fc6000bf45270 */
[----:B------:R-:W-:-:S04]  /*c150*/  UISETP.NE.AND UP0, UPT, UR48, 0x2, UPT ;  /* 0x000000023000788c */ /* 0x000fc8000bf05270 */
[----:B------:R-:W-:Y:S02]  /*c160*/  USEL UR49, URZ, 0x1, UP0 ;  /* 0x000000013f317887 */ /* 0x000fe40008000000 */
[----:B------:R-:W-:Y:S02]  /*c170*/  USEL UR48, UR48, URZ, UP0 ;  /* 0x0000003f30307287 */ /* 0x000fe40008000000 */
[----:B------:R-:W-:Y:S02]  /*c180*/  ULOP3.LUT UR49, UR34, UR49, URZ, 0x3c, !UPT ;  /* 0x0000003122317292 */ /* 0x000fe4000f8e3c3f */
[----:B------:R-:W-:Y:S10]  /*c190*/  @P2 BRA `(.L_x_1342) ;  /* 0x00000000002c2947 */ /* 0x000ff40003800000 */
[----:B------:R-:W-:Y:S05]  /*c1a0*/  @!P0 BRA `(.L_x_1343) ;  /* 0x0000000000048947 */ /* 0x000fea0003800000 */
[----:B------:R-:W-:Y:S01]  /*c1b0*/  BPT.TRAP 0x1 ;  /* 0x000000040000795c */ /* 0x000fe20000300000 */
.L_x_1343:
[----:B------:R-:W-:Y:S01]  /*c1c0*/  ULEA UR6, UR48, UR36, 0x3 ;  /* 0x0000002430067291 */ /* 0x000fe2000f8e183f */
[----:B------:R-:W-:-:S05]  /*c1d0*/  IMAD.U32 R7, RZ, RZ, UR49 ;  /* 0x00000031ff077e24 */ /* 0x000fca000f8e00ff */
[----:B------:R-:W-:-:S04]  /*c1e0*/  SHF.L.U32 R7, R7, 0x1f, RZ ;  /* 0x0000001f07077819 */ /* 0x000fc800000006ff */
[----:B------:R0:W1:Y:S01]  /*c1f0*/  SYNCS.PHASECHK.TRANS64.TRYWAIT P1, [UR6+0x22830], R7 ;  /* 0x02283007ff0075a7 */ /* 0x0000620008020146 */
[----:B------:R-:W-:Y:S05]  /*c200*/  @!P0 BRA `(.L_x_1344) ;  /* 0x0000000000048947 */ /* 0x000fea0003800000 */
[----:B------:R-:W-:Y:S01]  /*c210*/  BPT.TRAP 0x1 ;  /* 0x000000040000795c */ /* 0x000fe20000300000 */
.L_x_1344:
[----:B-1----:R-:W-:Y:S05]  /*c220*/  @P1 BRA `(.L_x_1342) ;  /* 0x0000000000081947 */ /* 0x002fea0003800000 */
[----:B------:R-:W1:Y:S02]  /*c230*/  SYNCS.PHASECHK.TRANS64.TRYWAIT P1, [UR6+0x22830], R7 ;  /* 0x02283007ff0075a7 */ /* 0x000e640008020146 */
[----:B-1----:R-:W-:Y:S05]  /*c240*/  @!P1 BRA `(.L_x_1345) ;  /* 0x000000ec00049947 */ /* 0x002fea0003800000 */
.L_x_1342:
[----:B-1----:R-:W1:Y:S01]  /*c250*/  S2R R8, SR_TID.X ;  /* 0x0000000000087919 */ /* 0x002e620000002100 */
[----:B------:R-:W-:Y:S01]  /*c260*/  UIMAD UR26, UR48, 0x600, UR28 ;  /* 0x00000600301a78a4 */ /* 0x000fe2000f8e021c */
[----:B------:R-:W-:Y:S01]  /*c270*/  UMOV UR27, 0x80000020 ;  /* 0x80000020001b7882 */ /* 0x000fe20000000000 */
[----:B------:R-:W-:Y:S02]  /*c280*/  UMOV UR7, 0x80000020 ;  /* 0x8000002000077882 */ /* 0x000fe40000000000 */
[----:B------:R-:W-:Y:S02]  /*c290*/  UIADD3 UR6, UR26, 0x2, URZ ;  /* 0x000000021a067890 */ /* 0x000fe4000fffe03f */
        /* <DEDUP_REMOVED lines=32> */
.L_x_1347:
[----:B------:R-:W-:Y:S01]  /*c4a0*/  ULEA UR6, UR33, UR36, 0x3 ;  /* 0x0000002421067291 */ /* 0x000fe2000f8e183f */
[----:B------:R-:W-:-:S05]  /*c4b0*/  IMAD.U32 R7, RZ, RZ, UR34 ;  /* 0x00000022ff077e24 */ /* 0x000fca000f8e00ff */
[----:B------:R-:W-:-:S04]  /*c4c0*/  SHF.L.U32 R7, R7, 0x1f, RZ ;  /* 0x0000001f07077819 */ /* 0x000fc800000006ff */
[----:B------:R0:W1:Y:S01]  /*c4d0*/  SYNCS.PHASECHK.TRANS64.TRYWAIT P1, [UR6+0x22850], R7 ;  /* 0x02285007ff0075a7 */ /* 0x0000620008020146 */
[----:B------:R-:W-:Y:S05]  /*c4e0*/  @!P0 BRA `(.L_x_1348) ;  /* 0x0000000000048947 */ /* 0x000fea0003800000 */
[----:B------:R-:W-:Y:S01]  /*c4f0*/  BPT.TRAP 0x1 ;  /* 0x000000040000795c */ /* 0x000fe20000300000 */
.L_x_1348:
[----:B-1----:R-:W-:Y:S05]  /*c500*/  @P1 BRA `(.L_x_1346) ;  /* 0x0000000000081947 */ /* 0x002fea0003800000 */
[----:B------:R-:W1:Y:S02]  /*c510*/  SYNCS.PHASECHK.TRANS64.TRYWAIT P1, [UR6+0x22850], R7 ;  /* 0x02285007ff0075a7 */ /* 0x000e640008020146 */
[----:B-1----:R-:W-:Y:S05]  /*c520*/  @!P1 BRA `(.L_x_1349) ;  /* 0x000000e800649947 */ /* 0x002fea0003800000 */
.L_x_1346:
        /* <DEDUP_REMOVED lines=31> */
.L_x_1350:
        /* <DEDUP_REMOVED lines=166> */
.L_x_1353:
[----:B------:R-:W-:-:S05]  /*d180*/  IMAD.U32 R80, RZ, RZ, UR30 ;  /* 0x0000001eff507e24 */ /* 0x000fca000f8e00ff */
[----:B------:R-:W-:-:S13]  /*d190*/  ISETP.NE.AND P1, PT, R80, 0x1, PT ;  /* 0x000000015000780c */ /* 0x000fda0003f25270 */
[----:B------:R-:W1:Y:S02]  /*d1a0*/  @P1 LDC.64 R8, c[0x0][0x9e8] ;  /* 0x00027a00ff081b82 */ /* 0x000e640000000a00 */
[----:B-1----:R-:W-:-:S05]  /*d1b0*/  @P1 IMAD.HI.U32 R8, R65, R8, RZ ;  /* 0x0000000841081227 */ /* 0x002fca00078e00ff */
[----:B------:R-:W-:-:S07]  /*d1c0*/  @P1 SHF.R.U32.HI R65, RZ, R9, R8 ;  /* 0x00000009ff411219 */ /* 0x000fce0000011608 */
.L_x_1354:
[----:B------:R-:W-:Y:S05]  /*d1d0*/  BSYNC B0 ;  /* 0x0000000000007941 */ /* 0x000fea0003800000 */
.L_x_1352:
[----:B------:R-:W-:-:S04]  /*d1e0*/  IMAD R65, R65, R80, -R81 ;  /* 0x0000005041417224 */ /* 0x000fc800078e0a51 */
[----:B------:R-:W-:-:S05]  /*d1f0*/  IMAD.IADD R65, R65, 0x1, -R16 ;  /* 0x0000000141417824 */ /* 0x000fca00078e0a10 */
[----:B------:R-:W-:Y:S02]  /*d200*/  VIADDMNMX R66, R65, R80, R66, PT ;  /* 0x0000005041427246 */ /* 0x000fe40003800142 */
[----:B------:R-:W-:-:S07]  /*d210*/  VIMNMX R74, R74, R65, !PT ;  /* 0x000000414a4a7248 */ /* 0x000fce0007fe0100 */
.L_x_1351:
        /* <DEDUP_REMOVED lines=116> */
.L_x_1357:
[----:B------:R-:W-:-:S05]  /*d960*/  IMAD.U32 R68, RZ, RZ, UR30 ;  /* 0x0000001eff447e24 */ /* 0x000fca000f8e00ff */
[----:B------:R-:W-:-:S13]  /*d970*/  ISETP.NE.AND P2, PT, R68, 0x1, PT ;  /* 0x000000014400780c */ /* 0x000fda0003f45270 */
[----:B------:R-:W0:Y:S02]  /*d980*/  @P2 LDC.64 R8, c[0x0][0x9e8] ;  /* 0x00027a00ff082b82 */ /* 0x000e240000000a00 */
[----:B0-----:R-:W-:-:S05]  /*d990*/  @P2 IMAD.HI.U32 R8, R64, R8, RZ ;  /* 0x0000000840082227 */ /* 0x001fca00078e00ff */
[----:B------:R-:W-:-:S07]  /*d9a0*/  @P2 SHF.R.U32.HI R64, RZ, R9, R8 ;  /* 0x00000009ff402219 */ /* 0x000fce0000011608 */
.L_x_1358:
[----:B------:R-:W-:Y:S05]  /*d9b0*/  BSYNC B0 ;  /* 0x0000000000007941 */ /* 0x000fea0003800000 */
.L_x_1356:
[----:B------:R-:W-:-:S04]  /*d9c0*/  IMAD R81, R64, R68, -R81 ;  /* 0x0000004440517224 */ /* 0x000fc800078e0a51 */
[----:B------:R-:W-:-:S05]  /*d9d0*/  IMAD.IADD R81, R81, 0x1, -R16 ;  /* 0x0000000151517824 */ /* 0x000fca00078e0a10 */
[----:B------:R-:W-:Y:S02]  /*d9e0*/  VIADDMNMX R62, R81, R68, R62, PT ;  /* 0x00000044513e7246 */ /* 0x000fe4000380013e */
[----:B------:R-:W-:-:S07]  /*d9f0*/  VIMNMX R66, R66, R81, !PT ;  /* 0x0000005142427248 */ /* 0x000fce0007fe0100 */
.L_x_1355:
        /* <DEDUP_REMOVED lines=378> */
.L_x_1359:
        /* <DEDUP_REMOVED lines=107> */
.L_x_1341:
[----:B------:R-:W-:Y:S06]  /*f850*/  BAR.ARV 0x8, 0x180 ;  /* 0x0206000000007b1d */ /* 0x000fec0000002000 */
[----:B------:R-:W-:Y:S05]  /*f860*/  @!P0 BRA `(.L_x_1361) ;  /* 0x0000000000048947 */ /* 0x000fea0003800000 */
[----:B------:R-:W-:Y:S01]  /*f870*/  BPT.TRAP 0x1 ;  /* 0x000000040000795c */ /* 0x000fe20000300000 */
.L_x_1361:
[----:B------:R-:W-:Y:S01]  /*f880*/  ULEA UR9, UR48, UR36, 0x3 ;  /* 0x0000002430097291 */ /* 0x000fe2000f8e183f */
[----:B------:R-:W-:-:S05]  /*f890*/  IMAD.U32 R0, RZ, RZ, UR49 ;  /* 0x00000031ff007e24 */ /* 0x000fca000f8e00ff */
[----:B------:R-:W-:-:S04]  /*f8a0*/  SHF.L.U32 R0, R0, 0x1f, RZ ;  /* 0x0000001f00007819 */ /* 0x000fc800000006ff */
[----:B------:R0:W1:Y:S01]  /*f8b0*/  SYNCS.PHASECHK.TRANS64.TRYWAIT P1, [UR9+0x22850], R0 ;  /* 0x02285000ff0075a7 */ /* 0x0000620008020149 */
[----:B------:R-:W-:Y:S05]  /*f8c0*/  @!P0 BRA `(.L_x_1362) ;  /* 0x0000000000048947 */ /* 0x000fea0003800000 */
[----:B------:R-:W-:Y:S01]  /*f8d0*/  BPT.TRAP 0x1 ;  /* 0x000000040000795c */ /* 0x000fe20000300000 */
.L_x_1362:
[----:B-1----:R-:W-:Y:S05]  /*f8e0*/  @P1 BRA `(.L_x_1363) ;  /* 0x0000000000081947 */ /* 0x002fea0003800000 */
[----:B------:R-:W1:Y:S02]  /*f8f0*/  SYNCS.PHASECHK.TRANS64.TRYWAIT P1, [UR9+0x22850], R0 ;  /* 0x02285000ff0075a7 */ /* 0x000e640008020149 */
[----:B-1----:R-:W-:Y:S05]  /*f900*/  @!P1 BRA `(.L_x_1364) ;  /* 0x000000b400849947 */ /* 0x002fea0003800000 */
.L_x_1363:
[----:B------:R-:W-:Y:S01]  /*f910*/  UIADD3 UR36, UR36, 0x400, URZ ;  /* 0x0000040024247890 */ /* 0x000fe2000fffe03f */
[----:B------:R-:W-:Y:S01]  /*f920*/  WARPGROUP.ARRIVE ;  /* 0x00000000000079c5 */ /* 0x000fe20000000000 */
[----:B------:R-:W-:Y:S01]  /*f930*/  UMOV UR7, 0x40000040 ;  /* 0x4000004000077882 */ /* 0x000fe20000000000 */
[----:B------:R-:W-:Y:S01]  /*f940*/  ULDC.64 UR10, c[0x0][0x9a0] ;  /* 0x00026800000a7ab9 */ /* 0x000fe20000000a00 */
[----:B------:R-:W-:Y:S01]  /*f950*/  USHF.R.U32.HI UR36, URZ, 0x4, UR36 ;  /* 0x000000043f247899 */ /* 0x000fe20008011624 */
[----:B------:R-:W-:Y:S01]  /*f960*/  IMAD.MOV.U32 R6, RZ, RZ, 0x3f800000 ;  /* 0x3f800000ff067424 */ /* 0x000fe200078e00ff */
[----:B------:R-:W-:Y:S02]  /*f970*/  UISETP.NE.U32.AND UP0, UPT, UR10, URZ, UPT ;  /* 0x0000003f0a00728c */ /* 0x000fe4000bf05070 */
[----:B------:R-:W-:Y:S02]  /*f980*/  ULOP3.LUT UR36, UR36, 0x3fff, URZ, 0xc0, !UPT ;  /* 0x00003fff24247892 */ /* 0x000fe4000f8ec03f */
[----:B------:R-:W-:-:S02]  /*f990*/  UISETP.NE.AND.EX UP0, UPT, UR11, URZ, UPT, UP0 ;  /* 0x0000003f0b00728c */ /* 0x000fc4000bf05300 */
[----:B------:R-:W-:-:S04]  /*f9a0*/  ULOP3.LUT UR8, UR36, 0x10000, URZ, 0xfc, !UPT ;  /* 0x0001000024087892 */ /* 0x000fc8000f8efc3f */
[----:B------:R-:W-:Y:S01]  /*f9b0*/  ULEA UR8, UR48, UR8, 0xa ;  /* 0x0000000830087291 */ /* 0x000fe2000f8e503f */
[----:B------:R-:W-:-:S04]  /*f9c0*/  PLOP3.LUT P1, PT, PT, PT, UP0, 0x80, 0x0 ;  /* 0x000000000000781c */ /* 0x000fc80003f2f008 */
[----:B------:R-:W-:Y:S02]  /*f9d0*/  @UP0 ULDC.64 UR12, c[0x0][0x9c8] ;  /* 0x00027200000c0ab9 */ /* 0x000fe40000000a00 */
[----:B------:R-:W-:Y:S01]  /*f9e0*/  UMOV UR6, UR8 ;  /* 0x0000000800067c82 */ /* 0x000fe20008000000 */
[----:B------:R-:W-:-:S09]  /*f9f0*/  @UP0 UIMAD.WIDE.U32 UR4, UR52, UR12, URZ ;  /* 0x0000000c340402a5 */ /* 0x000fd2000f8e003f */
[----:B------:R-:W-:Y:S01]  /*fa00*/  QGMMA.64x128x32.F32.E4M3.E4M3 R88, R164, gdesc[UR4], R88, gsb0 ;  /* 0x01e00004a4587df3 */ /* 0x000fe20008000858 */
[----:B------:R-:W-:-:S04]  /*fa10*/  @UP0 USHF.R.S32.HI UR6, URZ, 0x1f, UR52 ;  /* 0x0000001f3f060899 */ /* 0x000fc80008011434 */
[----:B------:R-:W-:-:S04]  /*fa20*/  @UP0 UIMAD UR6, UR6, UR12, URZ ;  /* 0x0000000c060602a4 */ /* 0x000fc8000f8e023f */
[----:B------:R-:W-:-:S04]  /*fa30*/  @UP0 UIMAD UR6, UR52, UR13, UR6 ;  /* 0x0000000d340602a4 */ /* 0x000fc8000f8e0206 */
[----:B------:R-:W-:-:S03]  /*fa40*/  @UP0 UIADD3 UR5, UR5, UR6, URZ ;  /* 0x0000000605050290 */ /* 0x000fc6000fffe03f */
[----:B------:R-:W-:Y:S02]  /*fa50*/  @UP0 ULDC.64 UR6, c[0x0][0x9d0] ;  /* 0x0002740000060ab9 */ /* 0x000fe40000000a00 */
[----:B------:R-:W-:-:S04]  /*fa60*/  @UP0 UIMAD.WIDE.U32 UR4, UR43, UR6, UR4 ;  /* 0x000000062b0402a5 */ /* 0x000fc8000f8e0004 */
[----:B------:R-:W-:Y:S02]  /*fa70*/  @UP0 ULEA UR6, UP1, UR4, UR10, 0x2 ;  /* 0x0000000a04060291 */ /* 0x000fe4000f82103f */
[----:B------:R-:W-:-:S04]  /*fa80*/  @UP0 UIMAD UR5, UR43, UR7, UR5 ;  /* 0x000000072b0502a4 */ /* 0x000fc8000f8e0205 */
[----:B------:R-:W-:Y:S01]  /*fa90*/  IMAD.U32 R4, RZ, RZ, UR6 ;  /* 0x00000006ff047e24 */ /* 0x000fe2000f8e00ff */
[----:B------:R-:W-:Y:S02]  /*faa0*/  @UP0 ULEA.HI.X UR7, UR4, UR11, UR5, 0x2, UP1 ;  /* 0x0000000b04070291 */ /* 0x000fe400088f1405 */
[----:B------:R-:W-:-:S04]  /*fab0*/  UIADD3 UR6, UR8, 0x2, URZ ;  /* 0x0000000208067890 */ /* 0x000fc8000fffe03f */
[----:B-1----:R-:W-:Y:S01]  /*fac0*/  IMAD.U32 R5, RZ, RZ, UR7 ;  /* 0x00000007ff057e24 */ /* 0x002fe2000f8e00ff */
[----:B------:R-:W-:-:S04]  /*fad0*/  UMOV UR7, 0x40000040 ;  /* 0x4000004000077882 */ /* 0x000fc80000000000 */
[----:B------:R1:W2:Y:S01]  /*fae0*/  @P1 LDG.E R6, desc[UR56][R4.64] ;  /* 0x0000003804061981 */ /* 0x0002a2000c1e1900 */
[----:B------:R-:W-:Y:S02]  /*faf0*/  WARPGROUP.DEPBAR.LE gsb0, 0x0 ;  /* 0x00008000000079c5 */ /* 0x000fe40000010000 */
[----:B------:R-:W-:-:S06]  /*fb00*/  WARPGROUP.ARRIVE ;  /* 0x00000000000079c5 */ /* 0x000fcc0000000000 */
[----:B------:R-:W-:Y:S01]  /*fb10*/  QGMMA.64x128x32.F32.E4M3.E4M3 R88, R160, gdesc[UR4], R88, gsb0 ;  /* 0x01e00004a0587df3 */ /* 0x000fe20008000858 */
[----:B------:R-:W-:Y:S01]  /*fb20*/  UIADD3 UR6, UR8, 0x4, URZ ;  /* 0x0000000408067890 */ /* 0x000fe2000fffe03f */
[----:B------:R-:W-:Y:S01]  /*fb30*/  UMOV UR7, 0x40000040 ;  /* 0x4000004000077882 */ /* 0x000fe20000000000 */
[----:B------:R-:W-:Y:S01]  /*fb40*/  UIADD3 UR8, UR8, 0x6, URZ ;  /* 0x0000000608087890 */ /* 0x000fe2000fffe03f */
[----:B0-----:R-:W0:Y:S04]  /*fb50*/  SHFL.BFLY PT, R0, R3, 0x2, 0x1f ;  /* 0x0c401f0003007f89 */ /* 0x001e2800000e0000 */
[----:B------:R-:W3:Y:S01]  /*fb60*/  SHFL.BFLY PT, R9, R2, 0x2, 0x1f ;  /* 0x0c401f0002097f89 */ /* 0x000ee200000e0000 */
[----:B------:R-:W-:Y:S02]  /*fb70*/  WARPGROUP.DEPBAR.LE gsb0, 0x0 ;  /* 0x00008000000079c5 */ /* 0x000fe40000010000 */
[----:B------:R-:W-:-:S06]  /*fb80*/  WARPGROUP.ARRIVE ;  /* 0x00000000000079c5 */ /* 0x000fcc0000000000 */
[----:B------:R-:W-:Y:S01]  /*fb90*/  QGMMA.64x128x32.F32.E4M3.E4M3 R88, R156, gdesc[UR4], R88, gsb0 ;  /* 0x01e000049c587df3 */ /* 0x000fe20008000858 */
[----:B------:R-:W-:Y:S01]  /*fba0*/  UMOV UR6, UR8 ;  /* 0x0000000800067c82 */ /* 0x000fe20008000000 */
[----:B------:R-:W-:Y:S01]  /*fbb0*/  UMOV UR7, 0x40000040 ;  /* 0x4000004000077882 */ /* 0x000fe20000000000 */
[----:B0-----:R-:W-:-:S01]  /*fbc0*/  FADD.FTZ R0, R0, R3 ;  /* 0x0000000300007221 */ /* 0x001fc20000010000 */
[----:B---3--:R-:W-:-:S04]  /*fbd0*/  FADD.FTZ R9, R9, R2 ;  /* 0x0000000209097221 */ /* 0x008fc80000010000 */
[----:B-1----:R-:W0:Y:S04]  /*fbe0*/  SHFL.BFLY PT, R5, R0, 0x1, 0x1f ;  /* 0x0c201f0000057f89 */ /* 0x002e2800000e0000 */
        /* <DEDUP_REMOVED lines=25> */
[----:B------:R-:W-:Y:S01]  /*fd80*/  @P2 FFMA.FTZ R2, R5, R8, R4 ;  /* 0x0000000805022223 */ /* 0x000fe20000010004 */
[----:B------:R-:W-:Y:S02]  /*fd90*/  IMAD.MOV.U32 R0, RZ, RZ, -0x800000 ;  /* 0xff800000ff007424 */ /* 0x000fe400078e00ff */
[----:B------:R-:W-:Y:S01]  /*fda0*/  @P3 FFMA.FTZ R0, R15, R7, R10 ;  /* 0x000000070f003223 */ /* 0x000fe2000001000a */
[-C--:B--2---:R-:W-:Y:S01]  /*fdb0*/  FMUL.FTZ R3, R3, R6.reuse ;  /* 0x0000000603037220 */ /* 0x084fe20000410000 */
[----:B---3--:R-:W-:Y:S01]  /*fdc0*/  FMUL.FTZ R9, R9, R6 ;  /* 0x0000000609097220 */ /* 0x008fe20000410000 */
[----:B------:R-:W-:-:S02]  /*fdd0*/  WARPGROUP.DEPBAR.LE gsb0, 0x0 ;  /* 0x00008000000079c5 */ /* 0x000fc40000010000 */
[----:B------:R-:W-:Y:S05]  /*fde0*/  @!P0 BRA `(.L_x_1365) ;  /* 0x0000000000048947 */ /* 0x000fea0003800000 */
[----:B------:R-:W-:Y:S01]  /*fdf0*/  BPT.TRAP 0x1 ;  /* 0x000000040000795c */ /* 0x000fe20000300000 */
.L_x_1365:
        /* <DEDUP_REMOVED lines=13> */
[----:B------:R-:W-:Y:S01]  /*fed0*/  SYNCS.ARRIVE.TRANS64.RED.A1T0 RZ, [UR4], RZ ;  /* 0x000000ffffff79a7 */ /* 0x000fe20008100404 */
        /* <DEDUP_REMOVED lines=60> */
.L_x_1287:
        /* <DEDUP_REMOVED lines=9> */
[----:B------:R-:W-:Y:S02]  /*10330*/  R2UR UR5, R30 ;  /* 0x000000001e0572ca */ /* 0x000fe400000e0000 */
[----:B------:R-:W-:Y:S01]  /*10340*/  R2UR UR52, R31 ;  /* 0x000000001f3472ca */ /* 0x000fe200000e0000 */
[----:B------:R-:W-:Y:S06]  /*10350*/  BAR.ARV 0x4, 0x180 ;  /* 0x0106000000007b1d */ /* 0x000fec0000002000 */
[----:B------:R-:W-:Y:S08]  /*10360*/  @P0 BRA `(.L_x_1367) ;  /* 0x0000002c007c0947 */ /* 0x000ff00003800000 */
[----:B------:R-:W0:Y:S01]  /*10370*/  S2R R7, SR_TID.X ;  /* 0x0000000000077919 */ /* 0x000e220000002100 */
[----:B------:R-:W-:Y:S01]  /*10380*/  ULDC.64 UR8, c[0x4][0x40] ;  /* 0x0100100000087ab9 */ /* 0x000fe20000000a00 */
[----:B------:R-:W-:Y:S01]  /*10390*/  ULDC.64 UR10, c[0x0][0xc00] ;  /* 0x00030000000a7ab9 */ /* 0x000fe20000000a00 */
[----:B0-----:R-:W-:-:S05]  /*103a0*/  IMAD.SHL.U32 R4, R7, 0x4, RZ ;  /* 0x0000000407047824 */ /* 0x001fca00078e00ff */
[----:B------:R-:W-:Y:S01]  /*103b0*/  LOP3.LUT R4, R4, 0xc, RZ, 0xc0, !PT ;  /* 0x0000000c04047812 */ /* 0x000fe200078ec0ff */
[----:B------:R-:W-:Y:S03]  /*103c0*/  BAR.SYNC.DEFER_BLOCKING 0x1, 0x100 ;  /* 0x0044000000007b1d */ /* 0x000fe60000010000 */
[----:B------:R-:W-:-:S05]  /*103d0*/  IADD3 R4, P0, R4, UR8, RZ ;  /* 0x0000000804047c10 */ /* 0x000fca000ff1e0ff */
[----:B------:R-:W-:Y:S01]  /*103e0*/  IMAD.X R5, RZ, RZ, UR9, P0 ;  /* 0x00000009ff057e24 */ /* 0x000fe200080e06ff */
[----:B------:R-:W-:-:S04]  /*103f0*/  ULDC.64 UR8, c[0x0][0xc00] ;  /* 0x0003000000087ab9 */ /* 0x000fc80000000a00 */
[----:B------:R0:W2:Y:S01]  /*10400*/  LDG.E.CONSTANT R14, desc[UR56][R4.64] ;  /* 0x00000038040e7981 */ /* 0x0000a2000c1e9900 */
[----:B------:R-:W-:Y:S01]  /*10410*/  LOP3.LUT P0, R7, R7, 0x3, RZ, 0xc0, !PT ;  /* 0x0000000307077812 */ /* 0x000fe2000780c0ff */
[----:B------:R-:W-:-:S03]  /*10420*/  UIMAD.WIDE UR8, UR42, 0x4, UR8 ;  /* 0x000000042a0878a5 */ /* 0x000fc6000f8e0208 */
[----:B------:R-:W-:-:S04]  /*10430*/  ISETP.EQ.OR P0, PT, R7, 0x3, !P0 ;  /* 0x000000030700780c */ /* 0x000fc80004702670 */
        /* <DEDUP_REMOVED lines=26> */
[C---:B------:R-:W-:Y:S02]  /*105e0*/  IADD3 R115, P2, R10.reuse, 0x60, RZ ;  /* 0x000000600a737810 */ /* 0x040fe40007f5e0ff */
[----:B------:R-:W-:Y:S01]  /*105f0*/  LOP3.LUT R4, R93, 0x380, RZ, 0xc0, !PT ;  /* 0x000003805d047812 */ /* 0x000fe200078ec0ff */
[--C-:B------:R-:W-:Y:S01]  /*10600*/  IMAD.X R25, RZ, RZ, R11.reuse, P6 ;  /* 0x000000ffff197224 */ /* 0x100fe200030e060b */
[----:B------:R-:W-:Y:S01]  /*10610*/  IADD3 R121, P3, R10, 0x4000, RZ ;  /* 0x000040000a797810 */ /* 0x000fe20007f7e0ff */
[--C-:B------:R-:W-:Y:S01]  /*10620*/  IMAD.X R13, RZ, RZ, R11.reuse, P2 ;  /* 0x000000ffff0d7224 */ /* 0x100fe200010e060b */
[----:B------:R-:W-:Y:S02]  /*10630*/  SHF.R.U64 R4, R4, 0x3, RZ ;  /* 0x0000000304047819 */ /* 0x000fe400000012ff */
[----:B------:R-:W-:Y:S01]  /*10640*/  IADD3 R99, P1, R10, 0x40, RZ ;  /* 0x000000400a637810 */ /* 0x000fe20007f3e0ff */
[----:B------:R-:W-:Y:S01]  /*10650*/  IMAD.X R9, RZ, RZ, R11, P3 ;  /* 0x000000ffff097224 */ /* 0x000fe200018e060b */
[----:B------:R-:W-:-:S02]  /*10660*/  LOP3.LUT R8, R115, 0x380, RZ, 0xc0, !PT ;  /* 0x0000038073087812 */ /* 0x000fc400078ec0ff */
[----:B------:R-:W-:Y:S02]  /*10670*/  LOP3.LUT R24, R4, R93, RZ, 0x3c, !PT ;  /* 0x0000005d04187212 */ /* 0x000fe400078e3cff */
[----:B------:R-:W-:Y:S02]  /*10680*/  LOP3.LUT R4, R121, 0x380, RZ, 0xc0, !PT ;  /* 0x0000038079047812 */ /* 0x000fe400078ec0ff */
[----:B------:R-:W-:Y:S02]  /*10690*/  LOP3.LUT R6, R99, 0x380, RZ, 0xc0, !PT ;  /* 0x0000038063067812 */ /* 0x000fe400078ec0ff */
[----:B------:R-:W-:Y:S02]  /*106a0*/  SEL R35, R34, R35, P0 ;  /* 0x0000002322237207 */ /* 0x000fe40000000000 */
[----:B------:R-:W-:Y:S02]  /*106b0*/  SEL R79, R51, R50, P0 ;  /* 0x00000032334f7207 */ /* 0x000fe40000000000 */
[----:B------:R-:W-:-:S02]  /*106c0*/  SEL R113, R128, R129, P0 ;  /* 0x0000008180717207 */ /* 0x000fc40000000000 */
[----:B------:R-:W-:Y:S02]  /*106d0*/  SEL R34, R129, R128, P0 ;  /* 0x0000008081227207 */ /* 0x000fe40000000000 */
[----:B------:R-:W-:Y:S02]  /*106e0*/  SEL R61, R42, R91, P0 ;  /* 0x0000005b2a3d7207 */ /* 0x000fe40000000000 */
[----:B------:R-:W-:Y:S02]  /*106f0*/  SEL R83, R49, R48, P0 ;  /* 0x0000003031537207 */ /* 0x000fe40000000000 */
[----:B------:R-:W-:Y:S02]  /*10700*/  SEL R51, R50, R51, P0 ;  /* 0x0000003332337207 */ /* 0x000fe40000000000 */
[----:B------:R-:W-:Y:S02]  /*10710*/  SHF.R.U64 R8, R8, 0x3, RZ ;  /* 0x0000000308087819 */ /* 0x000fe400000012ff */
[----:B------:R-:W-:-:S02]  /*10720*/  SEL R42, R91, R42, P0 ;  /* 0x0000002a5b2a7207 */ /* 0x000fc40000000000 */
[----:B------:R-:W-:Y:S02]  /*10730*/  SEL R49, R48, R49, P0 ;  /* 0x0000003130317207 */ /* 0x000fe40000000000 */
[----:B------:R-:W-:Y:S02]  /*10740*/  SEL R87, R130, R131, P0 ;  /* 0x0000008382577207 */ /* 0x000fe40000000000 */
[----:B------:R-:W-:Y:S02]  /*10750*/  SEL R50, R131, R130, P0 ;  /* 0x0000008283327207 */ /* 0x000fe40000000000 */
[----:B------:R-:W-:Y:S02]  /*10760*/  IADD3 R129, P5, R10, 0x4040, RZ ;  /* 0x000040400a817810 */ /* 0x000fe40007fbe0ff */
[----:B------:R-:W-:Y:S02]  /*10770*/  SHF.R.U64 R4, R4, 0x3, RZ ;  /* 0x0000000304047819 */ /* 0x000fe400000012ff */
[----:B------:R-:W-:Y:S01]  /*10780*/  SEL R127, R104, R105, P0 ;  /* 0x00000069687f7207 */ /* 0x000fe20000000000 */
[----:B------:R-:W-:Y:S01]  /*10790*/  IMAD.X R95, RZ, RZ, R11, P5 ;  /* 0x000000ffff5f7224 */ /* 0x000fe200028e060b */
[----:B------:R-:W-:-:S02]  /*107a0*/  SEL R28, R105, R104, P0 ;  /* 0x00000068691c7207 */ /* 0x000fc40000000000 */
[----:B------:R-:W-:Y:S02]  /*107b0*/  SEL R91, R45, R12, P0 ;  /* 0x0000000c2d5b7207 */ /* 0x000fe40000000000 */
[----:B------:R-:W-:Y:S02]  /*107c0*/  SEL R77, R122, R123, P0 ;  /* 0x0000007b7a4d7207 */ /* 0x000fe40000000000 */
[----:B------:R-:W-:Y:S02]  /*107d0*/  SEL R48, R123, R122, P0 ;  /* 0x0000007a7b307207 */ /* 0x000fe40000000000 */
[----:B------:R-:W-:Y:S02]  /*107e0*/  IADD3 R131, P6, R10, 0x4060, RZ ;  /* 0x000040600a837810 */ /* 0x000fe40007fde0ff */
[----:B------:R-:W-:Y:S02]  /*107f0*/  SHF.R.U64 R6, R6, 0x3, RZ ;  /* 0x0000000306067819 */ /* 0x000fe400000012ff */
[----:B------:R-:W-:-:S02]  /*10800*/  SEL R105, R39, R56, P0 ;  /* 0x0000003827697207 */ /* 0x000fc40000000000 */
[----:B------:R-:W-:Y:S02]  /*10810*/  SEL R45, R12, R45, P0 ;  /* 0x0000002d0c2d7207 */ /* 0x000fe40000000000 */
[C---:B------:R-:W-:Y:S02]  /*10820*/  LOP3.LUT R5, R10.reuse, 0x380, RZ, 0xc0, !PT ;  /* 0x000003800a057812 */ /* 0x040fe400078ec0ff */
[----:B------:R-:W-:Y:S02]  /*10830*/  IADD3 R123, P4, R10, 0x4020, RZ ;  /* 0x000040200a7b7810 */ /* 0x000fe40007f9e0ff */
[----:B------:R-:W-:Y:S02]  /*10840*/  SEL R103, R37, R58, P0 ;  /* 0x0000003a25677207 */ /* 0x000fe40000000000 */
[----:B------:R-:W-:Y:S01]  /*10850*/  SEL R39, R56, R39, P0 ;  /* 0x0000002738277207 */ /* 0x000fe20000000000 */
[----:B------:R-:W-:Y:S01]  /*10860*/  IMAD.X R7, RZ, RZ, R11, P4 ;  /* 0x000000ffff077224 */ /* 0x000fe200020e060b */
[----:B------:R-:W-:-:S02]  /*10870*/  LOP3.LUT R12, R8, R115, RZ, 0x3c, !PT ;  /* 0x00000073080c7212 */ /* 0x000fc400078e3cff */
[----:B------:R-:W-:Y:S02]  /*10880*/  SEL R37, R58, R37, P0 ;  /* 0x000000253a257207 */ /* 0x000fe40000000000 */
[----:B------:R-:W-:Y:S02]  /*10890*/  LOP3.LUT R56, R129, 0x380, RZ, 0xc0, !PT ;  /* 0x0000038081387812 */ /* 0x000fe400078ec0ff */
[----:B------:R-:W-:Y:S02]  /*108a0*/  LOP3.LUT R8, R4, R121, RZ, 0x3c, !PT ;  /* 0x0000007904087212 */ /* 0x000fe400078e3cff */
[----:B------:R-:W-:Y:S02]  /*108b0*/  LOP3.LUT R96, R6, R99, RZ, 0x3c, !PT ;  /* 0x0000006306607212 */ /* 0x000fe400078e3cff */
[----:B------:R-:W-:Y:S02]  /*108c0*/  LOP3.LUT R58, R131, 0x380, RZ, 0xc0, !PT ;  /* 0x00000380833a7812 */ /* 0x000fe400078ec0ff */
[----:B------:R-:W-:-:S02]  /*108d0*/  SHF.R.U64 R5, R5, 0x3, RZ ;  /* 0x0000000305057819 */ /* 0x000fc400000012ff */
[----:B------:R-:W-:Y:S02]  /*108e0*/  LOP3.LUT R6, R123, 0x380, RZ, 0xc0, !PT ;  /* 0x000003807b067812 */ /* 0x000fe400078ec0ff */
[----:B------:R-:W-:Y:S02]  /*108f0*/  SHF.R.U64 R56, R56, 0x3, RZ ;  /* 0x0000000338387819 */ /* 0x000fe400000012ff */
[----:B------:R-:W-:Y:S02]  /*10900*/  MOV R93, R8 ;  /* 0x00000008005d7202 */ /* 0x000fe40000000f00 */
[----:B------:R-:W-:Y:S02]  /*10910*/  SEL R59, R138, R139, P0 ;  /* 0x0000008b8a3b7207 */ /* 0x000fe40000000000 */
[----:B------:R-:W-:Y:S02]  /*10920*/  SEL R71, R54, R143, P0 ;  /* 0x0000008f36477207 */ /* 0x000fe40000000000 */
[----:B------:R-:W-:-:S02]  /*10930*/  SHF.R.U64 R58, R58, 0x3, RZ ;  /* 0x000000033a3a7819 */ /* 0x000fc400000012ff */
[----:B------:R-:W-:Y:S02]  /*10940*/  SEL R65, R55, R60, P0 ;  /* 0x0000003c37417207 */ /* 0x000fe40000000000 */
[----:B------:R-:W-:Y:S01]  /*10950*/  LOP3.LUT R10, R5, R10, RZ, 0x3c, !PT ;  /* 0x0000000a050a7212 */ /* 0x000fe200078e3cff */
[--C-:B------:R-:W-:Y:S01]  /*10960*/  IMAD.X R5, RZ, RZ, R11.reuse, P6 ;  /* 0x000000ffff057224 */ /* 0x100fe200030e060b */
[----:B------:R-:W-:Y:S02]  /*10970*/  SHF.R.U64 R6, R6, 0x3, RZ ;  /* 0x0000000306067819 */ /* 0x000fe400000012ff */
[----:B------:R-:W-:Y:S02]  /*10980*/  SEL R69, R150, R151, P0 ;  /* 0x0000009796457207 */ /* 0x000fe40000000000 */
[----:B------:R-:W-:Y:S02]  /*10990*/  SEL R145, R26, R97, P0 ;  /* 0x000000611a917207 */ /* 0x000fe40000000000 */
[----:B------:R-:W-:Y:S01]  /*109a0*/  SEL R26, R97, R26, P0 ;  /* 0x0000001a611a7207 */ /* 0x000fe20000000000 */
[----:B------:R-:W-:Y:S01]  /*109b0*/  IMAD.X R97, RZ, RZ, R11, P1 ;  /* 0x000000ffff617224 */ /* 0x000fe200008e060b */
[----:B------:R-:W-:-:S02]  /*109c0*/  SEL R85, R44, R107, P0 ;  /* 0x0000006b2c557207 */ /* 0x000fc40000000000 */
[----:B------:R-:W-:Y:S02]  /*109d0*/  SEL R73, R53, R52, P0 ;  /* 0x0000003435497207 */ /* 0x000fe40000000000 */
[----:B------:R-:W-:Y:S02]  /*109e0*/  LOP3.LUT R94, R56, R129, RZ, 0x3c, !PT ;  /* 0x00000081385e7212 */ /* 0x000fe400078e3cff */
[----:B------:R-:W-:Y:S02]  /*109f0*/  SEL R135, R108, R109, P0 ;  /* 0x0000006d6c877207 */ /* 0x000fe40000000000 */
[----:B------:R-:W-:Y:S02]  /*10a00*/  SEL R31, R109, R108, P0 ;  /* 0x0000006c6d1f7207 */ /* 0x000fe40000000000 */
[----:B------:R-:W-:Y:S02]  /*10a10*/  SEL R44, R107, R44, P0 ;  /* 0x0000002c6b2c7207 */ /* 0x000fe40000000000 */
[----:B------:R-:W-:-:S02]  /*10a20*/  LOP3.LUT R6, R6, R123, RZ, 0x3c, !PT ;  /* 0x0000007b06067212 */ /* 0x000fc400078e3cff */
[----:B------:R-:W-:Y:S02]  /*10a30*/  LOP3.LUT R4, R58, R131, RZ, 0x3c, !PT ;  /* 0x000000833a047212 */ /* 0x000fe400078e3cff */
[----:B------:R-:W-:Y:S02]  /*10a40*/  SEL R109, R36, R137, P0 ;  /* 0x00000089246d7207 */ /* 0x000fe40000000000 */
[----:B------:R-:W-:Y:S02]  /*10a50*/  MOV R98, R10 ;  /* 0x0000000a00627202 */ /* 0x000fe40000000f00 */
[----:B------:R-:W-:Y:S02]  /*10a60*/  SEL R36, R137, R36, P0 ;  /* 0x0000002489247207 */ /* 0x000fe40000000000 */
[----:B------:R-:W-:Y:S02]  /*10a70*/  SEL R55, R60, R55, P0 ;  /* 0x000000373c377207 */ /* 0x000fe40000000000 */
[----:B------:R-:W-:-:S02]  /*10a80*/  MOV R99, R24 ;  /* 0x0000001800637202 */ /* 0x000fc40000000f00 */
[----:B------:R-:W-:Y:S02]  /*10a90*/  SEL R75, R38, R133, P0 ;  /* 0x00000085264b7207 */ /* 0x000fe40000000000 */
[----:B------:R-:W-:Y:S02]  /*10aa0*/  SEL R111, R40, R141, P0 ;  /* 0x0000008d286f7207 */ /* 0x000fe40000000000 */
[----:B------:R-:W-:Y:S02]  /*10ab0*/  SEL R40, R141, R40, P0 ;  /* 0x000000288d287207 */ /* 0x000fe40000000000 */
[----:B------:R-:W-:Y:S02]  /*10ac0*/  SEL R38, R133, R38, P0 ;  /* 0x0000002685267207 */ /* 0x000fe40000000000 */
[----:B------:R-:W-:Y:S02]  /*10ad0*/  MOV R96, R96 ;  /* 0x0000006000607202 */ /* 0x000fe40000000f00 */
[----:B------:R-:W-:-:S02]  /*10ae0*/  MOV R92, R6 ;  /* 0x00000006005c7202 */ /* 0x000fc40000000f00 */
[----:B------:R-:W-:Y:S02]  /*10af0*/  MOV R97, R12 ;  /* 0x0000000c00617202 */ /* 0x000fe40000000f00 */
[----:B------:R-:W-:Y:S02]  /*10b00*/  MOV R94, R94 ;  /* 0x0000005e005e7202 */ /* 0x000fe40000000f00 */
[----:B------:R-:W-:Y:S02]  /*10b10*/  MOV R95, R4 ;  /* 0x00000004005f7202 */ /* 0x000fe40000000f00 */
[----:B------:R-:W-:Y:S02]  /*10b20*/  SEL R53, R52, R53, P0 ;  /* 0x0000003534357207 */ /* 0x000fe40000000000 */
[----:B------:R-:W-:Y:S02]  /*10b30*/  SEL R52, R139, R138, P0 ;  /* 0x0000008a8b347207 */ /* 0x000fe40000000000 */
[----:B------:R-:W-:-:S02]  /*10b40*/  SEL R54, R143, R54, P0 ;  /* 0x000000368f367207 */ /* 0x000fc40000000000 */
[----:B------:R-:W-:Y:S02]  /*10b50*/  SEL R107, R151, R150, P0 ;  /* 0x00000096976b7207 */ /* 0x000fe40000000000 */
        /* <DEDUP_REMOVED lines=14> */
[----:B------:R0:W-:Y:S04]  /*10c40*/  SHFL.IDX PT, R65, R32, R8, 0x1c1f ;  /* 0x001c1f0820417589 */ /* 0x0001e800000e0000 */
[----:B------:R-:W-:Y:S04]  /*10c50*/  SHFL.IDX PT, R25, R125, R14, 0x1c1f ;  /* 0x001c1f0e7d197589 */ /* 0x000fe800000e0000 */
[----:B------:R-:W-:Y:S04]  /*10c60*/  SHFL.IDX PT, R62, R91, R14, 0x1c1f ;  /* 0x001c1f0e5b3e7589 */ /* 0x000fe800000e0000 */
[----:B------:R-:W-:Y:S04]  /*10c70*/  SHFL.IDX PT, R76, R81, R14, 0x1c1f ;  /* 0x001c1f0e514c7589 */ /* 0x000fe800000e0000 */
[----:B------:R-:W-:Y:S04]  /*10c80*/  SHFL.IDX PT, R78, R79, R14, 0x1c1f ;  /* 0x001c1f0e4f4e7589 */ /* 0x000fe800000e0000 */
[----:B------:R-:W-:Y:S01]  /*10c90*/  SHFL.IDX PT, R60, R33, R8, 0x1c1f ;  /* 0x001c1f08213c7589 */ /* 0x000fe200000e0000 */
[----:B0-----:R-:W-:-:S03]  /*10ca0*/  SEL R32, R57, R10, P0 ;  /* 0x0000000a39207207 */ /* 0x001fc60000000000 */
[----:B------:R-:W0:Y:S04]  /*10cb0*/  SHFL.IDX PT, R69, R45, R8, 0x1c1f ;  /* 0x001c1f082d457589 */ /* 0x000e2800000e0000 */
[----:B------:R-:W-:Y:S04]  /*10cc0*/  SHFL.IDX PT, R67, R67, R14, 0x1c1f ;  /* 0x001c1f0e43437589 */ /* 0x000fe800000e0000 */
[----:B------:R-:W-:Y:S04]  /*10cd0*/  SHFL.IDX PT, R86, R73, R14, 0x1c1f ;  /* 0x001c1f0e49567589 */ /* 0x000fe800000e0000 */
[----:B------:R-:W-:Y:S04]  /*10ce0*/  SHFL.IDX PT, R68, R35, R8, 0x1c1f ;  /* 0x001c1f0823447589 */ /* 0x000fe800000e0000 */
[----:B------:R-:W1:Y:S04]  /*10cf0*/  SHFL.IDX PT, R79, R46, R8, 0x1c1f ;  /* 0x001c1f082e4f7589 */ /* 0x000e6800000e0000 */
[----:B------:R-:W2:Y:S04]  /*10d00*/  SHFL.IDX PT, R81, R51, R8, 0x1c1f ;  /* 0x001c1f0833517589 */ /* 0x000ea800000e0000 */
[----:B------:R-:W-:Y:S01]  /*10d10*/  SHFL.IDX PT, R70, R85, R14, 0x1c1f ;  /* 0x001c1f0e55467589 */ /* 0x000fe200000e0000 */
[----:B0-----:R-:W-:-:S02]  /*10d20*/  SEL R45, R62, R69, P0 ;  /* 0x000000453e2d7207 */ /* 0x001fc40000000000 */
[----:B------:R-:W-:Y:S01]  /*10d30*/  SEL R47, R69, R62, P0 ;  /* 0x0000003e452f7207 */ /* 0x000fe20000000000 */
[----:B------:R-:W-:Y:S04]  /*10d40*/  SHFL.IDX PT, R87, R87, R14, 0x1c1f ;  /* 0x001c1f0e57577589 */ /* 0x000fe800000e0000 */
[----:B------:R-:W-:Y:S04]  /*10d50*/  SHFL.IDX PT, R73, R44, R8, 0x1c1f ;  /* 0x001c1f082c497589 */ /* 0x000fe800000e0000 */
[----:B------:R-:W-:Y:S04]  /*10d60*/  SHFL.IDX PT, R88, R50, R8, 0x1c1f ;  /* 0x001c1f0832587589 */ /* 0x000fe800000e0000 */
[----:B------:R-:W-:Y:S01]  /*10d70*/  SHFL.IDX PT, R6, R149, R14, 0x1c1f ;  /* 0x001c1f0e95067589 */ /* 0x000fe200000e0000 */
[----:B-1----:R-:W-:-:S03]  /*10d80*/  SEL R62, R79, R76, P0 ;  /* 0x0000004c4f3e7207 */ /* 0x002fc60000000000 */
[----:B------:R-:W-:Y:S01]  /*10d90*/  SHFL.IDX PT, R90, R103, R14, 0x1c1f ;  /* 0x001c1f0e675a7589 */ /* 0x000fe200000e0000 */
[----:B--2---:R-:W-:-:S03]  /*10da0*/  SEL R69, R78, R81, P0 ;  /* 0x000000514e457207 */ /* 0x004fc60000000000 */
[----:B------:R-:W-:Y:S04]  /*10db0*/  SHFL.IDX PT, R61, R61, R14, 0x1c1f ;  /* 0x001c1f0e3d3d7589 */ /* 0x000fe800000e0000 */
[----:B------:R-:W-:Y:S04]  /*10dc0*/  SHFL.IDX PT, R72, R83, R14, 0x1c1f ;  /* 0x001c1f0e53487589 */ /* 0x000fe800000e0000 */
[----:B------:R-:W-:Y:S04]  /*10dd0*/  SHFL.IDX PT, R80, R77, R14, 0x1c1f ;  /* 0x001c1f0e4d507589 */ /* 0x000fe800000e0000 */
[----:B------:R-:W0:Y:S04]  /*10de0*/  SHFL.IDX PT, R27, R27, R8, 0x1c1f ;  /* 0x001c1f081b1b7589 */ /* 0x000e2800000e0000 */
[----:B------:R-:W1:Y:S04]  /*10df0*/  SHFL.IDX PT, R42, R42, R8, 0x1c1f ;  /* 0x001c1f082a2a7589 */ /* 0x000e6800000e0000 */
[----:B------:R2:W-:Y:S04]  /*10e00*/  SHFL.IDX PT, R89, R37, R8, 0x1c1f ;  /* 0x001c1f0825597589 */ /* 0x0005e800000e0000 */
[----:B------:R-:W-:Y:S04]  /*10e10*/  SHFL.IDX PT, R85, R48, R8, 0x1c1f ;  /* 0x001c1f0830557589 */ /* 0x000fe800000e0000 */
[----:B------:R-:W-:Y:S01]  /*10e20*/  SHFL.IDX PT, R9, R145, R14, 0x1c1f ;  /* 0x001c1f0e91097589 */ /* 0x000fe200000e0000 */
[----:B--2---:R-:W-:-:S03]  /*10e30*/  SEL R37, R56, R43, P0 ;  /* 0x0000002b38257207 */ /* 0x004fc60000000000 */
[----:B------:R-:W-:Y:S04]  /*10e40*/  SHFL.IDX PT, R7, R147, R14, 0x1c1f ;  /* 0x001c1f0e93077589 */ /* 0x000fe800000e0000 */
[----:B------:R-:W-:Y:S01]  /*10e50*/  SHFL.IDX PT, R82, R109, R14, 0x1c1f ;  /* 0x001c1f0e6d527589 */ /* 0x000fe200000e0000 */
[----:B0-----:R-:W-:Y:S02]  /*10e60*/  SEL R33, R6, R27, P0 ;  /* 0x0000001b06217207 */ /* 0x001fe40000000000 */
[----:B------:R-:W-:Y:S01]  /*10e70*/  SEL R35, R27, R6, P0 ;  /* 0x000000061b237207 */ /* 0x000fe20000000000 */
[----:B------:R-:W-:Y:S04]  /*10e80*/  SHFL.IDX PT, R63, R63, R14, 0x1c1f ;  /* 0x001c1f0e3f3f7589 */ /* 0x000fe800000e0000 */
[----:B------:R-:W0:Y:S04]  /*10e90*/  SHFL.IDX PT, R12, R29, R8, 0x1c1f ;  /* 0x001c1f081d0c7589 */ /* 0x000e2800000e0000 */
[----:B------:R-:W-:Y:S04]  /*10ea0*/  SHFL.IDX PT, R26, R26, R8, 0x1c1f ;  /* 0x001c1f081a1a7589 */ /* 0x000fe800000e0000 */
[----:B------:R1:W-:Y:S04]  /*10eb0*/  SHFL.IDX PT, R83, R36, R8, 0x1c1f ;  /* 0x001c1f0824537589 */ /* 0x0003e800000e0000 */
[----:B------:R0:W2:Y:S04]  /*10ec0*/  SHFL.IDX PT, R30, R41, R8, 0x1c1f ;  /* 0x001c1f08291e7589 */ /* 0x0000a800000e0000 */
[----:B------:R-:W-:Y:S01]  /*10ed0*/  SHFL.IDX PT, R13, R127, R14, 0x1c1f ;  /* 0x001c1f0e7f0d7589 */ /* 0x000fe200000e0000 */
[----:B-1----:R-:W-:-:S03]  /*10ee0*/  SEL R36, R61, R42, P0 ;  /* 0x0000002a3d247207 */ /* 0x002fc60000000000 */
[----:B------:R-:W-:Y:S04]  /*10ef0*/  SHFL.IDX PT, R11, R135, R14, 0x1c1f ;  /* 0x001c1f0e870b7589 */ /* 0x000fe800000e0000 */
[----:B------:R-:W-:Y:S01]  /*10f00*/  SHFL.IDX PT, R4, R105, R14, 0x1c1f ;  /* 0x001c1f0e69047589 */ /* 0x000fe200000e0000 */
[----:B0-----:R-:W-:-:S03]  /*10f10*/  SEL R41, R7, R12, P0 ;  /* 0x0000000c07297207 */ /* 0x001fc60000000000 */
[----:B------:R-:W-:Y:S04]  /*10f20*/  SHFL.IDX PT, R24, R31, R8, 0x1c1f ;  /* 0x001c1f081f187589 */ /* 0x000fe800000e0000 */
[----:B------:R-:W0:Y:S04]  /*10f30*/  SHFL.IDX PT, R28, R28, R8, 0x1c1f ;  /* 0x001c1f081c1c7589 */ /* 0x000e2800000e0000 */
[----:B------:R1:W-:Y:S01]  /*10f40*/  SHFL.IDX PT, R91, R39, R8, 0x1c1f ;  /* 0x001c1f08275b7589 */ /* 0x0003e200000e0000 */
[----:B--2---:R-:W-:Y:S02]  /*10f50*/  SEL R44, R63, R30, P0 ;  /* 0x0000001e3f2c7207 */ /* 0x004fe40000000000 */
[----:B------:R-:W-:Y:S01]  /*10f60*/  SEL R46, R30, R63, P0 ;  /* 0x0000003f1e2e7207 */ /* 0x000fe20000000000 */
[----:B------:R-:W-:Y:S04]  /*10f70*/  SHFL.IDX PT, R74, R113, R14, 0x1c1f ;  /* 0x001c1f0e714a7589 */ /* 0x000fe800000e0000 */
[----:B------:R-:W-:Y:S01]  /*10f80*/  SHFL.IDX PT, R75, R75, R14, 0x1c1f ;  /* 0x001c1f0e4b4b7589 */ /* 0x000fe200000e0000 */
[----:B-1----:R-:W-:-:S03]  /*10f90*/  SEL R39, R43, R56, P0 ;  /* 0x000000382b277207 */ /* 0x002fc60000000000 */
[----:B------:R-:W-:Y:S01]  /*10fa0*/  SHFL.IDX PT, R5, R111, R14, 0x1c1f ;  /* 0x001c1f0e6f057589 */ /* 0x000fe200000e0000 */
[----:B------:R-:W-:Y:S02]  /*10fb0*/  SEL R56, R58, R59, P0 ;  /* 0x0000003b3a387207 */ /* 0x000fe40000000000 */
[----:B------:R-:W-:Y:S01]  /*10fc0*/  SEL R58, R59, R58, P0 ;  /* 0x0000003a3b3a7207 */ /* 0x000fe20000000000 */
[----:B------:R1:W-:Y:S01]  /*10fd0*/  SHFL.IDX PT, R84, R40, R8, 0x1c1f ;  /* 0x001c1f0828547589 */ /* 0x0003e200000e0000 */
[----:B------:R-:W-:Y:S02]  /*10fe0*/  SEL R59, R60, R25, P0 ;  /* 0x000000193c3b7207 */ /* 0x000fe40000000000 */
[----:B------:R-:W-:Y:S01]  /*10ff0*/  SEL R43, R12, R7, P0 ;  /* 0x000000070c2b7207 */ /* 0x000fe20000000000 */
[----:B------:R2:W3:Y:S01]  /*11000*/  SHFL.IDX PT, R77, R49, R8, 0x1c1f ;  /* 0x001c1f08314d7589 */ /* 0x0004e200000e0000 */
[----:B0-----:R-:W-:Y:S02]  /*11010*/  SEL R48, R13, R28, P0 ;  /* 0x0000001c0d307207 */ /* 0x001fe40000000000 */
[----:B------:R-:W-:Y:S01]  /*11020*/  SEL R50, R28, R13, P0 ;  /* 0x0000000d1c327207 */ /* 0x000fe20000000000 */
[----:B------:R0:W-:Y:S01]  /*11030*/  SHFL.IDX PT, R14, R38, R8, 0x1c1f ;  /* 0x001c1f08260e7589 */ /* 0x0001e200000e0000 */
[----:B------:R-:W-:-:S02]  /*11040*/  SEL R51, R24, R11, P0 ;  /* 0x0000000b18337207 */ /* 0x000fc40000000000 */
[----:B-1----:R-:W-:Y:S01]  /*11050*/  SEL R40, R9, R26, P0 ;  /* 0x0000001a09287207 */ /* 0x002fe20000000000 */
[----:B------:R1:W4:Y:S01]  /*11060*/  SHFL.IDX PT, R15, R34, R8, 0x1c1f ;  /* 0x001c1f08220f7589 */ /* 0x00032200000e0000 */
[----:B--2---:R-:W-:-:S03]  /*11070*/  SEL R49, R11, R24, P0 ;  /* 0x000000180b317207 */ /* 0x004fc60000000000 */
[----:B------:R2:W4:Y:S01]  /*11080*/  SHFL.IDX PT, R101, R53, R8, 0x1c1f ;  /* 0x001c1f0835657589 */ /* 0x00052200000e0000 */
[----:B------:R-:W-:Y:S02]  /*11090*/  F2FP.BF16.F32.PACK_AB R11, R47, R46 ;  /* 0x0000002e2f0b723e */ /* 0x000fe400000010ff */
[----:B0-----:R-:W-:Y:S01]  /*110a0*/  SEL R38, R42, R61, P0 ;  /* 0x0000003d2a267207 */ /* 0x001fe20000000000 */
[----:B------:R0:W-:Y:S01]  /*110b0*/  SHFL.IDX PT, R103, R54, R8, 0x1c1f ;  /* 0x001c1f0836677589 */ /* 0x0001e200000e0000 */
[----:B------:R-:W-:Y:S02]  /*110c0*/  SEL R42, R26, R9, P0 ;  /* 0x000000091a2a7207 */ /* 0x000fe40000000000 */
[----:B-1----:R-:W-:Y:S01]  /*110d0*/  SEL R34, R10, R57, P0 ;  /* 0x000000390a227207 */ /* 0x002fe20000000000 */
[----:B------:R1:W4:Y:S01]  /*110e0*/  SHFL.IDX PT, R105, R52, R8, 0x1c1f ;  /* 0x001c1f0834697589 */ /* 0x00032200000e0000 */
[----:B------:R-:W-:Y:S02]  /*110f0*/  SEL R57, R25, R60, P0 ;  /* 0x0000003c19397207 */ /* 0x000fe40000000000 */
[----:B--2---:R-:W-:Y:S01]  /*11100*/  SEL R53, R64, R71, P0 ;  /* 0x0000004740357207 */ /* 0x004fe20000000000 */
[----:B------:R-:W2:Y:S01]  /*11110*/  SHFL.IDX PT, R107, R107, R8, 0x1c1f ;  /* 0x001c1f086b6b7589 */ /* 0x000ea200000e0000 */
[----:B------:R-:W-:-:S02]  /*11120*/  SEL R60, R76, R79, P0 ;  /* 0x0000004f4c3c7207 */ /* 0x000fc40000000000 */
[----:B0-----:R-:W-:Y:S01]  /*11130*/  SEL R54, R73, R70, P0 ;  /* 0x0000004649367207 */ /* 0x001fe20000000000 */
[----:B------:R0:W2:Y:S01]  /*11140*/  SHFL.IDX PT, R109, R55, R8, 0x1c1f ;  /* 0x001c1f08376d7589 */ /* 0x0000a200000e0000 */
[----:B------:R-:W-:Y:S02]  /*11150*/  SEL R76, R87, R88, P0 ;  /* 0x00000058574c7207 */ /* 0x000fe40000000000 */
[----:B-1----:R-:W-:Y:S02]  /*11160*/  SEL R52, R70, R73, P0 ;  /* 0x0000004946347207 */ /* 0x002fe40000000000 */
[----:B------:R-:W-:Y:S02]  /*11170*/  SEL R70, R85, R80, P0 ;  /* 0x0000005055467207 */ /* 0x000fe40000000000 */
[----:B---3--:R-:W-:Y:S02]  /*11180*/  SEL R61, R72, R77, P0 ;  /* 0x0000004d483d7207 */ /* 0x008fe40000000000 */
[----:B------:R-:W-:-:S02]  /*11190*/  SEL R63, R77, R72, P0 ;  /* 0x000000484d3f7207 */ /* 0x000fc40000000000 */
[----:B0-----:R-:W-:Y:S02]  /*111a0*/  SEL R55, R71, R64, P0 ;  /* 0x0000004047377207 */ /* 0x001fe40000000000 */
        /* <DEDUP_REMOVED lines=15> */
[----:B----4-:R-:W-:Y:S02]  /*112a0*/  SEL R72, R74, R15, P0 ;  /* 0x0000000f4a487207 */ /* 0x010fe40000000000 */
[----:B------:R-:W-:-:S02]  /*112b0*/  SEL R73, R75, R14, P0 ;  /* 0x0000000e4b497207 */ /* 0x000fc40000000000 */
[----:B------:R-:W-:Y:S02]  /*112c0*/  F2FP.BF16.F32.PACK_AB R4, R33, R32 ;  /* 0x000000202104723e */ /* 0x000fe400000010ff */
[----:B------:R-:W-:Y:S02]  /*112d0*/  F2FP.BF16.F32.PACK_AB R5, R37, R36 ;  /* 0x000000242505723e */ /* 0x000fe400000010ff */
[----:B------:R-:W-:Y:S02]  /*112e0*/  F2FP.BF16.F32.PACK_AB R6, R35, R34 ;  /* 0x000000222306723e */ /* 0x000fe400000010ff */
[----:B------:R-:W-:Y:S02]  /*112f0*/  F2FP.BF16.F32.PACK_AB R7, R39, R38 ;  /* 0x000000262707723e */ /* 0x000fe400000010ff */
[----:B------:R-:W-:Y:S02]  /*11300*/  SEL R74, R15, R74, P0 ;  /* 0x0000004a0f4a7207 */ /* 0x000fe40000000000 */
[----:B------:R-:W-:Y:S01]  /*11310*/  SEL R75, R14, R75, P0 ;  /* 0x0000004b0e4b7207 */ /* 0x000fe20000000000 */
[----:B------:R-:W-:Y:S01]  /*11320*/  STSM.16.M88.4 [R98], R4 ;  /* 0x0000000462007844 */ /* 0x000fe20000000200 */
[----:B------:R-:W-:-:S02]  /*11330*/  F2FP.BF16.F32.PACK_AB R8, R41, R40 ;  /* 0x000000282908723e */ /* 0x000fc400000010ff */
[----:B------:R-:W-:Y:S02]  /*11340*/  F2FP.BF16.F32.PACK_AB R9, R45, R44 ;  /* 0x0000002c2d09723e */ /* 0x000fe400000010ff */
[----:B------:R-:W-:Y:S02]  /*11350*/  F2FP.BF16.F32.PACK_AB R10, R43, R42 ;  /* 0x0000002a2b0a723e */ /* 0x000fe400000010ff */
[----:B------:R-:W-:Y:S02]  /*11360*/  F2FP.BF16.F32.PACK_AB R12, R49, R48 ;  /* 0x00000030310c723e */ /* 0x000fe400000010ff */
[----:B------:R-:W-:Y:S01]  /*11370*/  F2FP.BF16.F32.PACK_AB R13, R53, R52 ;  /* 0x00000034350d723e */ /* 0x000fe200000010ff */
[----:B------:R-:W-:Y:S01]  /*11380*/  STSM.16.M88.4 [R99], R8 ;  /* 0x0000000863007844 */ /* 0x000fe20000000200 */
        /* <DEDUP_REMOVED lines=9> */
[----:B------:R-:W-:Y:S02]  /*11420*/  SEL R84, R102, R105, P0 ;  /* 0x0000006966547207 */ /* 0x000fe40000000000 */
[----:B------:R-:W-:Y:S01]  /*11430*/  SEL R86, R105, R102, P0 ;  /* 0x0000006669567207 */ /* 0x000fe20000000000 */
[----:B------:R1:W-:Y:S01]  /*11440*/  STSM.16.M88.4 [R97], R24 ;  /* 0x0000001861007844 */ /* 0x0003e20000000200 */
[----:B------:R-:W-:Y:S02]  /*11450*/  SEL R85, R100, R103, P0 ;  /* 0x0000006764557207 */ /* 0x000fe40000000000 */
[----:B------:R-:W-:Y:S01]  /*11460*/  SEL R87, R103, R100, P0 ;  /* 0x0000006467577207 */ /* 0x000fe20000000000 */
[----:B0-----:R-:W-:Y:S01]  /*11470*/  IMAD.U32 R96, RZ, RZ, UR8 ;  /* 0x00000008ff607e24 */ /* 0x001fe2000f8e00ff */
[----:B--2---:R-:W-:Y:S02]  /*11480*/  SEL R29, R104, R107, P0 ;  /* 0x0000006b681d7207 */ /* 0x004fe40000000000 */
[----:B------:R-:W-:-:S02]  /*11490*/  SEL R31, R107, R104, P0 ;  /* 0x000000686b1f7207 */ /* 0x000fc40000000000 */
[----:B------:R-:W-:Y:S02]  /*114a0*/  SEL R28, R106, R109, P0 ;  /* 0x0000006d6a1c7207 */ /* 0x000fe40000000000 */
[----:B------:R-:W-:Y:S02]  /*114b0*/  SEL R30, R109, R106, P0 ;  /* 0x0000006a6d1e7207 */ /* 0x000fe40000000000 */
[----:B------:R-:W-:Y:S02]  /*114c0*/  F2FP.BF16.F32.PACK_AB R4, R65, R64 ;  /* 0x000000404104723e */ /* 0x000fe400000010ff */
[----:B------:R-:W-:Y:S01]  /*114d0*/  F2FP.BF16.F32.PACK_AB R5, R69, R68 ;  /* 0x000000444505723e */ /* 0x000fe200000010ff */
[----:B-1----:R-:W-:Y:S01]  /*114e0*/  IMAD.U32 R97, RZ, RZ, UR9 ;  /* 0x00000009ff617e24 */ /* 0x002fe2000f8e00ff */
[----:B------:R-:W-:Y:S01]  /*114f0*/  F2FP.BF16.F32.PACK_AB R6, R67, R66 ;  /* 0x000000424306723e */ /* 0x000fe200000010ff */
[----:B------:R-:W-:Y:S01]  /*11500*/  ULDC.64 UR8, c[0x0][0xc08] ;  /* 0x0003020000087ab9 */ /* 0x000fe20000000a00 */
        /* <DEDUP_REMOVED lines=11> */
[----:B------:R-:W-:Y:S02]  /*115c0*/  F2FP.BF16.F32.PACK_AB R24, R89, R88 ;  /* 0x000000585918723e */ /* 0x000fe400000010ff */
[----:B------:R-:W-:Y:S01]  /*115d0*/  F2FP.BF16.F32.PACK_AB R25, R29, R28 ;  /* 0x0000001c1d19723e */ /* 0x000fe200000010ff */
[----:B------:R2:W-:Y:S01]  /*115e0*/  STSM.16.M88.4 [R94], R12 ;  /* 0x0000000c5e007844 */ /* 0x0005e20000000200 */
[----:B------:R-:W-:Y:S01]  /*115f0*/  F2FP.BF16.F32.PACK_AB R26, R91, R90 ;  /* 0x0000005a5b1a723e */ /* 0x000fe200000010ff */
[----:B0-----:R-:W0:Y:S01]  /*11600*/  LDC R93, c[0x0][0xbe8] ;  /* 0x0002fa00ff5d7b82 */ /* 0x001e220000000800 */
[----:B------:R-:W-:Y:S02]  /*11610*/  F2FP.BF16.F32.PACK_AB R27, R31, R30 ;  /* 0x0000001e1f1b723e */ /* 0x000fe400000010ff */
[----:B------:R-:W-:-:S03]  /*11620*/  ISETP.NE.U32.AND P0, PT, RZ, UR10, PT ;  /* 0x0000000aff007c0c */ /* 0x000fc6000bf05070 */
[----:B------:R3:W-:Y:S01]  /*11630*/  STSM.16.M88.4 [R95], R24 ;  /* 0x000000185f007844 */ /* 0x0007e20000000200 */
[----:B------:R-:W-:Y:S01]  /*11640*/  ISETP.NE.AND.EX P0, PT, RZ, UR11, PT, P0 ;  /* 0x0000000bff007c0c */ /* 0x000fe2000bf05300 */
[----:B------:R-:W-:-:S12]  /*11650*/  BAR.SYNC.DEFER_BLOCKING 0x1, 0x100 ;  /* 0x0044000000007b1d */ /* 0x000fd80000010000 */
[----:B------:R-:W4:Y:S01]  /*11660*/  @P0 LDG.E R98, desc[UR56][R96.64] ;  /* 0x0000003860620981 */ /* 0x000f22000c1e1900 */
[----:B0-----:R-:W-:Y:S01]  /*11670*/  ISETP.NE.AND P1, PT, R93, 0x1, PT ;  /* 0x000000015d00780c */ /* 0x001fe20003f25270 */
[----:B------:R-:W-:Y:S02]  /*11680*/  UISETP.NE.U32.AND UP0, UPT, UR8, URZ, UPT ;  /* 0x0000003f0800728c */ /* 0x000fe4000bf05070 */
[----:B------:R-:W-:Y:S02]  /*11690*/  UISETP.GT.AND UP1, UPT, UR46, 0x1, UPT ;  /* 0x000000012e00788c */ /* 0x000fe4000bf24270 */
[----:B------:R-:W-:Y:S01]  /*116a0*/  UISETP.NE.AND.EX UP0, UPT, UR9, URZ, UPT, UP0 ;  /* 0x0000003f0900728c */ /* 0x000fe2000bf05300 */
[----:B------:R-:W-:Y:S01]  /*116b0*/  UMOV UR18, 0x9b8 ;  /* 0x000009b800127882 */ /* 0x000fe20000000000 */
[----:B------:R-:W-:-:S06]  /*116c0*/  ULDC UR4, c[0x0][0xa88] ;  /* 0x0002a20000047ab9 */ /* 0x000fcc0000000800 */
[----:B------:R-:W0:Y:S01]  /*116d0*/  @P1 LDC R6, c[0x0][0xbec] ;  /* 0x0002fb00ff061b82 */ /* 0x000e220000000800 */
[----:B------:R-:W-:Y:S01]  /*116e0*/  USEL UR18, UR18, 0x978, UP1 ;  /* 0x0000097812127887 */ /* 0x000fe20008800000 */
[----:B------:R-:W-:Y:S01]  /*116f0*/  PLOP3.LUT P4, PT, PT, PT, UP0, 0x80, 0x0 ;  /* 0x000000000000781c */ /* 0x000fe20003f8f008 */
[----:B------:R-:W-:Y:S01]  /*11700*/  @UP0 ULDC.64 UR8, c[0x0][0xc08] ;  /* 0x0003020000080ab9 */ /* 0x000fe20000000a00 */
[----:B-1----:R-:W-:Y:S01]  /*11710*/  IMAD.U32 R92, RZ, RZ, UR4 ;  /* 0x00000004ff5c7e24 */ /* 0x002fe2000f8e00ff */
[----:B------:R-:W-:-:S03]  /*11720*/  @UP0 UIMAD.WIDE UR8, UR42, 0x4, UR8 ;  /* 0x000000042a0808a5 */ /* 0x000fc6000f8e0208 */
[----:B------:R-:W1:Y:S01]  /*11730*/  @P1 LDC R9, c[0x0][0xbf0] ;  /* 0x0002fc00ff091b82 */ /* 0x000e620000000800 */
[----:B------:R-:W-:Y:S02]  /*11740*/  UISETP.NE.U32.AND UP0, UPT, UR10, URZ, UPT ;  /* 0x0000003f0a00728c */ /* 0x000fe4000bf05070 */
[----:B------:R-:W-:Y:S01]  /*11750*/  IMAD.U32 R4, RZ, RZ, UR8 ;  /* 0x00000008ff047e24 */ /* 0x000fe2000f8e00ff */
[----:B------:R-:W-:Y:S01]  /*11760*/  USEL UR16, UR39, URZ, UP1 ;  /* 0x0000003f27107287 */ /* 0x000fe20008800000 */
[----:B------:R-:W-:Y:S01]  /*11770*/  IMAD.U32 R5, RZ, RZ, UR9 ;  /* 0x00000009ff057e24 */ /* 0x000fe2000f8e00ff */
[----:B------:R-:W-:Y:S01]  /*11780*/  UISETP.NE.AND.EX UP0, UPT, UR11, URZ, UPT, UP0 ;  /* 0x0000003f0b00728c */ /* 0x000fe2000bf05300 */
[----:B------:R-:W-:Y:S01]  /*11790*/  ULDC.64 UR12, c[0x0][UR18+0x218] ;  /* 0x00008600120c7abb */ /* 0x000fe20008000a00 */
[----:B------:R-:W-:Y:S01]  /*117a0*/  UMOV UR4, URZ ;  /* 0x0000003f00047c82 */ /* 0x000fe20008000000 */
[----:B------:R-:W-:Y:S01]  /*117b0*/  UIMAD.WIDE.U32 UR8, UR12, UR43, URZ ;  /* 0x0000002b0c0872a5 */ /* 0x000fe2000f8e003f */
[----:B--2---:R-:W-:Y:S01]  /*117c0*/  VIADD R13, R17, UR41 ;  /* 0x00000029110d7c36 */ /* 0x004fe20008000000 */
[----:B------:R-:W-:Y:S01]  /*117d0*/  ULDC.64 UR14, c[0x0][UR18+0x228] ;  /* 0x00008a00120e7abb */ /* 0x000fe20008000a00 */
[----:B------:R-:W-:Y:S01]  /*117e0*/  UIMAD UR12, UR13, UR43, URZ ;  /* 0x0000002b0d0c72a4 */ /* 0x000fe2000f8e023f */
[----:B------:R0:W5:Y:S01]  /*117f0*/  @P4 LDG.E R92, desc[UR56][R4.64] ;  /* 0x00000038045c4981 */ /* 0x000162000c1e1900 */
[----:B------:R-:W-:Y:S01]  /*11800*/  USHF.R.S32.HI UR17, URZ, 0x1f, UR42 ;  /* 0x0000001f3f117899 */ /* 0x000fe2000801142a */
[----:B------:R-:W-:Y:S01]  /*11810*/  IMAD.MOV.U32 R7, RZ, RZ, R13 ;  /* 0x000000ffff077224 */ /* 0x000fe200078e000d */
[----:B------:R-:W-:-:S02]  /*11820*/  USEL UR7, UR42, URZ, !UP0 ;  /* 0x0000003f2a077287 */ /* 0x000fc4000c000000 */
[----:B------:R-:W-:Y:S01]  /*11830*/  UIMAD.WIDE.U32 UR20, UR14, UR16, URZ ;  /* 0x000000100e1472a5 */ /* 0x000fe2000f8e003f */
[----:B------:R-:W-:Y:S01]  /*11840*/  ULDC.64 UR10, c[0x0][UR18+0x220] ;  /* 0x00008800120a7abb */ /* 0x000fe20008000a00 */
[----:B------:R-:W-:Y:S02]  /*11850*/  UIMAD UR14, UR15, UR16, URZ ;  /* 0x000000100f0e72a4 */ /* 0x000fe4000f8e023f */
[----:B------:R-:W-:Y:S01]  /*11860*/  UIADD3 UR15, UR9, UR12, URZ ;  /* 0x0000000c090f7290 */ /* 0x000fe2000fffe03f */
[----:B0-----:R-:W-:Y:S01]  /*11870*/  @P1 IMAD.HI.U32 R4, R13, R6, RZ ;  /* 0x000000060d041227 */ /* 0x001fe200078e00ff */
[----:B------:R-:W-:Y:S02]  /*11880*/  USEL UR17, UR17, URZ, !UP0 ;  /* 0x0000003f11117287 */ /* 0x000fe4000c000000 */
[----:B------:R-:W-:Y:S01]  /*11890*/  UIMAD UR9, UR11, UR7, URZ ;  /* 0x000000070b0972a4 */ /* 0x000fe2000f8e023f */
[----:B------:R-:W-:Y:S01]  /*118a0*/  IMAD.U32 R5, RZ, RZ, UR21 ;  /* 0x00000015ff057e24 */ /* 0x000fe2000f8e00ff */
[----:B------:R-:W-:Y:S01]  /*118b0*/  UIMAD.WIDE.U32 UR12, UR10, UR7, URZ ;  /* 0x000000070a0c72a5 */ /* 0x000fe2000f8e003f */
[----:B-1----:R-:W-:Y:S01]  /*118c0*/  @P1 SHF.R.U32.HI R7, RZ, R9, R4 ;  /* 0x00000009ff071219 */ /* 0x002fe20000011604 */
[----:B------:R-:W-:Y:S01]  /*118d0*/  UIMAD UR9, UR10, UR17, UR9 ;  /* 0x000000110a0972a4 */ /* 0x000fe2000f8e0209 */
[----:B------:R-:W-:Y:S01]  /*118e0*/  IMAD.U32 R4, RZ, RZ, UR20 ;  /* 0x00000014ff047e24 */ /* 0x000fe2000f8e00ff */
[----:B------:R-:W-:Y:S01]  /*118f0*/  UIADD3 UR14, UR21, UR14, URZ ;  /* 0x0000000e150e7290 */ /* 0x000fe2000fffe03f */
[--C-:B------:R-:W-:Y:S01]  /*11900*/  SHF.R.S32.HI R5, RZ, 0x1f, R7.reuse ;  /* 0x0000001fff057819 */ /* 0x100fe20000011407 */
[----:B------:R-:W-:Y:S01]  /*11910*/  UIADD3 UR9, UR13, UR9, URZ ;  /* 0x000000090d097290 */ /* 0x000fe2000fffe03f */
[----:B------:R-:W-:-:S03]  /*11920*/  IMAD.MOV R6, RZ, RZ, -R7 ;  /* 0x000000ffff067224 */ /* 0x000fc600078e0a07 */
[----:B------:R-:W-:Y:S02]  /*11930*/  IMAD.U32 R8, RZ, RZ, UR14 ;  /* 0x0000000eff087e24 */ /* 0x000fe4000f8e00ff */
[----:B------:R-:W-:-:S05]  /*11940*/  IMAD R9, R93, R6, R13 ;  /* 0x000000065d097224 */ /* 0x000fca00078e020d */
[----:B------:R-:W-:Y:S02]  /*11950*/  SHF.R.S32.HI R6, RZ, 0x1f, R9 ;  /* 0x0000001fff067819 */ /* 0x000fe40000011409 */
[----:B----4-:R-:W-:-:S13]  /*11960*/  @P0 R2UR UR4, R98 ;  /* 0x00000000620402ca */ /* 0x010fda00000e0000 */
        /* <DEDUP_REMOVED lines=15> */
[----:B---3--:R-:W-:Y:S08]  /*11a60*/  @P4 BRA `(.L_x_1368) ;  /* 0x0000000000104947 */ /* 0x008ff00003800000 */
[----:B------:R-:W-:Y:S05]  /*11a70*/  @!P0 BRA `(.L_x_1368) ;  /* 0x00000000000c8947 */ /* 0x000fea0003800000 */
[----:B------:R-:W2:Y:S04]  /*11a80*/  LDG.E R5, desc[UR56][R96.64] ;  /* 0x0000003860057981 */ /* 0x000ea8000c1e1900 */
[----:B-----5:R-:W2:Y:S02]  /*11a90*/  LDG.E R92, desc[UR56][R96.64+0x4] ;  /* 0x00000438605c7981 */ /* 0x020ea4000c1e1900 */
[----:B--2---:R-:W-:-:S07]  /*11aa0*/  IMAD.IADD R92, R92, 0x1, -R5 ;  /* 0x000000015c5c7824 */ /* 0x004fce00078e0a05 */
.L_x_1368:
[----:B------:R-:W-:Y:S01]  /*11ab0*/  SHFL.IDX PT, R4, R8, RZ, 0x1c1f ;  /* 0x001c1fff08047589 */ /* 0x000fe200000e0000 */
[----:B------:R-:W-:Y:S01]  /*11ac0*/  VIADD R11, R201, UR41 ;  /* 0x00000029c90b7c36 */ /* 0x000fe20008000000 */
[----:B------:R-:W-:Y:S01]  /*11ad0*/  LOP3.LUT P0, RZ, R183, 0x3, RZ, 0xc0, !PT ;  /* 0x00000003b7ff7812 */ /* 0x000fe2000780c0ff */
[----:B-----5:R-:W-:Y:S01]  /*11ae0*/  IMAD R92, R92, R93, RZ ;  /* 0x0000005d5c5c7224 */ /* 0x020fe200078e02ff */
[----:B------:R-:W0:Y:S01]  /*11af0*/  SHFL.IDX PT, R5, R10, RZ, 0x1c1f ;  /* 0x001c1fff0a057589 */ /* 0x000e2200000e0000 */
[C---:B------:R-:W-:Y:S01]  /*11b00*/  VIADD R9, R11.reuse, 0x8 ;  /* 0x000000080b097836 */ /* 0x040fe20000000000 */
[----:B------:R-:W-:Y:S02]  /*11b10*/  PLOP3.LUT P3, PT, PT, PT, UP1, 0x80, 0x0 ;  /* 0x000000000000781c */ /* 0x000fe40003f6f018 */
[----:B------:R-:W-:Y:S01]  /*11b20*/  SHFL.IDX PT, R6, R8, 0x1, 0x1c1f ;  /* 0x003c1f0008067f89 */ /* 0x000fe200000e0000 */
[-C--:B------:R-:W-:Y:S02]  /*11b30*/  ISETP.GE.OR P2, PT, R11, R92.reuse, P0 ;  /* 0x0000005c0b00720c */ /* 0x080fe40000746670 */
[-C--:B------:R-:W-:Y:S01]  /*11b40*/  ISETP.GE.OR P0, PT, R9, R92.reuse, P0 ;  /* 0x0000005c0900720c */ /* 0x080fe20000706670 */
[----:B------:R-:W1:Y:S10]  /*11b50*/  SHFL.IDX PT, R7, R10, 0x1, 0x1c1f ;  /* 0x003c1f000a077f89 */ /* 0x000e7400000e0000 */
[----:B0-----:R0:W-:Y:S01]  /*11b60*/  @!P2 ST.E desc[UR56][R4.64], R2 ;  /* 0x000000020400a985 */ /* 0x0011e2000c101938 */
[----:B------:R-:W-:-:S03]  /*11b70*/  ISETP.GE.AND P2, PT, R11, R92, PT ;  /* 0x0000005c0b00720c */ /* 0x000fc60003f46270 */
[----:B-1----:R0:W-:Y:S01]  /*11b80*/  @!P0 ST.E desc[UR56][R6.64], R0 ;  /* 0x0000000006008985 */ /* 0x0021e2000c101938 */
[----:B------:R-:W-:Y:S01]  /*11b90*/  ISETP.GE.AND P0, PT, R9, R92, PT ;  /* 0x0000005c0900720c */ /* 0x000fe20003f06270 */
[----:B------:R-:W-:-:S12]  /*11ba0*/  @P3 BRA `(.L_x_1369) ;  /* 0x0000000800883947 */ /* 0x000fd80003800000 */
[----:B0-----:R-:W-:Y:S01]  /*11bb0*/  IMAD R5, R182, 0x40, R18 ;  /* 0x00000040b6057824 */ /* 0x001fe200078e0212 */
[----:B------:R-:W-:Y:S01]  /*11bc0*/  ULDC.64 UR12, c[0x0][0xaa0] ;  /* 0x0002a800000c7ab9 */ /* 0x000fe20000000a00 */
[----:B------:R-:W0:Y:S02]  /*11bd0*/  @P1 LDC R47, c[0x0][0xbf0] ;  /* 0x0002fc00ff2f1b82 */ /* 0x000e240000000800 */
[----:B------:R-:W-:-:S03]  /*11be0*/  IMAD.WIDE R20, R5, 0x2, R20 ;  /* 0x0000000205147825 */ /* 0x000fc600078e0214 */
[C---:B------:R-:W-:Y:S02]  /*11bf0*/  IADD3 R9, P6, R20.reuse, 0x1000, RZ ;  /* 0x0000100014097810 */ /* 0x040fe40007fde0ff */
[C---:B------:R-:W-:Y:S02]  /*11c00*/  IADD3 R13, P5, R20.reuse, 0x2000, RZ ;  /* 0x00002000140d7810 */ /* 0x040fe40007fbe0ff */
[----:B------:R-:W-:Y:S02]  /*11c10*/  LOP3.LUT R8, R9, 0x380, RZ, 0xc0, !PT ;  /* 0x0000038009087812 */ /* 0x000fe400078ec0ff */
[----:B------:R-:W-:Y:S02]  /*11c20*/  IADD3 R25, P4, R20, 0x3000, RZ ;  /* 0x0000300014197810 */ /* 0x000fe40007f9e0ff */
[----:B------:R-:W-:Y:S02]  /*11c30*/  SHF.R.U64 R8, R8, 0x3, RZ ;  /* 0x0000000308087819 */ /* 0x000fe400000012ff */
[----:B------:R-:W-:-:S02]  /*11c40*/  IADD3 R29, P3, R20, 0x4000, RZ ;  /* 0x00004000141d7810 */ /* 0x000fc40007f7e0ff */
[----:B------:R-:W-:Y:S01]  /*11c50*/  LOP3.LUT R8, R8, R9, RZ, 0x3c, !PT ;  /* 0x0000000908087212 */ /* 0x000fe200078e3cff */
[--C-:B------:R-:W-:Y:S01]  /*11c60*/  IMAD.X R9, RZ, RZ, R21.reuse, P6 ;  /* 0x000000ffff097224 */ /* 0x100fe200030e0615 */
[C---:B------:R-:W-:Y:S02]  /*11c70*/  IADD3 R33, P2, R20.reuse, 0x5000, RZ ;  /* 0x0000500014217810 */ /* 0x040fe40007f5e0ff */
[C---:B------:R-:W-:Y:S02]  /*11c80*/  IADD3 R37, P0, R20.reuse, 0x6000, RZ ;  /* 0x0000600014257810 */ /* 0x040fe40007f1e0ff */
[C---:B------:R-:W-:Y:S01]  /*11c90*/  LOP3.LUT R7, R20.reuse, 0x380, RZ, 0xc0, !PT ;  /* 0x0000038014077812 */ /* 0x040fe200078ec0ff */
[----:B------:R-:W-:Y:S01]  /*11ca0*/  UIMAD UR10, UR11, UR12, URZ ;  /* 0x0000000c0b0a72a4 */ /* 0x000fe2000f8e023f */
[----:B------:R-:W-:Y:S01]  /*11cb0*/  IADD3 R5, P6, R20, 0x7000, RZ ;  /* 0x0000700014057810 */ /* 0x000fe20007fde0ff */
[----:B------:R-:W-:Y:S01]  /*11cc0*/  UIMAD.WIDE.U32 UR8, UR4, UR12, URZ ;  /* 0x0000000c040872a5 */ /* 0x000fe2000f8e003f */
[----:B------:R-:W-:Y:S01]  /*11cd0*/  LOP3.LUT R12, R13, 0x380, RZ, 0xc0, !PT ;  /* 0x000003800d0c7812 */ /* 0x000fe200078ec0ff */
[----:B------:R-:W5:Y:S01]  /*11ce0*/  LD.E.128 R8, desc[UR56][R8.64] ;  /* 0x0000003808087980 */ /* 0x000f62000c101d00 */
[----:B------:R-:W-:Y:S01]  /*11cf0*/  LOP3.LUT R24, R25, 0x380, RZ, 0xc0, !PT ;  /* 0x0000038019187812 */ /* 0x000fe200078ec0ff */
[----:B------:R-:W-:Y:S01]  /*11d00*/  IMAD.X R41, RZ, RZ, R21, P6 ;  /* 0x000000ffff297224 */ /* 0x000fe200030e0615 */
[----:B------:R-:W-:-:S02]  /*11d10*/  LOP3.LUT R28, R29, 0x380, RZ, 0xc0, !PT ;  /* 0x000003801d1c7812 */ /* 0x000fc400078ec0ff */
[----:B------:R-:W-:Y:S02]  /*11d20*/  LOP3.LUT R32, R33, 0x380, RZ, 0xc0, !PT ;  /* 0x0000038021207812 */ /* 0x000fe400078ec0ff */
[----:B------:R-:W-:Y:S02]  /*11d30*/  LOP3.LUT R36, R37, 0x380, RZ, 0xc0, !PT ;  /* 0x0000038025247812 */ /* 0x000fe400078ec0ff */
[----:B------:R-:W-:Y:S02]  /*11d40*/  SHF.R.U64 R7, R7, 0x3, RZ ;  /* 0x0000000307077819 */ /* 0x000fe400000012ff */
[----:B------:R-:W-:Y:S02]  /*11d50*/  LOP3.LUT R0, R5, 0x380, RZ, 0xc0, !PT ;  /* 0x0000038005007812 */ /* 0x000fe400078ec0ff */
[----:B------:R-:W-:Y:S02]  /*11d60*/  SHF.R.U64 R12, R12, 0x3, RZ ;  /* 0x000000030c0c7819 */ /* 0x000fe400000012ff */
[----:B------:R-:W-:-:S02]  /*11d70*/  SHF.R.U64 R24, R24, 0x3, RZ ;  /* 0x0000000318187819 */ /* 0x000fc400000012ff */
[----:B------:R-:W-:Y:S02]  /*11d80*/  SHF.R.U64 R28, R28, 0x3, RZ ;  /* 0x000000031c1c7819 */ /* 0x000fe400000012ff */
[----:B------:R-:W-:Y:S02]  /*11d90*/  SHF.R.U64 R32, R32, 0x3, RZ ;  /* 0x0000000320207819 */ /* 0x000fe400000012ff */
[----:B------:R-:W-:Y:S02]  /*11da0*/  SHF.R.U64 R36, R36, 0x3, RZ ;  /* 0x0000000324247819 */ /* 0x000fe400000012ff */
[----:B------:R-:W-:Y:S02]  /*11db0*/  LOP3.LUT R20, R7, R20, RZ, 0x3c, !PT ;  /* 0x0000001407147212 */ /* 0x000fe400078e3cff */
[----:B------:R-:W-:Y:S02]  /*11dc0*/  SHF.R.U64 R0, R0, 0x3, RZ ;  /* 0x0000000300007819 */ /* 0x000fe400000012ff */
        /* <DEDUP_REMOVED lines=10> */
[----:B------:R-:W-:Y:S01]  /*11e70*/  LOP3.LUT R40, R0, R5, RZ, 0x3c, !PT ;  /* 0x0000000500287212 */ /* 0x000fe200078e3cff */
[----:B------:R-:W-:Y:S01]  /*11e80*/  UIMAD UR10, UR4, UR13, UR10 ;  /* 0x0000000d040a72a4 */ /* 0x000fe2000f8e020a */
[----:B------:R1:W5:Y:S01]  /*11e90*/  LD.E.128 R4, desc[UR56][R20.64] ;  /* 0x0000003814047980 */ /* 0x000362000c101d00 */
[----:B------:R-:W-:-:S03]  /*11ea0*/  IMAD R0, R22, 0x20, R182 ;  /* 0x0000002016007824 */ /* 0x000fc600078e02b6 */
[----:B------:R-:W5:Y:S04]  /*11eb0*/  LD.E.128 R12, desc[UR56][R12.64] ;  /* 0x000000380c0c7980 */ /* 0x000f68000c101d00 */
[----:B------:R-:W5:Y:S01]  /*11ec0*/  LD.E.128 R24, desc[UR56][R24.64] ;  /* 0x0000003818187980 */ /* 0x000f62000c101d00 */
[----:B-1----:R-:W1:Y:S01]  /*11ed0*/  @P1 LDC R21, c[0x0][0xbec] ;  /* 0x0002fb00ff151b82 */ /* 0x002e620000000800 */
[----:B------:R-:W-:Y:S02]  /*11ee0*/  UIADD3 UR9, UR9, UR10, URZ ;  /* 0x0000000a09097290 */ /* 0x000fe4000fffe03f */
[----:B------:R-:W5:Y:S01]  /*11ef0*/  LD.E.128 R28, desc[UR56][R28.64] ;  /* 0x000000381c1c7980 */ /* 0x000f62000c101d00 */
[----:B------:R-:W-:Y:S01]  /*11f00*/  ULDC.64 UR10, c[0x0][0xae8] ;  /* 0x0002ba00000a7ab9 */ /* 0x000fe20000000a00 */
[----:B------:R-:W-:Y:S01]  /*11f10*/  VIADD R44, R0, UR41 ;  /* 0x00000029002c7c36 */ /* 0x000fe20008000000 */
[----:B------:R-:W-:Y:S01]  /*11f20*/  UIMAD.WIDE.U32 UR8, UR43, UR10, UR8 ;  /* 0x0000000a2b0872a5 */ /* 0x000fe2000f8e0008 */
[----:B------:R-:W5:Y:S01]  /*11f30*/  LD.E.128 R32, desc[UR56][R32.64] ;  /* 0x0000003820207980 */ /* 0x000f62000c101d00 */
[----:B------:R-:W-:-:S02]  /*11f40*/  USHF.R.S32.HI UR4, URZ, 0x1f, UR7 ;  /* 0x0000001f3f047899 */ /* 0x000fc40008011407 */
[----:B------:R-:W-:Y:S01]  /*11f50*/  UIMAD UR9, UR43, UR11, UR9 ;  /* 0x0000000b2b0972a4 */ /* 0x000fe2000f8e0209 */
[----:B------:R-:W5:Y:S02]  /*11f60*/  LD.E.128 R36, desc[UR56][R36.64] ;  /* 0x0000003824247980 */ /* 0x000f64000c101d00 */
[----:B------:R-:W-:Y:S02]  /*11f70*/  ULDC.64 UR10, c[0x0][0xaf0] ;  /* 0x0002bc00000a7ab9 */ /* 0x000fe40000000a00 */
[----:B------:R-:W-:Y:S01]  /*11f80*/  UIMAD UR4, UR4, UR10, URZ ;  /* 0x0000000a040472a4 */ /* 0x000fe2000f8e023f */
[----:B------:R-:W-:Y:S01]  /*11f90*/  IMAD.MOV.U32 R45, RZ, RZ, R44 ;  /* 0x000000ffff2d7224 */ /* 0x000fe200078e002c */
[----:B------:R-:W-:Y:S01]  /*11fa0*/  UIMAD.WIDE.U32 UR8, UR7, UR10, UR8 ;  /* 0x0000000a070872a5 */ /* 0x000fe2000f8e0008 */
[----:B------:R-:W5:Y:S01]  /*11fb0*/  LD.E.128 R40, desc[UR56][R40.64] ;  /* 0x0000003828287980 */ /* 0x000f62000c101d00 */
[----:B-1----:R-:W-:Y:S01]  /*11fc0*/  @P1 IMAD.HI.U32 R0, R44, R21, RZ ;  /* 0x000000152c001227 */ /* 0x002fe200078e00ff */
[----:B------:R-:W-:Y:S01]  /*11fd0*/  UIMAD UR4, UR7, UR11, UR4 ;  /* 0x0000000b070472a4 */ /* 0x000fe2000f8e0204 */
[----:B------:R-:W-:Y:S01]  /*11fe0*/  @!PT LDS RZ, [RZ] ;  /* 0x00000000fffff984 */ /* 0x000fe20000000800 */
[----:B------:R-:W-:Y:S01]  /*11ff0*/  @!PT LDS RZ, [RZ] ;  /* 0x00000000fffff984 */ /* 0x000fe20000000800 */
[----:B------:R-:W-:Y:S01]  /*12000*/  @!PT LDS RZ, [RZ] ;  /* 0x00000000fffff984 */ /* 0x000fe20000000800 */
[----:B------:R-:W-:Y:S01]  /*12010*/  @!PT LDS RZ, [RZ] ;  /* 0x00000000fffff984 */ /* 0x000fe20000000800 */
[----:B------:R1:W-:Y:S06]  /*12020*/  MEMBAR.ALL.CTA ;  /* 0x0000000000007992 */ /* 0x0003ec0000008000 */
[----:B-1----:R-:W1:Y:S01]  /*12030*/  FENCE.VIEW.ASYNC.S ;  /* 0x00000000000073c6 */ /* 0x002e620000000000 */
[----:B------:R-:W-:Y:S01]  /*12040*/  ULDC.64 UR10, c[0x0][0xae0] ;  /* 0x0002b800000a7ab9 */ /* 0x000fe20000000a00 */
[----:B0-----:R-:W-:Y:S01]  /*12050*/  @P1 SHF.R.U32.HI R45, RZ, R47, R0 ;  /* 0x0000002fff2d1219 */ /* 0x001fe20000011600 */
[----:B------:R-:W-:-:S03]  /*12060*/  UIADD3 UR4, UR9, UR4, URZ ;  /* 0x0000000409047290 */ /* 0x000fc6000fffe03f */
[--C-:B------:R-:W-:Y:S01]  /*12070*/  SHF.R.S32.HI R0, RZ, 0x1f, R45.reuse ;  /* 0x0000001fff007819 */ /* 0x100fe2000001142d */
[----:B------:R-:W-:Y:S02]  /*12080*/  IMAD.MOV R2, RZ, RZ, -R45 ;  /* 0x000000ffff027224 */ /* 0x000fe400078e0a2d */
[----:B------:R-:W-:Y:S02]  /*12090*/  IMAD.U32 R21, RZ, RZ, UR9 ;  /* 0x00000009ff157e24 */ /* 0x000fe4000f8e00ff */
[----:B------:R-:W-:Y:S02]  /*120a0*/  IMAD R0, R0, UR10, RZ ;  /* 0x0000000a00007c24 */ /* 0x000fe4000f8e02ff */
[----:B------:R-:W-:Y:S02]  /*120b0*/  IMAD R93, R93, R2, R44 ;  /* 0x000000025d5d7224 */ /* 0x000fe400078e022c */
[----:B------:R-:W-:Y:S01]  /*120c0*/  IMAD.U32 R20, RZ, RZ, UR8 ;  /* 0x00000008ff147e24 */ /* 0x000fe2000f8e00ff */
[----:B------:R-:W-:Y:S01]  /*120d0*/  ULDC.64 UR8, c[0x0][0xad8] ;  /* 0x0002b60000087ab9 */ /* 0x000fe20000000a00 */
[----:B------:R-:W-:-:S02]  /*120e0*/  IMAD.U32 R21, RZ, RZ, UR4 ;  /* 0x00000004ff157e24 */ /* 0x000fc4000f8e00ff */
[C---:B------:R-:W-:Y:S01]  /*120f0*/  IMAD R47, R45.reuse, UR11, R0 ;  /* 0x0000000b2d2f7c24 */ /* 0x040fe2000f8e0200 */
[----:B------:R-:W-:Y:S01]  /*12100*/  SHF.R.S32.HI R0, RZ, 0x1f, R93 ;  /* 0x0000001fff007819 */ /* 0x000fe2000001145d */
[----:B------:R-:W-:-:S04]  /*12110*/  IMAD.WIDE.U32 R20, R45, UR10, R20 ;  /* 0x0000000a2d147c25 */ /* 0x000fc8000f8e0014 */
[----:B------:R-:W-:Y:S02]  /*12120*/  IMAD.IADD R21, R21, 0x1, R47 ;  /* 0x0000000115157824 */ /* 0x000fe400078e022f */
[----:B------:R-:W-:Y:S02]  /*12130*/  IMAD R0, R0, UR8, RZ ;  /* 0x0000000800007c24 */ /* 0x000fe4000f8e02ff */
[----:B------:R-:W-:Y:S02]  /*12140*/  VIADD R49, R182, UR41 ;  /* 0x00000029b6317c36 */ /* 0x000fe40008000000 */
[C---:B------:R-:W-:Y:S02]  /*12150*/  IMAD R47, R93.reuse, UR9, R0 ;  /* 0x000000095d2f7c24 */ /* 0x040fe4000f8e0200 */
[----:B------:R-:W-:Y:S01]  /*12160*/  IMAD.WIDE.U32 R20, R93, UR8, R20 ;  /* 0x000000085d147c25 */ /* 0x000fe2000f8e0014 */
[----:B------:R-:W-:Y:S01]  /*12170*/  ISETP.GE.AND P2, PT, R49, R92, PT ;  /* 0x0000005c3100720c */ /* 0x000fe20003f46270 */
[----:B------:R-:W-:-:S02]  /*12180*/  ULDC.64 UR8, c[0x0][0xa80] ;  /* 0x0002a00000087ab9 */ /* 0x000fc40000000a00 */
[----:B------:R-:W-:Y:S01]  /*12190*/  IMAD.IADD R21, R21, 0x1, R47 ;  /* 0x0000000115157824 */ /* 0x000fe200078e022f */
[C---:B------:R-:W-:Y:S01]  /*121a0*/  LEA R0, P3, R20.reuse, UR8, 0x1 ;  /* 0x0000000814007c11 */ /* 0x040fe2000f8608ff */
[----:B------:R-:W-:Y:S02]  /*121b0*/  VIADD R3, R3, 0x22820 ;  /* 0x0002282003037836 */ /* 0x000fe40000000000 */
[----:B------:R-:W-:Y:S01]  /*121c0*/  VIADD R45, R49, 0x20 ;  /* 0x00000020312d7836 */ /* 0x000fe20000000000 */
[----:B------:R-:W-:Y:S02]  /*121d0*/  LEA.HI.X R44, R20, UR9, R21, 0x1, P3 ;  /* 0x00000009142c7c11 */ /* 0x000fe400098f0c15 */
[----:B------:R-:W-:Y:S02]  /*121e0*/  PRMT R3, RZ, 0x654, R3 ;  /* 0x00000654ff037816 */ /* 0x000fe40000000003 */
[-C--:B------:R-:W-:Y:S01]  /*121f0*/  ISETP.GE.AND P0, PT, R45, R92.reuse, PT ;  /* 0x0000005c2d00720c */ /* 0x080fe20003f06270 */
[----:B------:R-:W-:Y:S01]  /*12200*/  VIADD R45, R49, 0x40 ;  /* 0x00000040312d7836 */ /* 0x000fe20000000000 */
[----:B-1----:R0:W-:Y:S01]  /*12210*/  SYNCS.ARRIVE.TRANS64.RED.A1T0 RZ, [R3+URZ], RZ ;  /* 0x000000ff03ff79a7 */ /* 0x0021e2000810043f */
[----:B------:R0:W1:Y:S01]  /*12220*/  SHFL.IDX PT, R20, R0, RZ, 0x181f ;  /* 0x00181fff00147589 */ /* 0x00006200000e0000 */
[----:B------:R-:W-:Y:S03]  /*12230*/  BSSY B1, `(.L_x_1370) ;  /* 0x000000d000017945 */ /* 0x000fe60003800000 */
[----:B------:R0:W2:Y:S01]  /*12240*/  SHFL.IDX PT, R21, R44, RZ, 0x181f ;  /* 0x00181fff2c157589 */ /* 0x0000a200000e0000 */
[----:B------:R-:W-:Y:S01]  /*12250*/  ISETP.GE.AND P1, PT, R45, R92, PT ;  /* 0x0000005c2d00720c */ /* 0x000fe20003f26270 */
[----:B------:R-:W-:-:S12]  /*12260*/  @P2 BRA `(.L_x_1371) ;  /* 0x0000000000242947 */ /* 0x000fd80003800000 */
[----:B------:R-:W-:Y:S02]  /*12270*/  ULDC UR4, c[0x0][0xac8] ;  /* 0x0002b20000047ab9 */ /* 0x000fe40000000800 */
[----:B------:R-:W-:Y:S02]  /*12280*/  ISETP.GE.AND P2, PT, R18, UR4, PT ;  /* 0x0000000412007c0c */ /* 0x000fe4000bf46270 */
[----:B------:R-:W-:-:S11]  /*12290*/  ISETP.GE.AND P3, PT, R19, UR4, PT ;  /* 0x0000000413007c0c */ /* 0x000fd6000bf66270 */
[CC--:B-1----:R-:W-:Y:S02]  /*122a0*/  @!P2 LEA R2, P4, R18.reuse, R20.reuse, 0x1 ;  /* 0x000000141202a211 */ /* 0x0c2fe400078808ff */
[C---:B------:R-:W-:Y:S02]  /*122b0*/  @!P3 LEA R20, P5, R19.reuse, R20, 0x1 ;  /* 0x000000141314b211 */ /* 0x040fe400078a08ff */
[-C--:B0-2---:R-:W-:Y:S02]  /*122c0*/  @!P2 LEA.HI.X R3, R18, R21.reuse, R204, 0x1, P4 ;  /* 0x000000151203a211 */ /* 0x085fe400020f0ccc */
[----:B------:R-:W-:-:S03]  /*122d0*/  @!P3 LEA.HI.X R21, R19, R21, R203, 0x1, P5 ;  /* 0x000000151315b211 */ /* 0x000fc600028f0ccb */
[----:B-----5:R3:W-:Y:S04]  /*122e0*/  @!P2 ST.E.128 desc[UR56][R2.64], R4 ;  /* 0x000000040200a985 */ /* 0x0207e8000c101d38 */
[----:B------:R3:W-:Y:S02]  /*122f0*/  @!P3 ST.E.128 desc[UR56][R20.64], R28 ;  /* 0x0000001c1400b985 */ /* 0x0007e4000c101d38 */
.L_x_1371:
[----:B------:R-:W-:Y:S05]  /*12300*/  BSYNC B1 ;  /* 0x0000000000017941 */ /* 0x000fea0003800000 */
.L_x_1370:
[----:B---3-5:R3:W4:Y:S01]  /*12310*/  SHFL.IDX PT, R5, R44, 0x1, 0x181f ;  /* 0x00381f002c057f89 */ /* 0x02872200000e0000 */
[----:B------:R-:W-:Y:S03]  /*12320*/  BSSY B1, `(.L_x_1372) ;  /* 0x000000c000017945 */ /* 0x000fe60003800000 */
[----:B------:R3:W0:Y:S01]  /*12330*/  SHFL.IDX PT, R4, R0, 0x1, 0x181f ;  /* 0x00381f0000047f89 */ /* 0x00062200000e0000 */
[----:B------:R-:W-:Y:S05]  /*12340*/  @P0 BRA `(.L_x_1373) ;  /* 0x0000000000240947 */ /* 0x000fea0003800000 */
[----:B------:R-:W-:Y:S02]  /*12350*/  ULDC UR4, c[0x0][0xac8] ;  /* 0x0002b20000047ab9 */ /* 0x000fe40000000800 */
[----:B------:R-:W-:Y:S02]  /*12360*/  ISETP.GE.AND P3, PT, R18, UR4, PT ;  /* 0x0000000412007c0c */ /* 0x000fe4000bf66270 */
[----:B------:R-:W-:-:S11]  /*12370*/  ISETP.GE.AND P4, PT, R19, UR4, PT ;  /* 0x0000000413007c0c */ /* 0x000fd6000bf86270 */
[CC--:B0-----:R-:W-:Y:S02]  /*12380*/  @!P3 LEA R2, P0, R18.reuse, R4.reuse, 0x1 ;  /* 0x000000041202b211 */ /* 0x0c1fe400078008ff */
[C---:B------:R-:W-:Y:S02]  /*12390*/  @!P4 LEA R4, P2, R19.reuse, R4, 0x1 ;  /* 0x000000041304c211 */ /* 0x040fe400078408ff */
[-C--:B----4-:R-:W-:Y:S02]  /*123a0*/  @!P3 LEA.HI.X R3, R18, R5.reuse, R204, 0x1, P0 ;  /* 0x000000051203b211 */ /* 0x090fe400000f0ccc */
[----:B------:R-:W-:-:S03]  /*123b0*/  @!P4 LEA.HI.X R5, R19, R5, R203, 0x1, P2 ;  /* 0x000000051305c211 */ /* 0x000fc600010f0ccb */
[----:B------:R0:W-:Y:S04]  /*123c0*/  @!P3 ST.E.128 desc[UR56][R2.64], R8 ;  /* 0x000000080200b985 */ /* 0x0001e8000c101d38 */
[----:B------:R0:W-:Y:S02]  /*123d0*/  @!P4 ST.E.128 desc[UR56][R4.64], R32 ;  /* 0x000000200400c985 */ /* 0x0001e4000c101d38 */
.L_x_1373:
[----:B------:R-:W-:Y:S05]  /*123e0*/  BSYNC B1 ;  /* 0x0000000000017941 */ /* 0x000fea0003800000 */
.L_x_1372:
[----:B0---4-:R0:W4:Y:S01]  /*123f0*/  SHFL.IDX PT, R5, R44, 0x2, 0x181f ;  /* 0x00581f002c057f89 */ /* 0x01112200000e0000 */
        /* <DEDUP_REMOVED lines=12> */
.L_x_1375:
[----:B------:R-:W-:Y:S05]  /*124c0*/  BSYNC B1 ;  /* 0x0000000000017941 */ /* 0x000fea0003800000 */
.L_x_1374:
[----:B0-----:R-:W-:Y:S01]  /*124d0*/  VIADD R3, R49, 0x60 ;  /* 0x0000006031037836 */ /* 0x001fe20000000000 */
[----:B---3--:R-:W0:Y:S04]  /*124e0*/  SHFL.IDX PT, R44, R44, 0x3, 0x181f ;  /* 0x00781f002c2c7f89 */ /* 0x008e2800000e0000 */
[----:B------:R-:W-:Y:S01]  /*124f0*/  ISETP.GE.AND P0, PT, R3, R92, PT ;  /* 0x0000005c0300720c */ /* 0x000fe20003f06270 */
[----:B------:R-:W3:-:S12]  /*12500*/  SHFL.IDX PT, R0, R0, 0x3, 0x181f ;  /* 0x00781f0000007f89 */ /* 0x000ed800000e0000 */
[----:B------:R-:W-:Y:S05]  /*12510*/  @P0 BRA `(.L_x_1376) ;  /* 0x0000001800200947 */ /* 0x000fea0003800000 */
        /* <DEDUP_REMOVED lines=11> */
.L_x_1369:
[----:B------:R-:W-:Y:S01]  /*125d0*/  ULDC.64 UR12, c[0x0][0xb08] ;  /* 0x0002c200000c7ab9 */ /* 0x000fe20000000a00 */
[----:B0-----:R-:W0:Y:S01]  /*125e0*/  @P1 LDC R0, c[0x0][0xbec] ;  /* 0x0002fb00ff001b82 */ /* 0x001e220000000800 */
[----:B------:R-:W-:Y:S01]  /*125f0*/  UIMAD UR10, UR11, UR12, URZ ;  /* 0x0000000c0b0a72a4 */ /* 0x000fe2000f8e023f */
[----:B------:R-:W-:Y:S01]  /*12600*/  IMAD.MOV.U32 R7, RZ, RZ, R13 ;  /* 0x000000ffff077224 */ /* 0x000fe200078e000d */
[----:B------:R-:W-:Y:S01]  /*12610*/  UIMAD.WIDE.U32 UR8, UR4, UR12, URZ ;  /* 0x0000000c040872a5 */ /* 0x000fe2000f8e003f */
[----:B------:R-:W-:Y:S01]  /*12620*/  BSSY B1, `(.L_x_1377) ;  /* 0x000006d000017945 */ /* 0x000fe20003800000 */
[----:B------:R-:W-:Y:S02]  /*12630*/  UIMAD UR10, UR4, UR13, UR10 ;  /* 0x0000000d040a72a4 */ /* 0x000fe4000f8e020a */
[----:B------:R-:W-:Y:S01]  /*12640*/  USHF.R.S32.HI UR4, URZ, 0x1f, UR7 ;  /* 0x0000001f3f047899 */ /* 0x000fe20008011407 */
[----:B------:R-:W1:Y:S01]  /*12650*/  @P1 LDC R5, c[0x0][0xbf0] ;  /* 0x0002fc00ff051b82 */ /* 0x000e620000000800 */
[----:B------:R-:W-:-:S03]  /*12660*/  UIADD3 UR9, UR9, UR10, URZ ;  /* 0x0000000a09097290 */ /* 0x000fc6000fffe03f */
[----:B------:R-:W-:Y:S02]  /*12670*/  ULDC.64 UR10, c[0x0][0xb38] ;  /* 0x0002ce00000a7ab9 */ /* 0x000fe40000000a00 */
[----:B------:R-:W-:-:S04]  /*12680*/  UIMAD.WIDE.U32 UR8, UR43, UR10, UR8 ;  /* 0x0000000a2b0872a5 */ /* 0x000fc8000f8e0008 */
[----:B------:R-:W-:-:S03]  /*12690*/  UIMAD UR9, UR43, UR11, UR9 ;  /* 0x0000000b2b0972a4 */ /* 0x000fc6000f8e0209 */
[----:B------:R-:W-:Y:S02]  /*126a0*/  ULDC.64 UR10, c[0x0][0xb40] ;  /* 0x0002d000000a7ab9 */ /* 0x000fe40000000a00 */
[----:B------:R-:W-:Y:S01]  /*126b0*/  UIMAD UR4, UR4, UR10, URZ ;  /* 0x0000000a040472a4 */ /* 0x000fe2000f8e023f */
[----:B0-----:R-:W-:Y:S01]  /*126c0*/  @P1 IMAD.HI.U32 R0, R13, R0, RZ ;  /* 0x000000000d001227 */ /* 0x001fe200078e00ff */
[----:B------:R-:W-:Y:S02]  /*126d0*/  UIMAD.WIDE.U32 UR8, UR7, UR10, UR8 ;  /* 0x0000000a070872a5 */ /* 0x000fe4000f8e0008 */
[----:B------:R-:W-:-:S03]  /*126e0*/  UIMAD UR4, UR7, UR11, UR4 ;  /* 0x0000000b070472a4 */ /* 0x000fc6000f8e0204 */
[----:B------:R-:W-:Y:S01]  /*126f0*/  ULDC.64 UR10, c[0x0][0xb48] ;  /* 0x0002d200000a7ab9 */ /* 0x000fe20000000a00 */
[----:B------:R-:W-:Y:S01]  /*12700*/  UIADD3 UR9, UR9, UR4, URZ ;  /* 0x0000000409097290 */ /* 0x000fe2000fffe03f */
[----:B-1----:R-:W-:-:S03]  /*12710*/  @P1 SHF.R.U32.HI R7, RZ, R5, R0 ;  /* 0x00000005ff071219 */ /* 0x002fc60000011600 */
[----:B------:R-:W-:Y:S01]  /*12720*/  UIMAD.WIDE.U32 UR8, UR39, UR10, UR8 ;  /* 0x0000000a270872a5 */ /* 0x000fe2000f8e0008 */
[--C-:B------:R-:W-:Y:S01]  /*12730*/  SHF.R.S32.HI R0, RZ, 0x1f, R7.reuse ;  /* 0x0000001fff007819 */ /* 0x100fe20000011407 */
[----:B------:R-:W-:Y:S02]  /*12740*/  IMAD.MOV R2, RZ, RZ, -R7 ;  /* 0x000000ffff027224 */ /* 0x000fe400078e0a07 */
[----:B------:R-:W-:Y:S02]  /*12750*/  UIMAD UR39, UR39, UR11, UR9 ;  /* 0x0000000b272772a4 */ /* 0x000fe4000f8e0209 */
[----:B------:R-:W-:Y:S01]  /*12760*/  IMAD R93, R93, R2, R13 ;  /* 0x000000025d5d7224 */ /* 0x000fe200078e020d */
[----:B------:R-:W-:Y:S01]  /*12770*/  ULDC.64 UR10, c[0x0][0xb30] ;  /* 0x0002cc00000a7ab9 */ /* 0x000fe20000000a00 */
[----:B------:R-:W-:Y:S02]  /*12780*/  IMAD.U32 R5, RZ, RZ, UR9 ;  /* 0x00000009ff057e24 */ /* 0x000fe4000f8e00ff */
[----:B------:R-:W-:-:S02]  /*12790*/  IMAD R0, R0, UR10, RZ ;  /* 0x0000000a00007c24 */ /* 0x000fc4000f8e02ff */
        /* <DEDUP_REMOVED lines=11> */
[----:B------:R-:W-:Y:S01]  /*12850*/  VIADD R2, R3, 0x22820 ;  /* 0x0002282003027836 */ /* 0x000fe20000000000 */
[----:B------:R-:W-:Y:S01]  /*12860*/  LEA R0, P1, R4, UR8, 0x2 ;  /* 0x0000000804007c11 */ /* 0x000fe2000f8210ff */
[----:B------:R-:W-:-:S03]  /*12870*/  IMAD.IADD R3, R5, 0x1, R7 ;  /* 0x0000000105037824 */ /* 0x000fc600078e0207 */
[----:B------:R-:W-:Y:S01]  /*12880*/  PRMT R2, RZ, 0x654, R2 ;  /* 0x00000654ff027816 */ /* 0x000fe20000000002 */
[----:B------:R0:W1:Y:S01]  /*12890*/  SHFL.IDX PT, R12, R0, RZ, 0x1c1f ;  /* 0x001c1fff000c7589 */ /* 0x00006200000e0000 */
[----:B------:R-:W-:Y:S02]  /*128a0*/  LEA.HI.X R14, R4, UR9, R3, 0x2, P1 ;  /* 0x00000009040e7c11 */ /* 0x000fe400088f1403 */
[----:B------:R0:W-:Y:S03]  /*128b0*/  SYNCS.ARRIVE.TRANS64.RED.A1T0 RZ, [R2+URZ], RZ ;  /* 0x000000ff02ff79a7 */ /* 0x0001e6000810043f */
[----:B------:R0:W2:Y:S01]  /*128c0*/  SHFL.IDX PT, R13, R14, RZ, 0x1c1f ;  /* 0x001c1fff0e0d7589 */ /* 0x0000a200000e0000 */
[----:B------:R-:W-:Y:S05]  /*128d0*/  @P2 BRA `(.L_x_1378) ;  /* 0x0000000400042947 */ /* 0x000fea0003800000 */
[----:B------:R-:W-:Y:S02]  /*128e0*/  ULDC UR4, c[0x0][0xac8] ;  /* 0x0002b20000047ab9 */ /* 0x000fe40000000800 */
[----:B------:R-:W-:Y:S02]  /*128f0*/  ISETP.GE.AND P1, PT, R16, UR4, PT ;  /* 0x0000000410007c0c */ /* 0x000fe4000bf26270 */
[----:B------:R-:W-:Y:S02]  /*12900*/  ISETP.GE.AND P4, PT, R181, UR4, PT ;  /* 0x00000004b5007c0c */ /* 0x000fe4000bf86270 */
[----:B------:R-:W-:Y:S02]  /*12910*/  ISETP.GE.AND P3, PT, R180, UR4, PT ;  /* 0x00000004b4007c0c */ /* 0x000fe4000bf66270 */
[----:B------:R-:W-:-:S07]  /*12920*/  ISETP.GE.AND P2, PT, R179, UR4, PT ;  /* 0x00000004b3007c0c */ /* 0x000fce000bf46270 */
[CC--:B01----:R-:W-:Y:S02]  /*12930*/  @!P1 LEA R2, P5, R16.reuse, R12.reuse, 0x2 ;  /* 0x0000000c10029211 */ /* 0x0c3fe400078a10ff */
[CC--:B------:R-:W-:Y:S02]  /*12940*/  @!P4 LEA R4, P6, R181.reuse, R12.reuse, 0x2 ;  /* 0x0000000cb504c211 */ /* 0x0c0fe400078c10ff */
[-C--:B--2---:R-:W-:Y:S02]  /*12950*/  @!P1 LEA.HI.X R3, R16, R13.reuse, R199, 0x2, P5 ;  /* 0x0000000d10039211 */ /* 0x084fe400028f14c7 */
[----:B------:R-:W-:Y:S02]  /*12960*/  @!P4 LEA.HI.X R5, R181, R13, R198, 0x2, P6 ;  /* 0x0000000db505c211 */ /* 0x000fe400030f14c6 */
[----:B------:R-:W-:Y:S01]  /*12970*/  @!P3 LEA R6, P5, R180, R12, 0x2 ;  /* 0x0000000cb406b211 */ /* 0x000fe200078a10ff */
[----:B------:R0:W-:Y:S01]  /*12980*/  @!P1 ST.E.64 desc[UR56][R2.64], R32 ;  /* 0x0000002002009985 */ /* 0x0001e2000c101b38 */
        /* <DEDUP_REMOVED lines=8> */
[CC--:B------:R-:W-:Y:S02]  /*12a10*/  @!P1 LEA R10, P5, R178.reuse, R12.reuse, 0x2 ;  /* 0x0000000cb20a9211 */ /* 0x0c0fe400078a10ff */
[----:B------:R3:W-:Y:S01]  /*12a20*/  @!P2 ST.E.64 desc[UR56][R8.64], R42 ;  /* 0x0000002a0800a985 */ /* 0x0007e2000c101b38 */
[----:B------:R-:W-:Y:S02]  /*12a30*/  ISETP.GE.AND P2, PT, R175, UR4, PT ;  /* 0x00000004af007c0c */ /* 0x000fe4000bf46270 */
[----:B------:R-:W-:Y:S02]  /*12a40*/  @!P1 LEA.HI.X R11, R178, R13, R195, 0x2, P5 ;  /* 0x0000000db20b9211 */ /* 0x000fe400028f14c3 */
[----:B0-----:R-:W-:-:S03]  /*12a50*/  @!P4 LEA R2, P6, R177, R12, 0x2 ;  /* 0x0000000cb102c211 */ /* 0x001fc600078c10ff */
[----:B------:R0:W-:Y:S01]  /*12a60*/  @!P1 ST.E.64 desc[UR56][R10.64], R48 ;  /* 0x000000300a009985 */ /* 0x0001e2000c101b38 */
[----:B------:R-:W-:Y:S02]  /*12a70*/  ISETP.GE.AND P1, PT, R174, UR4, PT ;  /* 0x00000004ae007c0c */ /* 0x000fe4000bf26270 */
[-C--:B------:R-:W-:Y:S02]  /*12a80*/  @!P4 LEA.HI.X R3, R177, R13.reuse, R194, 0x2, P6 ;  /* 0x0000000db103c211 */ /* 0x080fe400030f14c2 */
[CC--:B-1----:R-:W-:Y:S02]  /*12a90*/  @!P3 LEA R4, P6, R176.reuse, R12.reuse, 0x2 ;  /* 0x0000000cb004b211 */ /* 0x0c2fe400078c10ff */
[----:B--2---:R-:W-:Y:S01]  /*12aa0*/  @!P2 LEA R6, P5, R175, R12, 0x2 ;  /* 0x0000000caf06a211 */ /* 0x004fe200078a10ff */
[----:B------:R1:W-:Y:S01]  /*12ab0*/  @!P4 ST.E.64 desc[UR56][R2.64], R50 ;  /* 0x000000320200c985 */ /* 0x0003e2000c101b38 */
[----:B------:R-:W-:Y:S02]  /*12ac0*/  @!P3 LEA.HI.X R5, R176, R13, R193, 0x2, P6 ;  /* 0x0000000db005b211 */ /* 0x000fe400030f14c1 */
[----:B------:R-:W-:-:S02]  /*12ad0*/  ISETP.GE.AND P4, PT, R173, UR4, PT ;  /* 0x00000004ad007c0c */ /* 0x000fc4000bf86270 */
[----:B------:R-:W-:Y:S01]  /*12ae0*/  ISETP.GE.AND P6, PT, R172, UR4, PT ;  /* 0x00000004ac007c0c */ /* 0x000fe2000bfc6270 */
[----:B------:R2:W-:Y:S01]  /*12af0*/  @!P3 ST.E.64 desc[UR56][R4.64], R56 ;  /* 0x000000380400b985 */ /* 0x0005e2000c101b38 */
[----:B------:R-:W-:Y:S02]  /*12b00*/  @!P2 LEA.HI.X R7, R175, R13, R192, 0x2, P5 ;  /* 0x0000000daf07a211 */ /* 0x000fe400028f14c0 */
[----:B---3--:R-:W-:-:S03]  /*12b10*/  @!P1 LEA R8, P3, R174, R12, 0x2 ;  /* 0x0000000cae089211 */ /* 0x008fc600078610ff */
        /* <DEDUP_REMOVED lines=11> */
[----:B--2---:R-:W-:Y:S02]  /*12bd0*/  @!P2 LEA R4, P3, R171, R12, 0x2 ;  /* 0x0000000cab04a211 */ /* 0x004fe400078610ff */
[----:B------:R-:W-:Y:S01]  /*12be0*/  ISETP.GE.AND P4, PT, R169, UR4, PT ;  /* 0x00000004a9007c0c */ /* 0x000fe2000bf86270 */
[----:B------:R4:W-:Y:S01]  /*12bf0*/  @!P6 ST.E.64 desc[UR56][R2.64], R72 ;  /* 0x000000480200e985 */ /* 0x0009e2000c101b38 */
[----:B------:R-:W-:Y:S02]  /*12c00*/  ISETP.GE.AND P6, PT, R168, UR4, PT ;  /* 0x00000004a8007c0c */ /* 0x000fe4000bfc6270 */
[----:B------:R-:W-:-:S02]  /*12c10*/  @!P2 LEA.HI.X R5, R171, R13, R188, 0x2, P3 ;  /* 0x0000000dab05a211 */ /* 0x000fc400018f14bc */
[----:B---3--:R-:W-:-:S03]  /*12c20*/  @!P1 LEA R6, P3, R170, R12, 0x2 ;  /* 0x0000000caa069211 */ /* 0x008fc600078610ff */
        /* <DEDUP_REMOVED lines=12> */
.L_x_1378:
[----:B------:R-:W-:Y:S05]  /*12cf0*/  BSYNC B1 ;  /* 0x0000000000017941 */ /* 0x000fea0003800000 */
.L_x_1377:
[----:B0-----:R-:W0:Y:S04]  /*12d00*/  SHFL.IDX PT, R14, R14, 0x1, 0x1c1f ;  /* 0x003c1f000e0e7f89 */ /* 0x001e2800000e0000 */
[----:B------:R-:W3:Y:S01]  /*12d10*/  SHFL.IDX PT, R0, R0, 0x1, 0x1c1f ;  /* 0x003c1f0000007f89 */ /* 0x000ee200000e0000 */
[----:B------:R-:W-:Y:S05]  /*12d20*/  @P0 BRA `(.L_x_1376) ;  /* 0x00000010001c0947 */ /* 0x000fea0003800000 */
[----:B------:R-:W-:Y:S02]  /*12d30*/  ULDC UR4, c[0x0][0xac8] ;  /* 0x0002b20000047ab9 */ /* 0x000fe40000000800 */
[----:B------:R-:W-:Y:S02]  /*12d40*/  ISETP.GE.AND P3, PT, R16, UR4, PT ;  /* 0x0000000410007c0c */ /* 0x000fe4000bf66270 */
[----:B------:R-:W-:Y:S02]  /*12d50*/  ISETP.GE.AND P1, PT, R181, UR4, PT ;  /* 0x00000004b5007c0c */ /* 0x000fe4000bf26270 */
[----:B------:R-:W-:Y:S02]  /*12d60*/  ISETP.GE.AND P0, PT, R180, UR4, PT ;  /* 0x00000004b4007c0c */ /* 0x000fe4000bf06270 */
[----:B------:R-:W-:-:S07]  /*12d70*/  ISETP.GE.AND P4, PT, R179, UR4, PT ;  /* 0x00000004b3007c0c */ /* 0x000fce000bf86270 */
[CC--:B---34-:R-:W-:Y:S02]  /*12d80*/  @!P3 LEA R2, P2, R16.reuse, R0.reuse, 0x2 ;  /* 0x000000001002b211 */ /* 0x0d8fe400078410ff */
[----:B------:R-:W-:Y:S02]  /*12d90*/  @!P1 LEA R4, P6, R181, R0, 0x2 ;  /* 0x00000000b5049211 */ /* 0x000fe400078c10ff */
[----:B0-----:R-:W-:Y:S02]  /*12da0*/  @!P3 LEA.HI.X R3, R16, R14, R199, 0x2, P2 ;  /* 0x0000000e1003b211 */ /* 0x001fe400010f14c7 */
[----:B------:R-:W-:Y:S02]  /*12db0*/  ISETP.GE.AND P2, PT, R178, UR4, PT ;  /* 0x00000004b2007c0c */ /* 0x000fe4000bf46270 */
[----:B------:R-:W-:Y:S01]  /*12dc0*/  @!P0 LEA R6, P5, R180, R0, 0x2 ;  /* 0x00000000b4068211 */ /* 0x000fe200078a10ff */
[----:B------:R0:W-:Y:S01]  /*12dd0*/  @!P3 ST.E.64 desc[UR56][R2.64], R36 ;  /* 0x000000240200b985 */ /* 0x0001e2000c101b38 */
[----:B------:R-:W-:-:S02]  /*12de0*/  ISETP.GE.AND P3, PT, R177, UR4, PT ;  /* 0x00000004b1007c0c */ /* 0x000fc4000bf66270 */
[-C--:B------:R-:W-:Y:S02]  /*12df0*/  @!P1 LEA.HI.X R5, R181, R14.reuse, R198, 0x2, P6 ;  /* 0x0000000eb5059211 */ /* 0x080fe400030f14c6 */
[----:B------:R-:W-:-:S03]  /*12e00*/  @!P0 LEA.HI.X R7, R180, R14, R197, 0x2, P5 ;  /* 0x0000000eb4078211 */ /* 0x000fc600028f14c5 */
[----:B------:R3:W-:Y:S01]  /*12e10*/  @!P1 ST.E.64 desc[UR56][R4.64], R38 ;  /* 0x0000002604009985 */ /* 0x0007e2000c101b38 */
[CC--:B------:R-:W-:Y:S02]  /*12e20*/  @!P4 LEA R8, P1, R179.reuse, R0.reuse, 0x2 ;  /* 0x00000000b308c211 */ /* 0x0c0fe400078210ff */
[----:B------:R-:W-:Y:S01]  /*12e30*/  @!P2 LEA R10, P6, R178, R0, 0x2 ;  /* 0x00000000b20aa211 */ /* 0x000fe200078c10ff */
[----:B------:R4:W-:Y:S01]  /*12e40*/  @!P0 ST.E.64 desc[UR56][R6.64], R44 ;  /* 0x0000002c06008985 */ /* 0x0009e2000c101b38 */
[----:B------:R-:W-:Y:S02]  /*12e50*/  ISETP.GE.AND P0, PT, R176, UR4, PT ;  /* 0x00000004b0007c0c */ /* 0x000fe4000bf06270 */
[----:B------:R-:W-:Y:S02]  /*12e60*/  @!P4 LEA.HI.X R9, R179, R14, R196, 0x2, P1 ;  /* 0x0000000eb309c211 */ /* 0x000fe400008f14c4 */
[----:B------:R-:W-:Y:S02]  /*12e70*/  ISETP.GE.AND P1, PT, R175, UR4, PT ;  /* 0x00000004af007c0c */ /* 0x000fe4000bf26270 */
[----:B-1----:R-:W-:Y:S01]  /*12e80*/  @!P3 LEA R12, P5, R177, R0, 0x2 ;  /* 0x00000000b10cb211 */ /* 0x002fe200078a10ff */
[----:B------:R1:W-:Y:S01]  /*12e90*/  @!P4 ST.E.64 desc[UR56][R8.64], R46 ;  /* 0x0000002e0800c985 */ /* 0x0003e2000c101b38 */
[----:B------:R-:W-:-:S02]  /*12ea0*/  @!P2 LEA.HI.X R11, R178, R14, R195, 0x2, P6 ;  /* 0x0000000eb20ba211 */ /* 0x000fc400030f14c3 */
[----:B------:R-:W-:Y:S02]  /*12eb0*/  ISETP.GE.AND P4, PT, R174, UR4, PT ;  /* 0x00000004ae007c0c */ /* 0x000fe4000bf86270 */
[----:B--2---:R-:W-:Y:S01]  /*12ec0*/  @!P3 LEA.HI.X R13, R177, R14, R194, 0x2, P5 ;  /* 0x0000000eb10db211 */ /* 0x004fe200028f14c2 */
[----:B------:R2:W-:Y:S01]  /*12ed0*/  @!P2 ST.E.64 desc[UR56][R10.64], R52 ;  /* 0x000000340a00a985 */ /* 0x0005e2000c101b38 */
[----:B0-----:R-:W-:-:S03]  /*12ee0*/  @!P0 LEA R2, P2, R176, R0, 0x2 ;  /* 0x00000000b0028211 */ /* 0x001fc600078410ff */
[----:B------:R-:W-:Y:S01]  /*12ef0*/  @!P3 ST.E.64 desc[UR56][R12.64], R54 ;  /* 0x000000360c00b985 */ /* 0x000fe2000c101b38 */
[----:B------:R-:W-:Y:S02]  /*12f00*/  ISETP.GE.AND P3, PT, R173, UR4, PT ;  /* 0x00000004ad007c0c */ /* 0x000fe4000bf66270 */
[C---:B---3--:R-:W-:Y:S02]  /*12f10*/  @!P1 LEA R4, P5, R175.reuse, R0, 0x2 ;  /* 0x00000000af049211 */ /* 0x048fe400078a10ff */
[----:B------:R-:W-:Y:S02]  /*12f20*/  @!P0 LEA.HI.X R3, R176, R14, R193, 0x2, P2 ;  /* 0x0000000eb0038211 */ /* 0x000fe400010f14c1 */
[----:B------:R-:W-:Y:S02]  /*12f30*/  ISETP.GE.AND P2, PT, R172, UR4, PT ;  /* 0x00000004ac007c0c */ /* 0x000fe4000bf46270 */
[----:B----4-:R-:W-:Y:S01]  /*12f40*/  @!P4 LEA R6, P6, R174, R0, 0x2 ;  /* 0x00000000ae06c211 */ /* 0x010fe200078c10ff */
[----:B------:R0:W-:Y:S01]  /*12f50*/  @!P0 ST.E.64 desc[UR56][R2.64], R60 ;  /* 0x0000003c02008985 */ /* 0x0001e2000c101b38 */
[----:B------:R-:W-:-:S02]  /*12f60*/  @!P1 LEA.HI.X R5, R175, R14, R192, 0x2, P5 ;  /* 0x0000000eaf059211 */ /* 0x000fc400028f14c0 */
[----:B------:R-:W-:Y:S02]  /*12f70*/  @!P4 LEA.HI.X R7, R174, R14, R191, 0x2, P6 ;  /* 0x0000000eae07c211 */ /* 0x000fe400030f14bf */
[----:B------:R-:W-:Y:S01]  /*12f80*/  ISETP.GE.AND P0, PT, R171, UR4, PT ;  /* 0x00000004ab007c0c */ /* 0x000fe2000bf06270 */
[----:B------:R3:W-:Y:S01]  /*12f90*/  @!P1 ST.E.64 desc[UR56][R4.64], R62 ;  /* 0x0000003e04009985 */ /* 0x0007e2000c101b38 */
[C---:B-1----:R-:W-:Y:S02]  /*12fa0*/  @!P3 LEA R8, P1, R173.reuse, R0, 0x2 ;  /* 0x00000000ad08b211 */ /* 0x042fe400078210ff */
[----:B------:R-:W-:Y:S01]  /*12fb0*/  ISETP.GE.AND P5, PT, R170, UR4, PT ;  /* 0x00000004aa007c0c */ /* 0x000fe2000bfa6270 */
[----:B------:R1:W-:Y:S01]  /*12fc0*/  @!P4 ST.E.64 desc[UR56][R6.64], R68 ;  /* 0x000000440600c985 */ /* 0x0003e2000c101b38 */
[----:B------:R-:W-:Y:S02]  /*12fd0*/  @!P3 LEA.HI.X R9, R173, R14, R190, 0x2, P1 ;  /* 0x0000000ead09b211 */ /* 0x000fe400008f14be */
[----:B------:R-:W-:-:S02]  /*12fe0*/  ISETP.GE.AND P4, PT, R169, UR4, PT ;  /* 0x00000004a9007c0c */ /* 0x000fc4000bf86270 */
[----:B------:R-:W-:Y:S01]  /*12ff0*/  ISETP.GE.AND P1, PT, R168, UR4, PT ;  /* 0x00000004a8007c0c */ /* 0x000fe2000bf26270 */
[----:B------:R4:W-:Y:S01]  /*13000*/  @!P3 ST.E.64 desc[UR56][R8.64], R70 ;  /* 0x000000460800b985 */ /* 0x0009e2000c101b38 */
[CC--:B--2---:R-:W-:Y:S02]  /*13010*/  @!P2 LEA R10, P6, R172.reuse, R0.reuse, 0x2 ;  /* 0x00000000ac0aa211 */ /* 0x0c4fe400078c10ff */
[C---:B0-----:R-:W-:Y:S02]  /*13020*/  @!P0 LEA R2, P3, R171.reuse, R0, 0x2 ;  /* 0x00000000ab028211 */ /* 0x041fe400078610ff */
[-C--:B------:R-:W-:Y:S02]  /*13030*/  @!P2 LEA.HI.X R11, R172, R14.reuse, R189, 0x2, P6 ;  /* 0x0000000eac0ba211 */ /* 0x080fe400030f14bd */
[----:B------:R-:W-:-:S03]  /*13040*/  @!P0 LEA.HI.X R3, R171, R14, R188, 0x2, P3 ;  /* 0x0000000eab038211 */ /* 0x000fc600018f14bc */
[----:B------:R4:W-:Y:S01]  /*13050*/  @!P2 ST.E.64 desc[UR56][R10.64], R76 ;  /* 0x0000004c0a00a985 */ /* 0x0009e2000c101b38 */
[-C--:B---3--:R-:W-:Y:S02]  /*13060*/  @!P5 LEA R4, P2, R170, R0.reuse, 0x2 ;  /* 0x00000000aa04d211 */ /* 0x088fe400078410ff */
[CC--:B-1----:R-:W-:Y:S01]  /*13070*/  @!P4 LEA R6, P3, R169.reuse, R0.reuse, 0x2 ;  /* 0x00000000a906c211 */ /* 0x0c2fe200078610ff */
        /* <DEDUP_REMOVED lines=10> */
[----:B----4-:R-:W-:-:S04]  /*13120*/  LEA R2, P0, R23, R0, 0x2 ;  /* 0x0000000017027211 */ /* 0x010fc800078010ff */
[----:B------:R-:W-:-:S05]  /*13130*/  LEA.HI.X R3, R23, R14, R184, 0x2, P0 ;  /* 0x0000000e17037211 */ /* 0x000fca00000f14b8 */
[----:B------:R0:W-:Y:S01]  /*13140*/  ST.E.64 desc[UR56][R2.64], R30 ;  /* 0x0000001e02007985 */ /* 0x0001e2000c101b38 */
[----:B------:R-:W-:Y:S05]  /*13150*/  BRA `(.L_x_1376) ;  /* 0x0000000c00107947 */ /* 0x000fea0003800000 */
.L_x_1367:
[----:B------:R-:W-:Y:S02]  /*13160*/  ULDC.64 UR8, c[0x0][0xc00] ;  /* 0x0003000000087ab9 */ /* 0x000fe40000000a00 */
[----:B------:R-:W-:-:S04]  /*13170*/  UISETP.NE.U32.AND UP0, UPT, UR8, URZ, UPT ;  /* 0x0000003f0800728c */ /* 0x000fc8000bf05070 */
[----:B------:R-:W-:-:S03]  /*13180*/  UISETP.NE.AND.EX UP0, UPT, UR9, URZ, UPT, UP0 ;  /* 0x0000003f0900728c */ /* 0x000fc6000bf05300 */
[----:B------:R-:W-:Y:S02]  /*13190*/  ULDC.64 UR8, c[0x0][0xc00] ;  /* 0x0003000000087ab9 */ /* 0x000fe40000000a00 */
[----:B------:R-:W-:Y:S01]  /*131a0*/  UIMAD.WIDE UR8, UR42, 0x4, UR8 ;  /* 0x000000042a0878a5 */ /* 0x000fe2000f8e0208 */
[----:B------:R-:W-:-:S05]  /*131b0*/  PLOP3.LUT P1, PT, PT, PT, UP0, 0x80, 0x0 ;  /* 0x000000000000781c */ /* 0x000fca0003f2f008 */
[----:B------:R-:W-:Y:S02]  /*131c0*/  IMAD.U32 R2, RZ, RZ, UR8 ;  /* 0x00000008ff027e24 */ /* 0x000fe4000f8e00ff */
[----:B------:R-:W-:Y:S01]  /*131d0*/  IMAD.U32 R3, RZ, RZ, UR9 ;  /* 0x00000009ff037e24 */ /* 0x000fe2000f8e00ff */
[----:B------:R-:W-:Y:S02]  /*131e0*/  ULDC.64 UR8, c[0x0][0xc08] ;  /* 0x0003020000087ab9 */ /* 0x000fe40000000a00 */
[----:B------:R-:W-:Y:S01]  /*131f0*/  UISETP.NE.U32.AND UP1, UPT, UR8, URZ, UPT ;  /* 0x0000003f0800728c */ /* 0x000fe2000bf25070 */
[----:B------:R-:W-:Y:S02]  /*13200*/  ULDC UR4, c[0x0][0xa88] ;  /* 0x0002a20000047ab9 */ /* 0x000fe40000000800 */
[----:B------:R-:W2:Y:S01]  /*13210*/  @P1 LDG.E R6, desc[UR56][R2.64] ;  /* 0x0000003802061981 */ /* 0x000ea2000c1e1900 */
[----:B------:R-:W-:Y:S01]  /*13220*/  UISETP.NE.AND.EX UP1, UPT, UR9, URZ, UPT, UP1 ;  /* 0x0000003f0900728c */ /* 0x000fe2000bf25310 */
[----:B------:R-:W-:-:S05]  /*13230*/  IMAD.U32 R0, RZ, RZ, UR4 ;  /* 0x00000004ff007e24 */ /* 0x000fca000f8e00ff */
        /* <DEDUP_REMOVED lines=8> */
[----:B--2---:R-:W-:Y:S01]  /*132c0*/  @P1 R2UR UR4, R6 ;  /* 0x00000000060412ca */ /* 0x004fe200000e0000 */
[----:B0-----:R-:W-:-:S14]  /*132d0*/  @P2 BRA `(.L_x_1379) ;  /* 0x0000000000102947 */ /* 0x001fdc0003800000 */
[----:B------:R-:W-:Y:S05]  /*132e0*/  @!P1 BRA `(.L_x_1379) ;  /* 0x00000000000c9947 */ /* 0x000fea0003800000 */
[----:B------:R-:W2:Y:S04]  /*132f0*/  LDG.E R5, desc[UR56][R2.64] ;  /* 0x0000003802057981 */ /* 0x000ea8000c1e1900 */
[----:B-----5:R-:W2:Y:S02]  /*13300*/  LDG.E R0, desc[UR56][R2.64+0x4] ;  /* 0x0000043802007981 */ /* 0x020ea4000c1e1900 */
[----:B--2---:R-:W-:-:S07]  /*13310*/  IMAD.IADD R0, R0, 0x1, -R5 ;  /* 0x0000000100007824 */ /* 0x004fce00078e0a05 */
.L_x_1379:
[----:B------:R-:W-:Y:S01]  /*13320*/  USHF.R.S32.HI UR12, URZ, 0x1f, UR42 ;  /* 0x0000001f3f0c7899 */ /* 0x000fe2000801142a */
[----:B------:R-:W-:Y:S01]  /*13330*/  BSSY B1, `(.L_x_1380) ;  /* 0x000003a000017945 */ /* 0x000fe20003800000 */
[----:B------:R-:W-:Y:S02]  /*13340*/  USHF.R.S32.HI UR18, URZ, 0x1f, UR4 ;  /* 0x0000001f3f127899 */ /* 0x000fe40008011404 */
[----:B------:R-:W-:Y:S02]  /*13350*/  USEL UR7, UR42, URZ, !UP0 ;  /* 0x0000003f2a077287 */ /* 0x000fe4000c000000 */
[----:B------:R-:W-:Y:S01]  /*13360*/  USEL UR12, UR12, URZ, !UP0 ;  /* 0x0000003f0c0c7287 */ /* 0x000fe2000c000000 */
[----:B------:R-:W-:Y:S11]  /*13370*/  @P0 BRA `(.L_x_1381) ;  /* 0x0000000000d40947 */ /* 0x000ff60003800000 */
[----:B------:R-:W0:Y:S01]  /*13380*/  S2R R3, SR_TID.X ;  /* 0x0000000000037919 */ /* 0x000e220000002100 */
[----:B------:R-:W1:Y:S01]  /*13390*/  LDC R9, c[0x0][0xbe8] ;  /* 0x0002fa00ff097b82 */ /* 0x000e620000000800 */
[----:B------:R-:W-:Y:S02]  /*133a0*/  IMAD.U32 R4, RZ, RZ, UR41 ;  /* 0x00000029ff047e24 */ /* 0x000fe4000f8e00ff */
[----:B-1---5:R-:W-:-:S03]  /*133b0*/  IMAD R2, R0, R9, RZ ;  /* 0x0000000900027224 */ /* 0x022fc600078e02ff */
[----:B0-----:R-:W-:-:S04]  /*133c0*/  IADD3 R4, R4, -0x80, R3 ;  /* 0xffffff8004047810 */ /* 0x001fc80007ffe003 */
[----:B------:R-:W-:-:S13]  /*133d0*/  ISETP.GE.AND P0, PT, R4, R2, PT ;  /* 0x000000020400720c */ /* 0x000fda0003f06270 */
[----:B------:R-:W-:Y:S05]  /*133e0*/  @P0 BRA `(.L_x_1381) ;  /* 0x0000000000b80947 */ /* 0x000fea0003800000 */
[----:B------:R-:W-:Y:S01]  /*133f0*/  ISETP.NE.AND P0, PT, R9, 0x1, PT ;  /* 0x000000010900780c */ /* 0x000fe20003f05270 */
[----:B------:R-:W-:Y:S01]  /*13400*/  UISETP.GT.AND UP2, UPT, UR46, 0x1, UPT ;  /* 0x000000012e00788c */ /* 0x000fe2000bf44270 */
[----:B------:R-:W-:Y:S01]  /*13410*/  IMAD.MOV.U32 R5, RZ, RZ, R4 ;  /* 0x000000ffff057224 */ /* 0x000fe200078e0004 */
[----:B------:R-:W-:Y:S02]  /*13420*/  UMOV UR8, 0x9b8 ;  /* 0x000009b800087882 */ /* 0x000fe40000000000 */
[----:B------:R-:W-:Y:S02]  /*13430*/  USEL UR19, UR8, 0x978, UP2 ;  /* 0x0000097808137887 */ /* 0x000fe40009000000 */
[----:B------:R-:W-:-:S06]  /*13440*/  USEL UR21, UR39, URZ, UP2 ;  /* 0x0000003f27157287 */ /* 0x000fcc0009000000 */
[----:B------:R-:W0:Y:S04]  /*13450*/  @P0 LDC R3, c[0x0][0xbec] ;  /* 0x0002fb00ff030b82 */ /* 0x000e280000000800 */
[----:B------:R-:W-:Y:S01]  /*13460*/  ULDC.64 UR8, c[0x0][UR19+0x218] ;  /* 0x0000860013087abb */ /* 0x000fe20008000a00 */
[----:B------:R-:W-:Y:S01]  /*13470*/  ULDC.64 UR14, c[0x0][UR19+0x220] ;  /* 0x00008800130e7abb */ /* 0x000fe20008000a00 */
[----:B------:R-:W-:Y:S01]  /*13480*/  ULDC.64 UR16, c[0x0][UR19+0x228] ;  /* 0x00008a0013107abb */ /* 0x000fe20008000a00 */
[----:B------:R-:W-:Y:S01]  /*13490*/  UIMAD.WIDE.U32 UR10, UR8, UR43, URZ ;  /* 0x0000002b080a72a5 */ /* 0x000fe2000f8e003f */
[----:B------:R-:W1:Y:S01]  /*134a0*/  @P0 LDC R7, c[0x0][0xbf0] ;  /* 0x0002fc00ff070b82 */ /* 0x000e620000000800 */
[----:B------:R-:W-:Y:S02]  /*134b0*/  UIMAD UR20, UR9, UR43, URZ ;  /* 0x0000002b091472a4 */ /* 0x000fe4000f8e023f */
        /* <DEDUP_REMOVED lines=10> */
[----:B------:R-:W-:Y:S02]  /*13560*/  IMAD.U32 R3, RZ, RZ, UR23 ;  /* 0x00000017ff037e24 */ /* 0x000fe4000f8e00ff */
[----:B------:R-:W-:Y:S01]  /*13570*/  IMAD.U32 R6, RZ, RZ, UR8 ;  /* 0x00000008ff067e24 */ /* 0x000fe2000f8e00ff */
[----:B------:R-:W-:Y:S01]  /*13580*/  ULDC.64 UR8, c[0x0][UR19+0x210] ;  /* 0x0000840013087abb */ /* 0x000fe20008000a00 */
[----:B-1----:R-:W-:Y:S01]  /*13590*/  @P0 SHF.R.U32.HI R5, RZ, R7, R2 ;  /* 0x00000007ff050219 */ /* 0x002fe20000011602 */
[----:B------:R-:W-:-:S04]  /*135a0*/  IMAD.U32 R2, RZ, RZ, UR22 ;  /* 0x00000016ff027e24 */ /* 0x000fc8000f8e00ff */
[--C-:B------:R-:W-:Y:S01]  /*135b0*/  IMAD.MOV R7, RZ, RZ, -R5.reuse ;  /* 0x000000ffff077224 */ /* 0x100fe200078e0a05 */
[----:B------:R-:W-:Y:S01]  /*135c0*/  IADD3 R2, P0, P1, R5, UR10, R2 ;  /* 0x0000000a05027c10 */ /* 0x000fe2000f91e002 */
[----:B------:R-:W-:Y:S01]  /*135d0*/  UIADD3.X UR10, UR13, UR11, UR18, UP0, UP1 ;  /* 0x0000000b0d0a7290 */ /* 0x000fe200087e2412 */
[----:B------:R-:W-:Y:S01]  /*135e0*/  SHF.R.S32.HI R5, RZ, 0x1f, R5 ;  /* 0x0000001fff057819 */ /* 0x000fe20000011405 */
[----:B------:R-:W-:-:S04]  /*135f0*/  IMAD R7, R9, R7, R4 ;  /* 0x0000000709077224 */ /* 0x000fc800078e0204 */
[----:B------:R-:W-:Y:S01]  /*13600*/  IADD3.X R3, R5, UR10, R6, P0, P1 ;  /* 0x0000000a05037c10 */ /* 0x000fe200087e2406 */
[C---:B------:R-:W-:Y:S01]  /*13610*/  IMAD R9, R7.reuse, UR9, RZ ;  /* 0x0000000907097c24 */ /* 0x040fe2000f8e02ff */
[----:B------:R-:W-:Y:S01]  /*13620*/  SHF.R.S32.HI R4, RZ, 0x1f, R7 ;  /* 0x0000001fff047819 */ /* 0x000fe20000011407 */
[----:B------:R-:W-:Y:S01]  /*13630*/  ULDC.64 UR10, c[0x0][0xba8] ;  /* 0x0002ea00000a7ab9 */ /* 0x000fe20000000a00 */
[----:B------:R-:W-:Y:S01]  /*13640*/  @!UP2 ULDC UR10, c[0x0][0xb50] ;  /* 0x0002d400000aaab9 */ /* 0x000fe20000000800 */
[----:B------:R-:W-:Y:S01]  /*13650*/  IMAD.WIDE.U32 R2, R7, UR8, R2 ;  /* 0x0000000807027c25 */ /* 0x000fe2000f8e0002 */
[----:B------:R-:W-:-:S03]  /*13660*/  @!UP2 ULDC UR11, c[0x0][0xb54] ;  /* 0x0002d500000baab9 */ /* 0x000fc60000000800 */
[----:B------:R-:W-:Y:S01]  /*13670*/  IMAD R9, R4, UR8, R9 ;  /* 0x0000000804097c24 */ /* 0x000fe2000f8e0209 */
[----:B------:R-:W-:-:S03]  /*13680*/  LEA R4, P0, R2, UR10, 0x2 ;  /* 0x0000000a02047c11 */ /* 0x000fc6000f8010ff */
[----:B------:R-:W-:-:S05]  /*13690*/  IMAD.IADD R3, R3, 0x1, R9 ;  /* 0x0000000103037824 */ /* 0x000fca00078e0209 */
[----:B------:R-:W-:Y:S01]  /*136a0*/  LEA.HI.X R5, R2, UR11, R3, 0x2, P0 ;  /* 0x0000000b02057c11 */ /* 0x000fe200080f1403 */
[----:B------:R-:W-:-:S05]  /*136b0*/  IMAD.MOV.U32 R3, RZ, RZ, -0x800000 ;  /* 0xff800000ff037424 */ /* 0x000fca00078e00ff */
[----:B------:R0:W-:Y:S02]  /*136c0*/  STG.E desc[UR56][R4.64], R3 ;  /* 0x0000000304007986 */ /* 0x0001e4000c101938 */
.L_x_1381:
[----:B------:R-:W-:Y:S05]  /*136d0*/  BSYNC B1 ;  /* 0x0000000000017941 */ /* 0x000fea0003800000 */
.L_x_1380:
[----:B------:R-:W-:-:S06]  /*136e0*/  UISETP.GT.AND UP0, UPT, UR46, 0x1, UPT ;  /* 0x000000012e00788c */ /* 0x000fcc000bf04270 */
[----:B------:R-:W-:-:S13]  /*136f0*/  PLOP3.LUT P0, PT, PT, PT, UP0, 0x80, 0x0 ;  /* 0x000000000000781c */ /* 0x000fda0003f0f008 */
[----:B------:R-:W-:Y:S05]  /*13700*/  @P0 BRA `(.L_x_1376) ;  /* 0x0000000400a40947 */ /* 0x000fea0003800000 */
[----:B------:R-:W1:Y:S01]  /*13710*/  LDC R11, c[0x0][0xbe8] ;  /* 0x0002fa00ff0b7b82 */ /* 0x000e620000000800 */
[----:B------:R-:W-:Y:S01]  /*13720*/  ULDC.64 UR14, c[0x0][0xaa0] ;  /* 0x0002a800000e7ab9 */ /* 0x000fe20000000a00 */
[----:B------:R-:W-:Y:S01]  /*13730*/  IMAD R2, R22, 0x20, R182 ;  /* 0x0000002016027824 */ /* 0x000fe200078e02b6 */
[----:B------:R-:W-:Y:S01]  /*13740*/  UIMAD UR10, UR18, UR14, URZ ;  /* 0x0000000e120a72a4 */ /* 0x000fe2000f8e023f */
[----:B------:R-:W-:Y:S01]  /*13750*/  BSSY B1, `(.L_x_1382) ;  /* 0x000003a000017945 */ /* 0x000fe20003800000 */
[----:B------:R-:W-:Y:S01]  /*13760*/  UIMAD.WIDE.U32 UR8, UR4, UR14, URZ ;  /* 0x0000000e040872a5 */ /* 0x000fe2000f8e003f */
[----:B------:R-:W-:Y:S01]  /*13770*/  VIADD R6, R2, UR41 ;  /* 0x0000002902067c36 */ /* 0x000fe20008000000 */
[----:B------:R-:W-:-:S03]  /*13780*/  UIMAD UR10, UR4, UR15, UR10 ;  /* 0x0000000f040a72a4 */ /* 0x000fc6000f8e020a */
[----:B0-----:R-:W-:Y:S01]  /*13790*/  IMAD.MOV.U32 R5, RZ, RZ, R6 ;  /* 0x000000ffff057224 */ /* 0x001fe200078e0006 */
[----:B------:R-:W-:-:S03]  /*137a0*/  UIADD3 UR9, UR9, UR10, URZ ;  /* 0x0000000a09097290 */ /* 0x000fc6000fffe03f */
[----:B------:R-:W-:Y:S02]  /*137b0*/  ULDC.64 UR10, c[0x0][0xae8] ;  /* 0x0002ba00000a7ab9 */ /* 0x000fe40000000a00 */
[----:B------:R-:W-:-:S04]  /*137c0*/  UIMAD.WIDE.U32 UR8, UR43, UR10, UR8 ;  /* 0x0000000a2b0872a5 */ /* 0x000fc8000f8e0008 */
[----:B------:R-:W-:-:S03]  /*137d0*/  UIMAD UR9, UR43, UR11, UR9 ;  /* 0x0000000b2b0972a4 */ /* 0x000fc6000f8e0209 */
[----:B------:R-:W-:Y:S01]  /*137e0*/  ULDC.64 UR10, c[0x0][0xaf0] ;  /* 0x0002bc00000a7ab9 */ /* 0x000fe20000000a00 */
[----:B-1----:R-:W-:Y:S01]  /*137f0*/  ISETP.NE.AND P0, PT, R11, 0x1, PT ;  /* 0x000000010b00780c */ /* 0x002fe20003f05270 */
[----:B------:R-:W-:Y:S02]  /*13800*/  UIMAD UR12, UR12, UR10, URZ ;  /* 0x0000000a0c0c72a4 */ /* 0x000fe4000f8e023f */
[----:B------:R-:W-:Y:S02]  /*13810*/  UIMAD.WIDE.U32 UR8, UR7, UR10, UR8 ;  /* 0x0000000a070872a5 */ /* 0x000fe4000f8e0008 */
[----:B------:R-:W-:-:S03]  /*13820*/  UIMAD UR4, UR7, UR11, UR12 ;  /* 0x0000000b070472a4 */ /* 0x000fc6000f8e020c */
[----:B------:R-:W-:Y:S01]  /*13830*/  ULDC.64 UR10, c[0x0][0xae0] ;  /* 0x0002b800000a7ab9 */ /* 0x000fe20000000a00 */
[----:B------:R-:W-:-:S04]  /*13840*/  UIADD3 UR4, UR9, UR4, URZ ;  /* 0x0000000409047290 */ /* 0x000fc8000fffe03f */
        /* <DEDUP_REMOVED lines=9> */
[----:B------:R-:W-:Y:S02]  /*138e0*/  IMAD R7, R11, R7, R6 ;  /* 0x000000070b077224 */ /* 0x000fe400078e0206 */
[----:B------:R-:W-:Y:S01]  /*138f0*/  IMAD.U32 R2, RZ, RZ, UR8 ;  /* 0x00000008ff027e24 */ /* 0x000fe2000f8e00ff */
[----:B------:R-:W-:Y:S01]  /*13900*/  ULDC.64 UR8, c[0x0][0xad8] ;  /* 0x0002b60000087ab9 */ /* 0x000fe20000000a00 */
[C---:B------:R-:W-:Y:S01]  /*13910*/  IMAD R9, R5.reuse, UR11, R4 ;  /* 0x0000000b05097c24 */ /* 0x040fe2000f8e0204 */
[----:B------:R-:W-:Y:S01]  /*13920*/  SHF.R.S32.HI R4, RZ, 0x1f, R7 ;  /* 0x0000001fff047819 */ /* 0x000fe20000011407 */
[----:B------:R-:W-:-:S04]  /*13930*/  IMAD.WIDE.U32 R2, R5, UR10, R2 ;  /* 0x0000000a05027c25 */ /* 0x000fc8000f8e0002 */
[----:B------:R-:W-:Y:S02]  /*13940*/  IMAD.IADD R3, R3, 0x1, R9 ;  /* 0x0000000103037824 */ /* 0x000fe400078e0209 */
[----:B------:R-:W-:Y:S02]  /*13950*/  IMAD R4, R4, UR8, RZ ;  /* 0x0000000804047c24 */ /* 0x000fe4000f8e02ff */
[----:B------:R-:W-:Y:S02]  /*13960*/  VIADD R6, R182, UR41 ;  /* 0x00000029b6067c36 */ /* 0x000fe40008000000 */
[----:B-----5:R-:W-:Y:S02]  /*13970*/  IMAD R11, R0, R11, RZ ;  /* 0x0000000b000b7224 */ /* 0x020fe400078e02ff */
[C---:B------:R-:W-:Y:S02]  /*13980*/  IMAD R5, R7.reuse, UR9, R4 ;  /* 0x0000000907057c24 */ /* 0x040fe4000f8e0204 */
[----:B------:R-:W-:Y:S01]  /*13990*/  IMAD.WIDE.U32 R2, R7, UR8, R2 ;  /* 0x0000000807027c25 */ /* 0x000fe2000f8e0002 */
[----:B------:R-:W-:Y:S01]  /*139a0*/  ISETP.GE.AND P2, PT, R6, R11, PT ;  /* 0x0000000b0600720c */ /* 0x000fe20003f46270 */
[----:B------:R-:W-:-:S02]  /*139b0*/  ULDC.64 UR8, c[0x0][0xa80] ;  /* 0x0002a00000087ab9 */ /* 0x000fc40000000a00 */
[----:B------:R-:W-:Y:S01]  /*139c0*/  VIADD R0, R6, 0x20 ;  /* 0x0000002006007836 */ /* 0x000fe20000000000 */
[----:B------:R-:W-:Y:S01]  /*139d0*/  LEA R4, P3, R2, UR8, 0x1 ;  /* 0x0000000802047c11 */ /* 0x000fe2000f8608ff */
[----:B------:R-:W-:-:S03]  /*139e0*/  IMAD.IADD R3, R3, 0x1, R5 ;  /* 0x0000000103037824 */ /* 0x000fc600078e0205 */
[-C--:B------:R-:W-:Y:S01]  /*139f0*/  ISETP.GE.AND P1, PT, R0, R11.reuse, PT ;  /* 0x0000000b0000720c */ /* 0x080fe20003f26270 */
[----:B------:R-:W-:Y:S01]  /*13a00*/  VIADD R0, R6, 0x40 ;  /* 0x0000004006007836 */ /* 0x000fe20000000000 */
[----:B------:R-:W-:Y:S02]  /*13a10*/  LEA.HI.X R5, R2, UR9, R3, 0x1, P3 ;  /* 0x0000000902057c11 */ /* 0x000fe400098f0c03 */
[----:B------:R0:W1:Y:S02]  /*13a20*/  SHFL.IDX PT, R2, R4, RZ, 0x181f ;  /* 0x00181fff04027589 */ /* 0x00006400000e0000 */
[----:B------:R-:W-:Y:S02]  /*13a30*/  ISETP.GE.AND P0, PT, R0, R11, PT ;  /* 0x0000000b0000720c */ /* 0x000fe40003f06270 */
[----:B------:R0:W2:Y:S01]  /*13a40*/  SHFL.IDX PT, R0, R5, RZ, 0x181f ;  /* 0x00181fff05007589 */ /* 0x0000a200000e0000 */
[----:B------:R-:W-:Y:S10]  /*13a50*/  @P2 BRA `(.L_x_1383) ;  /* 0x0000000000242947 */ /* 0x000ff40003800000 */
[----:B------:R-:W-:Y:S02]  /*13a60*/  ULDC UR4, c[0x0][0xac8] ;  /* 0x0002b20000047ab9 */ /* 0x000fe40000000800 */
[----:B------:R-:W-:Y:S02]  /*13a70*/  ISETP.GE.AND P4, PT, R18, UR4, PT ;  /* 0x0000000412007c0c */ /* 0x000fe4000bf86270 */
[----:B------:R-:W-:-:S11]  /*13a80*/  ISETP.GE.AND P5, PT, R19, UR4, PT ;  /* 0x0000000413007c0c */ /* 0x000fd6000bfa6270 */
[CC--:B-1----:R-:W-:Y:S02]  /*13a90*/  @!P4 LEA R8, P2, R18.reuse, R2.reuse, 0x1 ;  /* 0x000000021208c211 */ /* 0x0c2fe400078408ff */
[C---:B------:R-:W-:Y:S02]  /*13aa0*/  @!P5 LEA R2, P3, R19.reuse, R2, 0x1 ;  /* 0x000000021302d211 */ /* 0x040fe400078608ff */
[-C--:B--2---:R-:W-:Y:S02]  /*13ab0*/  @!P4 LEA.HI.X R9, R18, R0.reuse, R204, 0x1, P2 ;  /* 0x000000001209c211 */ /* 0x084fe400010f0ccc */
[----:B------:R-:W-:-:S03]  /*13ac0*/  @!P5 LEA.HI.X R3, R19, R0, R203, 0x1, P3 ;  /* 0x000000001303d211 */ /* 0x000fc600018f0ccb */
[----:B------:R3:W-:Y:S04]  /*13ad0*/  @!P4 ST.E.128 desc[UR56][R8.64], RZ ;  /* 0x000000ff0800c985 */ /* 0x0007e8000c101d38 */
[----:B------:R3:W-:Y:S02]  /*13ae0*/  @!P5 ST.E.128 desc[UR56][R2.64], RZ ;  /* 0x000000ff0200d985 */ /* 0x0007e4000c101d38 */
.L_x_1383:
[----:B------:R-:W-:Y:S05]  /*13af0*/  BSYNC B1 ;  /* 0x0000000000017941 */ /* 0x000fea0003800000 */
.L_x_1382:
[----:B--2---:R2:W4:Y:S01]  /*13b00*/  SHFL.IDX PT, R0, R5, 0x1, 0x181f ;  /* 0x00381f0005007f89 */ /* 0x00452200000e0000 */
[----:B------:R-:W-:Y:S03]  /*13b10*/  BSSY B1, `(.L_x_1384) ;  /* 0x000000c000017945 */ /* 0x000fe60003800000 */
[----:B-1-3--:R2:W1:Y:S01]  /*13b20*/  SHFL.IDX PT, R2, R4, 0x1, 0x181f ;  /* 0x00381f0004027f89 */ /* 0x00a46200000e0000 */
[----:B------:R-:W-:Y:S05]  /*13b30*/  @P1 BRA `(.L_x_1385) ;  /* 0x0000000000241947 */ /* 0x000fea0003800000 */
[----:B------:R-:W-:Y:S02]  /*13b40*/  ULDC UR4, c[0x0][0xac8] ;  /* 0x0002b20000047ab9 */ /* 0x000fe40000000800 */
[----:B------:R-:W-:Y:S02]  /*13b50*/  ISETP.GE.AND P3, PT, R18, UR4, PT ;  /* 0x0000000412007c0c */ /* 0x000fe4000bf66270 */
[----:B------:R-:W-:-:S11]  /*13b60*/  ISETP.GE.AND P4, PT, R19, UR4, PT ;  /* 0x0000000413007c0c */ /* 0x000fd6000bf86270 */
[CC--:B-1----:R-:W-:Y:S02]  /*13b70*/  @!P3 LEA R8, P1, R18.reuse, R2.reuse, 0x1 ;  /* 0x000000021208b211 */ /* 0x0c2fe400078208ff */
[C---:B------:R-:W-:Y:S02]  /*13b80*/  @!P4 LEA R2, P2, R19.reuse, R2, 0x1 ;  /* 0x000000021302c211 */ /* 0x040fe400078408ff */
[-C--:B----4-:R-:W-:Y:S02]  /*13b90*/  @!P3 LEA.HI.X R9, R18, R0.reuse, R204, 0x1, P1 ;  /* 0x000000001209b211 */ /* 0x090fe400008f0ccc */
[----:B------:R-:W-:-:S03]  /*13ba0*/  @!P4 LEA.HI.X R3, R19, R0, R203, 0x1, P2 ;  /* 0x000000001303c211 */ /* 0x000fc600010f0ccb */
[----:B------:R3:W-:Y:S04]  /*13bb0*/  @!P3 ST.E.128 desc[UR56][R8.64], RZ ;  /* 0x000000ff0800b985 */ /* 0x0007e8000c101d38 */
[----:B------:R3:W-:Y:S02]  /*13bc0*/  @!P4 ST.E.128 desc[UR56][R2.64], RZ ;  /* 0x000000ff0200c985 */ /* 0x0007e4000c101d38 */
.L_x_1385:
[----:B------:R-:W-:Y:S05]  /*13bd0*/  BSYNC B1 ;  /* 0x0000000000017941 */ /* 0x000fea0003800000 */
.L_x_1384:
[----:B----4-:R4:W0:Y:S01]  /*13be0*/  SHFL.IDX PT, R0, R5, 0x2, 0x181f ;  /* 0x00581f0005007f89 */ /* 0x01082200000e0000 */
        /* <DEDUP_REMOVED lines=8> */
[-C--:B0-----:R-:W-:Y:S02]  /*13c70*/  @!P2 LEA.HI.X R9, R18, R0.reuse, R204, 0x1, P0 ;  /* 0x000000001209a211 */ /* 0x081fe400000f0ccc */
[----:B------:R-:W-:-:S03]  /*13c80*/  @!P3 LEA.HI.X R3, R19, R0, R203, 0x1, P1 ;  /* 0x000000001303b211 */ /* 0x000fc600008f0ccb */
[----:B------:R3:W-:Y:S04]  /*13c90*/  @!P2 ST.E.128 desc[UR56][R8.64], RZ ;  /* 0x000000ff0800a985 */ /* 0x0007e8000c101d38 */
[----:B------:R3:W-:Y:S02]  /*13ca0*/  @!P3 ST.E.128 desc[UR56][R2.64], RZ ;  /* 0x000000ff0200b985 */ /* 0x0007e4000c101d38 */
.L_x_1387:
[----:B------:R-:W-:Y:S05]  /*13cb0*/  BSYNC B1 ;  /* 0x0000000000017941 */ /* 0x000fea0003800000 */
.L_x_1386:
[----:B0-----:R-:W-:Y:S01]  /*13cc0*/  VIADD R0, R6, 0x60 ;  /* 0x0000006006007836 */ /* 0x001fe20000000000 */
[----:B--2-4-:R-:W0:Y:S04]  /*13cd0*/  SHFL.IDX PT, R5, R5, 0x3, 0x181f ;  /* 0x00781f0005057f89 */ /* 0x014e2800000e0000 */
[----:B------:R-:W-:Y:S01]  /*13ce0*/  ISETP.GE.AND P0, PT, R0, R11, PT ;  /* 0x0000000b0000720c */ /* 0x000fe20003f06270 */
[----:B-1-3--:R1:W2:-:S12]  /*13cf0*/  SHFL.IDX PT, R2, R4, 0x3, 0x181f ;  /* 0x00781f0004027f89 */ /* 0x00a29800000e0000 */
[----:B-1----:R-:W-:Y:S05]  /*13d00*/  @P0 BRA `(.L_x_1376) ;  /* 0x0000000000240947 */ /* 0x002fea0003800000 */
[----:B------:R-:W-:Y:S02]  /*13d10*/  ULDC UR4, c[0x0][0xac8] ;  /* 0x0002b20000047ab9 */ /* 0x000fe40000000800 */
[----:B------:R-:W-:Y:S02]  /*13d20*/  ISETP.GE.AND P2, PT, R18, UR4, PT ;  /* 0x0000000412007c0c */ /* 0x000fe4000bf46270 */
[----:B------:R-:W-:-:S11]  /*13d30*/  ISETP.GE.AND P3, PT, R19, UR4, PT ;  /* 0x0000000413007c0c */ /* 0x000fd6000bf66270 */
[CC--:B--2---:R-:W-:Y:S02]  /*13d40*/  @!P2 LEA R6, P0, R18.reuse, R2.reuse, 0x1 ;  /* 0x000000021206a211 */ /* 0x0c4fe400078008ff */
[C---:B------:R-:W-:Y:S02]  /*13d50*/  @!P3 LEA R2, P1, R19.reuse, R2, 0x1 ;  /* 0x000000021302b211 */ /* 0x040fe400078208ff */
[-C--:B0-----:R-:W-:Y:S02]  /*13d60*/  @!P2 LEA.HI.X R7, R18, R5.reuse, R204, 0x1, P0 ;  /* 0x000000051207a211 */ /* 0x081fe400000f0ccc */
[----:B------:R-:W-:-:S03]  /*13d70*/  @!P3 LEA.HI.X R3, R19, R5, R203, 0x1, P1 ;  /* 0x000000051303b211 */ /* 0x000fc600008f0ccb */
[----:B------:R0:W-:Y:S04]  /*13d80*/  @!P2 ST.E.128 desc[UR56][R6.64], RZ ;  /* 0x000000ff0600a985 */ /* 0x0001e8000c101d38 */
[----:B------:R0:W-:Y:S02]  /*13d90*/  @!P3 ST.E.128 desc[UR56][R2.64], RZ ;  /* 0x000000ff0200b985 */ /* 0x0001e4000c101d38 */
.L_x_1376:
[----:B------:R-:W-:Y:S05]  /*13da0*/  BSYNC B0 ;  /* 0x0000000000007941 */ /* 0x000fea0003800000 */
.L_x_1366:
[----:B------:R-:W-:Y:S02]  /*13db0*/  ULDC UR4, c[0x0][0xc3c] ;  /* 0x00030f0000047ab9 */ /* 0x000fe40000000800 */
[----:B------:R-:W-:-:S06]  /*13dc0*/  UISETP.GE.AND UP0, UPT, UR52, UR4, UPT ;  /* 0x000000043400728c */ /* 0x000fcc000bf06270 */
[----:B------:R-:W-:-:S13]  /*13dd0*/  PLOP3.LUT P0, PT, PT, PT, UP0, 0x80, 0x0 ;  /* 0x000000000000781c */ /* 0x000fda0003f0f008 */
[----:B------:R-:W-:Y:S05]  /*13de0*/  @!P0 BRA `(.L_x_1388) ;  /* 0xfffffed000588947 */ /* 0x000fea000383ffff */
[----:B------:R-:W-:Y:S05]  /*13df0*/  EXIT ;  /* 0x000000000000794d */ /* 0x000fea0003800000 */
.L_x_1275:
        /* <DEDUP_REMOVED lines=10> */
[----:B------:R-:W0:Y:S02]  /*13ea0*/  @P0 LDS.128 R24, [R2+0x228d0] ;  /* 0x0228d00002180984 */ /* 0x000e240000000c00 */
[----:B0-----:R-:W-:Y:S01]  /*13eb0*/  @P0 R2UR UR40, R27 ;  /* 0x000000001b2802ca */ /* 0x001fe200000e0000 */
[----:B------:R-:W-:Y:S06]  /*13ec0*/  @P0 BAR.ARV 0x4, 0x180 ;  /* 0x0106000000000b1d */ /* 0x000fec0000002000 */
[----:B------:R-:W-:Y:S08]  /*13ed0*/  @P0 BRA `(.L_x_1389) ;  /* 0x0000000c00b80947 */ /* 0x000ff00003800000 */
[----:B------:R-:W0:Y:S01]  /*13ee0*/  S2R R4, SR_TID.X ;  /* 0x0000000000047919 */ /* 0x000e220000002100 */
[----:B------:R-:W-:Y:S01]  /*13ef0*/  ULDC UR4, c[0x0][0xc3c] ;  /* 0x00030f0000047ab9 */ /* 0x000fe20000000800 */
[----:B------:R-:W-:Y:S02]  /*13f00*/  IMAD.MOV.U32 R0, RZ, RZ, RZ ;  /* 0x000000ffff007224 */ /* 0x000fe400078e00ff */
[----:B------:R-:W-:Y:S01]  /*13f10*/  IMAD.MOV.U32 R9, RZ, RZ, RZ ;  /* 0x000000ffff097224 */ /* 0x000fe200078e00ff */
[----:B0-----:R-:W-:-:S04]  /*13f20*/  LOP3.LUT R7, R4, 0x1f, RZ, 0xc0, !PT ;  /* 0x0000001f04077812 */ /* 0x001fc800078ec0ff */
[----:B------:R-:W-:-:S04]  /*13f30*/  ISETP.NE.AND P0, PT, R7, 0x1f, PT ;  /* 0x0000001f0700780c */ /* 0x000fc80003f05270 */
[----:B------:R-:W-:-:S13]  /*13f40*/  ISETP.GE.OR P1, PT, R7, UR4, !P0 ;  /* 0x0000000407007c0c */ /* 0x000fda000c726670 */
[----:B------:R-:W0:Y:S08]  /*13f50*/  @!P1 LDC.64 R4, c[0x0][0xc80] ;  /* 0x00032000ff049b82 */ /* 0x000e300000000a00 */
[----:B------:R-:W1:Y:S01]  /*13f60*/  @!P1 LDC.64 R2, c[0x0][0xc78] ;  /* 0x00031e00ff029b82 */ /* 0x000e620000000a00 */
[----:B0-----:R-:W-:-:S05]  /*13f70*/  @!P1 IMAD.WIDE.U32 R4, R7, 0x4, R4 ;  /* 0x0000000407049825 */ /* 0x001fca00078e0004 */
[----:B------:R-:W2:Y:S01]  /*13f80*/  @!P1 LDG.E R0, desc[UR56][R4.64] ;  /* 0x0000003804009981 */ /* 0x000ea2000c1e1900 */
[----:B-1----:R-:W-:-:S05]  /*13f90*/  @!P1 IMAD.WIDE.U32 R2, R7, 0x4, R2 ;  /* 0x0000000407029825 */ /* 0x002fca00078e0002 */
        /* <DEDUP_REMOVED lines=21> */
[----:B------:R-:W1:Y:S01]  /*140f0*/  S2R R11, SR_CTAID.X ;  /* 0x00000000000b7919 */ /* 0x000e620000002500 */
[----:B0-----:R-:W-:Y:S02]  /*14100*/  SEL R5, R4, RZ, P5 ;  /* 0x000000ff04057207 */ /* 0x001fe40002800000 */
[----:B------:R-:W0:Y:S03]  /*14110*/  LDC R4, c[0x0][0xc38] ;  /* 0x00030e00ff047b82 */ /* 0x000e260000000800 */
[----:B------:R-:W-:-:S05]  /*14120*/  IMAD.IADD R13, R2, 0x1, R5 ;  /* 0x00000001020d7824 */ /* 0x000fca00078e0205 */
[----:B------:R-:W0:Y:S02]  /*14130*/  SHFL.IDX PT, R5, R13, 0x1f, 0x1f ;  /* 0x03e01f000d057f89 */ /* 0x000e2400000e0000 */
[----:B0-----:R-:W-:-:S05]  /*14140*/  IMAD R6, R5, R4, RZ ;  /* 0x0000000405067224 */ /* 0x001fca00078e02ff */
[----:B-1----:R-:W-:Y:S01]  /*14150*/  ISETP.GT.AND P6, PT, R6, R11, PT ;  /* 0x0000000b0600720c */ /* 0x002fe20003fc4270 */
[----:B------:R-:W-:-:S12]  /*14160*/  IMAD.MOV.U32 R3, RZ, RZ, R6 ;  /* 0x000000ffff037224 */ /* 0x000fd800078e0006 */
[----:B------:R-:W-:Y:S05]  /*14170*/  @P6 BRA `(.L_x_1390) ;  /* 0x0000000000a46947 */ /* 0x000fea0003800000 */
[----:B------:R-:W-:Y:S01]  /*14180*/  IMAD.MOV.U32 R6, RZ, RZ, R3 ;  /* 0x000000ffff067224 */ /* 0x000fe200078e0003 */
[----:B------:R-:W-:Y:S01]  /*14190*/  UMOV UR4, URZ ;  /* 0x0000003f00047c82 */ /* 0x000fe20008000000 */
[----:B------:R-:W-:-:S05]  /*141a0*/  ULDC UR5, c[0x0][0xc3c] ;  /* 0x00030f0000057ab9 */ /* 0x000fca0000000800 */
.L_x_1392:
[----:B------:R-:W-:-:S04]  /*141b0*/  UIADD3 UR4, UR4, 0x1f, URZ ;  /* 0x0000001f04047890 */ /* 0x000fc8000fffe03f */
[----:B------:R-:W-:-:S06]  /*141c0*/  UISETP.GE.AND UP0, UPT, UR4, UR5, UPT ;  /* 0x000000050400728c */ /* 0x000fcc000bf06270 */
[----:B------:R-:W-:-:S13]  /*141d0*/  PLOP3.LUT P6, PT, PT, PT, UP0, 0x40, 0x0 ;  /* 0x000000000000781c */ /* 0x000fda0003fce808 */
[----:B------:R-:W-:Y:S05]  /*141e0*/  @!P6 BRA `(.L_x_1391) ;  /* 0x0000000800c8e947 */ /* 0x000fea0003800000 */
[----:B------:R-:W-:Y:S02]  /*141f0*/  VIADD R9, R7, UR4 ;  /* 0x0000000407097c36 */ /* 0x000fe40008000000 */
[----:B------:R-:W-:-:S03]  /*14200*/  IMAD.MOV.U32 R0, RZ, RZ, RZ ;  /* 0x000000ffff007224 */ /* 0x000fc600078e00ff */
[----:B------:R-:W-:-:S13]  /*14210*/  ISETP.GE.OR P6, PT, R9, UR5, !P0 ;  /* 0x0000000509007c0c */ /* 0x000fda000c7c6670 */
[----:B------:R-:W0:Y:S08]  /*14220*/  @!P6 LDC.64 R4, c[0x0][0xc80] ;  /* 0x00032000ff04eb82 */ /* 0x000e300000000a00 */
[----:B------:R-:W1:Y:S01]  /*14230*/  @!P6 LDC.64 R2, c[0x0][0xc78] ;  /* 0x00031e00ff02eb82 */ /* 0x000e620000000a00 */
[----:B0-----:R-:W-:-:S05]  /*14240*/  @!P6 IMAD.WIDE R4, R9, 0x4, R4 ;  /* 0x000000040904e825 */ /* 0x001fca00078e0204 */
[----:B------:R0:W2:Y:S01]  /*14250*/  @!P6 LDG.E R0, desc[UR56][R4.64] ;  /* 0x000000380400e981 */ /* 0x0000a2000c1e1900 */
[----:B-1----:R-:W-:-:S04]  /*14260*/  @!P6 IMAD.WIDE R2, R9, 0x4, R2 ;  /* 0x000000040902e825 */ /* 0x002fc800078e0202 */
[----:B------:R-:W-:Y:S01]  /*14270*/  IMAD.MOV.U32 R9, RZ, RZ, RZ ;  /* 0x000000ffff097224 */ /* 0x000fe200078e00ff */
[----:B0-----:R-:W0:Y:S05]  /*14280*/  LDC R4, c[0x0][0xc38] ;  /* 0x00030e00ff047b82 */ /* 0x001e2a0000000800 */
[----:B------:R-:W2:Y:S02]  /*14290*/  @!P6 LDG.E R9, desc[UR56][R2.64] ;  /* 0x000000380209e981 */ /* 0x000ea4000c1e1900 */
[----:B--2---:R-:W-:-:S05]  /*142a0*/  IMAD R15, R0, R9, RZ ;  /* 0x00000009000f7224 */ /* 0x004fca00078e02ff */
        /* <DEDUP_REMOVED lines=20> */
[----:B------:R-:W-:Y:S02]  /*143f0*/  IMAD.MOV.U32 R13, RZ, RZ, R2 ;  /* 0x000000ffff0d7224 */ /* 0x000fe400078e0002 */
[----:B------:R-:W-:-:S07]  /*14400*/  IMAD.MOV.U32 R3, RZ, RZ, R5 ;  /* 0x000000ffff037224 */ /* 0x000fce00078e0005 */
.L_x_1390:
[----:B------:R-:W-:Y:S02]  /*14410*/  IMAD.IADD R24, R6, 0x1, -R3 ;  /* 0x0000000106187824 */ /* 0x000fe400078e0a03 */
[----:B------:R-:W-:Y:S02]  /*14420*/  IMAD.MOV.U32 R3, RZ, RZ, RZ ;  /* 0x000000ffff037224 */ /* 0x000fe400078e00ff */
[----:B------:R-:W-:-:S05]  /*14430*/  IMAD R2, R13, R4, R24 ;  /* 0x000000040d027224 */ /* 0x000fca00078e0218 */
[----:B------:R-:W-:-:S13]  /*14440*/  ISETP.GT.AND P0, PT, R2, R11, PT ;  /* 0x0000000b0200720c */ /* 0x000fda0003f04270 */
[----:B------:R-:W-:Y:S02]  /*14450*/  VOTEU.ANY UR6, UPT, !P0 ;  /* 0x0000000000067886 */ /* 0x000fe400040e0100 */
[----:B------:R-:W-:Y:S02]  /*14460*/  UPOPC UR5, UR6 ;  /* 0x00000006000572bf */ /* 0x000fe40008000000 */
[----:B------:R-:W-:Y:S02]  /*14470*/  ISETP.NE.AND P0, PT, RZ, UR6, PT ;  /* 0x00000006ff007c0c */ /* 0x000fe4000bf05270 */
[----:B------:R-:W-:Y:S02]  /*14480*/  UIADD3 UR40, UR5, UR4, URZ ;  /* 0x0000000405287290 */ /* 0x000fe4000fffe03f */
[----:B------:R-:W-:Y:S02]  /*14490*/  IMAD.U32 R2, RZ, RZ, UR5 ;  /* 0x00000005ff027e24 */ /* 0x000fe4000f8e00ff */
[----:B------:R-:W-:-:S03]  /*144a0*/  IMAD.U32 R5, RZ, RZ, UR5 ;  /* 0x00000005ff057e24 */ /* 0x000fc6000f8e00ff */
[----:B------:R-:W0:Y:S04]  /*144b0*/  SHFL.IDX PT, R9, R9, R2, 0x1f ;  /* 0x00001f0209097589 */ /* 0x000e2800000e0000 */
[----:B------:R1:W2:Y:S01]  /*144c0*/  SHFL.IDX PT, R0, R0, R5, 0x1f ;  /* 0x00001f0500007589 */ /* 0x0002a200000e0000 */
[----:B0-----:R-:W-:Y:S01]  /*144d0*/  ISETP.NE.AND P1, PT, R9, 0x1, PT ;  /* 0x000000010900780c */ /* 0x001fe20003f25270 */
[----:B-1----:R-:W-:-:S12]  /*144e0*/  @!P0 BRA `(.L_x_1393) ;  /* 0x00000000000c8947 */ /* 0x002fd80003800000 */
[----:B------:R-:W-:-:S06]  /*144f0*/  UIADD3 UR4, UR5, -0x1, URZ ;  /* 0xffffffff05047890 */ /* 0x000fcc000fffe03f */
[----:B------:R-:W-:-:S05]  /*14500*/  IMAD.U32 R2, RZ, RZ, UR4 ;  /* 0x00000004ff027e24 */ /* 0x000fca000f8e00ff */
[----:B------:R0:W1:Y:S02]  /*14510*/  SHFL.IDX PT, R3, R13, R2, 0x1f ;  /* 0x00001f020d037589 */ /* 0x00006400000e0000 */
.L_x_1393:
[----:B-1----:R-:W-:-:S04]  /*14520*/  IMAD R24, R3, R4, R24 ;  /* 0x0000000403187224 */ /* 0x002fc800078e0218 */
[----:B------:R-:W-:Y:S01]  /*14530*/  IMAD.IADD R5, R11, 0x1, -R24 ;  /* 0x000000010b057824 */ /* 0x000fe200078e0a18 */
[----:B------:R-:W-:Y:S06]  /*14540*/  @!P1 BRA `(.L_x_1394) ;  /* 0x0000000000e89947 */ /* 0x000fec0003800000 */
[-C--:B--2---:R-:W-:Y:S02]  /*14550*/  IABS R12, R0.reuse ;  /* 0x00000000000c7213 */ /* 0x084fe40000000000 */
[----:B------:R-:W-:Y:S02]  /*14560*/  IABS R4, R9 ;  /* 0x0000000900047213 */ /* 0x000fe40000000000 */
[----:B------:R-:W1:Y:S01]  /*14570*/  I2F.RP R6, R12 ;  /* 0x0000000c00067306 */ /* 0x000e620000209400 */
[----:B------:R-:W-:-:S07]  /*14580*/  IABS R10, R0 ;  /* 0x00000000000a7213 */ /* 0x000fce0000000000 */
[----:B------:R-:W2:Y:S08]  /*14590*/  I2F.RP R8, R4 ;  /* 0x0000000400087306 */ /* 0x000eb00000209400 */
[----:B-1----:R-:W0:Y:S08]  /*145a0*/  MUFU.RCP R6, R6 ;  /* 0x0000000600067308 */ /* 0x002e300000001000 */
[----:B--2---:R-:W-:Y:S01]  /*145b0*/  MUFU.RCP R8, R8 ;  /* 0x0000000800087308 */ /* 0x004fe20000001000 */
[----:B0-----:R-:W-:Y:S01]  /*145c0*/  VIADD R2, R6, 0xffffffe ;  /* 0x0ffffffe06027836 */ /* 0x001fe20000000000 */
[----:B------:R-:W-:-:S06]  /*145d0*/  IABS R6, R5 ;  /* 0x0000000500067213 */ /* 0x000fcc0000000000 */
[----:B------:R0:W1:Y:S02]  /*145e0*/  F2I.FTZ.U32.TRUNC.NTZ R3, R2 ;  /* 0x0000000200037305 */ /* 0x000064000021f000 */
[----:B0-----:R-:W-:Y:S02]  /*145f0*/  IMAD.MOV.U32 R2, RZ, RZ, RZ ;  /* 0x000000ffff027224 */ /* 0x001fe400078e00ff */
[----:B-1----:R-:W-:-:S04]  /*14600*/  IMAD.MOV R11, RZ, RZ, -R3 ;  /* 0x000000ffff0b7224 */ /* 0x002fc800078e0a03 */
[----:B------:R-:W-:-:S04]  /*14610*/  IMAD R11, R11, R12, RZ ;  /* 0x0000000c0b0b7224 */ /* 0x000fc800078e02ff */
[----:B------:R-:W-:-:S04]  /*14620*/  IMAD.HI.U32 R3, R3, R11, R2 ;  /* 0x0000000b03037227 */ /* 0x000fc800078e0002 */
[----:B------:R-:W-:Y:S02]  /*14630*/  IMAD.MOV R11, RZ, RZ, -R10 ;  /* 0x000000ffff0b7224 */ /* 0x000fe400078e0a0a */
[----:B------:R-:W-:-:S04]  /*14640*/  IMAD.HI.U32 R2, R3, R6, RZ ;  /* 0x0000000603027227 */ /* 0x000fc800078e00ff */
[----:B------:R-:W-:Y:S01]  /*14650*/  IMAD R3, R2, R11, R6 ;  /* 0x0000000b02037224 */ /* 0x000fe200078e0206 */
[----:B------:R-:W-:Y:S01]  /*14660*/  LOP3.LUT R6, R5, R0, RZ, 0x3c, !PT ;  /* 0x0000000005067212 */ /* 0x000fe200078e3cff */
[----:B------:R-:W-:-:S03]  /*14670*/  VIADD R10, R8, 0xffffffe ;  /* 0x0ffffffe080a7836 */ /* 0x000fc60000000000 */
[----:B------:R-:W-:Y:S02]  /*14680*/  ISETP.GT.U32.AND P1, PT, R12, R3, PT ;  /* 0x000000030c00720c */ /* 0x000fe40003f24070 */
[----:B------:R-:W-:-:S11]  /*14690*/  ISETP.GE.AND P2, PT, R6, RZ, PT ;  /* 0x000000ff0600720c */ /* 0x000fd60003f46270 */
[----:B------:R-:W-:Y:S02]  /*146a0*/  @!P1 IMAD.IADD R3, R3, 0x1, -R12 ;  /* 0x0000000103039824 */ /* 0x000fe400078e0a0c */
[----:B------:R-:W-:Y:S01]  /*146b0*/  @!P1 VIADD R2, R2, 0x1 ;  /* 0x0000000102029836 */ /* 0x000fe20000000000 */
[----:B------:R-:W-:Y:S02]  /*146c0*/  ISETP.NE.AND P1, PT, R0, RZ, PT ;  /* 0x000000ff0000720c */ /* 0x000fe40003f25270 */
[----:B------:R-:W-:Y:S02]  /*146d0*/  ISETP.GE.U32.AND P0, PT, R3, R12, PT ;  /* 0x0000000c0300720c */ /* 0x000fe40003f06070 */
[----:B------:R-:W0:Y:S11]  /*146e0*/  F2I.FTZ.U32.TRUNC.NTZ R3, R10 ;  /* 0x0000000a00037305 */ /* 0x000e36000021f000 */
[----:B------:R-:W-:-:S04]  /*146f0*/  @P0 VIADD R2, R2, 0x1 ;  /* 0x0000000102020836 */ /* 0x000fc80000000000 */
[----:B------:R-:W-:Y:S01]  /*14700*/  IMAD.MOV.U32 R8, RZ, RZ, R2 ;  /* 0x000000ffff087224 */ /* 0x000fe200078e0002 */
[----:B------:R-:W-:Y:S01]  /*14710*/  IABS R2, R9 ;  /* 0x0000000900027213 */ /* 0x000fe20000000000 */
[----:B0-----:R-:W-:Y:S02]  /*14720*/  IMAD.MOV R11, RZ, RZ, -R3 ;  /* 0x000000ffff0b7224 */ /* 0x001fe400078e0a03 */
[----:B------:R-:W-:Y:S01]  /*14730*/  @!P2 IMAD.MOV R8, RZ, RZ, -R8 ;  /* 0x000000ffff08a224 */ /* 0x000fe200078e0a08 */
[----:B------:R-:W-:Y:S01]  /*14740*/  @!P1 LOP3.LUT R8, RZ, R0, RZ, 0x33, !PT ;  /* 0x00000000ff089212 */ /* 0x000fe200078e33ff */
[----:B------:R-:W-:Y:S02]  /*14750*/  IMAD.MOV R10, RZ, RZ, -R2 ;  /* 0x000000ffff0a7224 */ /* 0x000fe400078e0a02 */
[----:B------:R-:W-:Y:S01]  /*14760*/  IMAD R11, R11, R4, RZ ;  /* 0x000000040b0b7224 */ /* 0x000fe200078e02ff */
[----:B------:R-:W-:Y:S01]  /*14770*/  IABS R6, R8 ;  /* 0x0000000800067213 */ /* 0x000fe20000000000 */
[----:B------:R-:W-:-:S04]  /*14780*/  IMAD.MOV.U32 R2, RZ, RZ, RZ ;  /* 0x000000ffff027224 */ /* 0x000fc800078e00ff */
        /* <DEDUP_REMOVED lines=11> */
[----:B------:R-:W-:Y:S01]  /*14840*/  ISETP.GE.AND P2, PT, R3, RZ, PT ;  /* 0x000000ff0300720c */ /* 0x000fe20003f46270 */
[----:B------:R-:W-:-:S06]  /*14850*/  IMAD.MOV R3, RZ, RZ, -R8 ;  /* 0x000000ffff037224 */ /* 0x000fcc00078e0a08 */
[----:B------:R-:W-:-:S06]  /*14860*/  @P0 VIADD R2, R2, 0x1 ;  /* 0x0000000102020836 */ /* 0x000fcc0000000000 */
[----:B------:R-:W-:Y:S01]  /*14870*/  @!P2 IMAD.MOV R2, RZ, RZ, -R2 ;  /* 0x000000ffff02a224 */ /* 0x000fe200078e0a02 */
[----:B------:R-:W-:-:S05]  /*14880*/  @!P1 LOP3.LUT R2, RZ, R9, RZ, 0x33, !PT ;  /* 0x00000009ff029212 */ /* 0x000fca00078e33ff */
[----:B------:R-:W-:-:S04]  /*14890*/  IMAD.MOV R26, RZ, RZ, -R2 ;  /* 0x000000ffff1a7224 */ /* 0x000fc800078e0a02 */
[C---:B------:R-:W-:Y:S02]  /*148a0*/  IMAD R26, R9.reuse, R26, R8 ;  /* 0x0000001a091a7224 */ /* 0x040fe400078e0208 */
[----:B------:R-:W-:Y:S02]  /*148b0*/  IMAD R9, R9, 0x1000000, R2 ;  /* 0x0100000009097824 */ /* 0x000fe400078e0202 */
[----:B------:R-:W-:Y:S02]  /*148c0*/  IMAD R2, R0, R3, R5 ;  /* 0x0000000300027224 */ /* 0x000fe400078e0205 */
[----:B------:R-:W-:Y:S01]  /*148d0*/  IMAD R26, R26, 0x10000, R9 ;  /* 0x000100001a1a7824 */ /* 0x000fe200078e0209 */
[----:B------:R-:W-:Y:S06]  /*148e0*/  BRA `(.L_x_1395) ;  /* 0x0000000000fc7947 */ /* 0x000fec0003800000 */
.L_x_1394:
[----:B------:R-:W-:Y:S02]  /*148f0*/  ULDC.64 UR4, c[0x0][0xc90] ;  /* 0x0003240000047ab9 */ /* 0x000fe40000000a00 */
[----:B------:R-:W-:-:S06]  /*14900*/  UIMAD.WIDE UR4, UR40, 0x4, UR4 ;  /* 0x00000004280478a5 */ /* 0x000fcc000f8e0204 */
[----:B0-----:R-:W-:Y:S02]  /*14910*/  IMAD.U32 R2, RZ, RZ, UR4 ;  /* 0x00000004ff027e24 */ /* 0x001fe4000f8e00ff */
[----:B------:R-:W-:-:S05]  /*14920*/  IMAD.U32 R3, RZ, RZ, UR5 ;  /* 0x00000005ff037e24 */ /* 0x000fca000f8e00ff */
[----:B------:R0:W2:Y:S01]  /*14930*/  LDG.E R13, desc[UR56][R2.64] ;  /* 0x00000038020d7981 */ /* 0x0000a2000c1e1900 */
[----:B------:R-:W-:Y:S01]  /*14940*/  IABS R15, R5 ;  /* 0x00000005000f7213 */ /* 0x000fe20000000000 */
[----:B0-----:R-:W-:Y:S02]  /*14950*/  IMAD.MOV.U32 R2, RZ, RZ, RZ ;  /* 0x000000ffff027224 */ /* 0x001fe400078e00ff */
[----:B--2---:R-:W-:-:S05]  /*14960*/  IMAD R6, R0, R13, RZ ;  /* 0x0000000d00067224 */ /* 0x004fca00078e02ff */
[-C--:B------:R-:W-:Y:S02]  /*14970*/  IABS R10, R6.reuse ;  /* 0x00000006000a7213 */ /* 0x080fe40000000000 */
[----:B------:R-:W-:Y:S02]  /*14980*/  IABS R12, R6 ;  /* 0x00000006000c7213 */ /* 0x000fe40000000000 */
[----:B------:R-:W0:Y:S08]  /*14990*/  I2F.RP R8, R10 ;  /* 0x0000000a00087306 */ /* 0x000e300000209400 */
[----:B0-----:R-:W0:Y:S02]  /*149a0*/  MUFU.RCP R8, R8 ;  /* 0x0000000800087308 */ /* 0x001e240000001000 */
[----:B0-----:R-:W-:-:S06]  /*149b0*/  VIADD R9, R8, 0xffffffe ;  /* 0x0ffffffe08097836 */ /* 0x001fcc0000000000 */
[----:B------:R-:W0:Y:S02]  /*149c0*/  F2I.FTZ.U32.TRUNC.NTZ R3, R9 ;  /* 0x0000000900037305 */ /* 0x000e24000021f000 */
[----:B0-----:R-:W-:-:S04]  /*149d0*/  IMAD.MOV R11, RZ, RZ, -R3 ;  /* 0x000000ffff0b7224 */ /* 0x001fc800078e0a03 */
[----:B------:R-:W-:-:S04]  /*149e0*/  IMAD R11, R11, R10, RZ ;  /* 0x0000000a0b0b7224 */ /* 0x000fc800078e02ff */
[----:B------:R-:W-:-:S04]  /*149f0*/  IMAD.HI.U32 R2, R3, R11, R2 ;  /* 0x0000000b03027227 */ /* 0x000fc800078e0002 */
[----:B------:R-:W-:Y:S02]  /*14a00*/  IMAD.MOV R3, RZ, RZ, -R12 ;  /* 0x000000ffff037224 */ /* 0x000fe400078e0a0c */
        /* <DEDUP_REMOVED lines=12> */
[----:B------:R-:W-:Y:S02]  /*14ad0*/  IMAD R11, R13, R2, RZ ;  /* 0x000000020d0b7224 */ /* 0x000fe400078e02ff */
[----:B------:R-:W-:Y:S02]  /*14ae0*/  IMAD.MOV R2, RZ, RZ, -R2 ;  /* 0x000000ffff027224 */ /* 0x000fe400078e0a02 */
[----:B------:R-:W-:Y:S02]  /*14af0*/  IMAD.MOV R3, RZ, RZ, -R11 ;  /* 0x000000ffff037224 */ /* 0x000fe400078e0a0b */
[----:B------:R-:W-:Y:S02]  /*14b00*/  IMAD R6, R6, R2, R5 ;  /* 0x0000000206067224 */ /* 0x000fe400078e0205 */
[----:B------:R-:W-:Y:S01]  /*14b10*/  IMAD.MOV.U32 R2, RZ, RZ, RZ ;  /* 0x000000ffff027224 */ /* 0x000fe200078e00ff */
[----:B------:R-:W-:-:S04]  /*14b20*/  VIADDMNMX R13, R3, R4, R13, PT ;  /* 0x00000004030d7246 */ /* 0x000fc8000380010d */
[-C--:B------:R-:W-:Y:S01]  /*14b30*/  IABS R8, R13.reuse ;  /* 0x0000000d00087213 */ /* 0x080fe20000000000 */
[----:B------:R-:W-:Y:S01]  /*14b40*/  IMAD.MOV R26, RZ, RZ, -R13 ;  /* 0x000000ffff1a7224 */ /* 0x000fe200078e0a0d */
[----:B------:R-:W-:Y:S02]  /*14b50*/  IABS R10, R13 ;  /* 0x0000000d000a7213 */ /* 0x000fe40000000000 */
[----:B------:R-:W0:Y:S08]  /*14b60*/  I2F.RP R4, R8 ;  /* 0x0000000800047306 */ /* 0x000e300000209400 */
[----:B0-----:R-:W0:Y:S02]  /*14b70*/  MUFU.RCP R4, R4 ;  /* 0x0000000400047308 */ /* 0x001e240000001000 */
[----:B0-----:R-:W-:-:S06]  /*14b80*/  VIADD R3, R4, 0xffffffe ;  /* 0x0ffffffe04037836 */ /* 0x001fcc0000000000 */
[----:B------:R-:W0:Y:S02]  /*14b90*/  F2I.FTZ.U32.TRUNC.NTZ R3, R3 ;  /* 0x0000000300037305 */ /* 0x000e24000021f000 */
[----:B0-----:R-:W-:-:S04]  /*14ba0*/  IMAD.MOV R9, RZ, RZ, -R3 ;  /* 0x000000ffff097224 */ /* 0x001fc800078e0a03 */
[----:B------:R-:W-:Y:S01]  /*14bb0*/  IMAD.MOV.U32 R5, RZ, RZ, R9 ;  /* 0x000000ffff057224 */ /* 0x000fe200078e0009 */
[----:B------:R-:W-:-:S03]  /*14bc0*/  IABS R9, R6 ;  /* 0x0000000600097213 */ /* 0x000fc60000000000 */
        /* <DEDUP_REMOVED lines=11> */
[----:B------:R-:W-:Y:S02]  /*14c80*/  ISETP.GE.AND P2, PT, R3, RZ, PT ;  /* 0x000000ff0300720c */ /* 0x000fe40003f46270 */
[----:B------:R-:W-:-:S05]  /*14c90*/  IADD3 R3, R11, 0x1000000, R6 ;  /* 0x010000000b037810 */ /* 0x000fca0007ffe006 */
[----:B------:R-:W-:-:S06]  /*14ca0*/  @P0 VIADD R2, R2, 0x1 ;  /* 0x0000000102020836 */ /* 0x000fcc0000000000 */
[----:B------:R-:W-:Y:S01]  /*14cb0*/  @!P2 IMAD.MOV R2, RZ, RZ, -R2 ;  /* 0x000000ffff02a224 */ /* 0x000fe200078e0a02 */
[----:B------:R-:W-:-:S05]  /*14cc0*/  @!P1 LOP3.LUT R2, RZ, R13, RZ, 0x33, !PT ;  /* 0x0000000dff029212 */ /* 0x000fca00078e33ff */
[----:B------:R-:W-:-:S07]  /*14cd0*/  IMAD R26, R2, R26, R3 ;  /* 0x0000001a021a7224 */ /* 0x000fce00078e0203 */
.L_x_1395:
[----:B------:R-:W-:-:S05]  /*14ce0*/  LOP3.LUT R25, RZ, R2, RZ, 0x33, !PT ;  /* 0x00000002ff197212 */ /* 0x000fca00078e33ff */
[----:B------:R-:W-:Y:S01]  /*14cf0*/  IMAD.IADD R25, R0, 0x1, R25 ;  /* 0x0000000100197824 */ /* 0x000fe200078e0219 */
[----:B------:R-:W-:Y:S06]  /*14d00*/  BRA `(.L_x_1396) ;  /* 0x0000000000107947 */ /* 0x000fec0003800000 */
.L_x_1391:
[----:B------:R-:W-:Y:S01]  /*14d10*/  IMAD.MOV.U32 R24, RZ, RZ, R11 ;  /* 0x000000ffff187224 */ /* 0x000fe200078e000b */
[----:B------:R-:W-:Y:S01]  /*14d20*/  ULDC UR40, c[0x0][0xc3c] ;  /* 0x00030f0000287ab9 */ /* 0x000fe20000000800 */
[----:B------:R-:W-:Y:S02]  /*14d30*/  IMAD.MOV.U32 R25, RZ, RZ, RZ ;  /* 0x000000ffff197224 */ /* 0x000fe400078e00ff */
[----:B------:R-:W-:-:S07]  /*14d40*/  IMAD.MOV.U32 R26, RZ, RZ, RZ ;  /* 0x000000ffff1a7224 */ /* 0x000fce00078e00ff */
.L_x_1396:
[----:B------:R-:W-:Y:S01]  /*14d50*/  ISETP.NE.AND P0, PT, R7, RZ, PT ;  /* 0x000000ff0700720c */ /* 0x000fe20003f05270 */
[----:B------:R-:W-:-:S12]  /*14d60*/  IMAD.U32 R27, RZ, RZ, UR40 ;  /* 0x00000028ff1b7e24 */ /* 0x000fd8000f8e00ff */
[----:B------:R-:W0:Y:S01]  /*14d70*/  @!P0 S2R R3, SR_CgaCtaId ;  /* 0x0000000000038919 */ /* 0x000e220000008800 */
[----:B------:R-:W-:-:S04]  /*14d80*/  @!P0 MOV R0, 0x400 ;  /* 0x0000040000008802 */ /* 0x000fc80000000f00 */
[----:B0-----:R-:W-:-:S05]  /*14d90*/  @!P0 LEA R0, R3, R0, 0x18 ;  /* 0x0000000003008211 */ /* 0x001fca00078ec0ff */
[----:B------:R0:W-:Y:S01]  /*14da0*/  @!P0 STS.128 [R0+0x228d0], R24 ;  /* 0x0228d01800008388 */ /* 0x0001e20000000c00 */
[----:B------:R-:W-:Y:S06]  /*14db0*/  BAR.ARV 0x5, 0x180 ;  /* 0x0146000000007b1d */ /* 0x000fec0000002000 */
.L_x_1389:
[----:B------:R-:W-:Y:S01]  /*14dc0*/  ULDC UR4, c[0x0][0xc3c] ;  /* 0x00030f0000047ab9 */ /* 0x000fe20000000800 */
[----:B------:R1:W-:Y:S01]  /*14dd0*/  STL [R1+0x10], RZ ;  /* 0x000010ff01007387 */ /* 0x0003e20000100800 */
[----:B------:R-:W-:Y:S01]  /*14de0*/  UISETP.GE.AND UP0, UPT, UR40, UR4, UPT ;  /* 0x000000042800728c */ /* 0x000fe2000bf06270 */
[----:B------:R-:W-:Y:S02]  /*14df0*/  IMAD.MOV.U32 R23, RZ, RZ, 0x1 ;  /* 0x00000001ff177424 */ /* 0x000fe400078e00ff */
[----:B------:R-:W-:-:S03]  /*14e00*/  IMAD.MOV.U32 R19, RZ, RZ, RZ ;  /* 0x000000ffff137224 */ /* 0x000fc600078e00ff */
[----:B------:R-:W-:-:S13]  /*14e10*/  PLOP3.LUT P0, PT, PT, PT, UP0, 0x80, 0x0 ;  /* 0x000000000000781c */ /* 0x000fda0003f0f008 */
[----:B-1----:R-:W-:Y:S05]  /*14e20*/  @P0 BRA `(.L_x_1397) ;  /* 0x0000005800780947 */ /* 0x002fea0003800000 */
[----:B------:R-:W1:Y:S01]  /*14e30*/  S2R R14, SR_TID.X ;  /* 0x00000000000e7919 */ /* 0x000e620000002100 */
[----:B------:R-:W2:Y:S01]  /*14e40*/  S2UR UR4, SR_CgaCtaId ;  /* 0x00000000000479c3 */ /* 0x000ea20000008800 */
[----:B------:R-:W-:Y:S01]  /*14e50*/  MOV R16, 0x400 ;  /* 0x0000040000107802 */ /* 0x000fe20000000f00 */
[----:B------:R-:W-:Y:S01]  /*14e60*/  IMAD.MOV.U32 R30, RZ, RZ, 0x40 ;  /* 0x00000040ff1e7424 */ /* 0x000fe200078e00ff */
[----:B------:R-:W-:Y:S01]  /*14e70*/  ULOP3.LUT UR43, UR44, 0x2, URZ, 0xfc, !UPT ;  /* 0x000000022c2b7892 */ /* 0x000fe2000f8efc3f */
[----:B------:R-:W-:Y:S01]  /*14e80*/  IMAD.MOV.U32 R28, RZ, RZ, 0x20 ;  /* 0x00000020ff1c7424 */ /* 0x000fe200078e00ff */
[----:B------:R-:W-:Y:S01]  /*14e90*/  ULOP3.LUT UR45, UR44, 0x1, URZ, 0xfc, !UPT ;  /* 0x000000012c2d7892 */ /* 0x000fe2000f8efc3f */
[----:B------:R-:W-:Y:S01]  /*14ea0*/  IMAD.MOV.U32 R23, RZ, RZ, 0x1 ;  /* 0x00000001ff177424 */ /* 0x000fe200078e00ff */
[----:B------:R-:W-:Y:S01]  /*14eb0*/  ULDC UR46, c[0x0][0xc] ;  /* 0x00000300002e7ab9 */ /* 0x000fe20000000800 */
[----:B------:R-:W-:Y:S02]  /*14ec0*/  IMAD.MOV.U32 R19, RZ, RZ, RZ ;  /* 0x000000ffff137224 */ /* 0x000fe400078e00ff */
[----:B--2---:R-:W-:-:S05]  /*14ed0*/  IMAD.U32 R37, RZ, RZ, UR4 ;  /* 0x00000004ff257e24 */ /* 0x004fca000f8e00ff */
[----:B------:R-:W-:Y:S01]  /*14ee0*/  LEA R16, R37, R16, 0x18 ;  /* 0x0000001025107211 */ /* 0x000fe200078ec0ff */
[C---:B-1----:R-:W-:Y:S01]  /*14ef0*/  IMAD.SHL.U32 R7, R14.reuse, 0x10, RZ ;  /* 0x000000100e077824 */ /* 0x042fe200078e00ff */
[C---:B------:R-:W-:Y:S01]  /*14f00*/  LOP3.LUT R13, R14.reuse, 0x7f, RZ, 0xc0, !PT ;  /* 0x0000007f0e0d7812 */ /* 0x040fe200078ec0ff */
[C---:B------:R-:W-:Y:S01]  /*14f10*/  IMAD.SHL.U32 R3, R14.reuse, 0x2, RZ ;  /* 0x000000020e037824 */ /* 0x040fe200078e00ff */
[C---:B------:R-:W-:Y:S01]  /*14f20*/  R2P PR, R14.reuse, 0x16 ;  /* 0x000000160e007804 */ /* 0x040fe20000000000 */
[----:B------:R-:W-:Y:S01]  /*14f30*/  IMAD.SHL.U32 R29, R14, 0x4, RZ ;  /* 0x000000040e1d7824 */ /* 0x000fe200078e00ff */
[C---:B0-----:R-:W-:Y:S02]  /*14f40*/  LOP3.LUT R0, R7.reuse, 0x1b0, RZ, 0xc0, !PT ;  /* 0x000001b007007812 */ /* 0x041fe400078ec0ff */
[----:B------:R-:W-:Y:S02]  /*14f50*/  SHF.R.U32.HI R2, RZ, 0x5, R13 ;  /* 0x00000005ff027819 */ /* 0x000fe4000001160d */
[----:B------:R-:W-:Y:S01]  /*14f60*/  LOP3.LUT R8, R0, 0x30, R3, 0x78, !PT ;  /* 0x0000003000087812 */ /* 0x000fe200078e7803 */
[C---:B------:R-:W-:Y:S01]  /*14f70*/  IMAD.SHL.U32 R3, R14.reuse, 0x80, RZ ;  /* 0x000000800e037824 */ /* 0x040fe200078e00ff */
[C---:B------:R-:W-:Y:S01]  /*14f80*/  LOP3.LUT R11, R7.reuse, 0x40, RZ, 0xc0, !PT ;  /* 0x00000040070b7812 */ /* 0x040fe200078ec0ff */
[----:B------:R-:W-:Y:S01]  /*14f90*/  IMAD.SHL.U32 R0, R14, 0x20, RZ ;  /* 0x000000200e007824 */ /* 0x000fe200078e00ff */
[----:B------:R-:W-:-:S02]  /*14fa0*/  LOP3.LUT R36, R7, 0x30, RZ, 0xc0, !PT ;  /* 0x0000003007247812 */ /* 0x000fc400078ec0ff */
[C---:B------:R-:W-:Y:S01]  /*14fb0*/  LOP3.LUT R5, R3.reuse, 0x380, RZ, 0xc0, !PT ;  /* 0x0000038003057812 */ /* 0x040fe200078ec0ff */
[C---:B------:R-:W-:Y:S01]  /*14fc0*/  IMAD R11, R2.reuse, 0x200, R11 ;  /* 0x00000200020b7824 */ /* 0x040fe200078e020b */
[----:B------:R-:W-:Y:S02]  /*14fd0*/  LOP3.LUT R9, R3, 0x400, RZ, 0xc0, !PT ;  /* 0x0000040003097812 */ /* 0x000fe400078ec0ff */
[----:B------:R-:W-:Y:S01]  /*14fe0*/  LOP3.LUT R6, R5, 0x10, R14, 0xf8, !PT ;  /* 0x0000001005067812 */ /* 0x000fe200078ef80e */
[----:B------:R-:W-:Y:S01]  /*14ff0*/  IMAD R4, R2, 0x10, R5 ;  /* 0x0000001002047824 */ /* 0x000fe200078e0205 */
[----:B------:R-:W-:Y:S01]  /*15000*/  LOP3.LUT R10, R0, 0x380, RZ, 0xc0, !PT ;  /* 0x00000380000a7812 */ /* 0x000fe200078ec0ff */
[----:B------:R-:W-:Y:S01]  /*15010*/  IMAD R9, R2, 0x800, R9 ;  /* 0x0000080002097824 */ /* 0x000fe200078e0209 */
[----:B------:R-:W-:Y:S01]  /*15020*/  LOP3.LUT R6, R6, 0x70, R7, 0x78, !PT ;  /* 0x0000007006067812 */ /* 0x000fe200078e7807 */
[----:B------:R-:W-:Y:S01]  /*15030*/  IMAD.IADD R12, R8, 0x1, R11 ;  /* 0x00000001080c7824 */ /* 0x000fe200078e020b */
[--C-:B------:R-:W-:Y:S01]  /*15040*/  LOP3.LUT R4, R4, 0x70, R7.reuse, 0x78, !PT ;  /* 0x0000007004047812 */ /* 0x100fe200078e7807 */
[----:B------:R-:W-:Y:S01]  /*15050*/  IMAD.SHL.U32 R2, R2, 0x400, RZ ;  /* 0x0000040002027824 */ /* 0x000fe200078e00ff */
[----:B------:R-:W-:-:S02]  /*15060*/  LOP3.LUT R10, R10, 0x30, R7, 0xf8, !PT ;  /* 0x000000300a0a7812 */ /* 0x000fc400078ef807 */
[----:B------:R-:W-:Y:S01]  /*15070*/  LOP3.LUT R4, R4, 0xc00, R3, 0xf8, !PT ;  /* 0x00000c0004047812 */ /* 0x000fe200078ef803 */
[----:B------:R-:W-:Y:S01]  /*15080*/  IMAD.IADD R3, R9, 0x1, R6 ;  /* 0x0000000109037824 */ /* 0x000fe200078e0206 */
[----:B------:R-:W-:Y:S01]  /*15090*/  STL [R1], R12 ;  /* 0x0000000c01007387 */ /* 0x000fe20000100800 */
[----:B------:R-:W-:Y:S02]  /*150a0*/  SEL R31, R30, 0xffffffc0, !P2 ;  /* 0xffffffc01e1f7807 */ /* 0x000fe40005000000 */
[----:B------:R-:W-:Y:S01]  /*150b0*/  LOP3.LUT R29, R10, 0x70, R29, 0x78, !PT ;  /* 0x000000700a1d7812 */ /* 0x000fe200078e781d */
[----:B------:R-:W-:Y:S01]  /*150c0*/  STL [R1+0x8], R4 ;  /* 0x0000080401007387 */ /* 0x000fe20000100800 */
[----:B------:R-:W-:Y:S02]  /*150d0*/  SEL R30, R30, 0xffffffc0, !P4 ;  /* 0xffffffc01e1e7807 */ /* 0x000fe40006000000 */
[----:B------:R-:W-:Y:S01]  /*150e0*/  SEL R28, R28, 0xffffffe0, !P1 ;  /* 0xffffffe01c1c7807 */ /* 0x000fe20004800000 */
[----:B------:R0:W-:Y:S01]  /*150f0*/  STL [R1+0x4], R3 ;  /* 0x0000040301007387 */ /* 0x0001e20000100800 */
[----:B------:R-:W-:-:S03]  /*15100*/  LOP3.LUT R2, R36, 0x80, RZ, 0xfc, !PT ;  /* 0x0000008024027812 */ /* 0x000fc600078efcff */
[----:B------:R1:W-:Y:S01]  /*15110*/  STL [R1+0x10], RZ ;  /* 0x000010ff01007387 */ /* 0x0003e20000100800 */
[----:B0-----:R-:W-:-:S04]  /*15120*/  SHF.R.U32.HI R3, RZ, 0x2, R13 ;  /* 0x00000002ff037819 */ /* 0x001fc8000001160d */
[----:B------:R-:W-:Y:S01]  /*15130*/  LOP3.LUT R0, R3, 0x60, R0, 0xf8, !PT ;  /* 0x0000006003007812 */ /* 0x000fe200078ef800 */
[----:B------:R-:W-:Y:S01]  /*15140*/  IMAD.IADD R0, R16, 0x1, R12 ;  /* 0x0000000110007824 */ /* 0x000fe200078e020c */
[----:B------:R-:W-:-:S04]  /*15150*/  LOP3.LUT R3, R36, 0x40, RZ, 0xfc, !PT ;  /* 0x0000004024037812 */ /* 0x000fc800078efcff */
[----:B------:R1:W-:Y:S03]  /*15160*/  STL [R1+0xc], R0 ;  /* 0x00000c0001007387 */ /* 0x0003e60000100800 */
.L_x_1479:
[----:B------:R-:W-:Y:S01]  /*15170*/  ULDC.64 UR4, c[0x0][0xa28] ;  /* 0x00028a0000047ab9 */ /* 0x000fe20000000a00 */
[----:B------:R-:W-:Y:S01]  /*15180*/  ULDC.64 UR6, c[0x0][0xa18] ;  /* 0x0002860000067ab9 */ /* 0x000fe20000000a00 */
[----:B------:R-:W-:Y:S02]  /*15190*/  UISETP.NE.U32.AND UP0, UPT, UR4, URZ, UPT ;  /* 0x0000003f0400728c */ /* 0x000fe4000bf05070 */
[----:B------:R-:W-:Y:S02]  /*151a0*/  UISETP.NE.U32.AND UP2, UPT, UR6, URZ, UPT ;  /* 0x0000003f0600728c */ /* 0x000fe4000bf45070 */
[----:B------:R-:W-:Y:S02]  /*151b0*/  UISETP.NE.AND.EX UP0, UPT, UR5, URZ, UPT, UP0 ;  /* 0x0000003f0500728c */ /* 0x000fe4000bf05300 */
[----:B------:R-:W-:Y:S01]  /*151c0*/  UISETP.NE.AND.EX UP2, UPT, UR7, URZ, UPT, UP2 ;  /* 0x0000003f0700728c */ /* 0x000fe2000bf45320 */
[----:B------:R-:W-:Y:S02]  /*151d0*/  ULDC.64 UR4, c[0x0][0xa00] ;  /* 0x0002800000047ab9 */ /* 0x000fe40000000a00 */
[----:B------:R-:W-:Y:S01]  /*151e0*/  ULDC.64 UR6, c[0x0][0xa00] ;  /* 0x0002800000067ab9 */ /* 0x000fe20000000a00 */
[----:B------:R-:W-:Y:S01]  /*151f0*/  UISETP.NE.U32.AND UP1, UPT, UR4, URZ, UPT ;  /* 0x0000003f0400728c */ /* 0x000fe2000bf25070 */
[----:B------:R-:W-:Y:S01]  /*15200*/  PLOP3.LUT P0, PT, PT, PT, UP0, 0x80, 0x0 ;  /* 0x000000000000781c */ /* 0x000fe20003f0f008 */
[----:B------:R-:W-:-:S02]  /*15210*/  UIMAD.WIDE UR6, UR40, 0x4, UR6 ;  /* 0x00000004280678a5 */ /* 0x000fc4000f8e0206 */
[----:B------:R-:W-:Y:S01]  /*15220*/  UISETP.NE.AND.EX UP3, UPT, UR5, URZ, UPT, UP1 ;  /* 0x0000003f0500728c */ /* 0x000fe2000bf65310 */
[----:B------:R-:W-:Y:S02]  /*15230*/  UMOV UR38, URZ ;  /* 0x0000003f00267c82 */ /* 0x000fe40008000000 */
[----:B------:R-:W-:Y:S01]  /*15240*/  @UP0 ULDC.64 UR4, c[0x0][0xa28] ;  /* 0x00028a0000040ab9 */ /* 0x000fe20000000a00 */
[----:B------:R-:W-:Y:S01]  /*15250*/  ULDC.64 UR8, c[0x0][0xa20] ;  /* 0x0002880000087ab9 */ /* 0x000fe20000000a00 */
[----:B------:R-:W-:Y:S01]  /*15260*/  @UP0 UIMAD.WIDE UR4, UR40, 0x4, UR4 ;  /* 0x00000004280408a5 */ /* 0x000fe2000f8e0204 */
[----:B------:R-:W-:Y:S01]  /*15270*/  PLOP3.LUT P1, PT, PT, PT, UP3, 0x80, 0x0 ;  /* 0x000000000000781c */ /* 0x000fe20003f2f038 */
[----:B------:R-:W-:Y:S01]  /*15280*/  ULDC UR36, c[0x0][0x2f0] ;  /* 0x0000bc0000247ab9 */ /* 0x000fe20000000800 */
[----:B------:R-:W-:Y:S01]  /*15290*/  PLOP3.LUT P2, PT, PT, PT, UP3, 0x80, 0x0 ;  /* 0x000000000000781c */ /* 0x000fe20003f4f038 */
[----:B------:R-:W-:Y:S01]  /*152a0*/  UMOV UR39, URZ ;  /* 0x0000003f00277c82 */ /* 0x000fe20008000000 */
[----:B------:R-:W-:Y:S01]  /*152b0*/  UP2UR UR47, UPR, URZ, 0x8 ;  /* 0x000000083f2f7883 */ /* 0x000fe20008000000 */
[----:B--2---:R-:W-:-:S02]  /*152c0*/  IMAD.U32 R2, RZ, RZ, UR4 ;  /* 0x00000004ff027e24 */ /* 0x004fc4000f8e00ff */
[----:B------:R-:W-:Y:S01]  /*152d0*/  IMAD.U32 R3, RZ, RZ, UR5 ;  /* 0x00000005ff037e24 */ /* 0x000fe2000f8e00ff */
[----:B------:R-:W-:-:S04]  /*152e0*/  @UP2 ULDC.64 UR4, c[0x0][0xa18] ;  /* 0x0002860000042ab9 */ /* 0x000fc80000000a00 */
[----:B01----:R0:W2:Y:S01]  /*152f0*/  @P0 LDG.E R0, desc[UR56][R2.64] ;  /* 0x0000003802000981 */ /* 0x0030a2000c1e1900 */
[----:B------:R-:W-:Y:S01]  /*15300*/  @UP2 UIMAD.WIDE UR4, UR40, 0x4, UR4 ;  /* 0x00000004280428a5 */ /* 0x000fe2000f8e0204 */
[----:B0-----:R-:W-:Y:S02]  /*15310*/  IMAD.U32 R2, RZ, RZ, UR6 ;  /* 0x00000006ff027e24 */ /* 0x001fe4000f8e00ff */
[----:B------:R-:W-:-:S05]  /*15320*/  IMAD.U32 R3, RZ, RZ, UR7 ;  /* 0x00000007ff037e24 */ /* 0x000fca000f8e00ff */
[----:B------:R0:W3:Y:S01]  /*15330*/  @P1 LDG.E R4, desc[UR56][R2.64] ;  /* 0x0000003802041981 */ /* 0x0000e2000c1e1900 */
[----:B------:R-:W-:Y:S01]  /*15340*/  PLOP3.LUT P1, PT, PT, PT, UP2, 0x80, 0x0 ;  /* 0x000000000000781c */ /* 0x000fe20003f2f028 */
[----:B0-----:R-:W-:Y:S02]  /*15350*/  IMAD.U32 R2, RZ, RZ, UR4 ;  /* 0x00000004ff027e24 */ /* 0x001fe4000f8e00ff */
[----:B------:R-:W-:Y:S01]  /*15360*/  IMAD.U32 R3, RZ, RZ, UR5 ;  /* 0x00000005ff037e24 */ /* 0x000fe2000f8e00ff */
[----:B------:R-:W-:-:S09]  /*15370*/  ULDC.64 UR4, c[0x0][0x418] ;  /* 0x0001060000047ab9 */ /* 0x000fd20000000a00 */
[----:B------:R-:W4:Y:S01]  /*15380*/  @P1 LDG.E R5, desc[UR56][R2.64] ;  /* 0x0000003802051981 */ /* 0x000f22000c1e1900 */
[----:B------:R-:W-:-:S03]  /*15390*/  UISETP.NE.U32.AND UP0, UPT, UR4, URZ, UPT ;  /* 0x0000003f0400728c */ /* 0x000fc6000bf05070 */
[----:B------:R-:W-:Y:S01]  /*153a0*/  ULDC UR4, c[0x0][0x424] ;  /* 0x0001090000047ab9 */ /* 0x000fe20000000800 */
[----:B------:R-:W-:-:S04]  /*153b0*/  UISETP.NE.AND.EX UP0, UPT, UR5, URZ, UPT, UP0 ;  /* 0x0000003f0500728c */ /* 0x000fc8000bf05300 */
[----:B------:R-:W-:-:S04]  /*153c0*/  USEL UR4, UR4, 0x1, UP0 ;  /* 0x0000000104047887 */ /* 0x000fc80008000000 */
[----:B------:R-:W-:Y:S01]  /*153d0*/  UIMAD UR36, UR4, UR36, URZ ;  /* 0x00000024042472a4 */ /* 0x000fe2000f8e023f */
[----:B--2---:R-:W-:Y:S02]  /*153e0*/  @P0 R2UR UR38, R0 ;  /* 0x00000000002602ca */ /* 0x004fe400000e0000 */
[----:B------:R-:W-:-:S04]  /*153f0*/  ISETP.NE.U32.AND P0, PT, RZ, UR8, PT ;  /* 0x00000008ff007c0c */ /* 0x000fc8000bf05070 */
[----:B------:R-:W-:Y:S02]  /*15400*/  ISETP.NE.AND.EX P0, PT, RZ, UR9, PT, P0 ;  /* 0x00000009ff007c0c */ /* 0x000fe4000bf05300 */
[----:B---3--:R-:W-:Y:S02]  /*15410*/  @P2 R2UR UR39, R4 ;  /* 0x00000000042722ca */ /* 0x008fe400000e0000 */
[----:B----4-:R-:W-:Y:S01]  /*15420*/  @P1 R2UR UR41, R5 ;  /* 0x00000000052912ca */ /* 0x010fe200000e0000 */
[----:B------:R-:W-:-:S14]  /*15430*/  @P1 BRA `(.L_x_1398) ;  /* 0x00000000002c1947 */ /* 0x000fdc0003800000 */
[----:B------:R-:W-:Y:S01]  /*15440*/  UISETP.NE.AND UP0, UPT, UR47, URZ, UPT ;  /* 0x0000003f2f00728c */ /* 0x000fe2000bf05270 */
[----:B------:R-:W-:-:S05]  /*15450*/  ULDC UR41, c[0x0][0x288] ;  /* 0x0000a20000297ab9 */ /* 0x000fca0000000800 */
[----:B------:R-:W-:-:S13]  /*15460*/  PLOP3.LUT P1, PT, PT, PT, UP0, 0x40, 0x0 ;  /* 0x000000000000781c */ /* 0x000fda0003f2e808 */
[----:B------:R-:W-:Y:S05]  /*15470*/  @P1 BRA `(.L_x_1398) ;  /* 0x00000000001c1947 */ /* 0x000fea0003800000 */
[----:B------:R-:W-:Y:S02]  /*15480*/  IMAD.U32 R2, RZ, RZ, UR6 ;  /* 0x00000006ff027e24 */ /* 0x000fe4000f8e00ff */
[----:B------:R-:W-:-:S05]  /*15490*/  IMAD.U32 R3, RZ, RZ, UR7 ;  /* 0x00000007ff037e24 */ /* 0x000fca000f8e00ff */
[----:B------:R-:W2:Y:S04]  /*154a0*/  LDG.E R0, desc[UR56][R2.64] ;  /* 0x0000003802007981 */ /* 0x000ea8000c1e1900 */
[----:B------:R-:W3:Y:S01]  /*154b0*/  LDG.E R4, desc[UR56][R2.64+0x4] ;  /* 0x0000043802047981 */ /* 0x000ee2000c1e1900 */
[----:B--2---:R-:W-:Y:S02]  /*154c0*/  R2UR UR4, R0 ;  /* 0x00000000000472ca */ /* 0x004fe400000e0000 */
[----:B---3--:R-:W-:-:S13]  /*154d0*/  R2UR UR41, R4 ;  /* 0x00000000042972ca */ /* 0x008fda00000e0000 */
[----:B------:R-:W-:-:S12]  /*154e0*/  UIADD3 UR41, -UR4, UR41, URZ ;  /* 0x0000002904297290 */ /* 0x000fd8000fffe13f */
.L_x_1398:
        /* <DEDUP_REMOVED lines=8> */
.L_x_1399:
        /* <DEDUP_REMOVED lines=13> */
.L_x_1400:
[----:B------:R-:W-:Y:S01]  /*15640*/  ULDC UR4, c[0x0][0x448] ;  /* 0x0001120000047ab9 */ /* 0x000fe20000000800 */
[----:B------:R-:W-:Y:S01]  /*15650*/  IMAD.SHL.U32 R18, R25, 0x80, RZ ;  /* 0x0000008019127824 */ /* 0x000fe200078e00ff */
[----:B------:R-:W-:Y:S02]  /*15660*/  UISETP.NE.AND UP0, UPT, UR4, 0x1, UPT ;  /* 0x000000010400788c */ /* 0x000fe4000bf05270 */
[----:B------:R-:W-:Y:S01]  /*15670*/  UIADD3 UR36, -UR38, UR36, URZ ;  /* 0x0000002426247290 */ /* 0x000fe2000fffe13f */
[----:B------:R-:W-:Y:S01]  /*15680*/  VIADD R0, R18, 0x7f ;  /* 0x0000007f12007836 */ /* 0x000fe20000000000 */
[----:B------:R-:W-:Y:S02]  /*15690*/  UP2UR UR48, UPR, URZ, 0x1 ;  /* 0x000000013f307883 */ /* 0x000fe40008000000 */
[----:B------:R-:W-:Y:S01]  /*156a0*/  PLOP3.LUT P0, PT, PT, PT, UP0, 0x80, 0x0 ;  /* 0x000000000000781c */ /* 0x000fe20003f0f008 */
[----:B------:R-:W-:Y:S01]  /*156b0*/  UIADD3 UR6, UR36, 0x1, -UR41 ;  /* 0x0000000124067890 */ /* 0x000fe2000fffe829 */
[----:B------:R-:W-:-:S03]  /*156c0*/  PLOP3.LUT P1, PT, PT, PT, UP0, 0x80, 0x0 ;  /* 0x000000000000781c */ /* 0x000fc60003f2f008 */
[----:B------:R-:W-:-:S08]  /*156d0*/  @UP0 ULDC UR4, c[0x0][0x44c] ;  /* 0x0001130000040ab9 */ /* 0x000fd00000000800 */
[----:B------:R-:W-:Y:S01]  /*156e0*/  @P0 IMAD.HI.U32 R2, R0, UR4, RZ ;  /* 0x0000000400020c27 */ /* 0x000fe2000f8e00ff */
[----:B------:R-:W-:-:S04]  /*156f0*/  @UP0 ULDC UR4, c[0x0][0x450] ;  /* 0x0001140000040ab9 */ /* 0x000fc80000000800 */
[----:B------:R-:W-:Y:S01]  /*15700*/  @P1 SHF.R.U32.HI R0, RZ, UR4, R2 ;  /* 0x00000004ff001c19 */ /* 0x000fe20008011602 */
[----:B------:R-:W-:Y:S02]  /*15710*/  ULDC.64 UR4, c[0x0][0x9e0] ;  /* 0x0002780000047ab9 */ /* 0x000fe40000000a00 */
[----:B------:R-:W-:Y:S01]  /*15720*/  UISETP.GE.AND UP0, UPT, UR5, 0x1, UPT ;  /* 0x000000010500788c */ /* 0x000fe2000bf06270 */
[----:B------:R-:W-:-:S05]  /*15730*/  R2UR UR7, R0 ;  /* 0x00000000000772ca */ /* 0x000fca00000e0000 */
[----:B------:R-:W-:-:S08]  /*15740*/  PLOP3.LUT P1, PT, PT, PT, UP0, 0x80, 0x0 ;  /* 0x000000000000781c */ /* 0x000fd00003f2f008 */
[----:B------:R-:W-:-:S04]  /*15750*/  UIADD3 UR6, UR6, UR7, URZ ;  /* 0x0000000706067290 */ /* 0x000fc8000fffe03f */
[----:B------:R-:W-:-:S06]  /*15760*/  UIADD3 UR4, UR6, UR4, URZ ;  /* 0x0000000406047290 */ /* 0x000fcc000fffe03f */
[----:B------:R-:W-:Y:S01]  /*15770*/  IMAD.U32 R0, RZ, RZ, UR4 ;  /* 0x00000004ff007e24 */ /* 0x000fe2000f8e00ff */
[----:B------:R-:W-:Y:S06]  /*15780*/  @!P1 BRA `(.L_x_1401) ;  /* 0x0000000000409947 */ /* 0x000fec0003800000 */
        /* <DEDUP_REMOVED lines=10> */
.L_x_1402:
[----:B------:R-:W-:-:S11]  /*15830*/  UISETP.NE.AND UP0, UPT, UR5, 0x1, UPT ;  /* 0x000000010500788c */ /* 0x000fd6000bf05270 */
[----:B------:R-:W-:Y:S02]  /*15840*/  @UP0 ULDC.64 UR8, c[0x0][0x9e8] ;  /* 0x00027a0000080ab9 */ /* 0x000fe40000000a00 */
[----:B------:R-:W-:-:S04]  /*15850*/  UIMAD.WIDE.U32 UR6, UR4, UR8, URZ ;  /* 0x00000008040672a5 */ /* 0x000fc8000f8e003f */
[----:B------:R-:W-:-:S12]  /*15860*/  @UP0 USHF.R.U32.HI UR4, URZ, UR9, UR7 ;  /* 0x000000093f040299 */ /* 0x000fd80008011607 */
.L_x_1403:
[----:B------:R-:W-:-:S06]  /*15870*/  UIMAD UR4, UR4, UR5, UR5 ;  /* 0x00000005040472a4 */ /* 0x000fcc000f8e0205 */
[----:B------:R-:W-:-:S07]  /*15880*/  VIMNMX R0, R0, UR4, PT ;  /* 0x0000000400007c48 */ /* 0x000fce000bfe0100 */
.L_x_1401:
[----:B------:R-:W-:Y:S01]  /*15890*/  UISETP.NE.AND UP0, UPT, UR48, URZ, UPT ;  /* 0x0000003f3000728c */ /* 0x000fe2000bf05270 */
[----:B------:R-:W-:Y:S01]  /*158a0*/  R2UR UR9, R18 ;  /* 0x00000000120972ca */ /* 0x000fe200000e0000 */
[----:B------:R-:W-:Y:S01]  /*158b0*/  UIADD3 UR4, UR36, 0x7f, URZ ;  /* 0x0000007f24047890 */ /* 0x000fe2000fffe03f */
[----:B------:R-:W-:-:S03]  /*158c0*/  VIADD R0, R0, 0x7f ;  /* 0x0000007f00007836 */ /* 0x000fc60000000000 */
[----:B------:R-:W-:Y:S02]  /*158d0*/  USHF.R.S32.HI UR8, URZ, 0x1f, UR4 ;  /* 0x0000001f3f087899 */ /* 0x000fe40008011404 */
[----:B------:R-:W-:Y:S02]  /*158e0*/  SHF.R.S32.HI R3, RZ, 0x1f, R0 ;  /* 0x0000001fff037819 */ /* 0x000fe40000011400 */
[----:B------:R-:W-:Y:S01]  /*158f0*/  ULEA.HI UR8, UR8, UR4, URZ, 0x7 ;  /* 0x0000000408087291 */ /* 0x000fe2000f8f383f */
[----:B------:R-:W-:Y:S01]  /*15900*/  @UP0 ULDC UR6, c[0x0][0x44c] ;  /* 0x0001130000060ab9 */ /* 0x000fe20000000800 */
[----:B------:R-:W-:Y:S02]  /*15910*/  @UP0 ULDC UR10, c[0x0][0x450] ;  /* 0x00011400000a0ab9 */ /* 0x000fe40000000800 */
[----:B------:R-:W-:Y:S01]  /*15920*/  UIMAD.WIDE.U32 UR6, UR9, UR6, URZ ;  /* 0x00000006090672a5 */ /* 0x000fe2000f8e003f */
[----:B------:R-:W-:Y:S01]  /*15930*/  LEA.HI R3, R3, R0, RZ, 0x7 ;  /* 0x0000000003037211 */ /* 0x000fe200078f38ff */
[----:B------:R-:W-:-:S02]  /*15940*/  USHF.R.S32.HI UR8, URZ, 0x7, UR8 ;  /* 0x000000073f087899 */ /* 0x000fc40008011408 */
[----:B------:R-:W-:Y:S01]  /*15950*/  @UP0 USHF.R.U32.HI UR9, URZ, UR10, UR7 ;  /* 0x0000000a3f090299 */ /* 0x000fe20008011607 */
[----:B------:R-:W-:Y:S01]  /*15960*/  SHF.R.S32.HI R3, RZ, 0x7, R3 ;  /* 0x00000007ff037819 */ /* 0x000fe20000011403 */
[----:B------:R-:W-:Y:S02]  /*15970*/  ULDC UR4, c[0x0][0x9dc] ;  /* 0x0002770000047ab9 */ /* 0x000fe40000000800 */
[----:B------:R-:W-:Y:S01]  /*15980*/  UIADD3 UR9, UR9, UR36, -UR41 ;  /* 0x0000002409097290 */ /* 0x000fe2000fffe829 */
[----:B------:R-:W-:-:S03]  /*15990*/  VIMNMX R27, R3, UR8, PT ;  /* 0x00000008031b7c48 */ /* 0x000fc6000bfe0100 */
        /* <DEDUP_REMOVED lines=12> */
.L_x_1405:
[----:B------:R-:W-:-:S11]  /*15a60*/  UISETP.NE.AND UP0, UPT, UR5, 0x1, UPT ;  /* 0x000000010500788c */ /* 0x000fd6000bf05270 */
[----:B------:R-:W-:Y:S02]  /*15a70*/  @UP0 ULDC.64 UR10, c[0x0][0x9e8] ;  /* 0x00027a00000a0ab9 */ /* 0x000fe40000000a00 */
[----:B------:R-:W-:-:S04]  /*15a80*/  UIMAD.WIDE.U32 UR6, UR9, UR10, URZ ;  /* 0x0000000a090672a5 */ /* 0x000fc8000f8e003f */
[----:B------:R-:W-:-:S12]  /*15a90*/  @UP0 USHF.R.U32.HI UR9, URZ, UR11, UR7 ;  /* 0x0000000b3f090299 */ /* 0x000fd80008011607 */
.L_x_1406:
[----:B------:R-:W-:-:S04]  /*15aa0*/  UIMAD UR5, UR9, UR5, URZ ;  /* 0x00000005090572a4 */ /* 0x000fc8000f8e023f */
[----:B------:R-:W-:-:S04]  /*15ab0*/  UISETP.LT.AND UP0, UPT, UR4, UR5, UPT ;  /* 0x000000050400728c */ /* 0x000fc8000bf01270 */
[----:B------:R-:W-:-:S12]  /*15ac0*/  USEL UR4, UR4, UR5, !UP0 ;  /* 0x0000000504047287 */ /* 0x000fd8000c000000 */
.L_x_1404:
[----:B------:R-:W-:Y:S01]  /*15ad0*/  USHF.R.S32.HI UR5, URZ, 0x1f, UR4 ;  /* 0x0000001f3f057899 */ /* 0x000fe20008011404 */
[----:B------:R-:W-:-:S03]  /*15ae0*/  R2UR UR7, R26 ;  /* 0x000000001a0772ca */ /* 0x000fc600000e0000 */
[----:B------:R-:W-:-:S04]  /*15af0*/  ULEA.HI UR5, UR5, UR4, URZ, 0x7 ;  /* 0x0000000405057291 */ /* 0x000fc8000f8f383f */
[----:B------:R-:W-:-:S04]  /*15b00*/  USHF.R.S32.HI UR6, URZ, 0x7, UR5 ;  /* 0x000000073f067899 */ /* 0x000fc80008011405 */
[----:B------:R-:W-:Y:S02]  /*15b10*/  UISETP.LT.AND UP0, UPT, URZ, UR6, UPT ;  /* 0x000000063f00728c */ /* 0x000fe4000bf01270 */
[----:B------:R-:W-:Y:S02]  /*15b20*/  ULOP3.LUT UR5, UR7, 0xff000000, URZ, 0xc0, !UPT ;  /* 0xff00000007057892 */ /* 0x000fe4000f8ec03f */
[----:B------:R-:W-:Y:S02]  /*15b30*/  USEL UR11, URZ, UR6, !UP0 ;  /* 0x000000063f0b7287 */ /* 0x000fe4000c000000 */
[----:B------:R-:W-:Y:S02]  /*15b40*/  ULOP3.LUT UR4, UR7, 0xff0000, URZ, 0xc0, !UPT ;  /* 0x00ff000007047892 */ /* 0x000fe4000f8ec03f */
[----:B------:R-:W-:Y:S02]  /*15b50*/  USHF.R.U32.HI UR5, URZ, 0x8, UR5 ;  /* 0x000000083f057899 */ /* 0x000fe40008011605 */
[----:B------:R-:W-:-:S02]  /*15b60*/  ISETP.GT.AND P0, PT, R27, UR11, PT ;  /* 0x0000000b1b007c0c */ /* 0x000fc4000bf04270 */
[----:B------:R-:W-:-:S03]  /*15b70*/  ULEA.HI UR5, UR4, UR5, URZ, 0x10 ;  /* 0x0000000504057291 */ /* 0x000fc6000f8f803f */
[----:B------:R-:W-:Y:S01]  /*15b80*/  UMOV UR4, URZ ;  /* 0x0000003f00047c82 */ /* 0x000fe20008000000 */
[----:B------:R-:W-:-:S07]  /*15b90*/  ULOP3.LUT UR42, UR5, 0xff, URZ, 0xc0, !UPT ;  /* 0x000000ff052a7892 */ /* 0x000fce000f8ec03f */
[----:B------:R-:W-:Y:S05]  /*15ba0*/  @!P0 BRA `(.L_x_1407) ;  /* 0x0000000000908947 */ /* 0x000fea0003800000 */
[----:B------:R-:W-:Y:S01]  /*15bb0*/  USHF.R.U32.HI UR6, URZ, 0x10, UR5 ;  /* 0x000000103f067899 */ /* 0x000fe20008011605 */
[----:B------:R-:W-:-:S03]  /*15bc0*/  UMOV UR4, URZ ;  /* 0x0000003f00047c82 */ /* 0x000fc60008000000 */
[----:B------:R-:W-:-:S11]  /*15bd0*/  UISETP.NE.AND UP0, UPT, UR6, URZ, UPT ;  /* 0x0000003f0600728c */ /* 0x000fd6000bf05270 */
[----:B------:R-:W-:Y:S02]  /*15be0*/  @!UP0 ULDC UR6, c[0x0][0x9f0] ;  /* 0x00027c0000068ab9 */ /* 0x000fe40000000800 */
[----:B------:R-:W-:-:S04]  /*15bf0*/  IABS R0, UR6 ;  /* 0x0000000600007c13 */ /* 0x000fc80008000000 */
[----:B------:R-:W-:Y:S01]  /*15c00*/  R2UR UR12, R0 ;  /* 0x00000000000c72ca */ /* 0x000fe200000e0000 */
[----:B------:R-:W-:-:S05]  /*15c10*/  IMAD.U32 R0, RZ, RZ, UR6 ;  /* 0x00000006ff007e24 */ /* 0x000fca000f8e00ff */
[----:B------:R-:W-:-:S04]  /*15c20*/  IADD3 R0, R0, -0x1, R27 ;  /* 0xffffffff00007810 */ /* 0x000fc80007ffe01b */
[----:B------:R-:W-:Y:S02]  /*15c30*/  R2UR UR7, R0 ;  /* 0x00000000000772ca */ /* 0x000fe400000e0000 */
[----:B------:R-:W-:Y:S01]  /*15c40*/  IABS R0, UR6 ;  /* 0x0000000600007c13 */ /* 0x000fe20008000000 */
[----:B------:R-:W0:Y:S10]  /*15c50*/  I2F.RP R2, UR12 ;  /* 0x0000000c00027d06 */ /* 0x000e340008209400 */
[----:B------:R-:W-:Y:S01]  /*15c60*/  UIADD3 UR7, -UR11, UR7, URZ ;  /* 0x000000070b077290 */ /* 0x000fe2000fffe13f */
[----:B0-----:R-:W0:Y:S02]  /*15c70*/  MUFU.RCP R2, R2 ;  /* 0x0000000200027308 */ /* 0x001e240000001000 */
[----:B0-----:R-:W-:-:S02]  /*15c80*/  VIADD R3, R2, 0xffffffe ;  /* 0x0ffffffe02037836 */ /* 0x001fc40000000000 */
[----:B------:R-:W-:Y:S01]  /*15c90*/  IMAD.MOV R2, RZ, RZ, -R0 ;  /* 0x000000ffff027224 */ /* 0x000fe200078e0a00 */
[----:B------:R-:W-:Y:S01]  /*15ca0*/  IABS R0, UR7 ;  /* 0x0000000700007c13 */ /* 0x000fe20008000000 */
[----:B------:R-:W-:Y:S02]  /*15cb0*/  ULOP3.LUT UR7, UR7, UR6, URZ, 0x3c, !UPT ;  /* 0x0000000607077292 */ /* 0x000fe4000f8e3c3f */
[----:B------:R-:W0:Y:S01]  /*15cc0*/  F2I.FTZ.U32.TRUNC.NTZ R3, R3 ;  /* 0x0000000300037305 */ /* 0x000e22000021f000 */
[----:B------:R-:W-:Y:S02]  /*15cd0*/  R2UR UR9, R0 ;  /* 0x00000000000972ca */ /* 0x000fe400000e0000 */
[----:B------:R-:W-:Y:S02]  /*15ce0*/  R2UR UR10, R2 ;  /* 0x00000000020a72ca */ /* 0x000fe400000e0000 */
[----:B0-----:R-:W-:-:S13]  /*15cf0*/  R2UR UR5, R3 ;  /* 0x00000000030572ca */ /* 0x001fda00000e0000 */
[----:B------:R-:W-:-:S04]  /*15d00*/  UIADD3 UR8, URZ, -UR5, URZ ;  /* 0x800000053f087290 */ /* 0x000fc8000fffe03f */
[----:B------:R-:W-:-:S04]  /*15d10*/  UIMAD UR8, UR8, UR12, URZ ;  /* 0x0000000c080872a4 */ /* 0x000fc8000f8e023f */
[----:B------:R-:W-:-:S04]  /*15d20*/  UIMAD.WIDE.U32 UR4, UR5, UR8, UR4 ;  /* 0x00000008050472a5 */ /* 0x000fc8000f8e0004 */
[----:B------:R-:W-:-:S04]  /*15d30*/  UIMAD.WIDE.U32 UR4, UR5, UR9, URZ ;  /* 0x00000009050472a5 */ /* 0x000fc8000f8e003f */
        /* <DEDUP_REMOVED lines=11> */
.L_x_1407:
[----:B------:R-:W-:Y:S01]  /*15df0*/  UIMAD UR42, UR42, UR4, UR11 ;  /* 0x000000042a2a72a4 */ /* 0x000fe2000f8e020b */
[----:B------:R-:W-:Y:S05]  /*15e00*/  BSSY B7, `(.L_x_1408) ;  /* 0x00003a5000077945 */ /* 0x000fea0003800000 */
[----:B------:R-:W-:-:S05]  /*15e10*/  IMAD.U32 R0, RZ, RZ, UR42 ;  /* 0x0000002aff007e24 */ /* 0x000fca000f8e00ff */
[----:B------:R-:W-:-:S04]  /*15e20*/  VIADDMNMX R27, R0, UR4, R27, PT ;  /* 0x00000004001b7c46 */ /* 0x000fc8000b80011b */
[----:B------:R-:W-:-:S13]  /*15e30*/  ISETP.GT.AND P0, PT, R27, UR42, PT ;  /* 0x0000002a1b007c0c */ /* 0x000fda000bf04270 */
[----:B------:R-:W-:Y:S05]  /*15e40*/  @P0 BRA `(.L_x_1409) ;  /* 0x0000000000440947 */ /* 0x000fea0003800000 */
        /* <DEDUP_REMOVED lines=15> */
[----:B0-----:R-:W-:Y:S01]  /*15f40*/  IADD3 R24, R0, UR46, R7 ;  /* 0x0000002e00187c10 */ /* 0x001fe2000fffe007 */
[----:B------:R-:W-:Y:S06]  /*15f50*/  BRA `(.L_x_1410) ;  /* 0x00000038003c7947 */ /* 0x000fec0003800000 */
.L_x_1409:
        /* <DEDUP_REMOVED lines=20> */
.L_x_1412:
[----:B------:R-:W-:Y:S05]  /*160a0*/  BSYNC B6 ;  /* 0x0000000000067941 */ /* 0x000fea0003800000 */
.L_x_1411:
        /* <DEDUP_REMOVED lines=22> */
.L_x_1414:
[----:B------:R-:W-:Y:S05]  /*16210*/  BSYNC B6 ;  /* 0x0000000000067941 */ /* 0x000fea0003800000 */
.L_x_1413:
        /* <DEDUP_REMOVED lines=20> */
.L_x_1416:
[----:B------:R-:W-:Y:S05]  /*16360*/  BSYNC B6 ;  /* 0x0000000000067941 */ /* 0x000fea0003800000 */
.L_x_1415:
        /* <DEDUP_REMOVED lines=19> */
.L_x_1418:
[----:B------:R-:W-:Y:S05]  /*164a0*/  BSYNC B6 ;  /* 0x0000000000067941 */ /* 0x000fea0003800000 */
.L_x_1417:
[----:B------:R-:W0:Y:S01]  /*164b0*/  S2R R2, SR_TID.X ;  /* 0x0000000000027919 */ /* 0x000e220000002100 */
[----:B------:R-:W-:Y:S01]  /*164c0*/  ULDC.64 UR4, c[0x0][0x9f8] ;  /* 0x00027e0000047ab9 */ /* 0x000fe20000000a00 */
[----:B------:R-:W-:Y:S01]  /*164d0*/  IMAD.U32 R25, RZ, RZ, UR40 ;  /* 0x00000028ff197e24 */ /* 0x000fe2000f8e00ff */
[----:B------:R-:W-:Y:S01]  /*164e0*/  UISETP.NE.U32.AND UP0, UPT, UR4, URZ, UPT ;  /* 0x0000003f0400728c */ /* 0x000fe2000bf05070 */
[----:B------:R-:W1:Y:S01]  /*164f0*/  S2R R20, SR_TID.X ;  /* 0x0000000000147919 */ /* 0x000e620000002100 */
[----:B------:R-:W2:Y:S02]  /*16500*/  LDC R33, c[0x0][0x430] ;  /* 0x00010c00ff217b82 */ /* 0x000ea40000000800 */
[----:B------:R-:W-:-:S06]  /*16510*/  UISETP.NE.AND.EX UP0, UPT, UR5, URZ, UPT, UP0 ;  /* 0x0000003f0500728c */ /* 0x000fcc000bf05300 */
[----:B------:R-:W-:-:S05]  /*16520*/  PLOP3.LUT P0, PT, PT, PT, UP0, 0x80, 0x0 ;  /* 0x000000000000781c */ /* 0x000fca0003f0f008 */
[----:B------:R-:W-:Y:S02]  /*16530*/  @UP0 ULDC.64 UR4, c[0x0][0x9f8] ;  /* 0x00027e0000040ab9 */ /* 0x000fe40000000a00 */
[----:B------:R-:W-:-:S06]  /*16540*/  @UP0 UIMAD.WIDE UR4, UR40, 0x4, UR4 ;  /* 0x00000004280408a5 */ /* 0x000fcc000f8e0204 */
[----:B------:R-:W-:Y:S01]  /*16550*/  IMAD.U32 R3, RZ, RZ, UR5 ;  /* 0x00000005ff037e24 */ /* 0x000fe2000f8e00ff */
[----:B------:R-:W-:Y:S01]  /*16560*/  LEA R8, R27, 0xffffff80, 0x7 ;  /* 0xffffff801b087811 */ /* 0x000fe200078e38ff */
[----:B------:R-:W-:Y:S01]  /*16570*/  ULDC UR5, c[0x0][0x320] ;  /* 0x0000c80000057ab9 */ /* 0x000fe20000000800 */
[----:B0-----:R-:W-:-:S04]  /*16580*/  LOP3.LUT R2, R2, 0x7f, RZ, 0xc0, !PT ;  /* 0x0000007f02027812 */ /* 0x001fc800078ec0ff */
[----:B------:R-:W-:Y:S01]  /*16590*/  SHF.R.U32.HI R21, RZ, 0x2, R2 ;  /* 0x00000002ff157819 */ /* 0x000fe20000011602 */
[----:B------:R-:W-:Y:S02]  /*165a0*/  IMAD.U32 R2, RZ, RZ, UR4 ;  /* 0x00000004ff027e24 */ /* 0x000fe4000f8e00ff */
[----:B-1----:R-:W-:Y:S01]  /*165b0*/  IMAD.SHL.U32 R20, R20, 0x20, RZ ;  /* 0x0000002014147824 */ /* 0x002fe200078e00ff */
[----:B--2---:R-:W-:Y:S01]  /*165c0*/  ISETP.NE.AND P1, PT, R33, 0x1, PT ;  /* 0x000000012100780c */ /* 0x004fe20003f25270 */
[----:B------:R-:W-:Y:S01]  /*165d0*/  ULDC UR4, c[0x0][0x2f4] ;  /* 0x0000bd0000047ab9 */ /* 0x000fe20000000800 */
[----:B------:R0:W2:Y:S01]  /*165e0*/  @P0 LDG.E R25, desc[UR56][R2.64] ;  /* 0x0000003802190981 */ /* 0x0000a2000c1e1900 */
[----:B------:R-:W-:Y:S02]  /*165f0*/  LOP3.LUT R17, R17, 0xffffffbf, RZ, 0xc0, !PT ;  /* 0xffffffbf11117812 */ /* 0x000fe400078ec0ff */
[----:B------:R-:W-:-:S04]  /*16600*/  LOP3.LUT R20, R21, 0x60, R20, 0xf8, !PT ;  /* 0x0000006015147812 */ /* 0x000fc800078ef814 */
[----:B------:R-:W-:-:S04]  /*16610*/  LOP3.LUT R0, R20, R8, RZ, 0xfc, !PT ;  /* 0x0000000814007212 */ /* 0x000fc800078efcff */
[C---:B------:R-:W-:Y:S01]  /*16620*/  ISETP.GE.AND P0, PT, R0.reuse, UR36, PT ;  /* 0x0000002400007c0c */ /* 0x040fe2000bf06270 */
[----:B------:R-:W1:Y:S01]  /*16630*/  @P1 LDC R5, c[0x0][0x434] ;  /* 0x00010d00ff051b82 */ /* 0x000e620000000800 */
[----:B------:R-:W-:Y:S01]  /*16640*/  VIADD R0, R0, UR38 ;  /* 0x0000002600007c36 */ /* 0x000fe20008000000 */
[----:B------:R-:W-:-:S03]  /*16650*/  @P1 LOP3.LUT R17, R17, 0x40, RZ, 0xfc, !PT ;  /* 0x0000004011111812 */ /* 0x000fc600078efcff */
[----:B------:R-:W-:-:S03]  /*16660*/  IMAD.MOV.U32 R6, RZ, RZ, R0 ;  /* 0x000000ffff067224 */ /* 0x000fc600078e0000 */
[----:B------:R-:W3:Y:S08]  /*16670*/  @P1 LDC R4, c[0x0][0x438] ;  /* 0x00010e00ff041b82 */ /* 0x000ef00000000800 */
[----:B0-----:R-:W0:Y:S01]  /*16680*/  @!P0 LDC.64 R2, c[0x0][0x428] ;  /* 0x00010a00ff028b82 */ /* 0x001e220000000a00 */
[----:B-1----:R-:W-:-:S05]  /*16690*/  @P1 IMAD.HI.U32 R5, R0, R5, RZ ;  /* 0x0000000500051227 */ /* 0x002fca00078e00ff */
[----:B---3--:R-:W-:-:S04]  /*166a0*/  @P1 SHF.R.U32.HI R6, RZ, R4, R5 ;  /* 0x00000004ff061219 */ /* 0x008fc80000011605 */
[--C-:B------:R-:W-:Y:S01]  /*166b0*/  @!P0 SHF.R.S32.HI R5, RZ, 0x1f, R6.reuse ;  /* 0x0000001fff058819 */ /* 0x100fe20000011406 */
[----:B------:R-:W-:Y:S01]  /*166c0*/  @!P0 IMAD.MOV.U32 R4, RZ, RZ, R6 ;  /* 0x000000ffff048224 */ /* 0x000fe200078e0006 */
[C---:B------:R-:W-:Y:S02]  /*166d0*/  LOP3.LUT R9, R36.reuse, 0x40, RZ, 0xfc, !PT ;  /* 0x0000004024097812 */ /* 0x040fe400078efcff */
[----:B------:R-:W-:Y:S02]  /*166e0*/  LOP3.LUT R17, R17, 0xffffffef, RZ, 0xc0, !PT ;  /* 0xffffffef11117812 */ /* 0x000fe400078ec0ff */
[----:B------:R-:W-:-:S04]  /*166f0*/  LOP3.LUT R10, R36, 0x80, RZ, 0xfc, !PT ;  /* 0x00000080240a7812 */ /* 0x000fc800078efcff */
[----:B------:R-:W-:Y:S01]  /*16700*/  ISETP.GE.AND P2, PT, R10, UR4, PT ;  /* 0x000000040a007c0c */ /* 0x000fe2000bf46270 */
[----:B------:R-:W-:Y:S01]  /*16710*/  UMOV UR6, 0xffffffff ;  /* 0xffffffff00067882 */ /* 0x000fe20000000000 */
[----:B------:R-:W-:Y:S02]  /*16720*/  LOP3.LUT R22, R26, 0xffff, RZ, 0xc0, !PT ;  /* 0x0000ffff1a167812 */ /* 0x000fe400078ec0ff */
[----:B--2---:R-:W-:Y:S01]  /*16730*/  SHF.R.S32.HI R32, RZ, 0x1f, R25 ;  /* 0x0000001fff207819 */ /* 0x004fe20000011419 */
[----:B0-----:R-:W-:-:S04]  /*16740*/  @!P0 IMAD.WIDE.U32 R4, R25, R2, R4 ;  /* 0x0000000219048225 */ /* 0x001fc800078e0004 */
[----:B------:R-:W-:-:S04]  /*16750*/  @!P0 IMAD R7, R32, R2, RZ ;  /* 0x0000000220078224 */ /* 0x000fc800078e02ff */
[----:B------:R-:W-:Y:S02]  /*16760*/  @!P0 IMAD R7, R25, R3, R7 ;  /* 0x0000000319078224 */ /* 0x000fe400078e0207 */
[----:B------:R-:W0:Y:S02]  /*16770*/  @!P0 LDC.64 R2, c[0x0][0x418] ;  /* 0x00010600ff028b82 */ /* 0x000e240000000a00 */
[----:B------:R-:W-:Y:S01]  /*16780*/  @!P0 IMAD.IADD R7, R5, 0x1, R7 ;  /* 0x0000000105078824 */ /* 0x000fe200078e0207 */
[----:B0-----:R-:W-:-:S04]  /*16790*/  @!P0 LEA R2, P1, R4, R2, 0x2 ;  /* 0x0000000204028211 */ /* 0x001fc800078210ff */
[----:B------:R-:W-:Y:S01]  /*167a0*/  @!P0 LEA.HI.X R3, R4, R3, R7, 0x2, P1 ;  /* 0x0000000304038211 */ /* 0x000fe200008f1407 */
[----:B------:R-:W-:Y:S01]  /*167b0*/  IMAD.MOV.U32 R4, RZ, RZ, RZ ;  /* 0x000000ffff047224 */ /* 0x000fe200078e00ff */
[----:B------:R-:W-:-:S05]  /*167c0*/  ISETP.GE.AND P1, PT, R36, UR4, PT ;  /* 0x0000000424007c0c */ /* 0x000fca000bf26270 */
[----:B------:R0:W5:Y:S01]  /*167d0*/  @!P0 LDG.E R4, desc[UR56][R2.64] ;  /* 0x0000003802048981 */ /* 0x000162000c1e1900 */
[----:B------:R-:W-:Y:S01]  /*167e0*/  ISETP.GE.AND P0, PT, R9, UR4, PT ;  /* 0x0000000409007c0c */ /* 0x000fe2000bf06270 */
[----:B------:R-:W-:-:S04]  /*167f0*/  IMAD.MOV R5, RZ, RZ, -R6 ;  /* 0x000000ffff057224 */ /* 0x000fc800078e0a06 */
[----:B------:R-:W-:Y:S02]  /*16800*/  IMAD R5, R33, R5, R0 ;  /* 0x0000000521057224 */ /* 0x000fe400078e0200 */
[----:B------:R-:W-:Y:S01]  /*16810*/  @P1 LOP3.LUT R17, R17, 0x10, RZ, 0xfc, !PT ;  /* 0x0000001011111812 */ /* 0x000fe200078efcff */
[----:B------:R-:W-:Y:S01]  /*16820*/  IMAD.U32 R0, RZ, RZ, UR43 ;  /* 0x0000002bff007e24 */ /* 0x000fe2000f8e00ff */
[----:B------:R-:W-:Y:S02]  /*16830*/  ISETP.GE.AND P1, PT, R36, UR5, PT ;  /* 0x0000000524007c0c */ /* 0x000fe4000bf26270 */
[----:B------:R-:W-:-:S04]  /*16840*/  LOP3.LUT R17, R17, 0xfffffff7, RZ, 0xc0, !PT ;  /* 0xfffffff711117812 */ /* 0x000fc800078ec0ff */
[----:B------:R-:W-:Y:S02]  /*16850*/  @P0 LOP3.LUT R17, R17, 0x8, RZ, 0xfc, !PT ;  /* 0x0000000811110812 */ /* 0x000fe400078efcff */
[----:B------:R-:W-:Y:S02]  /*16860*/  ISETP.GE.AND P0, PT, R9, UR5, PT ;  /* 0x0000000509007c0c */ /* 0x000fe4000bf06270 */
[----:B------:R-:W-:-:S04]  /*16870*/  LOP3.LUT R17, R17, 0xfffffffb, RZ, 0xc0, !PT ;  /* 0xfffffffb11117812 */ /* 0x000fc800078ec0ff */
[----:B------:R-:W-:-:S04]  /*16880*/  @P2 LOP3.LUT R17, R17, 0x4, RZ, 0xfc, !PT ;  /* 0x0000000411112812 */ /* 0x000fc800078efcff */
[----:B------:R-:W-:-:S04]  /*16890*/  LOP3.LUT R17, R17, 0xfffffffd, RZ, 0xc0, !PT ;  /* 0xfffffffd11117812 */ /* 0x000fc800078ec0ff */
[----:B------:R-:W-:-:S04]  /*168a0*/  @P1 LOP3.LUT R17, R17, 0x2, RZ, 0xfc, !PT ;  /* 0x0000000211111812 */ /* 0x000fc800078efcff */
[----:B------:R-:W-:-:S04]  /*168b0*/  LOP3.LUT R17, R17, 0xfffffffe, RZ, 0xc0, !PT ;  /* 0xfffffffe11117812 */ /* 0x000fc800078ec0ff */
[----:B------:R-:W-:Y:S01]  /*168c0*/  @P0 LOP3.LUT R17, R17, 0x1, RZ, 0xfc, !PT ;  /* 0x0000000111110812 */ /* 0x000fe200078efcff */
[----:B0-----:R-:W-:Y:S06]  /*168d0*/  BRA.DIV UR6, `(.L_x_1419) ;  /* 0x0000004606a87947 */ /* 0x001fec000b800000 */
.L_x_1499:
[----:B------:R-:W-:Y:S02]  /*168e0*/  ISETP.NE.AND P0, PT, R0, 0x3, PT ;  /* 0x000000030000780c */ /* 0x000fe40003f05270 */
[----:B------:R-:W-:-:S11]  /*168f0*/  LOP3.LUT R17, R17, 0xffffffdf, RZ, 0xc0, !PT ;  /* 0xffffffdf11117812 */ /* 0x000fd600078ec0ff */
[----:B------:R-:W-:Y:S01]  /*16900*/  @P0 LOP3.LUT R17, R17, 0x20, RZ, 0xfc, !PT ;  /* 0x0000002011110812 */ /* 0x000fe200078efcff */
[----:B------:R-:W-:Y:S06]  /*16910*/  @!P0 BRA `(.L_x_1420) ;  /* 0x0000000000048947 */ /* 0x000fec0003800000 */
[----:B------:R-:W-:Y:S01]  /*16920*/  BPT.TRAP 0x1 ;  /* 0x000000040000795c */ /* 0x000fe20000300000 */
.L_x_1420:
[----:B------:R-:W-:Y:S01]  /*16930*/  IMAD R0, R19, 0x8, R16 ;  /* 0x0000000813007824 */ /* 0x000fe200078e0210 */
[----:B------:R-:W-:Y:S01]  /*16940*/  SHF.L.U32 R26, R23, 0x1f, RZ ;  /* 0x0000001f171a7819 */ /* 0x000fe200000006ff */
[----:B------:R-:W-:Y:S01]  /*16950*/  BSSY B0, `(.L_x_1421) ;  /* 0x0000004000007945 */ /* 0x000fe20003800000 */
[----:B------:R-:W-:Y:S02]  /*16960*/  SHF.R.S32.HI R20, RZ, 0x1f, R5 ;  /* 0x0000001fff147819 */ /* 0x000fe40000011405 */
[----:B------:R-:W0:Y:S02]  /*16970*/  SYNCS.PHASECHK.TRANS64.TRYWAIT P0, [R0+URZ+0x22880], R26 ;  /* 0x0228801a000075a7 */ /* 0x000e24000800017f */
[----:B0-----:R-:W-:Y:S05]  /*16980*/  @!P0 BRA `(.L_x_1422) ;  /* 0x0000004400a88947 */ /* 0x001fea0003800000 */
.L_x_1500:
[----:B------:R-:W-:Y:S05]  /*16990*/  BSYNC B0 ;  /* 0x0000000000007941 */ /* 0x000fea0003800000 */
.L_x_1421:
[----:B------:R-:W1:Y:S01]  /*169a0*/  S2R R7, SR_TID.X ;  /* 0x0000000000077919 */ /* 0x000e620000002100 */
[----:B------:R-:W-:Y:S01]  /*169b0*/  ULDC.64 UR4, c[0x0][0x328] ;  /* 0x0000ca0000047ab9 */ /* 0x000fe20000000a00 */
[----:B-----5:R-:W-:Y:S01]  /*169c0*/  SHF.R.S32.HI R21, RZ, 0x1f, R4 ;  /* 0x0000001fff157819 */ /* 0x020fe20000011404 */
[----:B------:R-:W-:Y:S01]  /*169d0*/  IMAD R6, R20, UR4, RZ ;  /* 0x0000000414067c24 */ /* 0x000fe2000f8e02ff */
[----:B------:R-:W-:Y:S01]  /*169e0*/  ULDC.64 UR6, c[0x0][0x318] ;  /* 0x0000c60000067ab9 */ /* 0x000fe20000000a00 */
[----:B------:R-:W-:Y:S01]  /*169f0*/  IMAD.WIDE.U32 R2, R5, UR4, RZ ;  /* 0x0000000405027c25 */ /* 0x000fe2000f8e00ff */
[----:B------:R-:W-:-:S03]  /*16a00*/  LOP3.LUT P1, RZ, R17, 0x1, RZ, 0xc0, !PT ;  /* 0x0000000111ff7812 */ /* 0x000fc6000782c0ff */
[----:B------:R-:W-:Y:S01]  /*16a10*/  IMAD R6, R5, UR5, R6 ;  /* 0x0000000505067c24 */ /* 0x000fe2000f8e0206 */
[----:B------:R-:W-:-:S03]  /*16a20*/  ULDC.64 UR4, c[0x0][0x338] ;  /* 0x0000ce0000047ab9 */ /* 0x000fc60000000a00 */
[----:B------:R-:W-:Y:S02]  /*16a30*/  IMAD.IADD R3, R3, 0x1, R6 ;  /* 0x0000000103037824 */ /* 0x000fe400078e0206 */
[----:B------:R-:W-:Y:S02]  /*16a40*/  IMAD R6, R21, UR4, RZ ;  /* 0x0000000415067c24 */ /* 0x000fe4000f8e02ff */
[----:B------:R-:W-:-:S04]  /*16a50*/  IMAD.WIDE.U32 R2, R4, UR4, R2 ;  /* 0x0000000404027c25 */ /* 0x000fc8000f8e0002 */
[----:B------:R-:W-:Y:S01]  /*16a60*/  IMAD R6, R4, UR5, R6 ;  /* 0x0000000504067c24 */ /* 0x000fe2000f8e0206 */
[----:B------:R-:W-:-:S03]  /*16a70*/  ULDC.64 UR4, c[0x0][0x330] ;  /* 0x0000cc0000047ab9 */ /* 0x000fc60000000a00 */
[----:B------:R-:W-:Y:S02]  /*16a80*/  IMAD.IADD R3, R3, 0x1, R6 ;  /* 0x0000000103037824 */ /* 0x000fe400078e0206 */
[C---:B------:R-:W-:Y:S01]  /*16a90*/  IMAD.WIDE.U32 R2, R22.reuse, UR4, R2 ;  /* 0x0000000416027c25 */ /* 0x040fe2000f8e0002 */
[----:B------:R-:W-:Y:S01]  /*16aa0*/  UMOV UR4, 0xffffffff ;  /* 0xffffffff00047882 */ /* 0x000fe20000000000 */
[----:B-1----:R-:W-:Y:S02]  /*16ab0*/  LOP3.LUT R7, R7, 0x7f, RZ, 0xc0, !PT ;  /* 0x0000007f07077812 */ /* 0x002fe400078ec0ff */
[----:B------:R-:W-:Y:S01]  /*16ac0*/  IMAD R9, R22, UR5, R3 ;  /* 0x0000000516097c24 */ /* 0x000fe2000f8e0203 */
[----:B------:R-:W-:Y:S02]  /*16ad0*/  IADD3 R10, P0, R2, UR6, RZ ;  /* 0x00000006020a7c10 */ /* 0x000fe4000ff1e0ff */
[--C-:B------:R-:W-:Y:S02]  /*16ae0*/  SHF.R.U32.HI R11, RZ, 0x2, R7.reuse ;  /* 0x00000002ff0b7819 */ /* 0x100fe40000011607 */
[----:B------:R-:W-:-:S02]  /*16af0*/  SHF.R.U32.HI R7, RZ, 0x5, R7 ;  /* 0x00000005ff077819 */ /* 0x000fc40000011607 */
[----:B------:R-:W-:Y:S02]  /*16b00*/  IADD3 R8, -R11, UR36, -R8 ;  /* 0x000000240b087c10 */ /* 0x000fe4000fffe908 */
[----:B------:R-:W-:Y:S01]  /*16b10*/  IADD3.X R9, R9, UR7, RZ, P0, !PT ;  /* 0x0000000709097c10 */ /* 0x000fe200087fe4ff */
[----:B------:R-:W-:Y:S01]  /*16b20*/  IMAD.SHL.U32 R7, R7, 0x400, RZ ;  /* 0x0000040007077824 */ /* 0x000fe200078e00ff */
[----:B------:R-:W-:-:S03]  /*16b30*/  ISETP.GE.AND P4, PT, R8, 0x1, PT ;  /* 0x000000010800780c */ /* 0x000fc60003f86270 */
[----:B------:R-:W-:Y:S01]  /*16b40*/  IMAD R6, R19, 0x4000, R7 ;  /* 0x0000400013067824 */ /* 0x000fe200078e0207 */
[----:B------:R-:W-:Y:S09]  /*16b50*/  BRA.DIV UR4, `(.L_x_1423) ;  /* 0x0000004604487947 */ /* 0x000ff2000b800000 */
[----:B------:R-:W1:Y:S01]  /*16b60*/  SHFL.IDX PT, R2, R10, RZ, 0x1c1f ;  /* 0x001c1fff0a027589 */ /* 0x000e6200000e0000 */
[----:B------:R-:W-:Y:S02]  /*16b70*/  LOP3.LUT P6, RZ, R17, 0x2, RZ, 0xc0, !PT ;  /* 0x0000000211ff7812 */ /* 0x000fe400078cc0ff */
[----:B------:R-:W-:Y:S01]  /*16b80*/  IADD3 R6, R16, R6, R29 ;  /* 0x0000000610067210 */ /* 0x000fe20007ffe01d */
[----:B------:R-:W2:Y:S01]  /*16b90*/  SHFL.IDX PT, R3, R9, RZ, 0x1c1f ;  /* 0x001c1fff09037589 */ /* 0x000ea200000e0000 */
[C---:B------:R-:W-:Y:S02]  /*16ba0*/  ISETP.GE.AND P3, PT, R8.reuse, 0x21, PT ;  /* 0x000000210800780c */ /* 0x040fe40003f66270 */
[----:B------:R-:W-:Y:S01]  /*16bb0*/  ISETP.GE.AND P2, PT, R8, 0x41, PT ;  /* 0x000000410800780c */ /* 0x000fe20003f46270 */
[----:B------:R-:W-:Y:S01]  /*16bc0*/  IMAD.IADD R7, R30, 0x1, R6 ;  /* 0x000000011e077824 */ /* 0x000fe200078e0206 */
[----:B------:R-:W-:Y:S02]  /*16bd0*/  ISETP.GE.AND P5, PT, R8, 0x61, PT ;  /* 0x000000610800780c */ /* 0x000fe40003fa6270 */
[----:B-1----:R-:W-:-:S05]  /*16be0*/  IADD3 R2, P0, R36, R2, RZ ;  /* 0x0000000224027210 */ /* 0x002fca0007f1e0ff */
[----:B--2---:R-:W-:Y:S01]  /*16bf0*/  IMAD.X R3, RZ, RZ, R3, P0 ;  /* 0x000000ffff037224 */ /* 0x004fe200000e0603 */
[----:B------:R-:W-:-:S13]  /*16c00*/  ISETP.LT.OR P0, PT, R8, 0x1, P6 ;  /* 0x000000010800780c */ /* 0x000fda0003701670 */
[----:B------:R-:W-:Y:S01]  /*16c10*/  @!PT LDS RZ, [RZ] ;  /* 0x00000000fffff984 */ /* 0x000fe20000000800 */
[----:B------:R-:W-:Y:S01]  /*16c20*/  LDGSTS.E.BYPASS.LTC128B.128 [R6+0x8400], desc[UR56][R2.64], !P0 ;  /* 0x0840000002067fae */ /* 0x000fe2000c101d78 */
[----:B------:R-:W-:-:S13]  /*16c30*/  ISETP.LT.OR P0, PT, R8, 0x1, P1 ;  /* 0x000000010800780c */ /* 0x000fda0000f01670 */
[----:B------:R1:W-:Y:S04]  /*16c40*/  LDGSTS.E.BYPASS.LTC128B.128 [R7+0x8400], desc[UR56][R2.64+0x40], !P0 ;  /* 0x0840004002077fae */ /* 0x0003e8000c101d78 */
[----:B-1----:R-:W1:Y:S04]  /*16c50*/  SHFL.IDX PT, R2, R10, 0x1, 0x1c1f ;  /* 0x003c1f000a027f89 */ /* 0x002e6800000e0000 */
[----:B------:R-:W2:Y:S01]  /*16c60*/  SHFL.IDX PT, R3, R9, 0x1, 0x1c1f ;  /* 0x003c1f0009037f89 */ /* 0x000ea200000e0000 */
[----:B-1----:R-:W-:-:S05]  /*16c70*/  IADD3 R2, P0, R36, R2, RZ ;  /* 0x0000000224027210 */ /* 0x002fca0007f1e0ff */
[----:B--2---:R-:W-:Y:S01]  /*16c80*/  IMAD.X R3, RZ, RZ, R3, P0 ;  /* 0x000000ffff037224 */ /* 0x004fe200000e0603 */
[----:B------:R-:W-:-:S13]  /*16c90*/  ISETP.LT.OR P0, PT, R8, 0x21, P6 ;  /* 0x000000210800780c */ /* 0x000fda0003701670 */
[----:B------:R-:W-:Y:S01]  /*16ca0*/  LDGSTS.E.BYPASS.LTC128B.128 [R6+0x9400], desc[UR56][R2.64], !P0 ;  /* 0x0940000002067fae */ /* 0x000fe2000c101d78 */
[----:B------:R-:W-:-:S13]  /*16cb0*/  ISETP.LT.OR P0, PT, R8, 0x21, P1 ;  /* 0x000000210800780c */ /* 0x000fda0000f01670 */
[----:B------:R1:W-:Y:S04]  /*16cc0*/  LDGSTS.E.BYPASS.LTC128B.128 [R7+0x9400], desc[UR56][R2.64+0x40], !P0 ;  /* 0x0940004002077fae */ /* 0x0003e8000c101d78 */
[----:B-1----:R-:W1:Y:S04]  /*16cd0*/  SHFL.IDX PT, R2, R10, 0x2, 0x1c1f ;  /* 0x005c1f000a027f89 */ /* 0x002e6800000e0000 */
[----:B------:R-:W2:Y:S04]  /*16ce0*/  SHFL.IDX PT, R3, R9, 0x2, 0x1c1f ;  /* 0x005c1f0009037f89 */ /* 0x000ea800000e0000 */
[----:B------:R-:W3:Y:S01]  /*16cf0*/  SHFL.IDX PT, R9, R9, 0x3, 0x1c1f ;  /* 0x007c1f0009097f89 */ /* 0x000ee200000e0000 */
[----:B-1----:R-:W-:-:S05]  /*16d00*/  IADD3 R2, P0, R36, R2, RZ ;  /* 0x0000000224027210 */ /* 0x002fca0007f1e0ff */
[----:B--2---:R-:W-:Y:S01]  /*16d10*/  IMAD.X R3, RZ, RZ, R3, P0 ;  /* 0x000000ffff037224 */ /* 0x004fe200000e0603 */
[----:B------:R-:W-:-:S13]  /*16d20*/  ISETP.LT.OR P0, PT, R8, 0x41, P6 ;  /* 0x000000410800780c */ /* 0x000fda0003701670 */
[----:B------:R-:W-:Y:S01]  /*16d30*/  LDGSTS.E.BYPASS.LTC128B.128 [R6+0xa400], desc[UR56][R2.64], !P0 ;  /* 0x0a40000002067fae */ /* 0x000fe2000c101d78 */
[----:B------:R-:W-:-:S13]  /*16d40*/  ISETP.LT.OR P0, PT, R8, 0x41, P1 ;  /* 0x000000410800780c */ /* 0x000fda0000f01670 */
[----:B------:R1:W-:Y:S04]  /*16d50*/  LDGSTS.E.BYPASS.LTC128B.128 [R7+0xa400], desc[UR56][R2.64+0x40], !P0 ;  /* 0x0a40004002077fae */ /* 0x0003e8000c101d78 */
[----:B-1-3--:R1:W2:Y:S02]  /*16d60*/  SHFL.IDX PT, R2, R10, 0x3, 0x1c1f ;  /* 0x007c1f000a027f89 */ /* 0x00a2a400000e0000 */
.L_x_1510:
[----:B--2---:R-:W-:Y:S02]  /*16d70*/  IADD3 R2, P0, R36, R2, RZ ;  /* 0x0000000224027210 */ /* 0x004fe40007f1e0ff */
        /* <DEDUP_REMOVED lines=11> */
.L_x_1424:
        /* <DEDUP_REMOVED lines=11> */
.L_x_1425:
[----:B------:R2:W-:Y:S01]  /*16ee0*/  SYNCS.ARRIVE.TRANS64.A1T0 RZ, [R0+URZ+0x22870], RZ ;  /* 0x022870ff00ff79a7 */ /* 0x0005e2000810003f */
[----:B------:R-:W-:Y:S05]  /*16ef0*/  @!P6 BRA `(.L_x_1426) ;  /* 0x000000000004e947 */ /* 0x000fea0003800000 */
[----:B------:R-:W-:Y:S01]  /*16f00*/  BPT.TRAP 0x1 ;  /* 0x000000040000795c */ /* 0x000fe20000300000 */
.L_x_1426:
[----:B------:R-:W3:Y:S01]  /*16f10*/  SYNCS.PHASECHK.TRANS64.TRYWAIT P0, [R0+URZ+0x22840], R26 ;  /* 0x0228401a000075a7 */ /* 0x000ee2000800017f */
[----:B------:R-:W-:Y:S04]  /*16f20*/  BSSY B0, `(.L_x_1427) ;  /* 0x0000002000007945 */ /* 0x000fe80003800000 */
[----:B---3--:R-:W-:Y:S05]  /*16f30*/  @!P0 BRA `(.L_x_1428) ;  /* 0x0000004400b08947 */ /* 0x008fea0003800000 */
.L_x_1511:
[----:B------:R-:W-:Y:S05]  /*16f40*/  BSYNC B0 ;  /* 0x0000000000007941 */ /* 0x000fea0003800000 */
.L_x_1427:
[----:B------:R-:W4:Y:S01]  /*16f50*/  LDL R7, [R1] ;  /* 0x0000000001077983 */ /* 0x000f220000100800 */
[----:B------:R-:W-:Y:S01]  /*16f60*/  ULDC.64 UR4, c[0x0][0x300] ;  /* 0x0000c00000047ab9 */ /* 0x000fe20000000a00 */
[----:B------:R-:W-:Y:S01]  /*16f70*/  ULDC.64 UR6, c[0x0][0x2e8] ;  /* 0x0000ba0000067ab9 */ /* 0x000fe20000000a00 */
[----:B------:R-:W-:Y:S01]  /*16f80*/  IMAD R6, R20, UR4, RZ ;  /* 0x0000000414067c24 */ /* 0x000fe2000f8e02ff */
[----:B------:R-:W-:Y:S01]  /*16f90*/  LOP3.LUT P1, RZ, R17, 0x4, RZ, 0xc0, !PT ;  /* 0x0000000411ff7812 */ /* 0x000fe2000782c0ff */
[----:B------:R-:W-:-:S04]  /*16fa0*/  IMAD.WIDE.U32 R2, R5, UR4, RZ ;  /* 0x0000000405027c25 */ /* 0x000fc8000f8e00ff */
[----:B------:R-:W-:Y:S01]  /*16fb0*/  IMAD R6, R5, UR5, R6 ;  /* 0x0000000505067c24 */ /* 0x000fe2000f8e0206 */
[----:B------:R-:W-:Y:S02]  /*16fc0*/  ULDC.64 UR4, c[0x0][0x310] ;  /* 0x0000c40000047ab9 */ /* 0x000fe40000000a00 */
[----:B------:R-:W-:Y:S02]  /*16fd0*/  IMAD R5, R21, UR4, RZ ;  /* 0x0000000415057c24 */ /* 0x000fe4000f8e02ff */
[----:B------:R-:W-:Y:S02]  /*16fe0*/  IMAD.IADD R3, R3, 0x1, R6 ;  /* 0x0000000103037824 */ /* 0x000fe400078e0206 */
[C---:B------:R-:W-:Y:S02]  /*16ff0*/  IMAD R5, R4.reuse, UR5, R5 ;  /* 0x0000000504057c24 */ /* 0x040fe4000f8e0205 */
[----:B------:R-:W-:Y:S01]  /*17000*/  IMAD.WIDE.U32 R2, R4, UR4, R2 ;  /* 0x0000000404027c25 */ /* 0x000fe2000f8e0002 */
[----:B------:R-:W-:-:S03]  /*17010*/  ULDC.64 UR4, c[0x0][0x308] ;  /* 0x0000c20000047ab9 */ /* 0x000fc60000000a00 */
[----:B------:R-:W-:Y:S02]  /*17020*/  IMAD.IADD R3, R3, 0x1, R5 ;  /* 0x0000000103037824 */ /* 0x000fe400078e0205 */
[----:B------:R-:W-:Y:S01]  /*17030*/  IMAD.WIDE.U32 R2, R22, UR4, R2 ;  /* 0x0000000416027c25 */ /* 0x000fe2000f8e0002 */
[----:B------:R-:W-:-:S03]  /*17040*/  UMOV UR4, 0xffffffff ;  /* 0xffffffff00047882 */ /* 0x000fc60000000000 */
[----:B------:R-:W-:Y:S01]  /*17050*/  IMAD R5, R22, UR5, R3 ;  /* 0x0000000516057c24 */ /* 0x000fe2000f8e0203 */
[----:B------:R-:W-:-:S04]  /*17060*/  IADD3 R4, P0, R2, UR6, RZ ;  /* 0x0000000602047c10 */ /* 0x000fc8000ff1e0ff */
[----:B------:R-:W-:Y:S01]  /*17070*/  IADD3.X R5, R5, UR7, RZ, P0, !PT ;  /* 0x0000000705057c10 */ /* 0x000fe200087fe4ff */
[----:B----4-:R-:W-:Y:S01]  /*17080*/  IMAD R6, R19, 0x6000, R7 ;  /* 0x0000600013067824 */ /* 0x010fe200078e0207 */
[----:B------:R-:W-:Y:S07]  /*17090*/  BRA.DIV UR4, `(.L_x_1429) ;  /* 0x00000046046c7947 */ /* 0x000fee000b800000 */
[----:B------:R-:W4:Y:S01]  /*170a0*/  SHFL.IDX PT, R3, R4, RZ, 0x1c1f ;  /* 0x001c1fff04037589 */ /* 0x000f2200000e0000 */
[----:B------:R-:W-:Y:S01]  /*170b0*/  LOP3.LUT P6, RZ, R17, 0x8, RZ, 0xc0, !PT ;  /* 0x0000000811ff7812 */ /* 0x000fe200078cc0ff */
[C-C-:B------:R-:W-:Y:S02]  /*170c0*/  @P4 IMAD.IADD R7, R16.reuse, 0x1, R6.reuse ;  /* 0x0000000110074824 */ /* 0x140fe400078e0206 */
[----:B------:R-:W5:Y:S01]  /*170d0*/  SHFL.IDX PT, R2, R5, RZ, 0x1c1f ;  /* 0x001c1fff05027589 */ /* 0x000f6200000e0000 */
[----:B------:R-:W-:-:S03]  /*170e0*/  @P3 IMAD.IADD R9, R16, 0x1, R6 ;  /* 0x0000000110093824 */ /* 0x000fc600078e0206 */
[----:B------:R-:W-:Y:S01]  /*170f0*/  SHFL.IDX PT, R14, R4, 0x3, 0x1c1f ;  /* 0x007c1f00040e7f89 */ /* 0x000fe200000e0000 */
        /* <DEDUP_REMOVED lines=11> */
[----:B------:R-:W-:-:S03]  /*171b0*/  @P2 IMAD.IADD R7, R16, 0x1, R6 ;  /* 0x0000000110072824 */ /* 0x000fc600078e0206 */
        /* <DEDUP_REMOVED lines=9> */
[----:B----4-:R-:W4:Y:S04]  /*17250*/  SHFL.IDX PT, R3, R4, 0x2, 0x1c1f ;  /* 0x005c1f0004037f89 */ /* 0x010f2800000e0000 */
[----:B------:R-:W5:Y:S04]  /*17260*/  SHFL.IDX PT, R2, R5, 0x2, 0x1c1f ;  /* 0x005c1f0005027f89 */ /* 0x000f6800000e0000 */
[----:B------:R-:W0:Y:S01]  /*17270*/  SHFL.IDX PT, R5, R5, 0x3, 0x1c1f ;  /* 0x007c1f0005057f89 */ /* 0x000e2200000e0000 */
[----:B----4-:R-:W-:-:S05]  /*17280*/  @P2 IADD3 R3, P0, R36, R3, RZ ;  /* 0x0000000324032210 */ /* 0x010fca0007f1e0ff */
[----:B-----5:R-:W-:-:S05]  /*17290*/  @P2 IMAD.X R2, RZ, RZ, R2, P0 ;  /* 0x000000ffff022224 */ /* 0x020fca00000e0602 */
[----:B------:R-:W-:-:S04]  /*172a0*/  @P2 LOP3.LUT R3, R3, R2, RZ, 0x3c, !PT ;  /* 0x0000000203032212 */ /* 0x000fc800078e3cff */
[----:B------:R-:W-:-:S04]  /*172b0*/  @P2 LOP3.LUT R2, R3, R2, RZ, 0x3c, !PT ;  /* 0x0000000203022212 */ /* 0x000fc800078e3cff */
[----:B------:R-:W-:-:S05]  /*172c0*/  @P2 LOP3.LUT R3, R3, R2, RZ, 0x3c, !PT ;  /* 0x0000000203032212 */ /* 0x000fca00078e3cff */
[----:B------:R4:W-:Y:S04]  /*172d0*/  @P2 LDGSTS.E.BYPASS.LTC128B.128 [R7+0x17400], desc[UR56][R2.64], !P4 ;  /* 0x1740000002072fae */ /* 0x0009e8000e101d78 */
[----:B------:R4:W-:Y:S04]  /*172e0*/  @P2 LDGSTS.E.BYPASS.LTC128B.128 [R7+0x19400], desc[UR56][R2.64+0x40], !P6 ;  /* 0x1940004002072fae */ /* 0x0009e8000f101d78 */
[----:B0-----:R4:W-:Y:S02]  /*172f0*/  @P2 LDGSTS.E.BYPASS.LTC128B.128 [R7+0x1b400], desc[UR56][R2.64+0x80], !P1 ;  /* 0x1b40008002072fae */ /* 0x0019e4000c901d78 */
.L_x_1521:
[C---:B------:R-:W-:Y:S02]  /*17300*/  LOP3.LUT P3, RZ, R17.reuse, 0x10, RZ, 0xc0, !PT ;  /* 0x0000001011ff7812 */ /* 0x040fe4000786c0ff */
[----:B------:R-:W-:Y:S02]  /*17310*/  LOP3.LUT P2, RZ, R17, 0x8, RZ, 0xc0, !PT ;  /* 0x0000000811ff7812 */ /* 0x000fe4000784c0ff */
[----:B----4-:R-:W-:-:S05]  /*17320*/  @P5 IADD3 R2, P0, R36, R14, RZ ;  /* 0x0000000e24025210 */ /* 0x010fca0007f1e0ff */
[----:B------:R-:W-:Y:S01]  /*17330*/  @P5 IMAD.X R3, RZ, RZ, R5, P0 ;  /* 0x000000ffff035224 */ /* 0x000fe200000e0605 */
[----:B------:R-:W-:Y:S01]  /*17340*/  PLOP3.LUT P0, PT, PT, PT, PT, 0x80, 0x0 ;  /* 0x000000000000781c */ /* 0x000fe20003f0f070 */
[----:B------:R-:W-:-:S05]  /*17350*/  @P5 IMAD.IADD R5, R16, 0x1, R6 ;  /* 0x0000000110055824 */ /* 0x000fca00078e0206 */
[----:B------:R-:W-:Y:S01]  /*17360*/  @!PT LDS RZ, [RZ] ;  /* 0x00000000fffff984 */ /* 0x000fe20000000800 */
[----:B------:R-:W-:Y:S01]  /*17370*/  @!PT LDS RZ, [RZ] ;  /* 0x00000000fffff984 */ /* 0x000fe20000000800 */
[----:B------:R-:W-:Y:S01]  /*17380*/  @!PT LDS RZ, [RZ] ;  /* 0x00000000fffff984 */ /* 0x000fe20000000800 */
[----:B------:R0:W-:Y:S04]  /*17390*/  @P5 LDGSTS.E.BYPASS.LTC128B.128 [R5+0x17c00], desc[UR56][R2.64], !P3 ;  /* 0x17c0000002055fae */ /* 0x0001e8000d901d78 */
[----:B------:R0:W-:Y:S04]  /*173a0*/  @P5 LDGSTS.E.BYPASS.LTC128B.128 [R5+0x19c00], desc[UR56][R2.64+0x40], !P2 ;  /* 0x19c0004002055fae */ /* 0x0001e8000d101d78 */
[----:B------:R0:W-:Y:S01]  /*173b0*/  @P5 LDGSTS.E.BYPASS.LTC128B.128 [R5+0x1bc00], desc[UR56][R2.64+0x80], !P1 ;  /* 0x1bc0008002055fae */ /* 0x0001e2000c901d78 */
[----:B------:R-:W-:Y:S01]  /*173c0*/  NOP ;  /* 0x0000000000007918 */ /* 0x000fe20000000000 */
.L_x_1430:
        /* <DEDUP_REMOVED lines=11> */
.L_x_1431:
[----:B------:R0:W-:Y:S02]  /*17480*/  SYNCS.ARRIVE.TRANS64.A1T0 RZ, [R0+URZ+0x22830], RZ ;  /* 0x022830ff00ff79a7 */ /* 0x0001e4000810003f */
[----:B------:R-:W-:Y:S05]  /*17490*/  WARPSYNC.ALL ;  /* 0x0000000000007948 */ /* 0x000fea0003800000 */
[----:B0-23--:R-:W-:Y:S01]  /*174a0*/  VIADD R0, R16, 0x10400 ;  /* 0x0001040010007836 */ /* 0x00dfe20000000000 */
[----:B------:R-:W-:Y:S01]  /*174b0*/  USHF.R.S32.HI UR4, URZ, 0x1f, UR39 ;  /* 0x0000001f3f047899 */ /* 0x000fe20008011427 */
[----:B------:R-:W-:Y:S03]  /*174c0*/  BAR.SYNC.DEFER_BLOCKING 0x8, 0x180 ;  /* 0x0206000000007b1d */ /* 0x000fe60000010000 */
[----:B------:R-:W-:-:S03]  /*174d0*/  LOP3.LUT P0, RZ, R0, 0x1bf, RZ, 0xc0, !PT ;  /* 0x000001bf00ff7812 */ /* 0x000fc6000780c0ff */
[----:B------:R-:W-:Y:S01]  /*174e0*/  ULDC.64 UR6, c[0x0][0x298] ;  /* 0x0000a60000067ab9 */ /* 0x000fe20000000a00 */
[----:B------:R-:W-:Y:S01]  /*174f0*/  BSSY B6, `(.L_x_1432) ;  /* 0x0000016000067945 */ /* 0x000fe20003800000 */
        /* <DEDUP_REMOVED lines=14> */
[----:B-1----:R-:W-:Y:S02]  /*175e0*/  IMAD.U32 R10, RZ, RZ, UR4 ;  /* 0x00000004ff0a7e24 */ /* 0x002fe4000f8e00ff */
[----:B------:R-:W-:Y:S02]  /*175f0*/  IMAD.U32 R11, RZ, RZ, UR5 ;  /* 0x00000005ff0b7e24 */ /* 0x000fe4000f8e00ff */
[----:B------:R-:W-:Y:S02]  /*17600*/  IMAD.MOV.U32 R8, RZ, RZ, 0x70 ;  /* 0x00000070ff087424 */ /* 0x000fe400078e00ff */
[----:B------:R-:W-:Y:S02]  /*17610*/  IMAD.MOV.U32 R12, RZ, RZ, 0x1 ;  /* 0x00000001ff0c7424 */ /* 0x000fe400078e00ff */
[----:B------:R-:W-:-:S07]  /*17620*/  IMAD.MOV.U32 R13, RZ, RZ, RZ ;  /* 0x000000ffff0d7224 */ /* 0x000fce00078e00ff */
[----:B------:R-:W-:-:S07]  /*17630*/  LEPC R20, `(.L_x_1433) ;  /* 0x000000001014794e */ /* 0x000fce0000000000 */
[----:B0-----:R-:W-:Y:S05]  /*17640*/  CALL.ABS.NOINC R2 ;  /* 0x0000000002007343 */ /* 0x001fea0003c00000 */
.L_x_1433:
[----:B------:R-:W-:Y:S05]  /*17650*/  BSYNC B6 ;  /* 0x0000000000067941 */ /* 0x000fea0003800000 */
.L_x_1432:
[----:B------:R0:W5:Y:S01]  /*17660*/  LDL R8, [R1+0xc] ;  /* 0x00000c0001087983 */ /* 0x0001620000100800 */
[----:B------:R-:W-:Y:S01]  /*17670*/  UISETP.NE.AND UP1, UPT, UR48, URZ, UPT ;  /* 0x0000003f3000728c */ /* 0x000fe2000bf25270 */
[----:B------:R-:W2:Y:S01]  /*17680*/  S2R R2, SR_TID.X ;  /* 0x0000000000027919 */ /* 0x000ea20000002100 */
[----:B------:R-:W-:Y:S01]  /*17690*/  R2UR UR7, R22 ;  /* 0x00000000160772ca */ /* 0x000fe200000e0000 */
[----:B------:R-:W3:Y:S03]  /*176a0*/  LDC R7, c[0x0][0x448] ;  /* 0x00011200ff077b82 */ /* 0x000ee60000000800 */
[----:B------:R-:W-:Y:S01]  /*176b0*/  PLOP3.LUT P0, PT, PT, PT, UP1, 0x80, 0x0 ;  /* 0x000000000000781c */ /* 0x000fe20003f0f018 */
[----:B------:R-:W-:Y:S01]  /*176c0*/  ULDC.64 UR8, c[0x0][0x2d8] ;  /* 0x0000b60000087ab9 */ /* 0x000fe20000000a00 */
[----:B------:R-:W-:-:S03]  /*176d0*/  UISETP.NE.AND UP0, UPT, UR47, URZ, UPT ;  /* 0x0000003f2f00728c */ /* 0x000fc6000bf05270 */
[----:B------:R-:W-:Y:S01]  /*176e0*/  @UP1 ULDC UR4, c[0x0][0x44c] ;  /* 0x0001130000041ab9 */ /* 0x000fe20000000800 */
[C---:B--2---:R-:W-:Y:S01]  /*176f0*/  LOP3.LUT R20, R2.reuse, 0x7f, RZ, 0xc0, !PT ;  /* 0x0000007f02147812 */ /* 0x044fe200078ec0ff */
[----:B------:R-:W-:-:S03]  /*17700*/  IMAD.SHL.U32 R2, R2, 0x20, RZ ;  /* 0x0000002002027824 */ /* 0x000fc600078e00ff */
[----:B------:R-:W-:-:S04]  /*17710*/  SHF.R.U32.HI R20, RZ, 0x2, R20 ;  /* 0x00000002ff147819 */ /* 0x000fc80000011614 */
[----:B------:R-:W-:-:S05]  /*17720*/  LOP3.LUT R2, R20, 0x60, R2, 0xf8, !PT ;  /* 0x0000006014027812 */ /* 0x000fca00078ef802 */
[----:B------:R-:W-:-:S04]  /*17730*/  IMAD.IADD R2, R2, 0x1, R18 ;  /* 0x0000000102027824 */ /* 0x000fc800078e0212 */
[----:B------:R-:W-:Y:S01]  /*17740*/  @P0 IMAD.HI.U32 R0, R2, UR4, RZ ;  /* 0x0000000402000c27 */ /* 0x000fe2000f8e00ff */
[----:B------:R-:W-:Y:S01]  /*17750*/  PLOP3.LUT P0, PT, PT, PT, UP1, 0x80, 0x0 ;  /* 0x000000000000781c */ /* 0x000fe20003f0f018 */
[----:B------:R-:W-:Y:S01]  /*17760*/  @UP1 ULDC UR4, c[0x0][0x450] ;  /* 0x0001140000041ab9 */ /* 0x000fe20000000800 */
[----:B------:R-:W-:Y:S01]  /*17770*/  R2UR UR10, R22 ;  /* 0x00000000160a72ca */ /* 0x000fe200000e0000 */
[----:B------:R-:W-:Y:S01]  /*17780*/  IMAD.MOV.U32 R6, RZ, RZ, R2 ;  /* 0x000000ffff067224 */ /* 0x000fe200078e0002 */
[----:B------:R-:W-:Y:S01]  /*17790*/  UMOV UR5, UR39 ;  /* 0x0000002700057c82 */ /* 0x000fe20008000000 */
[----:B------:R-:W-:-:S08]  /*177a0*/  USHF.R.S32.HI UR6, URZ, 0x1f, UR40 ;  /* 0x0000001f3f067899 */ /* 0x000fd00008011428 */
[----:B------:R-:W-:Y:S01]  /*177b0*/  @P0 SHF.R.U32.HI R6, RZ, UR4, R0 ;  /* 0x00000004ff060c19 */ /* 0x000fe20008011600 */
[----:B------:R-:W-:Y:S02]  /*177c0*/  UMOV UR4, UR36 ;  /* 0x0000002400047c82 */ /* 0x000fe40008000000 */
[----:B------:R-:W-:Y:S02]  /*177d0*/  UIMAD.WIDE.U32 UR4, UR7, UR8, UR4 ;  /* 0x00000008070472a5 */ /* 0x000fe4000f8e0004 */
[----:B------:R-:W-:Y:S02]  /*177e0*/  USEL UR7, UR6, URZ, !UP0 ;  /* 0x0000003f06077287 */ /* 0x000fe4000c000000 */
[----:B------:R-:W-:Y:S02]  /*177f0*/  UIMAD UR5, UR10, UR9, UR5 ;  /* 0x000000090a0572a4 */ /* 0x000fe4000f8e0205 */
[----:B------:R-:W-:Y:S01]  /*17800*/  USEL UR6, UR40, URZ, !UP0 ;  /* 0x0000003f28067287 */ /* 0x000fe2000c000000 */
[----:B------:R-:W-:-:S03]  /*17810*/  ULDC.64 UR8, c[0x0][0x2e0] ;  /* 0x0000b80000087ab9 */ /* 0x000fc60000000a00 */
[----:B------:R-:W-:Y:S02]  /*17820*/  UIMAD.WIDE.U32 UR4, UR6, UR8, UR4 ;  /* 0x00000008060472a5 */ /* 0x000fe4000f8e0004 */
[----:B------:R-:W-:Y:S01]  /*17830*/  UIMAD UR7, UR7, UR8, URZ ;  /* 0x00000008070772a4 */ /* 0x000fe2000f8e023f */
[----:B------:R-:W-:Y:S01]  /*17840*/  IMAD.MOV R0, RZ, RZ, -R6 ;  /* 0x000000ffff007224 */ /* 0x000fe200078e0a06 */
[----:B------:R-:W2:Y:S02]  /*17850*/  S2R R20, SR_TID.X ;  /* 0x0000000000147919 */ /* 0x000ea40000002100 */
[----:B------:R-:W-:Y:S01]  /*17860*/  UIMAD UR7, UR6, UR9, UR7 ;  /* 0x00000009060772a4 */ /* 0x000fe2000f8e0207 */
[----:B------:R-:W-:Y:S02]  /*17870*/  IMAD.U32 R4, RZ, RZ, UR4 ;  /* 0x00000004ff047e24 */ /* 0x000fe4000f8e00ff */
[----:B---3--:R-:W-:Y:S01]  /*17880*/  IMAD R0, R7, R0, R2 ;  /* 0x0000000007007224 */ /* 0x008fe200078e0202 */
[----:B------:R-:W-:Y:S01]  /*17890*/  UIADD3 UR6, UR5, UR7, URZ ;  /* 0x0000000705067290 */ /* 0x000fe2000fffe03f */
[----:B------:R-:W-:Y:S01]  /*178a0*/  IMAD.MOV.U32 R2, RZ, RZ, R4 ;  /* 0x000000ffff027224 */ /* 0x000fe200078e0004 */
[----:B------:R-:W-:Y:S01]  /*178b0*/  SHF.R.S32.HI R4, RZ, 0x1f, R6 ;  /* 0x0000001fff047819 */ /* 0x000fe20000011406 */
[----:B------:R-:W-:Y:S01]  /*178c0*/  IMAD.U32 R5, RZ, RZ, UR5 ;  /* 0x00000005ff057e24 */ /* 0x000fe2000f8e00ff */
[----:B------:R-:W-:-:S02]  /*178d0*/  ULDC.64 UR4, c[0x0][0x2d0] ;  /* 0x0000b40000047ab9 */ /* 0x000fc40000000a00 */
[----:B------:R-:W-:Y:S02]  /*178e0*/  IMAD.U32 R3, RZ, RZ, UR6 ;  /* 0x00000006ff037e24 */ /* 0x000fe4000f8e00ff */
[----:B------:R-:W-:Y:S02]  /*178f0*/  IMAD R4, R4, UR4, RZ ;  /* 0x0000000404047c24 */ /* 0x000fe4000f8e02ff */
[----:B------:R-:W-:-:S04]  /*17900*/  IMAD.WIDE.U32 R2, R6, UR4, R2 ;  /* 0x0000000406027c25 */ /* 0x000fc8000f8e0002 */
[----:B------:R-:W-:Y:S01]  /*17910*/  IMAD R5, R6, UR5, R4 ;  /* 0x0000000506057c24 */ /* 0x000fe2000f8e0204 */
[----:B------:R-:W-:Y:S01]  /*17920*/  SHF.R.S32.HI R4, RZ, 0x1f, R0 ;  /* 0x0000001fff047819 */ /* 0x000fe20000011400 */
[----:B------:R-:W-:Y:S02]  /*17930*/  ULDC.64 UR4, c[0x0][0x2c8] ;  /* 0x0000b20000047ab9 */ /* 0x000fe40000000a00 */
[----:B------:R-:W-:Y:S02]  /*17940*/  IMAD.IADD R3, R3, 0x1, R5 ;  /* 0x0000000103037824 */ /* 0x000fe400078e0205 */
[----:B------:R-:W-:Y:S02]  /*17950*/  IMAD R4, R4, UR4, RZ ;  /* 0x0000000404047c24 */ /* 0x000fe4000f8e02ff */
[----:B------:R-:W-:-:S04]  /*17960*/  IMAD.WIDE.U32 R2, R0, UR4, R2 ;  /* 0x0000000400027c25 */ /* 0x000fc8000f8e0002 */
[----:B------:R-:W-:Y:S01]  /*17970*/  IMAD R5, R0, UR5, R4 ;  /* 0x0000000500057c24 */ /* 0x000fe2000f8e0204 */
[----:B------:R-:W-:Y:S02]  /*17980*/  ULDC.64 UR4, c[0x0][0x280] ;  /* 0x0000a00000047ab9 */ /* 0x000fe40000000a00 */
[----:B------:R-:W-:Y:S01]  /*17990*/  IADD3 R0, P0, R2, UR4, RZ ;  /* 0x0000000402007c10 */ /* 0x000fe2000ff1e0ff */
[----:B------:R-:W-:Y:S01]  /*179a0*/  ULDC UR4, c[0x0][0x2b8] ;  /* 0x0000ae0000047ab9 */ /* 0x000fe20000000800 */
[C---:B------:R-:W-:Y:S02]  /*179b0*/  LOP3.LUT R9, R36.reuse, 0x40, RZ, 0xfc, !PT ;  /* 0x0000004024097812 */ /* 0x040fe400078efcff */
[----:B-1----:R-:W-:Y:S02]  /*179c0*/  LOP3.LUT R10, R36, 0x80, RZ, 0xfc, !PT ;  /* 0x00000080240a7812 */ /* 0x002fe400078efcff */
[----:B------:R-:W-:Y:S01]  /*179d0*/  IADD3.X R5, R3, UR5, R5, P0, !PT ;  /* 0x0000000503057c10 */ /* 0x000fe200087fe405 */
[----:B------:R-:W-:Y:S01]  /*179e0*/  UMOV UR5, 0xffffffff ;  /* 0xffffffff00057882 */ /* 0x000fe20000000000 */
[----:B--2---:R-:W-:-:S02]  /*179f0*/  LOP3.LUT R20, R20, 0x7f, RZ, 0xc0, !PT ;  /* 0x0000007f14147812 */ /* 0x004fc400078ec0ff */
[----:B------:R-:W-:Y:S02]  /*17a00*/  ISETP.GE.AND P3, PT, R36, UR4, PT ;  /* 0x0000000424007c0c */ /* 0x000fe4000bf66270 */
[----:B------:R-:W-:Y:S02]  /*17a10*/  ISETP.GE.AND P2, PT, R9, UR4, PT ;  /* 0x0000000409007c0c */ /* 0x000fe4000bf46270 */
[----:B------:R-:W-:Y:S02]  /*17a20*/  ISETP.GE.AND P1, PT, R10, UR4, PT ;  /* 0x000000040a007c0c */ /* 0x000fe4000bf26270 */
[----:B------:R-:W-:Y:S01]  /*17a30*/  SHF.R.U32.HI R9, RZ, 0x2, R20 ;  /* 0x00000002ff097819 */ /* 0x000fe20000011614 */
[----:B0-----:R-:W-:Y:S10]  /*17a40*/  BRA.DIV UR5, `(.L_x_1434) ;  /* 0x0000004205807947 */ /* 0x001ff4000b800000 */
[----:B------:R-:W0:Y:S01]  /*17a50*/  SHFL.IDX PT, R3, R0, RZ, 0x1c1f ;  /* 0x001c1fff00037589 */ /* 0x000e2200000e0000 */
[----:B------:R-:W-:Y:S02]  /*17a60*/  IMAD R4, R7, UR41, RZ ;  /* 0x0000002907047c24 */ /* 0x000fe4000f8e02ff */
[----:B------:R-:W-:Y:S01]  /*17a70*/  IMAD.IADD R18, R9, 0x1, R18 ;  /* 0x0000000109127824 */ /* 0x000fe200078e0212 */
[----:B------:R-:W1:Y:S03]  /*17a80*/  SHFL.IDX PT, R2, R5, RZ, 0x1c1f ;  /* 0x001c1fff05027589 */ /* 0x000e6600000e0000 */
[C---:B------:R-:W-:Y:S01]  /*17a90*/  VIADD R7, R18.reuse, 0x20 ;  /* 0x0000002012077836 */ /* 0x040fe20000000000 */
[----:B------:R-:W-:Y:S01]  /*17aa0*/  ISETP.GE.AND P0, PT, R18, R4, PT ;  /* 0x000000041200720c */ /* 0x000fe20003f06270 */
[----:B------:R-:W2:-:S12]  /*17ab0*/  SHFL.IDX PT, R14, R0, 0x1, 0x1c1f ;  /* 0x003c1f00000e7f89 */ /* 0x000e9800000e0000 */
[----:B0-----:R-:W-:-:S05]  /*17ac0*/  @!P0 IADD3 R6, P4, R36, R3, RZ ;  /* 0x0000000324068210 */ /* 0x001fca0007f9e0ff */
[----:B-1----:R-:W-:Y:S02]  /*17ad0*/  @!P0 IMAD.X R3, RZ, RZ, R2, P4 ;  /* 0x000000ffff038224 */ /* 0x002fe400020e0602 */
[----:B------:R-:W-:-:S05]  /*17ae0*/  @!P0 IMAD.MOV.U32 R2, RZ, RZ, R6 ;  /* 0x000000ffff028224 */ /* 0x000fca00078e0006 */
[----:B-----5:R-:W-:Y:S04]  /*17af0*/  @!P0 LDGSTS.E.BYPASS.LTC128B.128 [R8+0x10400], desc[UR56][R2.64], !P3 ;  /* 0x1040000002088fae */ /* 0x020fe8000d901d78 */
[----:B------:R-:W-:Y:S04]  /*17b00*/  @!P0 LDGSTS.E.BYPASS.LTC128B.128 [R8+0x12400], desc[UR56][R2.64+0x40], !P2 ;  /* 0x1240004002088fae */ /* 0x000fe8000d101d78 */
[----:B------:R0:W-:Y:S01]  /*17b10*/  @!P0 LDGSTS.E.BYPASS.LTC128B.128 [R8+0x14400], desc[UR56][R2.64+0x80], !P1 ;  /* 0x1440008002088fae */ /* 0x0001e2000c901d78 */
[----:B------:R-:W-:-:S03]  /*17b20*/  ISETP.GE.AND P0, PT, R7, R4, PT ;  /* 0x000000040700720c */ /* 0x000fc60003f06270 */
[----:B0-----:R-:W0:Y:S10]  /*17b30*/  SHFL.IDX PT, R2, R5, 0x1, 0x1c1f ;  /* 0x003c1f0005027f89 */ /* 0x001e3400000e0000 */
[----:B--2---:R-:W-:-:S02]  /*17b40*/  @!P0 IADD3 R6, P4, R36, R14, RZ ;  /* 0x0000000e24068210 */ /* 0x004fc40007f9e0ff */
[----:B------:R-:W1:Y:S03]  /*17b50*/  SHFL.IDX PT, R14, R0, 0x2, 0x1c1f ;  /* 0x005c1f00000e7f89 */ /* 0x000e6600000e0000 */
        /* <DEDUP_REMOVED lines=9> */
[----:B-1----:R-:W-:-:S02]  /*17bf0*/  @!P0 IADD3 R6, P4, R36, R14, RZ ;  /* 0x0000000e24068210 */ /* 0x002fc40007f9e0ff */
[----:B------:R1:W2:Y:S04]  /*17c00*/  SHFL.IDX PT, R14, R0, 0x3, 0x1c1f ;  /* 0x007c1f00000e7f89 */ /* 0x0002a800000e0000 */
[----:B------:R-:W3:Y:S01]  /*17c10*/  SHFL.IDX PT, R5, R5, 0x3, 0x1c1f ;  /* 0x007c1f0005057f89 */ /* 0x000ee200000e0000 */
[----:B0-----:R-:W-:Y:S02]  /*17c20*/  @!P0 IMAD.X R7, RZ, RZ, R2, P4 ;  /* 0x000000ffff078224 */ /* 0x001fe400020e0602 */
[----:B------:R-:W-:Y:S02]  /*17c30*/  @!P0 IMAD.MOV.U32 R2, RZ, RZ, R6 ;  /* 0x000000ffff028224 */ /* 0x000fe400078e0006 */
[----:B------:R-:W-:-:S05]  /*17c40*/  @!P0 IMAD.MOV.U32 R3, RZ, RZ, R7 ;  /* 0x000000ffff038224 */ /* 0x000fca00078e0007 */
[----:B------:R1:W-:Y:S04]  /*17c50*/  @!P0 LDGSTS.E.BYPASS.LTC128B.128 [R8+0x11400], desc[UR56][R2.64], !P3 ;  /* 0x1140000002088fae */ /* 0x0003e8000d901d78 */
[----:B------:R1:W-:Y:S04]  /*17c60*/  @!P0 LDGSTS.E.BYPASS.LTC128B.128 [R8+0x13400], desc[UR56][R2.64+0x40], !P2 ;  /* 0x1340004002088fae */ /* 0x0003e8000d101d78 */
[----:B--23--:R1:W-:Y:S02]  /*17c70*/  @!P0 LDGSTS.E.BYPASS.LTC128B.128 [R8+0x15400], desc[UR56][R2.64+0x80], !P1 ;  /* 0x1540008002088fae */ /* 0x00c3e4000c901d78 */
.L_x_1530:
[----:B-1----:R-:W-:Y:S01]  /*17c80*/  VIADD R3, R18, 0x60 ;  /* 0x0000006012037836 */ /* 0x002fe20000000000 */
[----:B------:R-:W-:Y:S04]  /*17c90*/  BSSY B0, `(.L_x_1435) ;  /* 0x000000b000007945 */ /* 0x000fe80003800000 */
[----:B------:R-:W-:-:S13]  /*17ca0*/  ISETP.GE.AND P0, PT, R3, R4, PT ;  /* 0x000000040300720c */ /* 0x000fda0003f06270 */
[----:B------:R-:W-:Y:S05]  /*17cb0*/  @P0 BRA `(.L_x_1436) ;  /* 0x0000000000200947 */ /* 0x000fea0003800000 */
[----:B------:R-:W-:-:S05]  /*17cc0*/  IADD3 R2, P0, R36, R14, RZ ;  /* 0x0000000e24027210 */ /* 0x000fca0007f1e0ff */
[----:B------:R-:W-:-:S05]  /*17cd0*/  IMAD.X R3, RZ, RZ, R5, P0 ;  /* 0x000000ffff037224 */ /* 0x000fca00000e0605 */
[----:B------:R-:W-:Y:S01]  /*17ce0*/  @!PT LDS RZ, [RZ] ;  /* 0x00000000fffff984 */ /* 0x000fe20000000800 */
[----:B------:R-:W-:Y:S01]  /*17cf0*/  @!PT LDS RZ, [RZ] ;  /* 0x00000000fffff984 */ /* 0x000fe20000000800 */
[----:B------:R-:W-:Y:S01]  /*17d00*/  @!PT LDS RZ, [RZ] ;  /* 0x00000000fffff984 */ /* 0x000fe20000000800 */
[----:B------:R0:W-:Y:S04]  /*17d10*/  LDGSTS.E.BYPASS.LTC128B.128 [R8+0x11c00], desc[UR56][R2.64], !P3 ;  /* 0x11c0000002087fae */ /* 0x0001e8000d901d78 */
[----:B------:R0:W-:Y:S04]  /*17d20*/  LDGSTS.E.BYPASS.LTC128B.128 [R8+0x13c00], desc[UR56][R2.64+0x40], !P2 ;  /* 0x13c0004002087fae */ /* 0x0001e8000d101d78 */
[----:B------:R0:W-:Y:S02]  /*17d30*/  LDGSTS.E.BYPASS.LTC128B.128 [R8+0x15c00], desc[UR56][R2.64+0x80], !P1 ;  /* 0x15c0008002087fae */ /* 0x0001e4000c901d78 */
.L_x_1436:
[----:B------:R-:W-:Y:S05]  /*17d40*/  BSYNC B0 ;  /* 0x0000000000007941 */ /* 0x000fea0003800000 */
.L_x_1435:
[----:B------:R-:W-:Y:S01]  /*17d50*/  NOP ;  /* 0x0000000000007918 */ /* 0x000fe20000000000 */
[----:B------:R-:W-:-:S13]  /*17d60*/  PLOP3.LUT P0, PT, PT, PT, PT, 0x80, 0x0 ;  /* 0x000000000000781c */ /* 0x000fda0003f0f070 */
.L_x_1437:
[----:B------:R-:W-:Y:S02]  /*17d70*/  PLOP3.LUT P1, PT, P1, P0, PT, 0xa2, 0x0 ;  /* 0x000000000000781c */ /* 0x000fe40000f21472 */
[----:B------:R-:W-:-:S08]  /*17d80*/  @P0 R2UR P1, UR4, R16 ;  /* 0x00000000100402ca */ /* 0x000fd00000020000 */
[----:B------:R-:W-:-:S05]  /*17d90*/  @P0 PLOP3.LUT P0, PT, P1, PT, PT, 0x80, 0x0 ;  /* 0x000000000000081c */ /* 0x000fca0000f0f070 */
[----:B------:R-:W-:Y:S01]  /*17da0*/  @!P1 SYNCS.ARRIVE.TRANS64.RED.A0T1 RZ, [UR4+0x22800], RZ ;  /* 0x022800ffffff99a7 */ /* 0x000fe20008200404 */
[----:B------:R-:W-:Y:S07]  /*17db0*/  @!P1 ARRIVES.LDGSTSBAR.64.TRANSCNT [UR4+0x22800] ;  /* 0x02280000ff0099b0 */ /* 0x000fee0008000a84 */
[----:B------:R-:W-:Y:S05]  /*17dc0*/  @P0 BRA.U.ANY `(.L_x_1437) ;  /* 0xfffffffd00e80947 */ /* 0x000fea000393ffff */
[----:B0-----:R-:W2:Y:S01]  /*17dd0*/  LDL.LU R2, [R1+0x10] ;  /* 0x0000100001027983 */ /* 0x001ea20000300800 */
        /* <DEDUP_REMOVED lines=12> */
.L_x_1531:
[----:B------:R-:W-:Y:S05]  /*17ea0*/  BSYNC B0 ;  /* 0x0000000000007941 */ /* 0x000fea0003800000 */
.L_x_1438:
[----:B------:R-:W-:-:S13]  /*17eb0*/  ISETP.GE.AND P0, PT, R20, UR42, PT ;  /* 0x0000002a14007c0c */ /* 0x000fda000bf06270 */
[----:B------:R-:W-:Y:S05]  /*17ec0*/  @!P0 BRA `(.L_x_1440) ;  /* 0x00000010008c8947 */ /* 0x000fea0003800000 */
[----:B------:R-:W-:Y:S02]  /*17ed0*/  IMAD.MOV.U32 R4, RZ, RZ, R19 ;  /* 0x000000ffff047224 */ /* 0x000fe400078e0013 */
[----:B------:R-:W-:-:S07]  /*17ee0*/  IMAD.MOV.U32 R5, RZ, RZ, R23 ;  /* 0x000000ffff057224 */ /* 0x000fce00078e0017 */
.L_x_1460:
[----:B-1----:R-:W1:Y:S01]  /*17ef0*/  S2R R2, SR_TID.X ;  /* 0x0000000000027919 */ /* 0x002e620000002100 */
[----:B------:R-:W-:Y:S01]  /*17f00*/  ISETP.NE.AND P0, PT, R33, 0x1, PT ;  /* 0x000000012100780c */ /* 0x000fe20003f05270 */
[----:B------:R-:W-:Y:S05]  /*17f10*/  YIELD ;  /* 0x0000000000007946 */ /* 0x000fea0003800000 */
[----:B------:R-:W-:Y:S01]  /*17f20*/  ULDC.64 UR4, c[0x0][0x428] ;  /* 0x00010a0000047ab9 */ /* 0x000fe20000000a00 */
[----:B------:R-:W-:Y:S02]  /*17f30*/  VIADD R19, R4, 0x1 ;  /* 0x0000000104137836 */ /* 0x000fe40000000000 */
[----:B------:R-:W-:-:S04]  /*17f40*/  IMAD R6, R32, UR4, RZ ;  /* 0x0000000420067c24 */ /* 0x000fc8000f8e02ff */
[----:B0-----:R-:W0:Y:S01]  /*17f50*/  @P0 LDC R3, c[0x0][0x434] ;  /* 0x00010d00ff030b82 */ /* 0x001e220000000800 */
[----:B------:R-:W-:-:S07]  /*17f60*/  IMAD R6, R25, UR5, R6 ;  /* 0x0000000519067c24 */ /* 0x000fce000f8e0206 */
[----:B--2---:R-:W2:Y:S01]  /*17f70*/  @P0 LDC R7, c[0x0][0x438] ;  /* 0x00010e00ff070b82 */ /* 0x004ea20000000800 */
[C---:B-1-3--:R-:W-:Y:S01]  /*17f80*/  LOP3.LUT R0, R2.reuse, 0x7f, RZ, 0xc0, !PT ;  /* 0x0000007f02007812 */ /* 0x04afe200078ec0ff */
[----:B------:R-:W-:-:S03]  /*17f90*/  IMAD.SHL.U32 R2, R2, 0x20, RZ ;  /* 0x0000002002027824 */ /* 0x000fc600078e00ff */
[----:B------:R-:W-:Y:S02]  /*17fa0*/  SHF.R.U32.HI R0, RZ, 0x2, R0 ;  /* 0x00000002ff007819 */ /* 0x000fe40000011600 */
[----:B------:R-:W-:-:S03]  /*17fb0*/  LOP3.LUT R2, R2, 0x60, RZ, 0xc0, !PT ;  /* 0x0000006002027812 */ /* 0x000fc600078ec0ff */
[----:B------:R-:W-:-:S05]  /*17fc0*/  IMAD R0, R20, 0x80, R0 ;  /* 0x0000008014007824 */ /* 0x000fca00078e0200 */
[----:B------:R-:W-:-:S05]  /*17fd0*/  IADD3 R0, R2, UR38, R0 ;  /* 0x0000002602007c10 */ /* 0x000fca000fffe000 */
[----:B0-----:R-:W-:-:S04]  /*17fe0*/  @P0 IMAD.HI.U32 R2, R0, R3, RZ ;  /* 0x0000000300020227 */ /* 0x001fc800078e00ff */
[----:B------:R-:W-:Y:S01]  /*17ff0*/  IMAD.MOV.U32 R8, RZ, RZ, R0 ;  /* 0x000000ffff087224 */ /* 0x000fe200078e0000 */
[----:B--2---:R-:W-:-:S04]  /*18000*/  @P0 SHF.R.U32.HI R8, RZ, R7, R2 ;  /* 0x00000007ff080219 */ /* 0x004fc80000011602 */
[--C-:B------:R-:W-:Y:S01]  /*18010*/  SHF.R.S32.HI R3, RZ, 0x1f, R8.reuse ;  /* 0x0000001fff037819 */ /* 0x100fe20000011408 */
[----:B------:R-:W-:-:S04]  /*18020*/  IMAD.MOV.U32 R2, RZ, RZ, R8 ;  /* 0x000000ffff027224 */ /* 0x000fc800078e0008 */
[----:B------:R-:W-:Y:S01]  /*18030*/  IMAD.WIDE.U32 R2, R25, UR4, R2 ;  /* 0x0000000419027c25 */ /* 0x000fe2000f8e0002 */
[----:B------:R-:W-:-:S03]  /*18040*/  ULDC.64 UR4, c[0x0][0x418] ;  /* 0x0001060000047ab9 */ /* 0x000fc60000000a00 */
[----:B------:R-:W-:Y:S01]  /*18050*/  IMAD.IADD R3, R6, 0x1, R3 ;  /* 0x0000000106037824 */ /* 0x000fe200078e0203 */
[C---:B------:R-:W-:Y:S01]  /*18060*/  LEA R6, P0, R2.reuse, UR4, 0x2 ;  /* 0x0000000402067c11 */ /* 0x040fe2000f8010ff */
[----:B------:R-:W-:Y:S01]  /*18070*/  IMAD.U32 R9, RZ, RZ, UR43 ;  /* 0x0000002bff097e24 */ /* 0x000fe2000f8e00ff */
[----:B------:R-:W-:Y:S02]  /*18080*/  ULDC UR4, c[0x0][0x430] ;  /* 0x00010c0000047ab9 */ /* 0x000fe40000000800 */
[----:B------:R-:W-:Y:S02]  /*18090*/  LEA.HI.X R7, R2, UR5, R3, 0x2, P0 ;  /* 0x0000000502077c11 */ /* 0x000fe400080f1403 */
[----:B------:R-:W-:Y:S01]  /*180a0*/  ISETP.NE.AND P1, PT, R9, 0x3, PT ;  /* 0x000000030900780c */ /* 0x000fe20003f25270 */
[----:B------:R-:W-:Y:S01]  /*180b0*/  IMAD.MOV R3, RZ, RZ, -R8 ;  /* 0x000000ffff037224 */ /* 0x000fe200078e0a08 */
[----:B------:R-:W-:Y:S01]  /*180c0*/  ISETP.NE.AND P0, PT, R19, 0x2, PT ;  /* 0x000000021300780c */ /* 0x000fe20003f05270 */
[----:B------:R0:W2:Y:S03]  /*180d0*/  LDG.E R6, desc[UR56][R6.64] ;  /* 0x0000003806067981 */ /* 0x0000a6000c1e1900 */
[----:B------:R-:W-:-:S02]  /*180e0*/  SEL R23, RZ, 0x1, P0 ;  /* 0x00000001ff177807 */ /* 0x000fc40000000000 */
[----:B------:R-:W-:Y:S01]  /*180f0*/  SEL R19, R19, RZ, P0 ;  /* 0x000000ff13137207 */ /* 0x000fe20000000000 */
[----:B0-----:R-:W-:Y:S02]  /*18100*/  IMAD R7, R3, UR4, R0 ;  /* 0x0000000403077c24 */ /* 0x001fe4000f8e0200 */
[----:B------:R-:W-:Y:S01]  /*18110*/  IMAD.MOV.U32 R0, RZ, RZ, R20 ;  /* 0x000000ffff007224 */ /* 0x000fe200078e0014 */
[----:B------:R-:W-:Y:S01]  /*18120*/  LOP3.LUT R23, R5, R23, RZ, 0x3c, !PT ;  /* 0x0000001705177212 */ /* 0x000fe200078e3cff */
[----:B------:R-:W-:-:S03]  /*18130*/  VIADD R20, R20, 0xffffffff ;  /* 0xffffffff14147836 */ /* 0x000fc60000000000 */
[----:B------:R-:W-:Y:S02]  /*18140*/  ISETP.GT.AND P2, PT, R0, UR42, PT ;  /* 0x0000002a00007c0c */ /* 0x000fe4000bf44270 */
[----:B--2---:R-:W-:Y:S01]  /*18150*/  SHF.R.S32.HI R9, RZ, 0x1f, R6 ;  /* 0x0000001fff097819 */ /* 0x004fe20000011406 */
[----:B------:R-:W-:Y:S10]  /*18160*/  @!P1 BRA `(.L_x_1441) ;  /* 0x0000000000049947 */ /* 0x000ff40003800000 */
[----:B------:R-:W-:Y:S01]  /*18170*/  BPT.TRAP 0x1 ;  /* 0x000000040000795c */ /* 0x000fe20000300000 */
.L_x_1441:
[----:B------:R-:W-:Y:S01]  /*18180*/  IMAD R0, R19, 0x8, R16 ;  /* 0x0000000813007824 */ /* 0x000fe200078e0210 */
[----:B------:R-:W-:Y:S01]  /*18190*/  SHF.L.U32 R10, R23, 0x1f, RZ ;  /* 0x0000001f170a7819 */ /* 0x000fe200000006ff */
[----:B------:R-:W-:Y:S01]  /*181a0*/  BSSY B0, `(.L_x_1442) ;  /* 0x0000004000007945 */ /* 0x000fe20003800000 */
[----:B------:R-:W-:Y:S02]  /*181b0*/  SHF.R.S32.HI R8, RZ, 0x1f, R7 ;  /* 0x0000001fff087819 */ /* 0x000fe40000011407 */
[----:B------:R-:W0:Y:S02]  /*181c0*/  SYNCS.PHASECHK.TRANS64.TRYWAIT P0, [R0+URZ+0x22880], R10 ;  /* 0x0228800a000075a7 */ /* 0x000e24000800017f */
[----:B0-----:R-:W-:Y:S05]  /*181d0*/  @!P0 BRA `(.L_x_1443) ;  /* 0x0000003c00f08947 */ /* 0x001fea0003800000 */
.L_x_1532:
[----:B------:R-:W-:Y:S05]  /*181e0*/  BSYNC B0 ;  /* 0x0000000000007941 */ /* 0x000fea0003800000 */
.L_x_1442:
[----:B------:R-:W1:Y:S01]  /*181f0*/  S2R R12, SR_TID.X ;  /* 0x00000000000c7919 */ /* 0x000e620000002100 */
[----:B------:R-:W-:Y:S01]  /*18200*/  ULDC.64 UR4, c[0x0][0x328] ;  /* 0x0000ca0000047ab9 */ /* 0x000fe20000000a00 */
[----:B------:R-:W-:Y:S01]  /*18210*/  ULDC.64 UR6, c[0x0][0x318] ;  /* 0x0000c60000067ab9 */ /* 0x000fe20000000a00 */
[----:B------:R-:W-:Y:S01]  /*18220*/  IMAD R11, R8, UR4, RZ ;  /* 0x00000004080b7c24 */ /* 0x000fe2000f8e02ff */
[----:B------:R-:W-:Y:S01]  /*18230*/  LOP3.LUT P3, RZ, R17, 0x2, RZ, 0xc0, !PT ;  /* 0x0000000211ff7812 */ /* 0x000fe2000786c0ff */
        /* <DEDUP_REMOVED lines=10> */
[----:B------:R-:W-:Y:S01]  /*182e0*/  IMAD.WIDE.U32 R2, R22, UR4, R2 ;  /* 0x0000000416027c25 */ /* 0x000fe2000f8e0002 */
[----:B------:R-:W-:Y:S01]  /*182f0*/  UMOV UR4, 0xffffffff ;  /* 0xffffffff00047882 */ /* 0x000fe20000000000 */
[----:B-1----:R-:W-:Y:S02]  /*18300*/  LOP3.LUT R12, R12, 0x7f, RZ, 0xc0, !PT ;  /* 0x0000007f0c0c7812 */ /* 0x002fe400078ec0ff */
[----:B------:R-:W-:Y:S01]  /*18310*/  IMAD R27, R22, UR5, R3 ;  /* 0x00000005161b7c24 */ /* 0x000fe2000f8e0203 */
[----:B------:R-:W-:Y:S02]  /*18320*/  IADD3 R26, P0, R2, UR6, RZ ;  /* 0x00000006021a7c10 */ /* 0x000fe4000ff1e0ff */
[----:B------:R-:W-:Y:S02]  /*18330*/  SHF.R.U32.HI R12, RZ, 0x5, R12 ;  /* 0x00000005ff0c7819 */ /* 0x000fe4000001160c */
[----:B------:R-:W-:-:S03]  /*18340*/  IADD3.X R27, R27, UR7, RZ, P0, !PT ;  /* 0x000000071b1b7c10 */ /* 0x000fc600087fe4ff */
[----:B------:R-:W-:-:S04]  /*18350*/  IMAD.SHL.U32 R12, R12, 0x400, RZ ;  /* 0x000004000c0c7824 */ /* 0x000fc800078e00ff */
[----:B------:R-:W-:Y:S01]  /*18360*/  IMAD R18, R19, 0x4000, R12 ;  /* 0x0000400013127824 */ /* 0x000fe200078e020c */
[----:B------:R-:W-:Y:S06]  /*18370*/  BRA.DIV UR4, `(.L_x_1444) ;  /* 0x0000003e049c7947 */ /* 0x000fec000b800000 */
[----:B------:R-:W1:Y:S01]  /*18380*/  SHFL.IDX PT, R2, R26, RZ, 0x1c1f ;  /* 0x001c1fff1a027589 */ /* 0x000e6200000e0000 */
[----:B------:R-:W-:-:S03]  /*18390*/  IADD3 R18, R16, R18, R29 ;  /* 0x0000001210127210 */ /* 0x000fc60007ffe01d */
[----:B------:R-:W2:Y:S02]  /*183a0*/  SHFL.IDX PT, R3, R27, RZ, 0x1c1f ;  /* 0x001c1fff1b037589 */ /* 0x000ea400000e0000 */
[----:B------:R-:W-:Y:S01]  /*183b0*/  IMAD.IADD R21, R30, 0x1, R18 ;  /* 0x000000011e157824 */ /* 0x000fe200078e0212 */
[----:B-1----:R-:W-:-:S05]  /*183c0*/  IADD3 R2, P0, R36, R2, RZ ;  /* 0x0000000224027210 */ /* 0x002fca0007f1e0ff */
[----:B--2---:R-:W-:-:S05]  /*183d0*/  IMAD.X R3, RZ, RZ, R3, P0 ;  /* 0x000000ffff037224 */ /* 0x004fca00000e0603 */
[----:B------:R-:W-:Y:S01]  /*183e0*/  @!PT LDS RZ, [RZ] ;  /* 0x00000000fffff984 */ /* 0x000fe20000000800 */
        /* <DEDUP_REMOVED lines=10> */
[----:B------:R-:W3:Y:S01]  /*18490*/  SHFL.IDX PT, R27, R27, 0x3, 0x1c1f ;  /* 0x007c1f001b1b7f89 */ /* 0x000ee200000e0000 */
[----:B-1----:R-:W-:-:S05]  /*184a0*/  IADD3 R2, P0, R36, R2, RZ ;  /* 0x0000000224027210 */ /* 0x002fca0007f1e0ff */
[----:B--2---:R-:W-:-:S05]  /*184b0*/  IMAD.X R3, RZ, RZ, R3, P0 ;  /* 0x000000ffff037224 */ /* 0x004fca00000e0603 */
[----:B------:R-:W-:Y:S04]  /*184c0*/  LDGSTS.E.BYPASS.LTC128B.128 [R18+0xa400], desc[UR56][R2.64], !P3 ;  /* 0x0a40000002127fae */ /* 0x000fe8000d901d78 */
[----:B------:R1:W-:Y:S04]  /*184d0*/  LDGSTS.E.BYPASS.LTC128B.128 [R21+0xa400], desc[UR56][R2.64+0x40], !P1 ;  /* 0x0a40004002157fae */ /* 0x0003e8000c901d78 */
[----:B-1-3--:R1:W2:Y:S02]  /*184e0*/  SHFL.IDX PT, R2, R26, 0x3, 0x1c1f ;  /* 0x007c1f001a027f89 */ /* 0x00a2a400000e0000 */
.L_x_1542:
        /* <DEDUP_REMOVED lines=9> */
.L_x_1445:
        /* <DEDUP_REMOVED lines=11> */
.L_x_1446:
[----:B------:R2:W-:Y:S01]  /*18630*/  SYNCS.ARRIVE.TRANS64.A1T0 RZ, [R0+URZ+0x22870], RZ ;  /* 0x022870ff00ff79a7 */ /* 0x0005e2000810003f */
[----:B------:R-:W-:Y:S05]  /*18640*/  @!P3 BRA `(.L_x_1447) ;  /* 0x000000000004b947 */ /* 0x000fea0003800000 */
[----:B------:R-:W-:Y:S01]  /*18650*/  BPT.TRAP 0x1 ;  /* 0x000000040000795c */ /* 0x000fe20000300000 */
.L_x_1447:
[----:B------:R-:W3:Y:S01]  /*18660*/  SYNCS.PHASECHK.TRANS64.TRYWAIT P0, [R0+URZ+0x22840], R10 ;  /* 0x0228400a000075a7 */ /* 0x000ee2000800017f */
[----:B------:R-:W-:Y:S04]  /*18670*/  BSSY B0, `(.L_x_1448) ;  /* 0x0000002000007945 */ /* 0x000fe80003800000 */
[----:B---3--:R-:W-:Y:S05]  /*18680*/  @!P0 BRA `(.L_x_1449) ;  /* 0x0000004000048947 */ /* 0x008fea0003800000 */
.L_x_1543:
[----:B------:R-:W-:Y:S05]  /*18690*/  BSYNC B0 ;  /* 0x0000000000007941 */ /* 0x000fea0003800000 */
.L_x_1448:
[----:B------:R-:W4:Y:S01]  /*186a0*/  LDL R11, [R1] ;  /* 0x00000000010b7983 */ /* 0x000f220000100800 */
[----:B------:R-:W-:Y:S01]  /*186b0*/  ULDC.64 UR4, c[0x0][0x300] ;  /* 0x0000c00000047ab9 */ /* 0x000fe20000000a00 */
[----:B------:R-:W-:Y:S01]  /*186c0*/  ULDC.64 UR6, c[0x0][0x2e8] ;  /* 0x0000ba0000067ab9 */ /* 0x000fe20000000a00 */
[----:B------:R-:W-:Y:S01]  /*186d0*/  IMAD R8, R8, UR4, RZ ;  /* 0x0000000408087c24 */ /* 0x000fe2000f8e02ff */
[----:B------:R-:W-:Y:S01]  /*186e0*/  LOP3.LUT P4, RZ, R17, 0x10, RZ, 0xc0, !PT ;  /* 0x0000001011ff7812 */ /* 0x000fe2000788c0ff */
[----:B------:R-:W-:Y:S01]  /*186f0*/  IMAD.WIDE.U32 R2, R7, UR4, RZ ;  /* 0x0000000407027c25 */ /* 0x000fe2000f8e00ff */
[C---:B------:R-:W-:Y:S02]  /*18700*/  LOP3.LUT P3, RZ, R17.reuse, 0x8, RZ, 0xc0, !PT ;  /* 0x0000000811ff7812 */ /* 0x040fe4000786c0ff */
[----:B------:R-:W-:Y:S01]  /*18710*/  LOP3.LUT P1, RZ, R17, 0x4, RZ, 0xc0, !PT ;  /* 0x0000000411ff7812 */ /* 0x000fe2000782c0ff */
[----:B------:R-:W-:Y:S01]  /*18720*/  IMAD R8, R7, UR5, R8 ;  /* 0x0000000507087c24 */ /* 0x000fe2000f8e0208 */
[----:B------:R-:W-:-:S02]  /*18730*/  ULDC.64 UR4, c[0x0][0x310] ;  /* 0x0000c40000047ab9 */ /* 0x000fc40000000a00 */
        /* <DEDUP_REMOVED lines=14> */
[----:B------:R-:W-:-:S03]  /*18820*/  IMAD.IADD R6, R16, 0x1, R6 ;  /* 0x0000000110067824 */ /* 0x000fc600078e0206 */
[----:B------:R-:W5:Y:S04]  /*18830*/  SHFL.IDX PT, R3, R8, RZ, 0x1c1f ;  /* 0x001c1fff08037589 */ /* 0x000f6800000e0000 */
[----:B------:R-:W-:Y:S01]  /*18840*/  SHFL.IDX PT, R9, R8, 0x2, 0x1c1f ;  /* 0x005c1f0008097f89 */ /* 0x000fe200000e0000 */
        /* <DEDUP_REMOVED lines=15> */
[----:B------:R4:W0:Y:S04]  /*18940*/  SHFL.IDX PT, R9, R8, 0x3, 0x1c1f ;  /* 0x007c1f0008097f89 */ /* 0x00082800000e0000 */
[----:B------:R-:W-:Y:S04]  /*18950*/  LDGSTS.E.BYPASS.LTC128B.128 [R6+0x17400], desc[UR56][R2.64], !P4 ;  /* 0x1740000002067fae */ /* 0x000fe8000e101d78 */
[----:B------:R-:W-:Y:S04]  /*18960*/  LDGSTS.E.BYPASS.LTC128B.128 [R6+0x19400], desc[UR56][R2.64+0x40], !P3 ;  /* 0x1940004002067fae */ /* 0x000fe8000d901d78 */
[----:B------:R5:W-:Y:S04]  /*18970*/  LDGSTS.E.BYPASS.LTC128B.128 [R6+0x1b400], desc[UR56][R2.64+0x80], !P1 ;  /* 0x1b40008002067fae */ /* 0x000be8000c901d78 */
[----:B-----5:R4:W0:Y:S02]  /*18980*/  SHFL.IDX PT, R2, R7, 0x3, 0x1c1f ;  /* 0x007c1f0007027f89 */ /* 0x02082400000e0000 */
.L_x_1553:
        /* <DEDUP_REMOVED lines=10> */
.L_x_1451:
        /* <DEDUP_REMOVED lines=11> */
.L_x_1452:
[----:B------:R2:W-:Y:S02]  /*18ae0*/  SYNCS.ARRIVE.TRANS64.A1T0 RZ, [R0+URZ+0x22830], RZ ;  /* 0x022830ff00ff79a7 */ /* 0x0005e4000810003f */
[----:B--23--:R-:W-:-:S05]  /*18af0*/  IMAD.U32 R0, RZ, RZ, UR45 ;  /* 0x0000002dff007e24 */ /* 0x00cfca000f8e00ff */
[----:B------:R-:W-:-:S13]  /*18b00*/  ISETP.NE.AND P0, PT, R0, 0x3, PT ;  /* 0x000000030000780c */ /* 0x000fda0003f05270 */
[----:B------:R-:W-:Y:S05]  /*18b10*/  @!P0 BRA `(.L_x_1453) ;  /* 0x0000000000048947 */ /* 0x000fea0003800000 */
[----:B------:R-:W-:Y:S01]  /*18b20*/  BPT.TRAP 0x1 ;  /* 0x000000040000795c */ /* 0x000fe20000300000 */
.L_x_1453:
[----:B------:R-:W-:Y:S01]  /*18b30*/  LOP3.LUT R3, R5, 0x1, RZ, 0x3c, !PT ;  /* 0x0000000105037812 */ /* 0x000fe200078e3cff */
[----:B------:R-:W-:Y:S01]  /*18b40*/  IMAD R0, R4, 0x8, R16 ;  /* 0x0000000804007824 */ /* 0x000fe200078e0210 */
[----:B------:R-:W-:Y:S02]  /*18b50*/  BSSY B0, `(.L_x_1454) ;  /* 0x0000004000007945 */ /* 0x000fe40003800000 */
[----:B------:R-:W-:-:S04]  /*18b60*/  SHF.L.U32 R3, R3, 0x1f, RZ ;  /* 0x0000001f03037819 */ /* 0x000fc800000006ff */
[----:B------:R-:W0:Y:S02]  /*18b70*/  SYNCS.PHASECHK.TRANS64.TRYWAIT P1, [R0+URZ+0x22870], R3 ;  /* 0x02287003000075a7 */ /* 0x000e24000802017f */
[----:B0-----:R-:W-:Y:S05]  /*18b80*/  @!P1 BRA `(.L_x_1455) ;  /* 0x00000040000c9947 */ /* 0x001fea0003800000 */
.L_x_1554:
[----:B------:R-:W-:Y:S05]  /*18b90*/  BSYNC B0 ;  /* 0x0000000000007941 */ /* 0x000fea0003800000 */
.L_x_1454:
[----:B------:R-:W-:-:S05]  /*18ba0*/  IMAD.U32 R2, RZ, RZ, UR43 ;  /* 0x0000002bff027e24 */ /* 0x000fca000f8e00ff */
[----:B------:R-:W-:-:S13]  /*18bb0*/  ISETP.NE.AND P1, PT, R2, 0x3, PT ;  /* 0x000000030200780c */ /* 0x000fda0003f25270 */
[----:B------:R-:W-:Y:S05]  /*18bc0*/  @!P1 BRA `(.L_x_1456) ;  /* 0x0000000000049947 */ /* 0x000fea0003800000 */
[----:B------:R-:W-:Y:S01]  /*18bd0*/  BPT.TRAP 0x1 ;  /* 0x000000040000795c */ /* 0x000fe20000300000 */
.L_x_1456:
[----:B0-----:R-:W-:Y:S01]  /*18be0*/  SHF.L.U32 R3, R5, 0x1f, RZ ;  /* 0x0000001f05037819 */ /* 0x001fe200000006ff */
[----:B------:R-:W-:-:S03]  /*18bf0*/  IMAD.SHL.U32 R18, R4, 0x4000, RZ ;  /* 0x0000400004127824 */ /* 0x000fc600078e00ff */
[----:B------:R-:W0:Y:S02]  /*18c00*/  SYNCS.PHASECHK.TRANS64.TRYWAIT P1, [R0+URZ+0x22860], R3 ;  /* 0x02286003000075a7 */ /* 0x000e24000802017f */
[----:B0-----:R-:W-:Y:S05]  /*18c10*/  @!P1 BRA `(.L_x_1457) ;  /* 0x0000003c00fc9947 */ /* 0x001fea0003800000 */
.L_x_1555:
[----:B------:R-:W0:Y:S04]  /*18c20*/  LDL R2, [R1+0x8] ;  /* 0x0000080001027983 */ /* 0x000e280000100800 */
[----:B------:R-:W2:Y:S01]  /*18c30*/  LDL R12, [R1+0x4] ;  /* 0x00000400010c7983 */ /* 0x000ea20000100800 */
[----:B------:R-:W-:Y:S05]  /*18c40*/  WARPSYNC.ALL ;  /* 0x0000000000007948 */ /* 0x000fea0003800000 */
[----:B------:R-:W-:-:S05]  /*18c50*/  IMAD.U32 R21, RZ, RZ, UR43 ;  /* 0x0000002bff157e24 */ /* 0x000fca000f8e00ff */
[----:B------:R-:W-:Y:S02]  /*18c60*/  ISETP.NE.AND P1, PT, R21, 0x3, PT ;  /* 0x000000031500780c */ /* 0x000fe40003f25270 */
[----:B0-----:R-:W-:Y:S02]  /*18c70*/  LOP3.LUT R3, R18, R2, RZ, 0xfc, !PT ;  /* 0x0000000212037212 */ /* 0x001fe400078efcff */
[----:B--2---:R-:W-:-:S03]  /*18c80*/  IADD3 R18, R16, R18, R12 ;  /* 0x0000001210127210 */ /* 0x004fc60007ffe00c */
[----:B------:R-:W-:-:S04]  /*18c90*/  IMAD.IADD R3, R16, 0x1, R3 ;  /* 0x0000000110037824 */ /* 0x000fc800078e0203 */
[----:B------:R-:W-:Y:S01]  /*18ca0*/  IMAD.IADD R2, R31, 0x1, R3 ;  /* 0x000000011f027824 */ /* 0x000fe200078e0203 */
[----:B----4-:R-:W0:Y:S02]  /*18cb0*/  LDSM.16.MT88.4 R4, [R3+0x8400] ;  /* 0x008400000304783b */ /* 0x010e240000004200 */
        /* <DEDUP_REMOVED lines=10> */
[----:B------:R0:W-:Y:S04]  /*18d60*/  STSM.16.M88.4 [R18+0x2400], R12 ;  /* 0x0024000c12007844 */ /* 0x0001e80000000200 */
[----:B------:R-:W2:Y:S01]  /*18d70*/  LDSM.16.MT88.4 R8, [R3+0x9400] ;  /* 0x009400000308783b */ /* 0x000ea20000004200 */
[--C-:B0-----:R-:W-:Y:S02]  /*18d80*/  IADD3 R12, R28, 0x400, R18.reuse ;  /* 0x000004001c0c7810 */ /* 0x101fe40007ffe012 */
[----:B------:R-:W-:Y:S02]  /*18d90*/  IADD3 R18, R31, 0x400, R18 ;  /* 0x000004001f127810 */ /* 0x000fe40007ffe012 */
[C-C-:B--2---:R-:W-:Y:S02]  /*18da0*/  PRMT R4, R8.reuse, 0x6420, R9.reuse ;  /* 0x0000642008047816 */ /* 0x144fe40000000009 */
[----:B------:R-:W-:-:S02]  /*18db0*/  PRMT R5, R8, 0x7531, R9 ;  /* 0x0000753108057816 */ /* 0x000fc40000000009 */
[C-C-:B------:R-:W-:Y:S02]  /*18dc0*/  PRMT R6, R10.reuse, 0x6420, R11.reuse ;  /* 0x000064200a067816 */ /* 0x140fe4000000000b */
[----:B------:R-:W-:Y:S02]  /*18dd0*/  PRMT R7, R10, 0x7531, R11 ;  /* 0x000075310a077816 */ /* 0x000fe4000000000b */
[----:B------:R-:W0:Y:S04]  /*18de0*/  LDSM.16.MT88.4 R8, [R2+0x9400] ;  /* 0x009400000208783b */ /* 0x000e280000004200 */
[----:B------:R0:W-:Y:S02]  /*18df0*/  STSM.16.M88.4 [R12], R4 ;  /* 0x000000040c007844 */ /* 0x0001e40000000200 */
[----:B0-----:R-:W-:-:S02]  /*18e00*/  PRMT R4, R8, 0x6420, R9 ;  /* 0x0000642008047816 */ /* 0x001fc40000000009 */
[----:B------:R-:W-:Y:S02]  /*18e10*/  PRMT R5, R8, 0x7531, R9 ;  /* 0x0000753108057816 */ /* 0x000fe40000000009 */
[C-C-:B------:R-:W-:Y:S02]  /*18e20*/  PRMT R6, R10.reuse, 0x6420, R11.reuse ;  /* 0x000064200a067816 */ /* 0x140fe4000000000b */
[----:B------:R-:W-:-:S05]  /*18e30*/  PRMT R7, R10, 0x7531, R11 ;  /* 0x000075310a077816 */ /* 0x000fca000000000b */
[----:B------:R-:W-:Y:S04]  /*18e40*/  STSM.16.M88.4 [R12+0x2000], R4 ;  /* 0x002000040c007844 */ /* 0x000fe80000000200 */
[----:B------:R-:W0:Y:S04]  /*18e50*/  LDSM.16.MT88.4 R12, [R3+0xa400] ;  /* 0x00a40000030c783b */ /* 0x000e280000004200 */
[----:B------:R-:W2:Y:S01]  /*18e60*/  LDSM.16.MT88.4 R4, [R2+0xa400] ;  /* 0x00a400000204783b */ /* 0x000ea20000004200 */
[C-C-:B0-----:R-:W-:Y:S02]  /*18e70*/  PRMT R8, R12.reuse, 0x6420, R13.reuse ;  /* 0x000064200c087816 */ /* 0x141fe4000000000d */
[----:B------:R-:W-:-:S02]  /*18e80*/  PRMT R9, R12, 0x7531, R13 ;  /* 0x000075310c097816 */ /* 0x000fc4000000000d */
[C-C-:B------:R-:W-:Y:S02]  /*18e90*/  PRMT R10, R14.reuse, 0x6420, R15.reuse ;  /* 0x000064200e0a7816 */ /* 0x140fe4000000000f */
[----:B------:R-:W-:-:S05]  /*18ea0*/  PRMT R11, R14, 0x7531, R15 ;  /* 0x000075310e0b7816 */ /* 0x000fca000000000f */
[----:B------:R2:W-:Y:S02]  /*18eb0*/  STSM.16.M88.4 [R18], R8 ;  /* 0x0000000812007844 */ /* 0x0005e40000000200 */
[C-C-:B--2---:R-:W-:Y:S02]  /*18ec0*/  PRMT R8, R4.reuse, 0x6420, R5.reuse ;  /* 0x0000642004087816 */ /* 0x144fe40000000005 */
[----:B------:R-:W-:Y:S02]  /*18ed0*/  PRMT R9, R4, 0x7531, R5 ;  /* 0x0000753104097816 */ /* 0x000fe40000000005 */
[C-C-:B------:R-:W-:Y:S02]  /*18ee0*/  PRMT R10, R6.reuse, 0x6420, R7.reuse ;  /* 0x00006420060a7816 */ /* 0x140fe40000000007 */
[----:B------:R-:W-:-:S05]  /*18ef0*/  PRMT R11, R6, 0x7531, R7 ;  /* 0x00007531060b7816 */ /* 0x000fca0000000007 */
[----:B------:R0:W-:Y:S04]  /*18f00*/  STSM.16.M88.4 [R18+0x2000], R8 ;  /* 0x0020000812007844 */ /* 0x0001e80000000200 */
[----:B------:R-:W2:Y:S01]  /*18f10*/  LDSM.16.MT88.4 R4, [R3+0xb400] ;  /* 0x00b400000304783b */ /* 0x000ea20000004200 */
[----:B0-----:R-:W-:Y:S01]  /*18f20*/  IMAD.IADD R18, R28, 0x1, R18 ;  /* 0x000000011c127824 */ /* 0x001fe200078e0212 */
[C-C-:B--2---:R-:W-:Y:S02]  /*18f30*/  PRMT R12, R4.reuse, 0x6420, R5.reuse ;  /* 0x00006420040c7816 */ /* 0x144fe40000000005 */
[----:B------:R-:W-:Y:S02]  /*18f40*/  PRMT R13, R4, 0x7531, R5 ;  /* 0x00007531040d7816 */ /* 0x000fe40000000005 */
[----:B------:R-:W-:-:S02]  /*18f50*/  PRMT R14, R6, 0x6420, R7 ;  /* 0x00006420060e7816 */ /* 0x000fc40000000007 */
[----:B------:R-:W-:Y:S02]  /*18f60*/  PRMT R15, R6, 0x7531, R7 ;  /* 0x00007531060f7816 */ /* 0x000fe40000000007 */
[----:B------:R-:W0:Y:S04]  /*18f70*/  LDSM.16.MT88.4 R4, [R2+0xb400] ;  /* 0x00b400000204783b */ /* 0x000e280000004200 */
[----:B------:R2:W-:Y:S01]  /*18f80*/  STSM.16.M88.4 [R18], R12 ;  /* 0x0000000c12007844 */ /* 0x0005e20000000200 */
        /* <DEDUP_REMOVED lines=13> */
.L_x_1458:
[----:B0-----:R0:W-:Y:S01]  /*19060*/  SYNCS.ARRIVE.TRANS64.A1T0 RZ, [R0+URZ+0x22850], RZ ;  /* 0x022850ff00ff79a7 */ /* 0x0011e2000810003f */
[----:B------:R-:W-:Y:S06]  /*19070*/  BAR.SYNC.DEFER_BLOCKING 0x2, 0x80 ;  /* 0x0082000000007b1d */ /* 0x000fec0000010000 */
[----:B------:R-:W-:Y:S05]  /*19080*/  @!P0 BRA `(.L_x_1459) ;  /* 0x0000000000048947 */ /* 0x000fea0003800000 */
[----:B------:R-:W-:Y:S01]  /*19090*/  BPT.TRAP 0x1 ;  /* 0x000000040000795c */ /* 0x000fe20000300000 */
.L_x_1459:
[----:B0-----:R-:W-:Y:S02]  /*190a0*/  VIADD R0, R0, 0x22880 ;  /* 0x0002288000007836 */ /* 0x001fe40000000000 */
[----:B------:R-:W-:Y:S02]  /*190b0*/  IMAD.MOV.U32 R4, RZ, RZ, R19 ;  /* 0x000000ffff047224 */ /* 0x000fe400078e0013 */
[----:B------:R-:W-:Y:S01]  /*190c0*/  IMAD.MOV.U32 R5, RZ, RZ, R23 ;  /* 0x000000ffff057224 */ /* 0x000fe200078e0017 */
[----:B------:R-:W-:-:S04]  /*190d0*/  PRMT R0, R37, 0x654, R0 ;  /* 0x0000065425007816 */ /* 0x000fc80000000000 */
[----:B------:R3:W-:Y:S01]  /*190e0*/  SYNCS.ARRIVE.TRANS64.RED.A1T0 RZ, [R0+URZ], RZ ;  /* 0x000000ff00ff79a7 */ /* 0x0007e2000810043f */
[----:B------:R-:W-:Y:S05]  /*190f0*/  @P2 BRA `(.L_x_1460) ;  /* 0xffffffec007c2947 */ /* 0x000fea000383ffff */
.L_x_1440:
[----:B---3--:R-:W3:Y:S01]  /*19100*/  S2R R0, SR_TID.X ;  /* 0x0000000000007919 */ /* 0x008ee20000002100 */
[----:B------:R-:W-:Y:S01]  /*19110*/  BSSY B0, `(.L_x_1461) ;  /* 0x0000012000007945 */ /* 0x000fe20003800000 */
[----:B---3--:R-:W-:Y:S01]  /*19120*/  LOP3.LUT R2, R0, 0x7f, RZ, 0xc0, !PT ;  /* 0x0000007f00027812 */ /* 0x008fe200078ec0ff */
[----:B------:R-:W-:-:S03]  /*19130*/  IMAD.U32 R0, RZ, RZ, UR45 ;  /* 0x0000002dff007e24 */ /* 0x000fc6000f8e00ff */
[----:B------:R-:W-:Y:S02]  /*19140*/  ISETP.NE.AND P1, PT, R2, RZ, PT ;  /* 0x000000ff0200720c */ /* 0x000fe40003f25270 */
[----:B------:R-:W-:-:S11]  /*19150*/  ISETP.NE.AND P0, PT, R0, 0x3, PT ;  /* 0x000000030000780c */ /* 0x000fd60003f05270 */
[----:B------:R-:W-:Y:S05]  /*19160*/  @P1 BRA `(.L_x_1462) ;  /* 0x0000000000301947 */ /* 0x000fea0003800000 */
[----:B------:R-:W3:Y:S01]  /*19170*/  S2R R5, SR_LANEID ;  /* 0x0000000000057919 */ /* 0x000ee20000000000 */
[----:B------:R-:W-:Y:S01]  /*19180*/  VOTEU.ANY UR4, UPT, PT ;  /* 0x0000000000047886 */ /* 0x000fe200038e0100 */
[----:B0-----:R-:W0:Y:S01]  /*19190*/  LDC.64 R2, c[0x0][0xc60] ;  /* 0x00031800ff027b82 */ /* 0x001e220000000a00 */
[----:B------:R-:W3:Y:S02]  /*191a0*/  FLO.U32 R0, UR4 ;  /* 0x0000000400007d00 */ /* 0x000ee400080e0000 */
[----:B---3--:R-:W-:-:S06]  /*191b0*/  ISETP.EQ.U32.AND P1, PT, R0, R5, PT ;  /* 0x000000050000720c */ /* 0x008fcc0003f22070 */
[----:B------:R-:W0:Y:S07]  /*191c0*/  POPC R5, UR4 ;  /* 0x0000000400057d09 */ /* 0x000e2e0008000000 */
[----:B0-----:R-:W3:Y:S01]  /*191d0*/  @P1 ATOMG.E.ADD.STRONG.GPU PT, R3, desc[UR56][R2.64], R5 ;  /* 0x00000005020319a8 */ /* 0x001ee200081ee1f8 */
[----:B------:R-:W0:Y:S02]  /*191e0*/  S2R R4, SR_LTMASK ;  /* 0x0000000000047919 */ /* 0x000e240000003900 */
[----:B0-----:R-:W-:-:S04]  /*191f0*/  LOP3.LUT R4, R4, UR4, RZ, 0xc0, !PT ;  /* 0x0000000404047c12 */ /* 0x001fc8000f8ec0ff */
[----:B------:R-:W0:Y:S01]  /*19200*/  POPC R7, R4 ;  /* 0x0000000400077309 */ /* 0x000e220000000000 */
[----:B---3--:R-:W0:Y:S02]  /*19210*/  SHFL.IDX PT, R0, R3, R0, 0x1f ;  /* 0x00001f0003007589 */ /* 0x008e2400000e0000 */
[----:B0-----:R-:W-:-:S07]  /*19220*/  IADD3 R24, R0, UR46, R7 ;  /* 0x0000002e00187c10 */ /* 0x001fce000fffe007 */
.L_x_1462:
[----:B------:R-:W-:Y:S05]  /*19230*/  BSYNC B0 ;  /* 0x0000000000007941 */ /* 0x000fea0003800000 */
.L_x_1461:
[----:B------:R-:W-:Y:S05]  /*19240*/  @!P0 BRA `(.L_x_1463) ;  /* 0x0000000000048947 */ /* 0x000fea0003800000 */
[----:B------:R-:W-:Y:S01]  /*19250*/  BPT.TRAP 0x1 ;  /* 0x000000040000795c */ /* 0x000fe20000300000 */
.L_x_1463:
[----:B0-----:R-:W-:Y:S01]  /*19260*/  LOP3.LUT R3, R23, 0x1, RZ, 0x3c, !PT ;  /* 0x0000000117037812 */ /* 0x001fe200078e3cff */
[----:B--2---:R-:W-:Y:S01]  /*19270*/  IMAD R18, R19, 0x8, R16 ;  /* 0x0000000813127824 */ /* 0x004fe200078e0210 */
[----:B------:R-:W-:Y:S02]  /*19280*/  BSSY B0, `(.L_x_1464) ;  /* 0x0000004000007945 */ /* 0x000fe40003800000 */
[----:B------:R-:W-:-:S04]  /*19290*/  SHF.L.U32 R3, R3, 0x1f, RZ ;  /* 0x0000001f03037819 */ /* 0x000fc800000006ff */
[----:B------:R-:W0:Y:S02]  /*192a0*/  SYNCS.PHASECHK.TRANS64.TRYWAIT P1, [R18+URZ+0x22870], R3 ;  /* 0x02287003120075a7 */ /* 0x000e24000802017f */
[----:B0-----:R-:W-:Y:S05]  /*192b0*/  @!P1 BRA `(.L_x_1465) ;  /* 0x0000003800689947 */ /* 0x001fea0003800000 */
.L_x_1556:
[----:B------:R-:W-:Y:S05]  /*192c0*/  BSYNC B0 ;  /* 0x0000000000007941 */ /* 0x000fea0003800000 */
.L_x_1464:
[----:B------:R-:W-:-:S05]  /*192d0*/  IMAD.U32 R0, RZ, RZ, UR43 ;  /* 0x0000002bff007e24 */ /* 0x000fca000f8e00ff */
[----:B------:R-:W-:-:S13]  /*192e0*/  ISETP.NE.AND P1, PT, R0, 0x3, PT ;  /* 0x000000030000780c */ /* 0x000fda0003f25270 */
[----:B------:R-:W-:Y:S05]  /*192f0*/  @!P1 BRA `(.L_x_1466) ;  /* 0x0000000000049947 */ /* 0x000fea0003800000 */
[----:B------:R-:W-:Y:S01]  /*19300*/  BPT.TRAP 0x1 ;  /* 0x000000040000795c */ /* 0x000fe20000300000 */
.L_x_1466:
[----:B0-----:R-:W-:-:S04]  /*19310*/  SHF.L.U32 R3, R23, 0x1f, RZ ;  /* 0x0000001f17037819 */ /* 0x001fc800000006ff */
[----:B------:R-:W0:Y:S02]  /*19320*/  SYNCS.PHASECHK.TRANS64.TRYWAIT P1, [R18+URZ+0x22860], R3 ;  /* 0x02286003120075a7 */ /* 0x000e24000802017f */
[----:B0-----:R-:W-:Y:S05]  /*19330*/  @!P1 BRA `(.L_x_1467) ;  /* 0x00000038005c9947 */ /* 0x001fea0003800000 */
.L_x_1557:
[----:B------:R-:W0:Y:S04]  /*19340*/  LDL R0, [R1+0x8] ;  /* 0x0000080001007983 */ /* 0x000e280000100800 */
[----:B------:R-:W2:Y:S01]  /*19350*/  LDL R12, [R1+0x4] ;  /* 0x00000400010c7983 */ /* 0x000ea20000100800 */
[----:B------:R-:W-:Y:S01]  /*19360*/  IMAD.SHL.U32 R2, R19, 0x4000, RZ ;  /* 0x0000400013027824 */ /* 0x000fe200078e00ff */
[----:B------:R-:W-:Y:S05]  /*19370*/  WARPSYNC.ALL ;  /* 0x0000000000007948 */ /* 0x000fea0003800000 */
[----:B------:R-:W-:-:S05]  /*19380*/  IMAD.U32 R21, RZ, RZ, UR43 ;  /* 0x0000002bff157e24 */ /* 0x000fca000f8e00ff */
[----:B------:R-:W-:Y:S02]  /*19390*/  ISETP.NE.AND P1, PT, R21, 0x3, PT ;  /* 0x000000031500780c */ /* 0x000fe40003f25270 */
[----:B0-----:R-:W-:Y:S02]  /*193a0*/  LOP3.LUT R3, R2, R0, RZ, 0xfc, !PT ;  /* 0x0000000002037212 */ /* 0x001fe400078efcff */
[----:B--2---:R-:W-:-:S03]  /*193b0*/  IADD3 R2, R16, R2, R12 ;  /* 0x0000000210027210 */ /* 0x004fc60007ffe00c */
[----:B------:R-:W-:Y:S01]  /*193c0*/  IMAD.IADD R0, R16, 0x1, R3 ;  /* 0x0000000110007824 */ /* 0x000fe200078e0203 */
[----:B------:R-:W-:-:S03]  /*193d0*/  IADD3 R20, R28, 0x400, R2 ;  /* 0x000004001c147810 */ /* 0x000fc60007ffe002 */
[----:B------:R-:W-:Y:S01]  /*193e0*/  IMAD.IADD R3, R31, 0x1, R0 ;  /* 0x000000011f037824 */ /* 0x000fe200078e0200 */
[----:B------:R-:W0:Y:S02]  /*193f0*/  LDSM.16.MT88.4 R4, [R0+0x8400] ;  /* 0x008400000004783b */ /* 0x000e240000004200 */
[C-C-:B0-----:R-:W-:Y:S02]  /*19400*/  PRMT R8, R4.reuse, 0x6420, R5.reuse ;  /* 0x0000642004087816 */ /* 0x141fe40000000005 */
[----:B------:R-:W-:Y:S02]  /*19410*/  PRMT R9, R4, 0x7531, R5 ;  /* 0x0000753104097816 */ /* 0x000fe40000000005 */
[C-C-:B------:R-:W-:Y:S02]  /*19420*/  PRMT R10, R6.reuse, 0x6420, R7.reuse ;  /* 0x00006420060a7816 */ /* 0x140fe40000000007 */
[----:B------:R-:W-:Y:S02]  /*19430*/  PRMT R11, R6, 0x7531, R7 ;  /* 0x00007531060b7816 */ /* 0x000fe40000000007 */
[----:B------:R-:W0:Y:S04]  /*19440*/  LDSM.16.MT88.4 R4, [R3+0x8400] ;  /* 0x008400000304783b */ /* 0x000e280000004200 */
[----:B------:R0:W-:Y:S02]  /*19450*/  STSM.16.M88.4 [R2+0x400], R8 ;  /* 0x0004000802007844 */ /* 0x0001e40000000200 */
[----:B0-----:R-:W-:-:S02]  /*19460*/  PRMT R8, R4, 0x6420, R5 ;  /* 0x0000642004087816 */ /* 0x001fc40000000005 */
[----:B------:R-:W-:Y:S02]  /*19470*/  PRMT R9, R4, 0x7531, R5 ;  /* 0x0000753104097816 */ /* 0x000fe40000000005 */
[C-C-:B------:R-:W-:Y:S02]  /*19480*/  PRMT R10, R6.reuse, 0x6420, R7.reuse ;  /* 0x00006420060a7816 */ /* 0x140fe40000000007 */
[----:B------:R-:W-:-:S05]  /*19490*/  PRMT R11, R6, 0x7531, R7 ;  /* 0x00007531060b7816 */ /* 0x000fca0000000007 */
[----:B------:R0:W-:Y:S04]  /*194a0*/  STSM.16.M88.4 [R2+0x2400], R8 ;  /* 0x0024000802007844 */ /* 0x0001e80000000200 */
[----:B------:R-:W2:Y:S01]  /*194b0*/  LDSM.16.MT88.4 R4, [R0+0x9400] ;  /* 0x009400000004783b */ /* 0x000ea20000004200 */
[----:B0-----:R-:W-:Y:S02]  /*194c0*/  IADD3 R2, R31, 0x400, R2 ;  /* 0x000004001f027810 */ /* 0x001fe40007ffe002 */
[C-C-:B--2---:R-:W-:Y:S02]  /*194d0*/  PRMT R12, R4.reuse, 0x6420, R5.reuse ;  /* 0x00006420040c7816 */ /* 0x144fe40000000005 */
[----:B------:R-:W-:Y:S02]  /*194e0*/  PRMT R13, R4, 0x7531, R5 ;  /* 0x00007531040d7816 */ /* 0x000fe40000000005 */
[----:B------:R-:W-:-:S02]  /*194f0*/  PRMT R14, R6, 0x6420, R7 ;  /* 0x00006420060e7816 */ /* 0x000fc40000000007 */
[----:B------:R-:W-:Y:S02]  /*19500*/  PRMT R15, R6, 0x7531, R7 ;  /* 0x00007531060f7816 */ /* 0x000fe40000000007 */
[----:B------:R-:W0:Y:S04]  /*19510*/  LDSM.16.MT88.4 R4, [R3+0x9400] ;  /* 0x009400000304783b */ /* 0x000e280000004200 */
[----:B------:R-:W-:Y:S01]  /*19520*/  STSM.16.M88.4 [R20], R12 ;  /* 0x0000000c14007844 */ /* 0x000fe20000000200 */
        /* <DEDUP_REMOVED lines=38> */
.L_x_1468:
[----:B0-----:R0:W-:Y:S01]  /*19790*/  SYNCS.ARRIVE.TRANS64.A1T0 RZ, [R18+URZ+0x22850], RZ ;  /* 0x022850ff12ff79a7 */ /* 0x0011e2000810003f */
[----:B------:R-:W-:Y:S06]  /*197a0*/  BAR.SYNC.DEFER_BLOCKING 0x2, 0x80 ;  /* 0x0082000000007b1d */ /* 0x000fec0000010000 */
[----:B------:R-:W-:Y:S05]  /*197b0*/  @!P0 BRA `(.L_x_1469) ;  /* 0x0000000000048947 */ /* 0x000fea0003800000 */
[----:B------:R-:W-:Y:S01]  /*197c0*/  BPT.TRAP 0x1 ;  /* 0x000000040000795c */ /* 0x000fe20000300000 */
.L_x_1469:
[----:B0-----:R-:W-:Y:S02]  /*197d0*/  VIADD R18, R18, 0x22880 ;  /* 0x0002288012127836 */ /* 0x001fe40000000000 */
[----:B------:R-:W-:-:S03]  /*197e0*/  VIADD R19, R19, 0x1 ;  /* 0x0000000113137836 */ /* 0x000fc60000000000 */
[----:B------:R-:W-:Y:S02]  /*197f0*/  PRMT R18, R37, 0x654, R18 ;  /* 0x0000065425127816 */ /* 0x000fe40000000012 */
[C---:B------:R-:W-:Y:S02]  /*19800*/  ISETP.NE.AND P0, PT, R19.reuse, 0x2, PT ;  /* 0x000000021300780c */ /* 0x040fe40003f05270 */
[----:B------:R0:W-:Y:S02]  /*19810*/  SYNCS.ARRIVE.TRANS64.RED.A1T0 RZ, [R18+URZ], RZ ;  /* 0x000000ff12ff79a7 */ /* 0x0001e4000810043f */
[----:B------:R-:W-:Y:S02]  /*19820*/  SEL R0, RZ, 0x1, P0 ;  /* 0x00000001ff007807 */ /* 0x000fe40000000000 */
[----:B------:R-:W-:Y:S02]  /*19830*/  SEL R19, R19, RZ, P0 ;  /* 0x000000ff13137207 */ /* 0x000fe40000000000 */
[----:B------:R-:W-:-:S07]  /*19840*/  LOP3.LUT R23, R23, R0, RZ, 0x3c, !PT ;  /* 0x0000000017177212 */ /* 0x000fce00078e3cff */
.L_x_1410:
[----:B------:R-:W-:Y:S05]  /*19850*/  BSYNC B7 ;  /* 0x0000000000077941 */ /* 0x000fea0003800000 */
.L_x_1408:
[----:B------:R-:W-:-:S13]  /*19860*/  LOP3.LUT P0, RZ, R17, 0x80, RZ, 0xc0, !PT ;  /* 0x0000008011ff7812 */ /* 0x000fda000780c0ff */
[----:B------:R-:W-:Y:S05]  /*19870*/  @!P0 BRA `(.L_x_1470) ;  /* 0x0000000000248947 */ /* 0x000fea0003800000 */
[----:B------:R-:W3:Y:S08]  /*19880*/  S2UR UR4, SR_CgaCtaId ;  /* 0x00000000000479c3 */ /* 0x000ef00000008800 */
[----:B------:R-:W-:Y:S01]  /*19890*/  BAR.SYNC.DEFER_BLOCKING 0x5, 0x180 ;  /* 0x0146000000007b1d */ /* 0x000fe20000010000 */
[----:B------:R-:W-:Y:S01]  /*198a0*/  MOV R16, 0x400 ;  /* 0x0000040000107802 */ /* 0x000fe20000000f00 */
[----:B---3--:R-:W-:-:S05]  /*198b0*/  IMAD.U32 R37, RZ, RZ, UR4 ;  /* 0x00000004ff257e24 */ /* 0x008fca000f8e00ff */
[----:B------:R-:W-:-:S05]  /*198c0*/  LEA R16, R37, R16, 0x18 ;  /* 0x0000001025107211 */ /* 0x000fca00078ec0ff */
[----:B-1----:R-:W1:Y:S02]  /*198d0*/  LDS.128 R24, [R16+0x228d0] ;  /* 0x0228d00010187984 */ /* 0x002e640000000c00 */
[----:B-1----:R-:W-:Y:S01]  /*198e0*/  R2UR UR40, R27 ;  /* 0x000000001b2872ca */ /* 0x002fe200000e0000 */
[----:B------:R-:W-:Y:S06]  /*198f0*/  BAR.ARV 0x4, 0x180 ;  /* 0x0106000000007b1d */ /* 0x000fec0000002000 */
[----:B------:R-:W-:Y:S08]  /*19900*/  BRA `(.L_x_1471) ;  /* 0x0000000c00b07947 */ /* 0x000ff00003800000 */
.L_x_1470:
[----:B------:R-:W2:Y:S01]  /*19910*/  S2R R0, SR_TID.X ;  /* 0x0000000000007919 */ /* 0x000ea20000002100 */
[----:B------:R-:W-:Y:S01]  /*19920*/  ULDC UR4, c[0x0][0xc3c] ;  /* 0x00030f0000047ab9 */ /* 0x000fe20000000800 */
[----:B--2---:R-:W-:Y:S01]  /*19930*/  LOP3.LUT R9, R0, 0x1f, RZ, 0xc0, !PT ;  /* 0x0000001f00097812 */ /* 0x004fe200078ec0ff */
[----:B------:R-:W-:-:S03]  /*19940*/  IMAD.MOV.U32 R0, RZ, RZ, RZ ;  /* 0x000000ffff007224 */ /* 0x000fc600078e00ff */
[C---:B------:R-:W-:Y:S01]  /*19950*/  ISETP.NE.AND P0, PT, R9.reuse, 0x1f, PT ;  /* 0x0000001f0900780c */ /* 0x040fe20003f05270 */
[----:B------:R-:W-:-:S05]  /*19960*/  VIADD R7, R9, UR40 ;  /* 0x0000002809077c36 */ /* 0x000fca0008000000 */
[----:B------:R-:W-:Y:S01]  /*19970*/  ISETP.GE.OR P1, PT, R7, UR4, !P0 ;  /* 0x0000000407007c0c */ /* 0x000fe2000c726670 */
[----:B------:R-:W-:-:S12]  /*19980*/  ULDC UR4, c[0x0][0xc3c] ;  /* 0x00030f0000047ab9 */ /* 0x000fd80000000800 */
[----:B------:R-:W2:Y:S08]  /*19990*/  @!P1 LDC.64 R2, c[0x0][0xc80] ;  /* 0x00032000ff029b82 */ /* 0x000eb00000000a00 */
[----:B------:R-:W3:Y:S01]  /*199a0*/  @!P1 LDC.64 R4, c[0x0][0xc78] ;  /* 0x00031e00ff049b82 */ /* 0x000ee20000000a00 */
[----:B--2---:R-:W-:-:S05]  /*199b0*/  @!P1 IMAD.WIDE R2, R7, 0x4, R2 ;  /* 0x0000000407029825 */ /* 0x004fca00078e0202 */
[----:B------:R3:W2:Y:S02]  /*199c0*/  @!P1 LDG.E R0, desc[UR56][R2.64] ;  /* 0x0000003802009981 */ /* 0x0006a4000c1e1900 */
[----:B---3--:R-:W-:-:S04]  /*199d0*/  @!P1 IMAD.WIDE R2, R7, 0x4, R4 ;  /* 0x0000000407029825 */ /* 0x008fc800078e0204 */
[----:B------:R-:W-:-:S06]  /*199e0*/  IMAD.MOV.U32 R5, RZ, RZ, RZ ;  /* 0x000000ffff057224 */ /* 0x000fcc00078e00ff */
[----:B------:R-:W2:Y:S01]  /*199f0*/  @!P1 LDG.E R5, desc[UR56][R2.64] ;  /* 0x0000003802059981 */ /* 0x000ea2000c1e1900 */
[C---:B------:R-:W-:Y:S02]  /*19a00*/  ISETP.NE.AND P1, PT, R9.reuse, RZ, PT ;  /* 0x000000ff0900720c */ /* 0x040fe40003f25270 */
[C---:B------:R-:W-:Y:S02]  /*19a10*/  ISETP.GE.U32.AND P2, PT, R9.reuse, 0x2, PT ;  /* 0x000000020900780c */ /* 0x040fe40003f46070 */
[C---:B------:R-:W-:Y:S02]  /*19a20*/  ISETP.GE.U32.AND P3, PT, R9.reuse, 0x4, PT ;  /* 0x000000040900780c */ /* 0x040fe40003f66070 */
[C---:B------:R-:W-:Y:S02]  /*19a30*/  ISETP.GE.U32.AND P4, PT, R9.reuse, 0x8, PT ;  /* 0x000000080900780c */ /* 0x040fe40003f86070 */
[----:B------:R-:W-:Y:S02]  /*19a40*/  ISETP.GE.U32.AND P5, PT, R9, 0x10, PT ;  /* 0x000000100900780c */ /* 0x000fe40003fa6070 */
[----:B------:R-:W3:Y:S01]  /*19a50*/  LDC R9, c[0x0][0xc38] ;  /* 0x00030e00ff097b82 */ /* 0x000ee20000000800 */
[----:B--2---:R-:W-:-:S05]  /*19a60*/  IMAD R4, R5, R0, RZ ;  /* 0x0000000005047224 */ /* 0x004fca00078e02ff */
[----:B------:R-:W2:Y:S02]  /*19a70*/  SHFL.UP PT, R6, R4, 0x1, RZ ;  /* 0x0420000004067989 */ /* 0x000ea400000e00ff */
[----:B--2---:R-:W-:-:S05]  /*19a80*/  SEL R7, R6, RZ, P1 ;  /* 0x000000ff06077207 */ /* 0x004fca0000800000 */
[----:B------:R-:W-:-:S05]  /*19a90*/  IMAD.IADD R7, R4, 0x1, R7 ;  /* 0x0000000104077824 */ /* 0x000fca00078e0207 */
[----:B------:R-:W2:Y:S02]  /*19aa0*/  SHFL.UP PT, R6, R7, 0x2, RZ ;  /* 0x0440000007067989 */ /* 0x000ea400000e00ff */
[----:B--2---:R-:W-:-:S05]  /*19ab0*/  SEL R6, R6, RZ, P2 ;  /* 0x000000ff06067207 */ /* 0x004fca0001000000 */
[----:B------:R-:W-:-:S05]  /*19ac0*/  IMAD.IADD R6, R7, 0x1, R6 ;  /* 0x0000000107067824 */ /* 0x000fca00078e0206 */
[----:B------:R-:W2:Y:S02]  /*19ad0*/  SHFL.UP PT, R8, R6, 0x4, RZ ;  /* 0x0480000006087989 */ /* 0x000ea400000e00ff */
[----:B--2---:R-:W-:Y:S02]  /*19ae0*/  SEL R3, R8, RZ, P3 ;  /* 0x000000ff08037207 */ /* 0x004fe40001800000 */
[----:B------:R-:W-:Y:S03]  /*19af0*/  SHFL.IDX PT, R8, R24, 0x1, 0x1f ;  /* 0x00201f0018087f89 */ /* 0x000fe600000e0000 */
[----:B------:R-:W-:-:S05]  /*19b00*/  IMAD.IADD R3, R6, 0x1, R3 ;  /* 0x0000000106037824 */ /* 0x000fca00078e0203 */
[----:B------:R-:W2:Y:S02]  /*19b10*/  SHFL.UP PT, R2, R3, 0x8, RZ ;  /* 0x0500000003027989 */ /* 0x000ea400000e00ff */
[----:B--2---:R-:W-:-:S05]  /*19b20*/  SEL R2, R2, RZ, P4 ;  /* 0x000000ff02027207 */ /* 0x004fca0002000000 */
[----:B------:R-:W-:-:S05]  /*19b30*/  IMAD.IADD R4, R3, 0x1, R2 ;  /* 0x0000000103047824 */ /* 0x000fca00078e0202 */
[----:B------:R-:W2:Y:S02]  /*19b40*/  SHFL.UP PT, R2, R4, 0x10, RZ ;  /* 0x0600000004027989 */ /* 0x000ea400000e00ff */
[----:B--2---:R-:W-:-:S05]  /*19b50*/  SEL R7, R2, RZ, P5 ;  /* 0x000000ff02077207 */ /* 0x004fca0002800000 */
[----:B------:R-:W-:Y:S02]  /*19b60*/  IMAD.IADD R2, R4, 0x1, R7 ;  /* 0x0000000104027824 */ /* 0x000fe400078e0207 */
[----:B------:R-:W-:Y:S04]  /*19b70*/  SHFL.IDX PT, R7, R24, RZ, 0x1f ;  /* 0x00001fff18077589 */ /* 0x000fe800000e0000 */
[----:B------:R-:W3:Y:S02]  /*19b80*/  SHFL.IDX PT, R6, R2, 0x1f, 0x1f ;  /* 0x03e01f0002067f89 */ /* 0x000ee400000e0000 */
[----:B---3--:R-:W-:Y:S02]  /*19b90*/  IMAD R3, R6, R9, RZ ;  /* 0x0000000906037224 */ /* 0x008fe400078e02ff */
[----:B------:R-:W-:-:S02]  /*19ba0*/  IMAD.MOV.U32 R6, RZ, RZ, RZ ;  /* 0x000000ffff067224 */ /* 0x000fc400078e00ff */
[----:B------:R-:W-:-:S05]  /*19bb0*/  IMAD.IADD R8, R8, 0x1, R3 ;  /* 0x0000000108087824 */ /* 0x000fca00078e0203 */
[----:B------:R-:W-:-:S13]  /*19bc0*/  ISETP.GT.AND P6, PT, R8, R7, PT ;  /* 0x000000070800720c */ /* 0x000fda0003fc4270 */
[----:B------:R-:W-:Y:S05]  /*19bd0*/  @P6 BRA `(.L_x_1472) ;  /* 0x0000000000986947 */ /* 0x000fea0003800000 */
.L_x_1474:
[----:B------:R-:W-:-:S04]  /*19be0*/  UIADD3 UR40, UR40, 0x1f, URZ ;  /* 0x0000001f28287890 */ /* 0x000fc8000fffe03f */
[----:B------:R-:W-:-:S06]  /*19bf0*/  UISETP.GE.AND UP0, UPT, UR40, UR4, UPT ;  /* 0x000000042800728c */ /* 0x000fcc000bf06270 */
[----:B------:R-:W-:-:S13]  /*19c00*/  PLOP3.LUT P6, PT, PT, PT, UP0, 0x40, 0x0 ;  /* 0x000000000000781c */ /* 0x000fda0003fce808 */
[----:B------:R-:W-:Y:S05]  /*19c10*/  @!P6 BRA `(.L_x_1473) ;  /* 0x0000000800b4e947 */ /* 0x000fea0003800000 */
[----:B------:R-:W2:Y:S02]  /*19c20*/  S2R R0, SR_TID.X ;  /* 0x0000000000007919 */ /* 0x000ea40000002100 */
[----:B--2---:R-:W-:-:S05]  /*19c30*/  LOP3.LUT R0, R0, 0x1f, RZ, 0xc0, !PT ;  /* 0x0000001f00007812 */ /* 0x004fca00078ec0ff */
[----:B------:R-:W-:Y:S02]  /*19c40*/  VIADD R9, R0, UR40 ;  /* 0x0000002800097c36 */ /* 0x000fe40008000000 */
[----:B------:R-:W-:-:S03]  /*19c50*/  IMAD.MOV.U32 R0, RZ, RZ, RZ ;  /* 0x000000ffff007224 */ /* 0x000fc600078e00ff */
[----:B------:R-:W-:-:S13]  /*19c60*/  ISETP.GE.OR P6, PT, R9, UR4, !P0 ;  /* 0x0000000409007c0c */ /* 0x000fda000c7c6670 */
[----:B------:R-:W2:Y:S08]  /*19c70*/  @!P6 LDC.64 R2, c[0x0][0xc80] ;  /* 0x00032000ff02eb82 */ /* 0x000eb00000000a00 */
[----:B------:R-:W3:Y:S01]  /*19c80*/  @!P6 LDC.64 R4, c[0x0][0xc78] ;  /* 0x00031e00ff04eb82 */ /* 0x000ee20000000a00 */
[----:B--2---:R-:W-:-:S05]  /*19c90*/  @!P6 IMAD.WIDE R2, R9, 0x4, R2 ;  /* 0x000000040902e825 */ /* 0x004fca00078e0202 */
[----:B------:R3:W2:Y:S02]  /*19ca0*/  @!P6 LDG.E R0, desc[UR56][R2.64] ;  /* 0x000000380200e981 */ /* 0x0006a4000c1e1900 */
[----:B---3--:R-:W-:-:S04]  /*19cb0*/  @!P6 IMAD.WIDE R2, R9, 0x4, R4 ;  /* 0x000000040902e825 */ /* 0x008fc800078e0204 */
[----:B------:R-:W-:-:S06]  /*19cc0*/  IMAD.MOV.U32 R5, RZ, RZ, RZ ;  /* 0x000000ffff057224 */ /* 0x000fcc00078e00ff */
[----:B------:R-:W2:Y:S02]  /*19cd0*/  @!P6 LDG.E R5, desc[UR56][R2.64] ;  /* 0x000000380205e981 */ /* 0x000ea4000c1e1900 */
        /* <DEDUP_REMOVED lines=8> */
[----:B--2---:R-:W-:-:S05]  /*19d60*/  SEL R9, R9, RZ, P3 ;  /* 0x000000ff09097207 */ /* 0x004fca0001800000 */
[----:B------:R-:W-:Y:S02]  /*19d70*/  IMAD.IADD R11, R10, 0x1, R9 ;  /* 0x000000010a0b7824 */ /* 0x000fe400078e0209 */
[----:B------:R-:W2:Y:S03]  /*19d80*/  LDC R9, c[0x0][0xc38] ;  /* 0x00030e00ff097b82 */ /* 0x000ea60000000800 */
[----:B------:R-:W3:Y:S02]  /*19d90*/  SHFL.UP PT, R2, R11, 0x8, RZ ;  /* 0x050000000b027989 */ /* 0x000ee400000e00ff */
[----:B---3--:R-:W-:-:S05]  /*19da0*/  SEL R2, R2, RZ, P4 ;  /* 0x000000ff02027207 */ /* 0x008fca0002000000 */
[----:B------:R-:W-:-:S05]  /*19db0*/  IMAD.IADD R2, R11, 0x1, R2 ;  /* 0x000000010b027824 */ /* 0x000fca00078e0202 */
[----:B------:R-:W3:Y:S02]  /*19dc0*/  SHFL.UP PT, R3, R2, 0x10, RZ ;  /* 0x0600000002037989 */ /* 0x000ee400000e00ff */
[----:B---3--:R-:W-:-:S05]  /*19dd0*/  SEL R3, R3, RZ, P5 ;  /* 0x000000ff03037207 */ /* 0x008fca0002800000 */
[----:B------:R-:W-:-:S05]  /*19de0*/  IMAD.IADD R2, R2, 0x1, R3 ;  /* 0x0000000102027824 */ /* 0x000fca00078e0203 */
[----:B------:R-:W2:Y:S02]  /*19df0*/  SHFL.IDX PT, R4, R2, 0x1f, 0x1f ;  /* 0x03e01f0002047f89 */ /* 0x000ea400000e0000 */
[----:B--2---:R-:W-:-:S04]  /*19e00*/  IMAD R3, R4, R9, RZ ;  /* 0x0000000904037224 */ /* 0x004fc800078e02ff */
[----:B------:R-:W-:-:S05]  /*19e10*/  IMAD.IADD R8, R3, 0x1, R8 ;  /* 0x0000000103087824 */ /* 0x000fca00078e0208 */
[----:B------:R-:W-:-:S13]  /*19e20*/  ISETP.GT.AND P6, PT, R8, R7, PT ;  /* 0x000000070800720c */ /* 0x000fda0003fc4270 */
[----:B------:R-:W-:Y:S05]  /*19e30*/  @!P6 BRA `(.L_x_1474) ;  /* 0xfffffffc0068e947 */ /* 0x000fea000383ffff */
.L_x_1472:
[----:B------:R-:W-:-:S04]  /*19e40*/  IMAD.IADD R3, R8, 0x1, -R3 ;  /* 0x0000000108037824 */ /* 0x000fc800078e0a03 */
[----:B------:R-:W-:-:S05]  /*19e50*/  IMAD R4, R2, R9, R3 ;  /* 0x0000000902047224 */ /* 0x000fca00078e0203 */
[----:B------:R-:W-:-:S13]  /*19e60*/  ISETP.GT.AND P0, PT, R4, R7, PT ;  /* 0x000000070400720c */ /* 0x000fda0003f04270 */
[----:B------:R-:W-:Y:S02]  /*19e70*/  VOTEU.ANY UR5, UPT, !P0 ;  /* 0x0000000000057886 */ /* 0x000fe400040e0100 */
[----:B------:R-:W-:Y:S02]  /*19e80*/  UPOPC UR4, UR5 ;  /* 0x00000005000472bf */ /* 0x000fe40008000000 */
[----:B------:R-:W-:-:S04]  /*19e90*/  ISETP.NE.AND P0, PT, RZ, UR5, PT ;  /* 0x00000005ff007c0c */ /* 0x000fc8000bf05270 */
[----:B------:R-:W-:Y:S02]  /*19ea0*/  IMAD.U32 R4, RZ, RZ, UR4 ;  /* 0x00000004ff047e24 */ /* 0x000fe4000f8e00ff */
[----:B------:R-:W-:-:S04]  /*19eb0*/  IMAD.U32 R11, RZ, RZ, UR4 ;  /* 0x00000004ff0b7e24 */ /* 0x000fc8000f8e00ff */
[----:B------:R2:W3:Y:S04]  /*19ec0*/  SHFL.IDX PT, R4, R5, R4, 0x1f ;  /* 0x00001f0405047589 */ /* 0x0004e800000e0000 */
[----:B------:R2:W4:Y:S01]  /*19ed0*/  SHFL.IDX PT, R0, R0, R11, 0x1f ;  /* 0x00001f0b00007589 */ /* 0x00052200000e0000 */
[----:B------:R-:W-:Y:S05]  /*19ee0*/  @!P0 BRA `(.L_x_1475) ;  /* 0x00000000000c8947 */ /* 0x000fea0003800000 */
[----:B------:R-:W-:-:S06]  /*19ef0*/  UIADD3 UR5, UR4, -0x1, URZ ;  /* 0xffffffff04057890 */ /* 0x000fcc000fffe03f */
[----:B--2---:R-:W-:-:S05]  /*19f00*/  IMAD.U32 R5, RZ, RZ, UR5 ;  /* 0x00000005ff057e24 */ /* 0x004fca000f8e00ff */
[----:B------:R2:W0:Y:S02]  /*19f10*/  SHFL.IDX PT, R6, R2, R5, 0x1f ;  /* 0x00001f0502067589 */ /* 0x00042400000e0000 */
.L_x_1475:
[----:B---3--:R-:W-:Y:S01]  /*19f20*/  ISETP.NE.AND P0, PT, R4, 0x1, PT ;  /* 0x000000010400780c */ /* 0x008fe20003f05270 */
[----:B0-----:R-:W-:Y:S01]  /*19f30*/  IMAD R24, R6, R9, R3 ;  /* 0x0000000906187224 */ /* 0x001fe200078e0203 */
[----:B------:R-:W-:-:S03]  /*19f40*/  UIADD3 UR40, UR4, UR40, URZ ;  /* 0x0000002804287290 */ /* 0x000fc6000fffe03f */
[----:B--2---:R-:W-:-:S08]  /*19f50*/  IMAD.IADD R5, R7, 0x1, -R24 ;  /* 0x0000000107057824 */ /* 0x004fd000078e0a18 */
[----:B------:R-:W-:Y:S05]  /*19f60*/  @!P0 BRA `(.L_x_1476) ;  /* 0x0000000000dc8947 */ /* 0x000fea0003800000 */
[----:B----4-:R-:W-:Y:S02]  /*19f70*/  IABS R7, R0 ;  /* 0x0000000000077213 */ /* 0x010fe40000000000 */
[----:B------:R-:W-:Y:S02]  /*19f80*/  IABS R6, R4 ;  /* 0x0000000400067213 */ /* 0x000fe40000000000 */
[----:B------:R-:W0:Y:S01]  /*19f90*/  I2F.RP R8, R7 ;  /* 0x0000000700087306 */ /* 0x000e220000209400 */
[----:B------:R-:W-:-:S07]  /*19fa0*/  IABS R10, R5 ;  /* 0x00000005000a7213 */ /* 0x000fce0000000000 */
[----:B------:R-:W-:Y:S08]  /*19fb0*/  I2F.RP R11, R6 ;  /* 0x00000006000b7306 */ /* 0x000ff00000209400 */
[----:B0-----:R-:W0:Y:S02]  /*19fc0*/  MUFU.RCP R8, R8 ;  /* 0x0000000800087308 */ /* 0x001e240000001000 */
[----:B0-----:R-:W-:Y:S01]  /*19fd0*/  VIADD R9, R8, 0xffffffe ;  /* 0x0ffffffe08097836 */ /* 0x001fe20000000000 */
[----:B------:R-:W-:-:S05]  /*19fe0*/  IABS R8, R0 ;  /* 0x0000000000087213 */ /* 0x000fca0000000000 */
[----:B------:R0:W2:Y:S02]  /*19ff0*/  F2I.FTZ.U32.TRUNC.NTZ R3, R9 ;  /* 0x0000000900037305 */ /* 0x0000a4000021f000 */
[----:B0-----:R-:W-:Y:S02]  /*1a000*/  IMAD.MOV R9, RZ, RZ, -R8 ;  /* 0x000000ffff097224 */ /* 0x001fe400078e0a08 */
[----:B--2---:R-:W-:-:S04]  /*1a010*/  IMAD.MOV R2, RZ, RZ, -R3 ;  /* 0x000000ffff027224 */ /* 0x004fc800078e0a03 */
[----:B------:R-:W-:Y:S02]  /*1a020*/  IMAD R13, R2, R7, RZ ;  /* 0x00000007020d7224 */ /* 0x000fe400078e02ff */
[----:B------:R-:W-:-:S04]  /*1a030*/  IMAD.MOV.U32 R2, RZ, RZ, RZ ;  /* 0x000000ffff027224 */ /* 0x000fc800078e00ff */
[----:B------:R-:W-:Y:S02]  /*1a040*/  IMAD.HI.U32 R3, R3, R13, R2 ;  /* 0x0000000d03037227 */ /* 0x000fe400078e0002 */
[----:B------:R-:W0:Y:S04]  /*1a050*/  MUFU.RCP R2, R11 ;  /* 0x0000000b00027308 */ /* 0x000e280000001000 */
[----:B------:R-:W-:-:S04]  /*1a060*/  IMAD.HI.U32 R8, R3, R10, RZ ;  /* 0x0000000a03087227 */ /* 0x000fc800078e00ff */
[----:B------:R-:W-:-:S05]  /*1a070*/  IMAD R10, R8, R9, R10 ;  /* 0x00000009080a7224 */ /* 0x000fca00078e020a */
[----:B------:R-:W-:Y:S01]  /*1a080*/  ISETP.GT.U32.AND P1, PT, R7, R10, PT ;  /* 0x0000000a0700720c */ /* 0x000fe20003f24070 */
[----:B0-----:R-:W-:Y:S02]  /*1a090*/  VIADD R9, R2, 0xffffffe ;  /* 0x0ffffffe02097836 */ /* 0x001fe40000000000 */
[----:B------:R-:W-:Y:S02]  /*1a0a0*/  IMAD.MOV.U32 R2, RZ, RZ, RZ ;  /* 0x000000ffff027224 */ /* 0x000fe400078e00ff */
[----:B------:R-:W0:Y:S08]  /*1a0b0*/  F2I.FTZ.U32.TRUNC.NTZ R3, R9 ;  /* 0x0000000900037305 */ /* 0x000e30000021f000 */
[----:B------:R-:W-:-:S02]  /*1a0c0*/  @!P1 IMAD.IADD R10, R10, 0x1, -R7 ;  /* 0x000000010a0a9824 */ /* 0x000fc400078e0a07 */
[----:B------:R-:W-:Y:S01]  /*1a0d0*/  @!P1 VIADD R8, R8, 0x1 ;  /* 0x0000000108089836 */ /* 0x000fe20000000000 */
[----:B------:R-:W-:Y:S02]  /*1a0e0*/  ISETP.NE.AND P1, PT, R0, RZ, PT ;  /* 0x000000ff0000720c */ /* 0x000fe40003f25270 */
[----:B------:R-:W-:Y:S01]  /*1a0f0*/  ISETP.GE.U32.AND P0, PT, R10, R7, PT ;  /* 0x000000070a00720c */ /* 0x000fe20003f06070 */
[----:B0-----:R-:W-:-:S04]  /*1a100*/  IMAD.MOV R7, RZ, RZ, -R3 ;  /* 0x000000ffff077224 */ /* 0x001fc800078e0a03 */
[----:B------:R-:W-:-:S04]  /*1a110*/  IMAD R7, R7, R6, RZ ;  /* 0x0000000607077224 */ /* 0x000fc800078e02ff */
[----:B------:R-:W-:Y:S01]  /*1a120*/  IMAD.HI.U32 R2, R3, R7, R2 ;  /* 0x0000000703027227 */ /* 0x000fe200078e0002 */
[----:B------:R-:W-:Y:S02]  /*1a130*/  LOP3.LUT R3, R5, R0, RZ, 0x3c, !PT ;  /* 0x0000000005037212 */ /* 0x000fe400078e3cff */
[----:B------:R-:W-:Y:S01]  /*1a140*/  IABS R7, R4 ;  /* 0x0000000400077213 */ /* 0x000fe20000000000 */
[----:B------:R-:W-:Y:S01]  /*1a150*/  @P0 VIADD R8, R8, 0x1 ;  /* 0x0000000108080836 */ /* 0x000fe20000000000 */
[----:B------:R-:W-:-:S03]  /*1a160*/  ISETP.GE.AND P2, PT, R3, RZ, PT ;  /* 0x000000ff0300720c */ /* 0x000fc60003f46270 */
[----:B------:R-:W-:-:S10]  /*1a170*/  IMAD.MOV R7, RZ, RZ, -R7 ;  /* 0x000000ffff077224 */ /* 0x000fd400078e0a07 */
[----:B------:R-:W-:Y:S01]  /*1a180*/  @!P2 IMAD.MOV R8, RZ, RZ, -R8 ;  /* 0x000000ffff08a224 */ /* 0x000fe200078e0a08 */
[----:B------:R-:W-:-:S04]  /*1a190*/  @!P1 LOP3.LUT R8, RZ, R0, RZ, 0x33, !PT ;  /* 0x00000000ff089212 */ /* 0x000fc800078e33ff */
[----:B------:R-:W-:-:S05]  /*1a1a0*/  IABS R3, R8 ;  /* 0x0000000800037213 */ /* 0x000fca0000000000 */
        /* <DEDUP_REMOVED lines=12> */
[--C-:B------:R-:W-:Y:S02]  /*1a270*/  IMAD.MOV R3, RZ, RZ, -R2.reuse ;  /* 0x000000ffff037224 */ /* 0x100fe400078e0a02 */
[C---:B------:R-:W-:Y:S02]  /*1a280*/  IMAD R7, R4.reuse, 0x1000000, R2 ;  /* 0x0100000004077824 */ /* 0x040fe400078e0202 */
[--C-:B------:R-:W-:Y:S02]  /*1a290*/  IMAD R4, R4, R3, R8.reuse ;  /* 0x0000000304047224 */ /* 0x100fe400078e0208 */
[----:B------:R-:W-:Y:S02]  /*1a2a0*/  IMAD.MOV R3, RZ, RZ, -R8 ;  /* 0x000000ffff037224 */ /* 0x000fe400078e0a08 */
[----:B-1----:R-:W-:Y:S02]  /*1a2b0*/  IMAD R26, R4, 0x10000, R7 ;  /* 0x00010000041a7824 */ /* 0x002fe400078e0207 */
[----:B------:R-:W-:Y:S01]  /*1a2c0*/  IMAD R3, R0, R3, R5 ;  /* 0x0000000300037224 */ /* 0x000fe200078e0205 */
[----:B------:R-:W-:Y:S06]  /*1a2d0*/  BRA `(.L_x_1477) ;  /* 0x0000000000f87947 */ /* 0x000fec0003800000 */
.L_x_1476:
[----:B------:R-:W-:Y:S02]  /*1a2e0*/  ULDC.64 UR4, c[0x0][0xc90] ;  /* 0x0003240000047ab9 */ /* 0x000fe40000000a00 */
[----:B------:R-:W-:-:S06]  /*1a2f0*/  UIMAD.WIDE UR4, UR40, 0x4, UR4 ;  /* 0x00000004280478a5 */ /* 0x000fcc000f8e0204 */
[----:B------:R-:W-:Y:S02]  /*1a300*/  IMAD.U32 R2, RZ, RZ, UR4 ;  /* 0x00000004ff027e24 */ /* 0x000fe4000f8e00ff */
[----:B------:R-:W-:-:S05]  /*1a310*/  IMAD.U32 R3, RZ, RZ, UR5 ;  /* 0x00000005ff037e24 */ /* 0x000fca000f8e00ff */
[----:B------:R0:W4:Y:S02]  /*1a320*/  LDG.E R6, desc[UR56][R2.64] ;  /* 0x0000003802067981 */ /* 0x000124000c1e1900 */
[----:B0-----:R-:W-:Y:S02]  /*1a330*/  IMAD.MOV.U32 R2, RZ, RZ, RZ ;  /* 0x000000ffff027224 */ /* 0x001fe400078e00ff */
[----:B----4-:R-:W-:-:S05]  /*1a340*/  IMAD R4, R0, R6, RZ ;  /* 0x0000000600047224 */ /* 0x010fca00078e02ff */
[----:B------:R-:W-:-:S04]  /*1a350*/  IABS R7, R4 ;  /* 0x0000000400077213 */ /* 0x000fc80000000000 */
[----:B------:R-:W0:Y:S08]  /*1a360*/  I2F.RP R8, R7 ;  /* 0x0000000700087306 */ /* 0x000e300000209400 */
[----:B0-----:R-:W0:Y:S02]  /*1a370*/  MUFU.RCP R8, R8 ;  /* 0x0000000800087308 */ /* 0x001e240000001000 */
[----:B0-----:R-:W-:-:S06]  /*1a380*/  VIADD R10, R8, 0xffffffe ;  /* 0x0ffffffe080a7836 */ /* 0x001fcc0000000000 */
[----:B------:R-:W0:Y:S02]  /*1a390*/  F2I.FTZ.U32.TRUNC.NTZ R3, R10 ;  /* 0x0000000a00037305 */ /* 0x000e24000021f000 */
[----:B0-----:R-:W-:-:S04]  /*1a3a0*/  IMAD.MOV R12, RZ, RZ, -R3 ;  /* 0x000000ffff0c7224 */ /* 0x001fc800078e0a03 */
[----:B------:R-:W-:-:S04]  /*1a3b0*/  IMAD R11, R12, R7, RZ ;  /* 0x000000070c0b7224 */ /* 0x000fc800078e02ff */
[----:B------:R-:W-:Y:S01]  /*1a3c0*/  IMAD.HI.U32 R2, R3, R11, R2 ;  /* 0x0000000b03027227 */ /* 0x000fe200078e0002 */
[----:B------:R-:W-:Y:S02]  /*1a3d0*/  IABS R11, R4 ;  /* 0x00000004000b7213 */ /* 0x000fe40000000000 */
[----:B------:R-:W-:-:S03]  /*1a3e0*/  IABS R3, R5 ;  /* 0x0000000500037213 */ /* 0x000fc60000000000 */
        /* <DEDUP_REMOVED lines=16> */
[----:B------:R-:W-:-:S03]  /*1a4f0*/  IMAD R4, R4, R11, R5 ;  /* 0x0000000b04047224 */ /* 0x000fc600078e0205 */
[----:B------:R-:W-:Y:S02]  /*1a500*/  VIADDMNMX R6, R2, R9, R6, PT ;  /* 0x0000000902067246 */ /* 0x000fe40003800106 */
[----:B------:R-:W-:Y:S02]  /*1a510*/  IABS R10, R4 ;  /* 0x00000004000a7213 */ /* 0x000fe40000000000 */
[----:B------:R-:W-:-:S04]  /*1a520*/  IABS R8, R6 ;  /* 0x0000000600087213 */ /* 0x000fc80000000000 */
[----:B------:R-:W0:Y:S08]  /*1a530*/  I2F.RP R9, R8 ;  /* 0x0000000800097306 */ /* 0x000e300000209400 */
[----:B0-----:R-:W0:Y:S02]  /*1a540*/  MUFU.RCP R9, R9 ;  /* 0x0000000900097308 */ /* 0x001e240000001000 */
[----:B0-----:R-:W-:-:S06]  /*1a550*/  VIADD R2, R9, 0xffffffe ;  /* 0x0ffffffe09027836 */ /* 0x001fcc0000000000 */
[----:B------:R0:W2:Y:S02]  /*1a560*/  F2I.FTZ.U32.TRUNC.NTZ R3, R2 ;  /* 0x0000000200037305 */ /* 0x0000a4000021f000 */
[----:B0-----:R-:W-:Y:S02]  /*1a570*/  IMAD.MOV.U32 R2, RZ, RZ, RZ ;  /* 0x000000ffff027224 */ /* 0x001fe400078e00ff */
[----:B--2---:R-:W-:-:S04]  /*1a580*/  IMAD.MOV R5, RZ, RZ, -R3 ;  /* 0x000000ffff057224 */ /* 0x004fc800078e0a03 */
[----:B------:R-:W-:-:S04]  /*1a590*/  IMAD R5, R5, R8, RZ ;  /* 0x0000000805057224 */ /* 0x000fc800078e02ff */
[----:B------:R-:W-:Y:S01]  /*1a5a0*/  IMAD.HI.U32 R3, R3, R5, R2 ;  /* 0x0000000503037227 */ /* 0x000fe200078e0002 */
[-C--:B------:R-:W-:Y:S02]  /*1a5b0*/  IABS R5, R6.reuse ;  /* 0x0000000600057213 */ /* 0x080fe40000000000 */
[----:B------:R-:W-:Y:S02]  /*1a5c0*/  LOP3.LUT R2, R4, R6, RZ, 0x3c, !PT ;  /* 0x0000000604027212 */ /* 0x000fe400078e3cff */
[----:B------:R-:W-:Y:S01]  /*1a5d0*/  IADD3 R4, R7, 0x1000000, R4 ;  /* 0x0100000007047810 */ /* 0x000fe20007ffe004 */
[----:B------:R-:W-:Y:S01]  /*1a5e0*/  IMAD.MOV R5, RZ, RZ, -R5 ;  /* 0x000000ffff057224 */ /* 0x000fe200078e0a05 */
[----:B------:R-:W-:Y:S01]  /*1a5f0*/  ISETP.GE.AND P2, PT, R2, RZ, PT ;  /* 0x000000ff0200720c */ /* 0x000fe20003f46270 */
        /* <DEDUP_REMOVED lines=9> */
[----:B------:R-:W-:Y:S01]  /*1a690*/  @!P1 LOP3.LUT R3, RZ, R6, RZ, 0x33, !PT ;  /* 0x00000006ff039212 */ /* 0x000fe200078e33ff */
[----:B------:R-:W-:-:S04]  /*1a6a0*/  IMAD.MOV R6, RZ, RZ, -R6 ;  /* 0x000000ffff067224 */ /* 0x000fc800078e0a06 */
[----:B-1----:R-:W-:-:S07]  /*1a6b0*/  IMAD R26, R3, R6, R4 ;  /* 0x00000006031a7224 */ /* 0x002fce00078e0204 */
.L_x_1477:
[----:B------:R-:W-:-:S05]  /*1a6c0*/  LOP3.LUT R3, RZ, R3, RZ, 0x33, !PT ;  /* 0x00000003ff037212 */ /* 0x000fca00078e33ff */
[----:B------:R-:W-:Y:S01]  /*1a6d0*/  IMAD.IADD R25, R0, 0x1, R3 ;  /* 0x0000000100197824 */ /* 0x000fe200078e0203 */
[----:B------:R-:W-:Y:S06]  /*1a6e0*/  BRA `(.L_x_1478) ;  /* 0x0000000000107947 */ /* 0x000fec0003800000 */
.L_x_1473:
[----:B------:R-:W-:Y:S01]  /*1a6f0*/  IMAD.MOV.U32 R24, RZ, RZ, R7 ;  /* 0x000000ffff187224 */ /* 0x000fe200078e0007 */
[----:B------:R-:W-:Y:S01]  /*1a700*/  ULDC UR40, c[0x0][0xc3c] ;  /* 0x00030f0000287ab9 */ /* 0x000fe20000000800 */
[----:B------:R-:W-:Y:S02]  /*1a710*/  IMAD.MOV.U32 R25, RZ, RZ, RZ ;  /* 0x000000ffff197224 */ /* 0x000fe400078e00ff */
[----:B-1----:R-:W-:-:S07]  /*1a720*/  IMAD.MOV.U32 R26, RZ, RZ, RZ ;  /* 0x000000ffff1a7224 */ /* 0x002fce00078e00ff */
.L_x_1478:
[----:B------:R-:W1:Y:S01]  /*1a730*/  S2R R0, SR_TID.X ;  /* 0x0000000000007919 */ /* 0x000e620000002100 */
[----:B------:R-:W-:Y:S01]  /*1a740*/  IMAD.U32 R27, RZ, RZ, UR40 ;  /* 0x00000028ff1b7e24 */ /* 0x000fe2000f8e00ff */
[----:B------:R-:W-:Y:S01]  /*1a750*/  BAR.SYNC.DEFER_BLOCKING 0x4, 0x180 ;  /* 0x0106000000007b1d */ /* 0x000fe20000010000 */
[----:B-1----:R-:W-:-:S04]  /*1a760*/  LOP3.LUT R0, R0, 0x1f, RZ, 0xc0, !PT ;  /* 0x0000001f00007812 */ /* 0x002fc800078ec0ff */
[----:B------:R-:W-:-:S13]  /*1a770*/  ISETP.NE.AND P0, PT, R0, RZ, PT ;  /* 0x000000ff0000720c */ /* 0x000fda0003f05270 */
[----:B------:R-:W1:Y:S01]  /*1a780*/  @!P0 S2R R37, SR_CgaCtaId ;  /* 0x0000000000258919 */ /* 0x000e620000008800 */
[----:B------:R-:W-:-:S04]  /*1a790*/  @!P0 MOV R0, 0x400 ;  /* 0x0000040000008802 */ /* 0x000fc80000000f00 */
[----:B-1----:R-:W-:-:S05]  /*1a7a0*/  @!P0 LEA R16, R37, R0, 0x18 ;  /* 0x0000000025108211 */ /* 0x002fca00078ec0ff */
[----:B------:R1:W-:Y:S01]  /*1a7b0*/  @!P0 STS.128 [R16+0x228d0], R24 ;  /* 0x0228d01810008388 */ /* 0x0003e20000000c00 */
[----:B------:R-:W-:Y:S06]  /*1a7c0*/  BAR.ARV 0x5, 0x180 ;  /* 0x0146000000007b1d */ /* 0x000fec0000002000 */
.L_x_1471:
[----:B------:R-:W-:Y:S02]  /*1a7d0*/  ULDC UR4, c[0x0][0xc3c] ;  /* 0x00030f0000047ab9 */ /* 0x000fe40000000800 */
[----:B------:R-:W-:-:S06]  /*1a7e0*/  UISETP.GE.AND UP0, UPT, UR40, UR4, UPT ;  /* 0x000000042800728c */ /* 0x000fcc000bf06270 */
[----:B------:R-:W-:-:S13]  /*1a7f0*/  PLOP3.LUT P0, PT, PT, PT, UP0, 0x80, 0x0 ;  /* 0x000000000000781c */ /* 0x000fda0003f0f008 */
[----:B------:R-:W-:Y:S05]  /*1a800*/  @!P0 BRA `(.L_x_1479) ;  /* 0xffffffa800588947 */ /* 0x000fea000383ffff */
.L_x_1397:
[----:B0-----:R-:W3:Y:S01]  /*1a810*/  LDL.LU R0, [R1+0x10] ;  /* 0x0000100001007983 */ /* 0x001ee20000300800 */
[----:B------:R-:W-:Y:S01]  /*1a820*/  BSSY B0, `(.L_x_1480) ;  /* 0x000000b000007945 */ /* 0x000fe20003800000 */
[----:B------:R-:W0:Y:S01]  /*1a830*/  S2R R5, SR_CgaCtaId ;  /* 0x0000000000057919 */ /* 0x000e220000008800 */
[----:B---3--:R-:W-:-:S05]  /*1a840*/  VIADD R0, R0, 0x1 ;  /* 0x0000000100007836 */ /* 0x008fca0000000000 */
[----:B--2---:R-:W-:-:S04]  /*1a850*/  LEA.HI R2, R0, R0, RZ, 0x1 ;  /* 0x0000000000027211 */ /* 0x004fc800078f08ff */
[----:B------:R-:W-:Y:S02]  /*1a860*/  LOP3.LUT R3, R2, 0xfffffffe, RZ, 0xc0, !PT ;  /* 0xfffffffe02037812 */ /* 0x000fe400078ec0ff */
[----:B------:R-:W-:-:S03]  /*1a870*/  MOV R2, 0x400 ;  /* 0x0000040000027802 */ /* 0x000fc60000000f00 */
[----:B------:R-:W-:Y:S01]  /*1a880*/  IMAD.IADD R0, R0, 0x1, -R3 ;  /* 0x0000000100007824 */ /* 0x000fe200078e0a03 */
[----:B0-----:R-:W-:-:S04]  /*1a890*/  LEA R5, R5, R2, 0x18 ;  /* 0x0000000205057211 */ /* 0x001fc800078ec0ff */
[----:B------:R-:W-:-:S04]  /*1a8a0*/  SHF.L.U32 R0, R0, 0x1f, RZ ;  /* 0x0000001f00007819 */ /* 0x000fc800000006ff */
[----:B------:R-:W0:Y:S02]  /*1a8b0*/  SYNCS.PHASECHK.TRANS64.TRYWAIT P0, [R5+URZ+0x22820], R0 ;  /* 0x02282000050075a7 */ /* 0x000e24000800017f */
[----:B0-----:R-:W-:Y:S05]  /*1a8c0*/  @!P0 BRA `(.L_x_1481) ;  /* 0x00000024000c8947 */ /* 0x001fea0003800000 */
.L_x_1558:
[----:B------:R-:W-:Y:S05]  /*1a8d0*/  BSYNC B0 ;  /* 0x0000000000007941 */ /* 0x000fea0003800000 */
.L_x_1480:
[----:B------:R-:W-:-:S03]  /*1a8e0*/  UMOV UR4, 0xffffffff ;  /* 0xffffffff00047882 */ /* 0x000fc60000000000 */
[----:B------:R-:W-:Y:S05]  /*1a8f0*/  BRA.DIV UR4, `(.L_x_1482) ;  /* 0x0000002604147947 */ /* 0x000fea000b800000 */
[----:B0-----:R-:W0:Y:S02]  /*1a900*/  S2R R0, SR_TID.X ;  /* 0x0000000000007919 */ /* 0x001e240000002100 */
[----:B0-----:R-:W-:-:S04]  /*1a910*/  SHF.R.U32.HI R0, RZ, 0x5, R0 ;  /* 0x00000005ff007819 */ /* 0x001fc80000011600 */
[----:B------:R-:W-:-:S05]  /*1a920*/  LOP3.LUT R0, R0, 0x3, RZ, 0xc0, !PT ;  /* 0x0000000300007812 */ /* 0x000fca00078ec0ff */
[----:B------:R0:W2:Y:S02]  /*1a930*/  SHFL.IDX PT, R14, R0, RZ, 0x1f ;  /* 0x00001fff000e7589 */ /* 0x0000a400000e0000 */
.L_x_1561:
[----:B--2---:R-:W-:Y:S01]  /*1a940*/  ISETP.NE.AND P0, PT, R14, RZ, PT ;  /* 0x000000ff0e00720c */ /* 0x004fe20003f05270 */
[----:B------:R-:W-:-:S12]  /*1a950*/  BSSY B0, `(.L_x_1483) ;  /* 0x000002c000007945 */ /* 0x000fd80003800000 */
[----:B------:R-:W-:Y:S05]  /*1a960*/  @P0 BRA `(.L_x_1484) ;  /* 0x0000000000a80947 */ /* 0x000fea0003800000 */
[----:B------:R-:W-:-:S03]  /*1a970*/  UMOV UR4, 0xffffffff ;  /* 0xffffffff00047882 */ /* 0x000fc60000000000 */
[----:B------:R-:W-:Y:S05]  /*1a980*/  BRA.DIV UR4, `(.L_x_1485) ;  /* 0x0000002604247947 */ /* 0x000fea000b800000 */
[----:B------:R-:W-:-:S13]  /*1a990*/  ELECT P6, URZ, PT ;  /* 0x00000000003f782f */ /* 0x000fda00038c0000 */
.L_x_1564:
[----:B------:R-:W-:Y:S05]  /*1a9a0*/  @!P6 BRA `(.L_x_1484) ;  /* 0x000000000098e947 */ /* 0x000fea0003800000 */
[----:B------:R-:W-:-:S06]  /*1a9b0*/  ULOP3.LUT UR4, UR44, 0x2, URZ, 0xfc, !UPT ;  /* 0x000000022c047892 */ /* 0x000fcc000f8efc3f */
[----:B0-----:R-:W-:-:S05]  /*1a9c0*/  IMAD.U32 R0, RZ, RZ, UR4 ;  /* 0x00000004ff007e24 */ /* 0x001fca000f8e00ff */
[----:B------:R-:W-:-:S13]  /*1a9d0*/  ISETP.NE.AND P0, PT, R0, 0x3, PT ;  /* 0x000000030000780c */ /* 0x000fda0003f05270 */
[----:B------:R-:W-:Y:S05]  /*1a9e0*/  @!P0 BRA `(.L_x_1486) ;  /* 0x0000000000048947 */ /* 0x000fea0003800000 */
[----:B------:R-:W-:Y:S01]  /*1a9f0*/  BPT.TRAP 0x1 ;  /* 0x000000040000795c */ /* 0x000fe20000300000 */
.L_x_1486:
[----:B------:R-:W-:Y:S01]  /*1aa00*/  IMAD R3, R19, 0x8, R5 ;  /* 0x0000000813037824 */ /* 0x000fe200078e0205 */
[----:B------:R-:W-:Y:S01]  /*1aa10*/  SHF.L.U32 R2, R23, 0x1f, RZ ;  /* 0x0000001f17027819 */ /* 0x000fe200000006ff */
[----:B------:R-:W-:-:S03]  /*1aa20*/  VIADD R19, R19, 0x1 ;  /* 0x0000000113137836 */ /* 0x000fc60000000000 */
[----:B------:R-:W0:Y:S02]  /*1aa30*/  SYNCS.PHASECHK.TRANS64.TRYWAIT P1, [R3+URZ+0x22840], R2 ;  /* 0x02284002030075a7 */ /* 0x000e24000802017f */
[----:B------:R-:W-:-:S04]  /*1aa40*/  ISETP.NE.AND P2, PT, R19, 0x2, PT ;  /* 0x000000021300780c */ /* 0x000fc80003f45270 */
[----:B------:R-:W-:Y:S01]  /*1aa50*/  SEL R0, RZ, 0x1, P2 ;  /* 0x00000001ff007807 */ /* 0x000fe20001000000 */
[----:B0-----:R-:W-:Y:S08]  /*1aa60*/  @!P1 BRA `(.L_x_1487) ;  /* 0x00000024000c9947 */ /* 0x001ff00003800000 */
.L_x_1565:
[----:B------:R-:W-:Y:S02]  /*1aa70*/  SEL R19, R19, RZ, P2 ;  /* 0x000000ff13137207 */ /* 0x000fe40001000000 */
[----:B------:R-:W-:Y:S01]  /*1aa80*/  LOP3.LUT R0, R23, R0, RZ, 0x3c, !PT ;  /* 0x0000000017007212 */ /* 0x000fe200078e3cff */
[----:B------:R-:W-:Y:S06]  /*1aa90*/  @!P0 BRA `(.L_x_1488) ;  /* 0x0000000000048947 */ /* 0x000fec0003800000 */
[----:B------:R-:W-:Y:S01]  /*1aaa0*/  BPT.TRAP 0x1 ;  /* 0x000000040000795c */ /* 0x000fe20000300000 */
.L_x_1488:
[----:B------:R-:W-:Y:S01]  /*1aab0*/  IMAD R19, R19, 0x8, R5 ;  /* 0x0000000813137824 */ /* 0x000fe200078e0205 */
[----:B------:R-:W-:-:S04]  /*1aac0*/  SHF.L.U32 R0, R0, 0x1f, RZ ;  /* 0x0000001f00007819 */ /* 0x000fc800000006ff */
[----:B------:R-:W2:Y:S02]  /*1aad0*/  SYNCS.PHASECHK.TRANS64.TRYWAIT P1, [R19+URZ+0x22840], R0 ;  /* 0x02284000130075a7 */ /* 0x000ea4000802017f */
[----:B--2---:R-:W-:Y:S05]  /*1aae0*/  @!P1 BRA `(.L_x_1489) ;  /* 0x0000002400009947 */ /* 0x004fea0003800000 */
.L_x_1566:
[----:B------:R-:W-:Y:S05]  /*1aaf0*/  @!P0 BRA `(.L_x_1490) ;  /* 0x0000000000048947 */ /* 0x000fea0003800000 */
[----:B------:R-:W-:Y:S01]  /*1ab00*/  BPT.TRAP 0x1 ;  /* 0x000000040000795c */ /* 0x000fe20000300000 */
.L_x_1490:
[----:B------:R-:W3:Y:S02]  /*1ab10*/  SYNCS.PHASECHK.TRANS64.TRYWAIT P1, [R3+URZ+0x22860], R2 ;  /* 0x02286002030075a7 */ /* 0x000ee4000802017f */
[----:B---3--:R-:W-:Y:S05]  /*1ab20*/  @!P1 BRA `(.L_x_1491) ;  /* 0x0000002400049947 */ /* 0x008fea0003800000 */
.L_x_1567:
[----:B------:R-:W-:Y:S05]  /*1ab30*/  @!P0 BRA `(.L_x_1492) ;  /* 0x0000000000048947 */ /* 0x000fea0003800000 */
[----:B------:R-:W-:Y:S01]  /*1ab40*/  BPT.TRAP 0x1 ;  /* 0x000000040000795c */ /* 0x000fe20000300000 */
.L_x_1492:
[----:B------:R-:W4:Y:S02]  /*1ab50*/  SYNCS.PHASECHK.TRANS64.TRYWAIT P1, [R19+URZ+0x22860], R0 ;  /* 0x02286000130075a7 */ /* 0x000f24000802017f */
[----:B----4-:R-:W-:Y:S05]  /*1ab60*/  @!P1 BRA `(.L_x_1493) ;  /* 0x0000002400089947 */ /* 0x010fea0003800000 */
.L_x_1568:
[----:B------:R-:W-:Y:S05]  /*1ab70*/  @!P0 BRA `(.L_x_1494) ;  /* 0x0000000000048947 */ /* 0x000fea0003800000 */
[----:B------:R-:W-:Y:S01]  /*1ab80*/  BPT.TRAP 0x1 ;  /* 0x000000040000795c */ /* 0x000fe20000300000 */
.L_x_1494:
[----:B------:R-:W5:Y:S02]  /*1ab90*/  SYNCS.PHASECHK.TRANS64.TRYWAIT P1, [R3+URZ+0x22880], R2 ;  /* 0x02288002030075a7 */ /* 0x000f64000802017f */
[----:B-----5:R-:W-:Y:S05]  /*1aba0*/  @!P1 BRA `(.L_x_1495) ;  /* 0x00000024000c9947 */ /* 0x020fea0003800000 */
.L_x_1569:
[----:B------:R-:W-:Y:S05]  /*1abb0*/  @!P0 BRA `(.L_x_1496) ;  /* 0x0000000000048947 */ /* 0x000fea0003800000 */
[----:B------:R-:W-:Y:S01]  /*1abc0*/  BPT.TRAP 0x1 ;  /* 0x000000040000795c */ /* 0x000fe20000300000 */
.L_x_1496:
[----:B------:R0:W0:Y:S02]  /*1abd0*/  SYNCS.PHASECHK.TRANS64.TRYWAIT P0, [R19+URZ+0x22880], R0 ;  /* 0x02288000130075a7 */ /* 0x000024000800017f */
[----:B0-----:R-:W-:Y:S05]  /*1abe0*/  @!P0 NANOSLEEP.SYNCS 0x989680 ;  /* 0x009896800000895d */ /* 0x001fea0003900000 */
[----:B------:R-:W0:Y:S02]  /*1abf0*/  @!P0 SYNCS.PHASECHK.TRANS64 P0, [R19+URZ+0x22880], R0 ;  /* 0x02288000130085a7 */ /* 0x000e24000800007f */
[----:B0-----:R-:W-:Y:S05]  /*1ac00*/  @!P0 BRA `(.L_x_1496) ;  /* 0xfffffffc00f08947 */ /* 0x001fea000383ffff */
.L_x_1484:
[----:B------:R-:W-:Y:S05]  /*1ac10*/  BSYNC B0 ;  /* 0x0000000000007941 */ /* 0x000fea0003800000 */
.L_x_1483:
[----:B------:R-:W-:Y:S05]  /*1ac20*/  EXIT ;  /* 0x000000000000794d */ /* 0x000fea0003800000 */
.L_x_1289:
[----:B0-----:R-:W-:-:S04]  /*1ac30*/  IMAD.U32 R3, RZ, RZ, UR36 ;  /* 0x00000024ff037e24 */ /* 0x001fc8000f8e00ff */
[----:B------:R0:W1:Y:S03]  /*1ac40*/  SYNCS.PHASECHK.TRANS64.TRYWAIT P1, [R3+URZ+0x22800], R6 ;  /* 0x02280006030075a7 */ /* 0x000066000802017f */
[----:B-1----:R-:W-:Y:S05]  /*1ac50*/  @!P1 NANOSLEEP.SYNCS 0x989680 ;  /* 0x009896800000995d */ /* 0x002fea0003900000 */
[----:B------:R-:W1:Y:S02]  /*1ac60*/  @!P1 SYNCS.PHASECHK.TRANS64 P1, [R3+URZ+0x22800], R6 ;  /* 0x02280006030095a7 */ /* 0x000e64000802007f */
[----:B-1----:R-:W-:Y:S05]  /*1ac70*/  @!P1 BRA `(.L_x_1289) ;  /* 0xfffffffc00ec9947 */ /* 0x002fea000383ffff */
[----:B------:R-:W-:Y:S05]  /*1ac80*/  BRA `(.L_x_1497) ;  /* 0xfffffe7400cc7947 */ /* 0x000fea000383ffff */
.L_x_1293:
[----:B--2---:R2:W3:Y:S02]  /*1ac90*/  SYNCS.PHASECHK.TRANS64.TRYWAIT P1, [R91+URZ+0x22830], R2 ;  /* 0x022830025b0075a7 */ /* 0x0044e4000802017f */
[----:B---3--:R-:W-:Y:S05]  /*1aca0*/  @!P1 NANOSLEEP.SYNCS 0x989680 ;  /* 0x009896800000995d */ /* 0x008fea0003900000 */
[----:B------:R-:W3:Y:S02]  /*1acb0*/  @!P1 SYNCS.PHASECHK.TRANS64 P1, [R91+URZ+0x22830], R2 ;  /* 0x022830025b0095a7 */ /* 0x000ee4000802007f */
[----:B---3--:R-:W-:Y:S05]  /*1acc0*/  @!P1 BRA `(.L_x_1293) ;  /* 0xfffffffc00f09947 */ /* 0x008fea000383ffff */
[----:B------:R-:W-:Y:S05]  /*1acd0*/  BRA `(.L_x_1292) ;  /* 0xfffffe7400e87947 */ /* 0x000fea000383ffff */
.L_x_1310:
[----:B-1----:R-:W-:-:S04]  /*1ace0*/  IMAD.U32 R8, RZ, RZ, UR6 ;  /* 0x00000006ff087e24 */ /* 0x002fc8000f8e00ff */
[----:B------:R1:W2:Y:S03]  /*1acf0*/  SYNCS.PHASECHK.TRANS64.TRYWAIT P1, [R8+URZ+0x22830], R7 ;  /* 0x02283007080075a7 */ /* 0x0002a6000802017f */
[----:B--2---:R-:W-:Y:S05]  /*1ad00*/  @!P1 NANOSLEEP.SYNCS 0x989680 ;  /* 0x009896800000995d */ /* 0x004fea0003900000 */
[----:B------:R-:W2:Y:S02]  /*1ad10*/  @!P1 SYNCS.PHASECHK.TRANS64 P1, [R8+URZ+0x22830], R7 ;  /* 0x02283007080095a7 */ /* 0x000ea4000802007f */
[----:B--2---:R-:W-:Y:S05]  /*1ad20*/  @!P1 BRA `(.L_x_1310) ;  /* 0xfffffffc00ec9947 */ /* 0x004fea000383ffff */
[----:B------:R-:W-:Y:S05]  /*1ad30*/  BRA `(.L_x_1307) ;  /* 0xfffffeb000fc7947 */ /* 0x000fea000383ffff */
.L_x_1314:
[----:B-1----:R-:W-:-:S04]  /*1ad40*/  IMAD.U32 R8, RZ, RZ, UR6 ;  /* 0x00000006ff087e24 */ /* 0x002fc8000f8e00ff */
[----:B------:R1:W2:Y:S03]  /*1ad50*/  SYNCS.PHASECHK.TRANS64.TRYWAIT P1, [R8+URZ+0x22850], R7 ;  /* 0x02285007080075a7 */ /* 0x0002a6000802017f */
[----:B--2---:R-:W-:Y:S05]  /*1ad60*/  @!P1 NANOSLEEP.SYNCS 0x989680 ;  /* 0x009896800000995d */ /* 0x004fea0003900000 */
[----:B------:R-:W2:Y:S02]  /*1ad70*/  @!P1 SYNCS.PHASECHK.TRANS64 P1, [R8+URZ+0x22850], R7 ;  /* 0x02285007080095a7 */ /* 0x000ea4000802007f */
[----:B--2---:R-:W-:Y:S05]  /*1ad80*/  @!P1 BRA `(.L_x_1314) ;  /* 0xfffffffc00ec9947 */ /* 0x004fea000383ffff */
[----:B------:R-:W-:Y:S05]  /*1ad90*/  BRA `(.L_x_1311) ;  /* 0xfffffeb400a87947 */ /* 0x000fea000383ffff */
.L_x_1333:
[----:B-1----:R-:W-:-:S04]  /*1ada0*/  IMAD.U32 R8, RZ, RZ, UR6 ;  /* 0x00000006ff087e24 */ /* 0x002fc8000f8e00ff */
[----:B------:R1:W2:Y:S03]  /*1adb0*/  SYNCS.PHASECHK.TRANS64.TRYWAIT P1, [R8+URZ+0x22830], R7 ;  /* 0x02283007080075a7 */ /* 0x0002a6000802017f */
[----:B--2---:R-:W-:Y:S05]  /*1adc0*/  @!P1 NANOSLEEP.SYNCS 0x989680 ;  /* 0x009896800000995d */ /* 0x004fea0003900000 */
[----:B------:R-:W2:Y:S02]  /*1add0*/  @!P1 SYNCS.PHASECHK.TRANS64 P1, [R8+URZ+0x22830], R7 ;  /* 0x02283007080095a7 */ /* 0x000ea4000802007f */
[----:B--2---:R-:W-:Y:S05]  /*1ade0*/  @!P1 BRA `(.L_x_1333) ;  /* 0xfffffffc00ec9947 */ /* 0x004fea000383ffff */
[----:B------:R-:W-:Y:S05]  /*1adf0*/  BRA `(.L_x_1330) ;  /* 0xfffffeec00587947 */ /* 0x000fea000383ffff */
.L_x_1337:
[----:B-1----:R-:W-:-:S04]  /*1ae00*/  IMAD.U32 R8, RZ, RZ, UR6 ;  /* 0x00000006ff087e24 */ /* 0x002fc8000f8e00ff */
[----:B------:R1:W2:Y:S03]  /*1ae10*/  SYNCS.PHASECHK.TRANS64.TRYWAIT P1, [R8+URZ+0x22850], R7 ;  /* 0x02285007080075a7 */ /* 0x0002a6000802017f */
[----:B--2---:R-:W-:Y:S05]  /*1ae20*/  @!P1 NANOSLEEP.SYNCS 0x989680 ;  /* 0x009896800000995d */ /* 0x004fea0003900000 */
[----:B------:R-:W2:Y:S02]  /*1ae30*/  @!P1 SYNCS.PHASECHK.TRANS64 P1, [R8+URZ+0x22850], R7 ;  /* 0x02285007080095a7 */ /* 0x000ea4000802007f */
[----:B--2---:R-:W-:Y:S05]  /*1ae40*/  @!P1 BRA `(.L_x_1337) ;  /* 0xfffffffc00ec9947 */ /* 0x004fea000383ffff */
[----:B------:R-:W-:Y:S05]  /*1ae50*/  BRA `(.L_x_1334) ;  /* 0xfffffef000047947 */ /* 0x000fea000383ffff */
.L_x_1345:
[----:B-1----:R-:W-:-:S04]  /*1ae60*/  IMAD.U32 R8, RZ, RZ, UR6 ;  /* 0x00000006ff087e24 */ /* 0x002fc8000f8e00ff */
[----:B------:R1:W2:Y:S03]  /*1ae70*/  SYNCS.PHASECHK.TRANS64.TRYWAIT P1, [R8+URZ+0x22830], R7 ;  /* 0x02283007080075a7 */ /* 0x0002a6000802017f */
[----:B--2---:R-:W-:Y:S05]  /*1ae80*/  @!P1 NANOSLEEP.SYNCS 0x989680 ;  /* 0x009896800000995d */ /* 0x004fea0003900000 */
[----:B------:R-:W2:Y:S02]  /*1ae90*/  @!P1 SYNCS.PHASECHK.TRANS64 P1, [R8+URZ+0x22830], R7 ;  /* 0x02283007080095a7 */ /* 0x000ea4000802007f */
[----:B--2---:R-:W-:Y:S05]  /*1aea0*/  @!P1 BRA `(.L_x_1345) ;  /* 0xfffffffc00ec9947 */ /* 0x004fea000383ffff */
[----:B------:R-:W-:Y:S05]  /*1aeb0*/  BRA `(.L_x_1342) ;  /* 0xffffff1000e47947 */ /* 0x000fea000383ffff */
.L_x_1349:
[----:B-1----:R-:W-:-:S04]  /*1aec0*/  IMAD.U32 R8, RZ, RZ, UR6 ;  /* 0x00000006ff087e24 */ /* 0x002fc8000f8e00ff */
[----:B------:R1:W2:Y:S03]  /*1aed0*/  SYNCS.PHASECHK.TRANS64.TRYWAIT P1, [R8+URZ+0x22850], R7 ;  /* 0x02285007080075a7 */ /* 0x0002a6000802017f */
[----:B--2---:R-:W-:Y:S05]  /*1aee0*/  @!P1 NANOSLEEP.SYNCS 0x989680 ;  /* 0x009896800000995d */ /* 0x004fea0003900000 */
[----:B------:R-:W2:Y:S02]  /*1aef0*/  @!P1 SYNCS.PHASECHK.TRANS64 P1, [R8+URZ+0x22850], R7 ;  /* 0x02285007080095a7 */ /* 0x000ea4000802007f */
[----:B--2---:R-:W-:Y:S05]  /*1af00*/  @!P1 BRA `(.L_x_1349) ;  /* 0xfffffffc00ec9947 */ /* 0x004fea000383ffff */
[----:B------:R-:W-:Y:S05]  /*1af10*/  BRA `(.L_x_1346) ;  /* 0xffffff1400847947 */ /* 0x000fea000383ffff */
.L_x_1364:
[----:B-1----:R-:W-:-:S04]  /*1af20*/  IMAD.U32 R5, RZ, RZ, UR9 ;  /* 0x00000009ff057e24 */ /* 0x002fc8000f8e00ff */
[----:B------:R1:W2:Y:S03]  /*1af30*/  SYNCS.PHASECHK.TRANS64.TRYWAIT P1, [R5+URZ+0x22850], R0 ;  /* 0x02285000050075a7 */ /* 0x0002a6000802017f */
[----:B--2---:R-:W-:Y:S05]  /*1af40*/  @!P1 NANOSLEEP.SYNCS 0x989680 ;  /* 0x009896800000995d */ /* 0x004fea0003900000 */
[----:B------:R-:W2:Y:S02]  /*1af50*/  @!P1 SYNCS.PHASECHK.TRANS64 P1, [R5+URZ+0x22850], R0 ;  /* 0x02285000050095a7 */ /* 0x000ea4000802007f */
[----:B--2---:R-:W-:Y:S05]  /*1af60*/  @!P1 BRA `(.L_x_1364) ;  /* 0xfffffffc00ec9947 */ /* 0x004fea000383ffff */
[----:B------:R-:W-:Y:S05]  /*1af70*/  BRA `(.L_x_1363) ;  /* 0xffffff4800647947 */ /* 0x000fea000383ffff */
.L_x_1419:
        /* <DEDUP_REMOVED lines=10> */
.L_x_1498:
[----:B------:R-:W-:Y:S05]  /*1b020*/  BRA `(.L_x_1499) ;  /* 0xffffffb8002c7947 */ /* 0x000fea000383ffff */
.L_x_1422:
[----:B0-----:R0:W1:Y:S02]  /*1b030*/  SYNCS.PHASECHK.TRANS64.TRYWAIT P0, [R0+URZ+0x22880], R26 ;  /* 0x0228801a000075a7 */ /* 0x001064000800017f */
[----:B-1----:R-:W-:Y:S05]  /*1b040*/  @!P0 NANOSLEEP.SYNCS 0x989680 ;  /* 0x009896800000895d */ /* 0x002fea0003900000 */
[----:B------:R-:W1:Y:S02]  /*1b050*/  @!P0 SYNCS.PHASECHK.TRANS64 P0, [R0+URZ+0x22880], R26 ;  /* 0x0228801a000085a7 */ /* 0x000e64000800007f */
[----:B-1----:R-:W-:Y:S05]  /*1b060*/  @!P0 BRA `(.L_x_1422) ;  /* 0xfffffffc00f08947 */ /* 0x002fea000383ffff */
[----:B------:R-:W-:Y:S05]  /*1b070*/  BRA `(.L_x_1500) ;  /* 0xffffffb800447947 */ /* 0x000fea000383ffff */
.L_x_1423:
        /* <DEDUP_REMOVED lines=8> */
.L_x_1502:
[----:B------:R-:W-:Y:S05]  /*1b100*/  BSYNC B0 ;  /* 0x0000000000007941 */ /* 0x000fea0003800000 */
.L_x_1501:
[----:B------:R-:W-:Y:S01]  /*1b110*/  IMAD.MOV.U32 R13, RZ, RZ, R10 ;  /* 0x000000ffff0d7224 */ /* 0x000fe200078e000a */
[----:B------:R-:W-:Y:S01]  /*1b120*/  LOP3.LUT P2, RZ, R17, 0x2, RZ, 0xc0, !PT ;  /* 0x0000000211ff7812 */ /* 0x000fe2000784c0ff */
[----:B------:R-:W-:Y:S01]  /*1b130*/  IMAD.MOV.U32 R12, RZ, RZ, RZ ;  /* 0x000000ffff0c7224 */ /* 0x000fe200078e00ff */
[----:B------:R-:W-:Y:S01]  /*1b140*/  IADD3 R6, R16, R6, R29 ;  /* 0x0000000610067210 */ /* 0x000fe20007ffe01d */
[----:B------:R-:W-:Y:S01]  /*1b150*/  IMAD.MOV.U32 R11, RZ, RZ, 0x1c1f ;  /* 0x00001c1fff0b7424 */ /* 0x000fe200078e00ff */
[C---:B------:R-:W-:Y:S01]  /*1b160*/  ISETP.GE.AND P3, PT, R8.reuse, 0x21, PT ;  /* 0x000000210800780c */ /* 0x040fe20003f66270 */
[----:B------:R-:W-:Y:S01]  /*1b170*/  IMAD.MOV.U32 R15, RZ, RZ, -0x1 ;  /* 0xffffffffff0f7424 */ /* 0x000fe200078e00ff */
[----:B------:R-:W-:Y:S01]  /*1b180*/  ISETP.GE.AND P5, PT, R8, 0x61, PT ;  /* 0x000000610800780c */ /* 0x000fe20003fa6270 */
[----:B------:R-:W-:Y:S02]  /*1b190*/  IMAD.MOV.U32 R3, RZ, RZ, R14 ;  /* 0x000000ffff037224 */ /* 0x000fe400078e000e */
[----:B------:R-:W-:-:S10]  /*1b1a0*/  IMAD.IADD R7, R30, 0x1, R6 ;  /* 0x000000011e077824 */ /* 0x000fd400078e0206 */
[----:B------:R-:W-:Y:S05]  /*1b1b0*/  WARPSYNC.COLLECTIVE R15, `(.L_x_1503) ;  /* 0x000000000f087348 */ /* 0x000fea0003c00000 */
[----:B------:R0:W1:Y:S02]  /*1b1c0*/  SHFL.IDX P6, R14, R13, R12, R11 ;  /* 0x0000000c0d0e7389 */ /* 0x00006400000c000b */
[----:B01----:R-:W-:Y:S01]  /*1b1d0*/  ENDCOLLECTIVE ;  /* 0x000000000000791b */ /* 0x003fe20003800000 */
.L_x_1503:
[----:B------:R-:W-:Y:S02]  /*1b1e0*/  IMAD.MOV.U32 R13, RZ, RZ, R9 ;  /* 0x000000ffff0d7224 */ /* 0x000fe400078e0009 */
[----:B------:R-:W-:Y:S02]  /*1b1f0*/  IMAD.MOV.U32 R12, RZ, RZ, 0x1 ;  /* 0x00000001ff0c7424 */ /* 0x000fe400078e00ff */
[----:B------:R-:W-:-:S07]  /*1b200*/  IMAD.MOV.U32 R2, RZ, RZ, R14 ;  /* 0x000000ffff027224 */ /* 0x000fce00078e000e */
[----:B------:R-:W-:Y:S05]  /*1b210*/  WARPSYNC.COLLECTIVE R15, `(.L_x_1504) ;  /* 0x000000000f087348 */ /* 0x000fea0003c00000 */
[----:B------:R0:W1:Y:S02]  /*1b220*/  SHFL.IDX P6, R14, R13, R12, R11 ;  /* 0x0000000c0d0e7389 */ /* 0x00006400000c000b */
[----:B01----:R-:W-:Y:S01]  /*1b230*/  ENDCOLLECTIVE ;  /* 0x000000000000791b */ /* 0x003fe20003800000 */
.L_x_1504:
        /* <DEDUP_REMOVED lines=14> */
.L_x_1505:
[----:B------:R-:W-:Y:S02]  /*1b320*/  IMAD.MOV.U32 R13, RZ, RZ, R9 ;  /* 0x000000ffff0d7224 */ /* 0x000fe400078e0009 */
[----:B------:R-:W-:Y:S02]  /*1b330*/  IMAD.MOV.U32 R12, RZ, RZ, 0x2 ;  /* 0x00000002ff0c7424 */ /* 0x000fe400078e00ff */
[----:B------:R-:W-:-:S07]  /*1b340*/  IMAD.MOV.U32 R2, RZ, RZ, R14 ;  /* 0x000000ffff027224 */ /* 0x000fce00078e000e */
[----:B------:R-:W-:Y:S05]  /*1b350*/  WARPSYNC.COLLECTIVE R15, `(.L_x_1506) ;  /* 0x000000000f087348 */ /* 0x000fea0003c00000 */
[----:B------:R0:W1:Y:S02]  /*1b360*/  SHFL.IDX P6, R14, R13, R12, R11 ;  /* 0x0000000c0d0e7389 */ /* 0x00006400000c000b */
[----:B01----:R-:W-:Y:S01]  /*1b370*/  ENDCOLLECTIVE ;  /* 0x000000000000791b */ /* 0x003fe20003800000 */
.L_x_1506:
        /* <DEDUP_REMOVED lines=14> */
.L_x_1507:
[----:B------:R-:W-:Y:S02]  /*1b460*/  IMAD.MOV.U32 R13, RZ, RZ, R9 ;  /* 0x000000ffff0d7224 */ /* 0x000fe400078e0009 */
[----:B------:R-:W-:Y:S02]  /*1b470*/  IMAD.MOV.U32 R12, RZ, RZ, 0x3 ;  /* 0x00000003ff0c7424 */ /* 0x000fe400078e00ff */
[----:B------:R-:W-:-:S07]  /*1b480*/  IMAD.MOV.U32 R2, RZ, RZ, R14 ;  /* 0x000000ffff027224 */ /* 0x000fce00078e000e */
[----:B------:R-:W-:Y:S05]  /*1b490*/  WARPSYNC.COLLECTIVE R15, `(.L_x_1508) ;  /* 0x000000000f087348 */ /* 0x000fea0003c00000 */
[----:B------:R0:W1:Y:S02]  /*1b4a0*/  SHFL.IDX P6, R14, R13, R12, R11 ;  /* 0x0000000c0d0e7389 */ /* 0x00006400000c000b */
[----:B01----:R-:W-:Y:S01]  /*1b4b0*/  ENDCOLLECTIVE ;  /* 0x000000000000791b */ /* 0x003fe20003800000 */
.L_x_1508:
        /* <DEDUP_REMOVED lines=14> */
.L_x_1509:
[----:B------:R-:W-:Y:S01]  /*1b5a0*/  @!PT LDS RZ, [RZ] ;  /* 0x00000000fffff984 */ /* 0x000fe20000000800 */
[----:B------:R-:W-:Y:S01]  /*1b5b0*/  @!PT LDS RZ, [RZ] ;  /* 0x00000000fffff984 */ /* 0x000fe20000000800 */
[----:B------:R-:W-:Y:S01]  /*1b5c0*/  @!PT LDS RZ, [RZ] ;  /* 0x00000000fffff984 */ /* 0x000fe20000000800 */
[----:B------:R0:W-:Y:S02]  /*1b5d0*/  LDGSTS.E.BYPASS.LTC128B.128 [R7+0xa400], desc[UR56][R2.64+0x40], !P0 ;  /* 0x0a40004002077fae */ /* 0x0001e4000c101d78 */
[----:B0-----:R-:W-:Y:S01]  /*1b5e0*/  IMAD.MOV.U32 R2, RZ, RZ, R14 ;  /* 0x000000ffff027224 */ /* 0x001fe200078e000e */
[----:B------:R-:W-:Y:S06]  /*1b5f0*/  BRA `(.L_x_1510) ;  /* 0xffffffb400dc7947 */ /* 0x000fec000383ffff */
.L_x_1428:
[----:B---3--:R3:W4:Y:S02]  /*1b600*/  SYNCS.PHASECHK.TRANS64.TRYWAIT P0, [R0+URZ+0x22840], R26 ;  /* 0x0228401a000075a7 */ /* 0x008724000800017f */
[----:B----4-:R-:W-:Y:S05]  /*1b610*/  @!P0 NANOSLEEP.SYNCS 0x989680 ;  /* 0x009896800000895d */ /* 0x010fea0003900000 */
[----:B------:R-:W4:Y:S02]  /*1b620*/  @!P0 SYNCS.PHASECHK.TRANS64 P0, [R0+URZ+0x22840], R26 ;  /* 0x0228401a000085a7 */ /* 0x000f24000800007f */
[----:B----4-:R-:W-:Y:S05]  /*1b630*/  @!P0 BRA `(.L_x_1428) ;  /* 0xfffffffc00f08947 */ /* 0x010fea000383ffff */
[----:B------:R-:W-:Y:S05]  /*1b640*/  BRA `(.L_x_1511) ;  /* 0xffffffb8003c7947 */ /* 0x000fea000383ffff */
.L_x_1429:
        /* <DEDUP_REMOVED lines=8> */
.L_x_1513:
[----:B------:R-:W-:Y:S05]  /*1b6d0*/  BSYNC B0 ;  /* 0x0000000000007941 */ /* 0x000fea0003800000 */
.L_x_1512:
[----:B------:R-:W-:Y:S01]  /*1b6e0*/  IMAD.MOV.U32 R13, RZ, RZ, R4 ;  /* 0x000000ffff0d7224 */ /* 0x000fe200078e0004 */
[----:B------:R-:W-:Y:S01]  /*1b6f0*/  LOP3.LUT R17, R17, 0xf7ffffff, RZ, 0xc0, !PT ;  /* 0xf7ffffff11117812 */ /* 0x000fe200078ec0ff */
[----:B------:R-:W-:Y:S02]  /*1b700*/  IMAD.MOV.U32 R12, RZ, RZ, RZ ;  /* 0x000000ffff0c7224 */ /* 0x000fe400078e00ff */
[----:B------:R-:W-:Y:S01]  /*1b710*/  IMAD.MOV.U32 R11, RZ, RZ, 0x1c1f ;  /* 0x00001c1fff0b7424 */ /* 0x000fe200078e00ff */
[----:B------:R-:W-:Y:S01]  /*1b720*/  @P5 LOP3.LUT R17, R17, 0x8000000, RZ, 0xfc, !PT ;  /* 0x0800000011115812 */ /* 0x000fe200078efcff */
[----:B------:R-:W-:Y:S02]  /*1b730*/  IMAD.MOV.U32 R15, RZ, RZ, -0x1 ;  /* 0xffffffffff0f7424 */ /* 0x000fe400078e00ff */
[----:B------:R-:W-:Y:S01]  /*1b740*/  IMAD.MOV.U32 R2, RZ, RZ, R14 ;  /* 0x000000ffff027224 */ /* 0x000fe200078e000e */
[----:B------:R-:W-:Y:S01]  /*1b750*/  LOP3.LUT P5, RZ, R17, 0x8, RZ, 0xc0, !PT ;  /* 0x0000000811ff7812 */ /* 0x000fe200078ac0ff */
[----:B------:R-:W-:-:S12]  /*1b760*/  @P4 IMAD.IADD R7, R16, 0x1, R6 ;  /* 0x0000000110074824 */ /* 0x000fd800078e0206 */
[----:B------:R-:W-:Y:S05]  /*1b770*/  WARPSYNC.COLLECTIVE R15, `(.L_x_1514) ;  /* 0x000000000f087348 */ /* 0x000fea0003c00000 */
[----:B------:R0:W1:Y:S02]  /*1b780*/  SHFL.IDX P6, R14, R13, R12, R11 ;  /* 0x0000000c0d0e7389 */ /* 0x00006400000c000b */
[----:B01----:R-:W-:Y:S01]  /*1b790*/  ENDCOLLECTIVE ;  /* 0x000000000000791b */ /* 0x003fe20003800000 */
.L_x_1514:
[----:B------:R-:W-:Y:S02]  /*1b7a0*/  @P3 IMAD.IADD R9, R16, 0x1, R6 ;  /* 0x0000000110093824 */ /* 0x000fe400078e0206 */
        /* <DEDUP_REMOVED lines=16> */
.L_x_1515:
        /* <DEDUP_REMOVED lines=12> */
.L_x_1516:
[----:B------:R-:W-:Y:S02]  /*1b970*/  IMAD.MOV.U32 R13, RZ, RZ, R5 ;  /* 0x000000ffff0d7224 */ /* 0x000fe400078e0005 */
[----:B------:R-:W-:Y:S02]  /*1b980*/  IMAD.MOV.U32 R12, RZ, RZ, 0x2 ;  /* 0x00000002ff0c7424 */ /* 0x000fe400078e00ff */
[----:B------:R-:W-:-:S07]  /*1b990*/  IMAD.MOV.U32 R3, RZ, RZ, R14 ;  /* 0x000000ffff037224 */ /* 0x000fce00078e000e */
[----:B------:R-:W-:Y:S05]  /*1b9a0*/  WARPSYNC.COLLECTIVE R15, `(.L_x_1517) ;  /* 0x000000000f087348 */ /* 0x000fea0003c00000 */
[----:B------:R0:W1:Y:S02]  /*1b9b0*/  SHFL.IDX P6, R14, R13, R12, R11 ;  /* 0x0000000c0d0e7389 */ /* 0x00006400000c000b */
[----:B01----:R-:W-:Y:S01]  /*1b9c0*/  ENDCOLLECTIVE ;  /* 0x000000000000791b */ /* 0x003fe20003800000 */
.L_x_1517:
[----:B------:R-:W-:-:S05]  /*1b9d0*/  @P3 IADD3 R3, P0, R36, R3, RZ ;  /* 0x0000000324033210 */ /* 0x000fca0007f1e0ff */
[----:B------:R-:W-:-:S05]  /*1b9e0*/  @P3 IMAD.X R2, RZ, RZ, R2, P0 ;  /* 0x000000ffff023224 */ /* 0x000fca00000e0602 */
[----:B------:R-:W-:Y:S01]  /*1b9f0*/  @P3 LOP3.LUT R3, R3, R2, RZ, 0x3c, !PT ;  /* 0x0000000203033212 */ /* 0x000fe200078e3cff */
[----:B------:R-:W-:-:S03]  /*1ba00*/  IMAD.MOV.U32 R13, RZ, RZ, R4 ;  /* 0x000000ffff0d7224 */ /* 0x000fc600078e0004 */
[----:B------:R-:W-:-:S04]  /*1ba10*/  @P3 LOP3.LUT R2, R3, R2, RZ, 0x3c, !PT ;  /* 0x0000000203023212 */ /* 0x000fc800078e3cff */
[----:B------:R-:W-:-:S05]  /*1ba20*/  @P3 LOP3.LUT R3, R3, R2, RZ, 0x3c, !PT ;  /* 0x0000000203033212 */ /* 0x000fca00078e3cff */
[----:B------:R-:W-:Y:S01]  /*1ba30*/  @!PT LDS RZ, [RZ] ;  /* 0x00000000fffff984 */ /* 0x000fe20000000800 */
[----:B------:R-:W-:Y:S01]  /*1ba40*/  @!PT LDS RZ, [RZ] ;  /* 0x00000000fffff984 */ /* 0x000fe20000000800 */
[----:B------:R-:W-:Y:S01]  /*1ba50*/  @!PT LDS RZ, [RZ] ;  /* 0x00000000fffff984 */ /* 0x000fe20000000800 */
[----:B------:R-:W-:Y:S04]  /*1ba60*/  @P3 LDGSTS.E.BYPASS.LTC128B.128 [R9+0x16c00], desc[UR56][R2.64], !P4 ;  /* 0x16c0000002093fae */ /* 0x000fe8000e101d78 */
[----:B------:R-:W-:Y:S04]  /*1ba70*/  @P3 LDGSTS.E.BYPASS.LTC128B.128 [R9+0x18c00], desc[UR56][R2.64+0x40], !P5 ;  /* 0x18c0004002093fae */ /* 0x000fe8000e901d78 */
[----:B------:R0:W-:Y:S02]  /*1ba80*/  @P3 LDGSTS.E.BYPASS.LTC128B.128 [R9+0x1ac00], desc[UR56][R2.64+0x80], !P1 ;  /* 0x1ac0008002093fae */ /* 0x0001e4000c901d78 */
[----:B0-----:R-:W-:-:S07]  /*1ba90*/  IMAD.MOV.U32 R2, RZ, RZ, R14 ;  /* 0x000000ffff027224 */ /* 0x001fce00078e000e */
[----:B------:R-:W-:Y:S05]  /*1baa0*/  WARPSYNC.COLLECTIVE R15, `(.L_x_1518) ;  /* 0x000000000f087348 */ /* 0x000fea0003c00000 */
[----:B------:R0:W1:Y:S02]  /*1bab0*/  SHFL.IDX P6, R14, R13, R12, R11 ;  /* 0x0000000c0d0e7389 */ /* 0x00006400000c000b */
[----:B01----:R-:W-:Y:S01]  /*1bac0*/  ENDCOLLECTIVE ;  /* 0x000000000000791b */ /* 0x003fe20003800000 */
.L_x_1518:
[----:B------:R-:W-:Y:S02]  /*1bad0*/  IMAD.MOV.U32 R13, RZ, RZ, R5 ;  /* 0x000000ffff0d7224 */ /* 0x000fe400078e0005 */
[----:B------:R-:W-:Y:S02]  /*1bae0*/  IMAD.MOV.U32 R12, RZ, RZ, 0x3 ;  /* 0x00000003ff0c7424 */ /* 0x000fe400078e00ff */
[----:B------:R-:W-:-:S07]  /*1baf0*/  IMAD.MOV.U32 R3, RZ, RZ, R14 ;  /* 0x000000ffff037224 */ /* 0x000fce00078e000e */
[----:B------:R-:W-:Y:S05]  /*1bb00*/  WARPSYNC.COLLECTIVE R15, `(.L_x_1519) ;  /* 0x000000000f087348 */ /* 0x000fea0003c00000 */
[----:B------:R0:W1:Y:S02]  /*1bb10*/  SHFL.IDX P6, R14, R13, R12, R11 ;  /* 0x0000000c0d0e7389 */ /* 0x00006400000c000b */
[----:B01----:R-:W-:Y:S01]  /*1bb20*/  ENDCOLLECTIVE ;  /* 0x000000000000791b */ /* 0x003fe20003800000 */
.L_x_1519:
[----:B------:R-:W-:-:S05]  /*1bb30*/  @P2 IADD3 R3, P0, R36, R3, RZ ;  /* 0x0000000324032210 */ /* 0x000fca0007f1e0ff */
[----:B------:R-:W-:-:S05]  /*1bb40*/  @P2 IMAD.X R2, RZ, RZ, R2, P0 ;  /* 0x000000ffff022224 */ /* 0x000fca00000e0602 */
[----:B------:R-:W-:Y:S01]  /*1bb50*/  @P2 LOP3.LUT R3, R3, R2, RZ, 0x3c, !PT ;  /* 0x0000000203032212 */ /* 0x000fe200078e3cff */
[----:B------:R-:W-:-:S03]  /*1bb60*/  IMAD.MOV.U32 R13, RZ, RZ, R4 ;  /* 0x000000ffff0d7224 */ /* 0x000fc600078e0004 */
[----:B------:R-:W-:-:S04]  /*1bb70*/  @P2 LOP3.LUT R2, R3, R2, RZ, 0x3c, !PT ;  /* 0x0000000203022212 */ /* 0x000fc800078e3cff */
[----:B------:R-:W-:Y:S01]  /*1bb80*/  @P2 LOP3.LUT R3, R3, R2, RZ, 0x3c, !PT ;  /* 0x0000000203032212 */ /* 0x000fe200078e3cff */
[----:B------:R-:W-:-:S04]  /*1bb90*/  IMAD.MOV.U32 R5, RZ, RZ, R14 ;  /* 0x000000ffff057224 */ /* 0x000fc800078e000e */
[----:B------:R-:W-:Y:S01]  /*1bba0*/  @!PT LDS RZ, [RZ] ;  /* 0x00000000fffff984 */ /* 0x000fe20000000800 */
[----:B------:R-:W-:Y:S01]  /*1bbb0*/  @!PT LDS RZ, [RZ] ;  /* 0x00000000fffff984 */ /* 0x000fe20000000800 */
[----:B------:R-:W-:Y:S01]  /*1bbc0*/  @!PT LDS RZ, [RZ] ;  /* 0x00000000fffff984 */ /* 0x000fe20000000800 */
[----:B------:R0:W-:Y:S04]  /*1bbd0*/  @P2 LDGSTS.E.BYPASS.LTC128B.128 [R7+0x17400], desc[UR56][R2.64], !P4 ;  /* 0x1740000002072fae */ /* 0x0001e8000e101d78 */
[----:B------:R0:W-:Y:S01]  /*1bbe0*/  @P2 LDGSTS.E.BYPASS.LTC128B.128 [R7+0x19400], desc[UR56][R2.64+0x40], !P5 ;  /* 0x1940004002072fae */ /* 0x0001e2000e901d78 */
[----:B------:R-:W-:-:S03]  /*1bbf0*/  LOP3.LUT P5, RZ, R17, 0x8000000, RZ, 0xc0, !PT ;  /* 0x0800000011ff7812 */ /* 0x000fc600078ac0ff */
[----:B------:R0:W-:Y:S10]  /*1bc00*/  @P2 LDGSTS.E.BYPASS.LTC128B.128 [R7+0x1b400], desc[UR56][R2.64+0x80], !P1 ;  /* 0x1b40008002072fae */ /* 0x0001f4000c901d78 */
[----:B0-----:R-:W-:Y:S05]  /*1bc10*/  WARPSYNC.COLLECTIVE R15, `(.L_x_1520) ;  /* 0x000000000f087348 */ /* 0x001fea0003c00000 */
[----:B------:R1:W2:Y:S02]  /*1bc20*/  SHFL.IDX P6, R14, R13, R12, R11 ;  /* 0x0000000c0d0e7389 */ /* 0x0002a400000c000b */
[----:B012---:R-:W-:Y:S01]  /*1bc30*/  ENDCOLLECTIVE ;  /* 0x000000000000791b */ /* 0x007fe20003800000 */
.L_x_1520:
[----:B------:R-:W-:Y:S05]  /*1bc40*/  BRA `(.L_x_1521) ;  /* 0xffffffb400ac7947 */ /* 0x000fea000383ffff */
.L_x_1434:
[----:B------:R-:W-:Y:S02]  /*1bc50*/  IMAD.MOV.U32 R13, RZ, RZ, R5 ;  /* 0x000000ffff0d7224 */ /* 0x000fe400078e0005 */
[----:B------:R-:W-:Y:S02]  /*1bc60*/  IMAD.MOV.U32 R12, RZ, RZ, RZ ;  /* 0x000000ffff0c7224 */ /* 0x000fe400078e00ff */
[----:B------:R-:W-:Y:S02]  /*1bc70*/  IMAD.MOV.U32 R11, RZ, RZ, 0x1c1f ;  /* 0x00001c1fff0b7424 */ /* 0x000fe400078e00ff */
[----:B------:R-:W-:Y:S02]  /*1bc80*/  IMAD.MOV.U32 R15, RZ, RZ, -0x1 ;  /* 0xffffffffff0f7424 */ /* 0x000fe400078e00ff */
[----:B------:R-:W-:Y:S02]  /*1bc90*/  IMAD R4, R7, UR41, RZ ;  /* 0x0000002907047c24 */ /* 0x000fe4000f8e02ff */
[----:B------:R-:W-:-:S07]  /*1bca0*/  IMAD.IADD R18, R9, 0x1, R18 ;  /* 0x0000000109127824 */ /* 0x000fce00078e0212 */
[----:B-----5:R-:W-:Y:S05]  /*1bcb0*/  WARPSYNC.COLLECTIVE R15, `(.L_x_1522) ;  /* 0x000000000f087348 */ /* 0x020fea0003c00000 */
[----:B------:R0:W1:Y:S02]  /*1bcc0*/  SHFL.IDX P6, R14, R13, R12, R11 ;  /* 0x0000000c0d0e7389 */ /* 0x00006400000c000b */
[----:B01---5:R-:W-:Y:S01]  /*1bcd0*/  ENDCOLLECTIVE ;  /* 0x000000000000791b */ /* 0x023fe20003800000 */
.L_x_1522:
[C---:B------:R-:W-:Y:S01]  /*1bce0*/  VIADD R7, R18.reuse, 0x20 ;  /* 0x0000002012077836 */ /* 0x040fe20000000000 */
[----:B------:R-:W-:Y:S01]  /*1bcf0*/  ISETP.GE.AND P0, PT, R18, R4, PT ;  /* 0x000000041200720c */ /* 0x000fe20003f06270 */
[----:B------:R-:W-:Y:S02]  /*1bd00*/  IMAD.MOV.U32 R13, RZ, RZ, R0 ;  /* 0x000000ffff0d7224 */ /* 0x000fe400078e0000 */
[----:B------:R-:W-:-:S10]  /*1bd10*/  IMAD.MOV.U32 R2, RZ, RZ, R14 ;  /* 0x000000ffff027224 */ /* 0x000fd400078e000e */
[----:B------:R-:W-:Y:S05]  /*1bd20*/  WARPSYNC.COLLECTIVE R15, `(.L_x_1523) ;  /* 0x000000000f087348 */ /* 0x000fea0003c00000 */
[----:B------:R0:W1:Y:S02]  /*1bd30*/  SHFL.IDX P6, R14, R13, R12, R11 ;  /* 0x0000000c0d0e7389 */ /* 0x00006400000c000b */
[----:B01----:R-:W-:Y:S01]  /*1bd40*/  ENDCOLLECTIVE ;  /* 0x000000000000791b */ /* 0x003fe20003800000 */
.L_x_1523:
[----:B------:R-:W-:Y:S02]  /*1bd50*/  IMAD.MOV.U32 R13, RZ, RZ, R5 ;  /* 0x000000ffff0d7224 */ /* 0x000fe400078e0005 */
[----:B------:R-:W-:Y:S02]  /*1bd60*/  IMAD.MOV.U32 R12, RZ, RZ, 0x1 ;  /* 0x00000001ff0c7424 */ /* 0x000fe400078e00ff */
[----:B------:R-:W-:-:S07]  /*1bd70*/  IMAD.MOV.U32 R3, RZ, RZ, R14 ;  /* 0x000000ffff037224 */ /* 0x000fce00078e000e */
[----:B------:R-:W-:Y:S05]  /*1bd80*/  WARPSYNC.COLLECTIVE R15, `(.L_x_1524) ;  /* 0x000000000f087348 */ /* 0x000fea0003c00000 */
[----:B------:R0:W1:Y:S02]  /*1bd90*/  SHFL.IDX P6, R14, R13, R12, R11 ;  /* 0x0000000c0d0e7389 */ /* 0x00006400000c000b */
[----:B01----:R-:W-:Y:S01]  /*1bda0*/  ENDCOLLECTIVE ;  /* 0x000000000000791b */ /* 0x003fe20003800000 */
.L_x_1524:
        /* <DEDUP_REMOVED lines=15> */
.L_x_1525:
[----:B------:R-:W-:Y:S02]  /*1bea0*/  IMAD.MOV.U32 R13, RZ, RZ, R5 ;  /* 0x000000ffff0d7224 */ /* 0x000fe400078e0005 */
[----:B------:R-:W-:Y:S01]  /*1beb0*/  IMAD.MOV.U32 R12, RZ, RZ, 0x2 ;  /* 0x00000002ff0c7424 */ /* 0x000fe200078e00ff */
[----:B------:R-:W-:-:S13]  /*1bec0*/  @!P0 IADD3 R6, P4, R36, R14, RZ ;  /* 0x0000000e24068210 */ /* 0x000fda0007f9e0ff */
[----:B------:R-:W-:Y:S05]  /*1bed0*/  WARPSYNC.COLLECTIVE R15, `(.L_x_1526) ;  /* 0x000000000f087348 */ /* 0x000fea0003c00000 */
[----:B------:R0:W1:Y:S02]  /*1bee0*/  SHFL.IDX P6, R14, R13, R12, R11 ;  /* 0x0000000c0d0e7389 */ /* 0x00006400000c000b */
[----:B01----:R-:W-:Y:S01]  /*1bef0*/  ENDCOLLECTIVE ;  /* 0x000000000000791b */ /* 0x003fe20003800000 */
.L_x_1526:
        /* <DEDUP_REMOVED lines=16> */
.L_x_1527:
[----:B------:R-:W-:Y:S02]  /*1c000*/  IMAD.MOV.U32 R13, RZ, RZ, R5 ;  /* 0x000000ffff0d7224 */ /* 0x000fe400078e0005 */
[----:B------:R-:W-:Y:S01]  /*1c010*/  IMAD.MOV.U32 R12, RZ, RZ, 0x3 ;  /* 0x00000003ff0c7424 */ /* 0x000fe200078e00ff */
[----:B------:R-:W-:-:S13]  /*1c020*/  @!P0 IADD3 R6, P4, R36, R14, RZ ;  /* 0x0000000e24068210 */ /* 0x000fda0007f9e0ff */
[----:B------:R-:W-:Y:S05]  /*1c030*/  WARPSYNC.COLLECTIVE R15, `(.L_x_1528) ;  /* 0x000000000f087348 */ /* 0x000fea0003c00000 */
[----:B------:R0:W1:Y:S02]  /*1c040*/  SHFL.IDX P6, R14, R13, R12, R11 ;  /* 0x0000000c0d0e7389 */ /* 0x00006400000c000b */
[----:B01----:R-:W-:Y:S01]  /*1c050*/  ENDCOLLECTIVE ;  /* 0x000000000000791b */ /* 0x003fe20003800000 */
.L_x_1528:
        /* <DEDUP_REMOVED lines=14> */
.L_x_1529:
[----:B------:R-:W-:Y:S05]  /*1c140*/  BRA `(.L_x_1530) ;  /* 0xffffffb800cc7947 */ /* 0x000fea000383ffff */
.L_x_1439:
[----:B0-----:R0:W1:Y:S02]  /*1c150*/  SYNCS.PHASECHK.TRANS64.TRYWAIT P0, [R16+URZ+0x22820], R3 ;  /* 0x02282003100075a7 */ /* 0x001064000800017f */
[----:B-1----:R-:W-:Y:S05]  /*1c160*/  @!P0 NANOSLEEP.SYNCS 0x989680 ;  /* 0x009896800000895d */ /* 0x002fea0003900000 */
[----:B------:R-:W1:Y:S02]  /*1c170*/  @!P0 SYNCS.PHASECHK.TRANS64 P0, [R16+URZ+0x22820], R3 ;  /* 0x02282003100085a7 */ /* 0x000e64000800007f */
[----:B-1----:R-:W-:Y:S05]  /*1c180*/  @!P0 BRA `(.L_x_1439) ;  /* 0xfffffffc00f08947 */ /* 0x002fea000383ffff */
[----:B------:R-:W-:Y:S05]  /*1c190*/  BRA `(.L_x_1531) ;  /* 0xffffffbc00407947 */ /* 0x000fea000383ffff */
.L_x_1443:
[----:B0-----:R0:W1:Y:S02]  /*1c1a0*/  SYNCS.PHASECHK.TRANS64.TRYWAIT P0, [R0+URZ+0x22880], R10 ;  /* 0x0228800a000075a7 */ /* 0x001064000800017f */
[----:B-1----:R-:W-:Y:S05]  /*1c1b0*/  @!P0 NANOSLEEP.SYNCS 0x989680 ;  /* 0x009896800000895d */ /* 0x002fea0003900000 */
[----:B------:R-:W1:Y:S02]  /*1c1c0*/  @!P0 SYNCS.PHASECHK.TRANS64 P0, [R0+URZ+0x22880], R10 ;  /* 0x0228800a000085a7 */ /* 0x000e64000800007f */
[----:B-1----:R-:W-:Y:S05]  /*1c1d0*/  @!P0 BRA `(.L_x_1443) ;  /* 0xfffffffc00f08947 */ /* 0x002fea000383ffff */
[----:B------:R-:W-:Y:S05]  /*1c1e0*/  BRA `(.L_x_1532) ;  /* 0xffffffbc00fc7947 */ /* 0x000fea000383ffff */
.L_x_1444:
        /* <DEDUP_REMOVED lines=8> */
.L_x_1534:
[----:B------:R-:W-:Y:S05]  /*1c270*/  BSYNC B0 ;  /* 0x0000000000007941 */ /* 0x000fea0003800000 */
.L_x_1533:
[----:B------:R-:W-:Y:S01]  /*1c280*/  IMAD.MOV.U32 R13, RZ, RZ, R26 ;  /* 0x000000ffff0d7224 */ /* 0x000fe200078e001a */
[----:B------:R-:W-:Y:S01]  /*1c290*/  IADD3 R18, R16, R18, R29 ;  /* 0x0000001210127210 */ /* 0x000fe20007ffe01d */
        /* <DEDUP_REMOVED lines=8> */
.L_x_1535:
[----:B------:R-:W-:Y:S02]  /*1c320*/  IMAD.MOV.U32 R13, RZ, RZ, R27 ;  /* 0x000000ffff0d7224 */ /* 0x000fe400078e001b */
[----:B------:R-:W-:Y:S02]  /*1c330*/  IMAD.MOV.U32 R12, RZ, RZ, 0x1 ;  /* 0x00000001ff0c7424 */ /* 0x000fe400078e00ff */
[----:B------:R-:W-:-:S07]  /*1c340*/  IMAD.MOV.U32 R2, RZ, RZ, R14 ;  /* 0x000000ffff027224 */ /* 0x000fce00078e000e */
[----:B------:R-:W-:Y:S05]  /*1c350*/  WARPSYNC.COLLECTIVE R15, `(.L_x_1536) ;  /* 0x000000000f087348 */ /* 0x000fea0003c00000 */
[----:B------:R0:W1:Y:S02]  /*1c360*/  SHFL.IDX P6, R14, R13, R12, R11 ;  /* 0x0000000c0d0e7389 */ /* 0x00006400000c000b */
[----:B01----:R-:W-:Y:S01]  /*1c370*/  ENDCOLLECTIVE ;  /* 0x000000000000791b */ /* 0x003fe20003800000 */
.L_x_1536:
        /* <DEDUP_REMOVED lines=12> */
.L_x_1537:
[----:B------:R-:W-:Y:S02]  /*1c440*/  IMAD.MOV.U32 R13, RZ, RZ, R27 ;  /* 0x000000ffff0d7224 */ /* 0x000fe400078e001b */
[----:B------:R-:W-:Y:S02]  /*1c450*/  IMAD.MOV.U32 R12, RZ, RZ, 0x2 ;  /* 0x00000002ff0c7424 */ /* 0x000fe400078e00ff */
[----:B------:R-:W-:-:S07]  /*1c460*/  IMAD.MOV.U32 R2, RZ, RZ, R14 ;  /* 0x000000ffff027224 */ /* 0x000fce00078e000e */
[----:B------:R-:W-:Y:S05]  /*1c470*/  WARPSYNC.COLLECTIVE R15, `(.L_x_1538) ;  /* 0x000000000f087348 */ /* 0x000fea0003c00000 */
[----:B------:R0:W1:Y:S02]  /*1c480*/  SHFL.IDX P6, R14, R13, R12, R11 ;  /* 0x0000000c0d0e7389 */ /* 0x00006400000c000b */
[----:B01----:R-:W-:Y:S01]  /*1c490*/  ENDCOLLECTIVE ;  /* 0x000000000000791b */ /* 0x003fe20003800000 */
.L_x_1538:
        /* <DEDUP_REMOVED lines=12> */
.L_x_1539:
[----:B------:R-:W-:Y:S02]  /*1c560*/  IMAD.MOV.U32 R13, RZ, RZ, R27 ;  /* 0x000000ffff0d7224 */ /* 0x000fe400078e001b */
[----:B------:R-:W-:Y:S02]  /*1c570*/  IMAD.MOV.U32 R12, RZ, RZ, 0x3 ;  /* 0x00000003ff0c7424 */ /* 0x000fe400078e00ff */
[----:B------:R-:W-:-:S07]  /*1c580*/  IMAD.MOV.U32 R2, RZ, RZ, R14 ;  /* 0x000000ffff027224 */ /* 0x000fce00078e000e */
[----:B------:R-:W-:Y:S05]  /*1c590*/  WARPSYNC.COLLECTIVE R15, `(.L_x_1540) ;  /* 0x000000000f087348 */ /* 0x000fea0003c00000 */
[----:B------:R0:W1:Y:S02]  /*1c5a0*/  SHFL.IDX P6, R14, R13, R12, R11 ;  /* 0x0000000c0d0e7389 */ /* 0x00006400000c000b */
[----:B01----:R-:W-:Y:S01]  /*1c5b0*/  ENDCOLLECTIVE ;  /* 0x000000000000791b */ /* 0x003fe20003800000 */
.L_x_1540:
        /* <DEDUP_REMOVED lines=12> */
.L_x_1541:
[----:B------:R-:W-:Y:S01]  /*1c680*/  IMAD.MOV.U32 R2, RZ, RZ, R14 ;  /* 0x000000ffff027224 */ /* 0x000fe200078e000e */
[----:B------:R-:W-:Y:S06]  /*1c690*/  BRA `(.L_x_1542) ;  /* 0xffffffbc00947947 */ /* 0x000fec000383ffff */
.L_x_1449:
[----:B---3--:R3:W4:Y:S02]  /*1c6a0*/  SYNCS.PHASECHK.TRANS64.TRYWAIT P0, [R0+URZ+0x22840], R10 ;  /* 0x0228400a000075a7 */ /* 0x008724000800017f */
[----:B----4-:R-:W-:Y:S05]  /*1c6b0*/  @!P0 NANOSLEEP.SYNCS 0x989680 ;  /* 0x009896800000895d */ /* 0x010fea0003900000 */
[----:B------:R-:W4:Y:S02]  /*1c6c0*/  @!P0 SYNCS.PHASECHK.TRANS64 P0, [R0+URZ+0x22840], R10 ;  /* 0x0228400a000085a7 */ /* 0x000f24000800007f */
[----:B----4-:R-:W-:Y:S05]  /*1c6d0*/  @!P0 BRA `(.L_x_1449) ;  /* 0xfffffffc00f08947 */ /* 0x010fea000383ffff */
[----:B------:R-:W-:Y:S05]  /*1c6e0*/  BRA `(.L_x_1543) ;  /* 0xffffffbc00e87947 */ /* 0x000fea000383ffff */
.L_x_1450:
        /* <DEDUP_REMOVED lines=8> */
.L_x_1545:
[----:B------:R-:W-:Y:S05]  /*1c770*/  BSYNC B0 ;  /* 0x0000000000007941 */ /* 0x000fea0003800000 */
.L_x_1544:
        /* <DEDUP_REMOVED lines=9> */
.L_x_1546:
[----:B------:R-:W-:Y:S02]  /*1c810*/  IMAD.MOV.U32 R13, RZ, RZ, R8 ;  /* 0x000000ffff0d7224 */ /* 0x000fe400078e0008 */
[----:B------:R-:W-:Y:S02]  /*1c820*/  IMAD.MOV.U32 R12, RZ, RZ, 0x1 ;  /* 0x00000001ff0c7424 */ /* 0x000fe400078e00ff */
[----:B------:R-:W-:-:S07]  /*1c830*/  IMAD.MOV.U32 R2, RZ, RZ, R14 ;  /* 0x000000ffff027224 */ /* 0x000fce00078e000e */
[----:B------:R-:W-:Y:S05]  /*1c840*/  WARPSYNC.COLLECTIVE R15, `(.L_x_1547) ;  /* 0x000000000f087348 */ /* 0x000fea0003c00000 */
[----:B------:R0:W1:Y:S02]  /*1c850*/  SHFL.IDX P6, R14, R13, R12, R11 ;  /* 0x0000000c0d0e7389 */ /* 0x00006400000c000b */
[----:B01----:R-:W-:Y:S01]  /*1c860*/  ENDCOLLECTIVE ;  /* 0x000000000000791b */ /* 0x003fe20003800000 */
.L_x_1547:
        /* <DEDUP_REMOVED lines=13> */
.L_x_1548:
[----:B------:R-:W-:Y:S02]  /*1c940*/  IMAD.MOV.U32 R13, RZ, RZ, R8 ;  /* 0x000000ffff0d7224 */ /* 0x000fe400078e0008 */
[----:B------:R-:W-:Y:S02]  /*1c950*/  IMAD.MOV.U32 R12, RZ, RZ, 0x2 ;  /* 0x00000002ff0c7424 */ /* 0x000fe400078e00ff */
[----:B------:R-:W-:-:S07]  /*1c960*/  IMAD.MOV.U32 R2, RZ, RZ, R14 ;  /* 0x000000ffff027224 */ /* 0x000fce00078e000e */
[----:B------:R-:W-:Y:S05]  /*1c970*/  WARPSYNC.COLLECTIVE R15, `(.L_x_1549) ;  /* 0x000000000f087348 */ /* 0x000fea0003c00000 */
[----:B------:R0:W1:Y:S02]  /*1c980*/  SHFL.IDX P6, R14, R13, R12, R11 ;  /* 0x0000000c0d0e7389 */ /* 0x00006400000c000b */
[----:B01----:R-:W-:Y:S01]  /*1c990*/  ENDCOLLECTIVE ;  /* 0x000000000000791b */ /* 0x003fe20003800000 */
.L_x_1549:
        /* <DEDUP_REMOVED lines=13> */
.L_x_1550:
[----:B------:R-:W-:Y:S02]  /*1ca70*/  IMAD.MOV.U32 R13, RZ, RZ, R8 ;  /* 0x000000ffff0d7224 */ /* 0x000fe400078e0008 */
[----:B------:R-:W-:Y:S02]  /*1ca80*/  IMAD.MOV.U32 R12, RZ, RZ, 0x3 ;  /* 0x00000003ff0c7424 */ /* 0x000fe400078e00ff */
[----:B------:R-:W-:-:S07]  /*1ca90*/  IMAD.MOV.U32 R2, RZ, RZ, R14 ;  /* 0x000000ffff027224 */ /* 0x000fce00078e000e */
[----:B------:R-:W-:Y:S05]  /*1caa0*/  WARPSYNC.COLLECTIVE R15, `(.L_x_1551) ;  /* 0x000000000f087348 */ /* 0x000fea0003c00000 */
[----:B------:R0:W1:Y:S02]  /*1cab0*/  SHFL.IDX P6, R14, R13, R12, R11 ;  /* 0x0000000c0d0e7389 */ /* 0x00006400000c000b */
[----:B01----:R-:W-:Y:S01]  /*1cac0*/  ENDCOLLECTIVE ;  /* 0x000000000000791b */ /* 0x003fe20003800000 */
.L_x_1551:
        /* <DEDUP_REMOVED lines=13> */
.L_x_1552:
[----:B------:R-:W-:Y:S01]  /*1cba0*/  IMAD.MOV.U32 R2, RZ, RZ, R14 ;  /* 0x000000ffff027224 */ /* 0x000fe200078e000e */
[----:B------:R-:W-:Y:S06]  /*1cbb0*/  BRA `(.L_x_1553) ;  /* 0xffffffbc00747947 */ /* 0x000fec000383ffff */
.L_x_1455:
[----:B0-----:R0:W2:Y:S02]  /*1cbc0*/  SYNCS.PHASECHK.TRANS64.TRYWAIT P1, [R0+URZ+0x22870], R3 ;  /* 0x02287003000075a7 */ /* 0x0010a4000802017f */
[----:B--2---:R-:W-:Y:S05]  /*1cbd0*/  @!P1 NANOSLEEP.SYNCS 0x989680 ;  /* 0x009896800000995d */ /* 0x004fea0003900000 */
[----:B------:R-:W2:Y:S02]  /*1cbe0*/  @!P1 SYNCS.PHASECHK.TRANS64 P1, [R0+URZ+0x22870], R3 ;  /* 0x02287003000095a7 */ /* 0x000ea4000802007f */
[----:B--2---:R-:W-:Y:S05]  /*1cbf0*/  @!P1 BRA `(.L_x_1455) ;  /* 0xfffffffc00f09947 */ /* 0x004fea000383ffff */
[----:B------:R-:W-:Y:S05]  /*1cc00*/  BRA `(.L_x_1554) ;  /* 0xffffffbc00e07947 */ /* 0x000fea000383ffff */
.L_x_1457:
[----:B0-----:R0:W2:Y:S02]  /*1cc10*/  SYNCS.PHASECHK.TRANS64.TRYWAIT P1, [R0+URZ+0x22860], R3 ;  /* 0x02286003000075a7 */ /* 0x0010a4000802017f */
[----:B--2---:R-:W-:Y:S05]  /*1cc20*/  @!P1 NANOSLEEP.SYNCS 0x989680 ;  /* 0x009896800000995d */ /* 0x004fea0003900000 */
[----:B------:R-:W2:Y:S02]  /*1cc30*/  @!P1 SYNCS.PHASECHK.TRANS64 P1, [R0+URZ+0x22860], R3 ;  /* 0x02286003000095a7 */ /* 0x000ea4000802007f */
[----:B--2---:R-:W-:Y:S05]  /*1cc40*/  @!P1 BRA `(.L_x_1457) ;  /* 0xfffffffc00f09947 */ /* 0x004fea000383ffff */
[----:B------:R-:W-:Y:S05]  /*1cc50*/  BRA `(.L_x_1555) ;  /* 0xffffffbc00f07947 */ /* 0x000fea000383ffff */
.L_x_1465:
[----:B0-----:R0:W2:Y:S02]  /*1cc60*/  SYNCS.PHASECHK.TRANS64.TRYWAIT P1, [R18+URZ+0x22870], R3 ;  /* 0x02287003120075a7 */ /* 0x0010a4000802017f */
[----:B--2---:R-:W-:Y:S05]  /*1cc70*/  @!P1 NANOSLEEP.SYNCS 0x989680 ;  /* 0x009896800000995d */ /* 0x004fea0003900000 */
[----:B------:R-:W2:Y:S02]  /*1cc80*/  @!P1 SYNCS.PHASECHK.TRANS64 P1, [R18+URZ+0x22870], R3 ;  /* 0x02287003120095a7 */ /* 0x000ea4000802007f */
[----:B--2---:R-:W-:Y:S05]  /*1cc90*/  @!P1 BRA `(.L_x_1465) ;  /* 0xfffffffc00f09947 */ /* 0x004fea000383ffff */
[----:B------:R-:W-:Y:S05]  /*1cca0*/  BRA `(.L_x_1556) ;  /* 0xffffffc400847947 */ /* 0x000fea000383ffff */
.L_x_1467:
[----:B0-----:R0:W2:Y:S02]  /*1ccb0*/  SYNCS.PHASECHK.TRANS64.TRYWAIT P1, [R18+URZ+0x22860], R3 ;  /* 0x02286003120075a7 */ /* 0x0010a4000802017f */
[----:B--2---:R-:W-:Y:S05]  /*1ccc0*/  @!P1 NANOSLEEP.SYNCS 0x989680 ;  /* 0x009896800000995d */ /* 0x004fea0003900000 */
[----:B------:R-:W2:Y:S02]  /*1ccd0*/  @!P1 SYNCS.PHASECHK.TRANS64 P1, [R18+URZ+0x22860], R3 ;  /* 0x02286003120095a7 */ /* 0x000ea4000802007f */
[----:B--2---:R-:W-:Y:S05]  /*1cce0*/  @!P1 BRA `(.L_x_1467) ;  /* 0xfffffffc00f09947 */ /* 0x004fea000383ffff */
[----:B------:R-:W-:Y:S05]  /*1ccf0*/  BRA `(.L_x_1557) ;  /* 0xffffffc400907947 */ /* 0x000fea000383ffff */
.L_x_1481:
[----:B0-----:R0:W2:Y:S02]  /*1cd00*/  SYNCS.PHASECHK.TRANS64.TRYWAIT P0, [R5+URZ+0x22820], R0 ;  /* 0x02282000050075a7 */ /* 0x0010a4000800017f */
[----:B--2---:R-:W-:Y:S05]  /*1cd10*/  @!P0 NANOSLEEP.SYNCS 0x989680 ;  /* 0x009896800000895d */ /* 0x004fea0003900000 */
[----:B------:R-:W2:Y:S02]  /*1cd20*/  @!P0 SYNCS.PHASECHK.TRANS64 P0, [R5+URZ+0x22820], R0 ;  /* 0x02282000050085a7 */ /* 0x000ea4000800007f */
[----:B--2---:R-:W-:Y:S05]  /*1cd30*/  @!P0 BRA `(.L_x_1481) ;  /* 0xfffffffc00f08947 */ /* 0x004fea000383ffff */
[----:B------:R-:W-:Y:S05]  /*1cd40*/  BRA `(.L_x_1558) ;  /* 0xffffffd800e07947 */ /* 0x000fea000383ffff */
.L_x_1482:
        /* <DEDUP_REMOVED lines=11> */
.L_x_1560:
[----:B------:R-:W-:Y:S05]  /*1ce00*/  BSYNC B0 ;  /* 0x0000000000007941 */ /* 0x000fea0003800000 */
.L_x_1559:
[----:B------:R-:W-:Y:S05]  /*1ce10*/  BRA `(.L_x_1561) ;  /* 0xffffffd800c87947 */ /* 0x000fea000383ffff */
.L_x_1485:
[----:B------:R-:W-:Y:S01]  /*1ce20*/  BSSY B1, `(.L_x_1562) ;  /* 0x0000006000017945 */ /* 0x000fe20003800000 */
[----:B------:R-:W-:-:S07]  /*1ce30*/  IMAD.MOV.U32 R15, RZ, RZ, -0x1 ;  /* 0xffffffffff0f7424 */ /* 0x000fce00078e00ff */
[----:B01----:R-:W-:Y:S05]  /*1ce40*/  WARPSYNC.COLLECTIVE R15, `(.L_x_1563) ;  /* 0x000000000f0c7348 */ /* 0x003fea0003c00000 */
[----:B------:R-:W-:Y:S02]  /*1ce50*/  ELECT P6, UR62, PT ;  /* 0x00000000003e782f */ /* 0x000fe400038c0000 */
[----:B------:R-:W-:Y:S01]  /*1ce60*/  MOV R14, UR62 ;  /* 0x0000003e000e7c02 */ /* 0x000fe20008000f00 */
[----:B01----:R-:W-:Y:S10]  /*1ce70*/  ENDCOLLECTIVE ;  /* 0x000000000000791b */ /* 0x003ff40003800000 */
.L_x_1563:
[----:B------:R-:W-:Y:S05]  /*1ce80*/  BSYNC B1 ;  /* 0x0000000000017941 */ /* 0x000fea0003800000 */
.L_x_1562:
[----:B------:R-:W-:Y:S05]  /*1ce90*/  BRA `(.L_x_1564) ;  /* 0xffffffd800c07947 */ /* 0x000fea000383ffff */
.L_x_1487:
[----:B0-----:R0:W2:Y:S02]  /*1cea0*/  SYNCS.PHASECHK.TRANS64.TRYWAIT P1, [R3+URZ+0x22840], R2 ;  /* 0x02284002030075a7 */ /* 0x0010a4000802017f */
[----:B--2---:R-:W-:Y:S05]  /*1ceb0*/  @!P1 NANOSLEEP.SYNCS 0x989680 ;  /* 0x009896800000995d */ /* 0x004fea0003900000 */
[----:B------:R-:W2:Y:S02]  /*1cec0*/  @!P1 SYNCS.PHASECHK.TRANS64 P1, [R3+URZ+0x22840], R2 ;  /* 0x02284002030095a7 */ /* 0x000ea4000802007f */
[----:B--2---:R-:W-:Y:S05]  /*1ced0*/  @!P1 BRA `(.L_x_1487) ;  /* 0xfffffffc00f09947 */ /* 0x004fea000383ffff */
[----:B------:R-:W-:Y:S05]  /*1cee0*/  BRA `(.L_x_1565) ;  /* 0xffffffd800e07947 */ /* 0x000fea000383ffff */
.L_x_1489:
[----:B--2---:R2:W3:Y:S02]  /*1cef0*/  SYNCS.PHASECHK.TRANS64.TRYWAIT P1, [R19+URZ+0x22840], R0 ;  /* 0x02284000130075a7 */ /* 0x0044e4000802017f */
[----:B---3--:R-:W-:Y:S05]  /*1cf00*/  @!P1 NANOSLEEP.SYNCS 0x989680 ;  /* 0x009896800000995d */ /* 0x008fea0003900000 */
[----:B------:R-:W3:Y:S02]  /*1cf10*/  @!P1 SYNCS.PHASECHK.TRANS64 P1, [R19+URZ+0x22840], R0 ;  /* 0x02284000130095a7 */ /* 0x000ee4000802007f */
[----:B---3--:R-:W-:Y:S05]  /*1cf20*/  @!P1 BRA `(.L_x_1489) ;  /* 0xfffffffc00f09947 */ /* 0x008fea000383ffff */
[----:B------:R-:W-:Y:S05]  /*1cf30*/  BRA `(.L_x_1566) ;  /* 0xffffffd800ec7947 */ /* 0x000fea000383ffff */
.L_x_1491:
[----:B---3--:R3:W4:Y:S02]  /*1cf40*/  SYNCS.PHASECHK.TRANS64.TRYWAIT P1, [R3+URZ+0x22860], R2 ;  /* 0x02286002030075a7 */ /* 0x008724000802017f */
[----:B----4-:R-:W-:Y:S05]  /*1cf50*/  @!P1 NANOSLEEP.SYNCS 0x989680 ;  /* 0x009896800000995d */ /* 0x010fea0003900000 */
[----:B------:R-:W4:Y:S02]  /*1cf60*/  @!P1 SYNCS.PHASECHK.TRANS64 P1, [R3+URZ+0x22860], R2 ;  /* 0x02286002030095a7 */ /* 0x000f24000802007f */
[----:B----4-:R-:W-:Y:S05]  /*1cf70*/  @!P1 BRA `(.L_x_1491) ;  /* 0xfffffffc00f09947 */ /* 0x010fea000383ffff */
[----:B------:R-:W-:Y:S05]  /*1cf80*/  BRA `(.L_x_1567) ;  /* 0xffffffd800e87947 */ /* 0x000fea000383ffff */
.L_x_1493:
[----:B----4-:R4:W0:Y:S02]  /*1cf90*/  SYNCS.PHASECHK.TRANS64.TRYWAIT P1, [R19+URZ+0x22860], R0 ;  /* 0x02286000130075a7 */ /* 0x010824000802017f */
[----:B0-----:R-:W-:Y:S05]  /*1cfa0*/  @!P1 NANOSLEEP.SYNCS 0x989680 ;  /* 0x009896800000995d */ /* 0x001fea0003900000 */
[----:B------:R-:W0:Y:S02]  /*1cfb0*/  @!P1 SYNCS.PHASECHK.TRANS64 P1, [R19+URZ+0x22860], R0 ;  /* 0x02286000130095a7 */ /* 0x000e24000802007f */
[----:B0-----:R-:W-:Y:S05]  /*1cfc0*/  @!P1 BRA `(.L_x_1493) ;  /* 0xfffffffc00f09947 */ /* 0x001fea000383ffff */
[----:B------:R-:W-:Y:S05]  /*1cfd0*/  BRA `(.L_x_1568) ;  /* 0xffffffd800e47947 */ /* 0x000fea000383ffff */
.L_x_1495:
[----:B------:R0:W0:Y:S02]  /*1cfe0*/  SYNCS.PHASECHK.TRANS64.TRYWAIT P1, [R3+URZ+0x22880], R2 ;  /* 0x02288002030075a7 */ /* 0x000024000802017f */
[----:B0-----:R-:W-:Y:S05]  /*1cff0*/  @!P1 NANOSLEEP.SYNCS 0x989680 ;  /* 0x009896800000995d */ /* 0x001fea0003900000 */
[----:B------:R-:W0:Y:S02]  /*1d000*/  @!P1 SYNCS.PHASECHK.TRANS64 P1, [R3+URZ+0x22880], R2 ;  /* 0x02288002030095a7 */ /* 0x000e24000802007f */
[----:B0-----:R-:W-:Y:S05]  /*1d010*/  @!P1 BRA `(.L_x_1495) ;  /* 0xfffffffc00f09947 */ /* 0x001fea000383ffff */
[----:B------:R-:W-:Y:S05]  /*1d020*/  BRA `(.L_x_1569) ;  /* 0xffffffd800e07947 */ /* 0x000fea000383ffff */
.L_x_1570:
        /* <DEDUP_REMOVED lines=13> */
.L_x_3318:


//--------------------- .text._ZN7cutlass13device_kernelIN5flash11enable_sm90INS1_16FlashAttnFwdSm90INS1_25CollectiveMainloopFwdSm90ILi2EN4cute5tupleIJNS5_1CILi1EEES8_S8_EEENS6_IJNS7_ILi128EEESA_NS7_ILi192EEEEEELi128ENS_12float_e4m3_tEfNS_4arch4Sm90ELb0ELb1ELb1ELb1ELb1ELb1ELb0ELb1ELb1ELb1ELb1ELb0EEENS1_21CollectiveEpilogueFwdINS6_IJSA_SA_SA_EEES9_NS_10bfloat16_tESF_Li256ELb1ELb1ELb1ELb1EEENS1_36VarlenDynamicPersistentTileSchedulerILi128ELi128ELi256ELi128ELb1ELb1ELb1ELb1ELb0ELb1EEEEEEEEEvNT_6ParamsE --------------------------
	.section	.text._ZN7cutlass13device_kernelIN5flash11enable_sm90INS1_16FlashAttnFwdSm90INS1_25CollectiveMainloopFwdSm90ILi2EN4cute5tupleIJNS5_1CILi1EEES8_S8_EEENS6_IJNS7_ILi128EEESA_NS7_ILi192EEEEEELi128ENS_12float_e4m3_tEfNS_4arch4Sm90ELb0ELb1ELb1ELb1ELb1ELb1ELb0ELb1ELb1ELb1ELb1ELb0EEENS1_21CollectiveEpilogueFwdINS6_IJSA_SA_SA_EEES9_NS_10bfloat16_tESF_Li256ELb1ELb1ELb1ELb1EEENS1_36VarlenDynamicPersistentTileSchedulerILi128ELi128ELi256ELi128ELb1ELb1ELb1ELb1ELb0ELb1EEEEEEEEEvNT_6ParamsE,"ax",@progbits
	.align	128
.text._ZN7cutlass13device_kernelIN5flash11enable_sm90INS1_16FlashAttnFwdSm90INS1_25CollectiveMainloopFwdSm90ILi2EN4cute5tupleIJNS5_1CILi1EEES8_S8_EEENS6_IJNS7_ILi128EEESA_NS7_ILi192EEEEEELi128ENS_12float_e4m3_tEfNS_4arch4Sm90ELb0ELb1ELb1ELb1ELb1ELb1ELb0ELb1ELb1ELb1ELb1ELb0EEENS1_21CollectiveEpilogueFwdINS6_IJSA_SA_SA_EEES9_NS_10bfloat16_tESF_Li256ELb1ELb1ELb1ELb1EEENS1_36VarlenDynamicPersistentTileSchedulerILi128ELi128ELi256ELi128ELb1ELb1ELb1ELb1ELb0ELb1EEEEEEEEEvNT_6ParamsE:
        .type           _ZN7cutlass13device_kernelIN5flash11enable_sm90INS1_16FlashAttnFwdSm90INS1_25CollectiveMainloopFwdSm90ILi2EN4cute5tupleIJNS5_1CILi1EEES8_S8_EEENS6_IJNS7_ILi128EEESA_NS7_ILi192EEEEEELi128ENS_12float_e4m3_tEfNS_4arch4Sm90ELb0ELb1ELb1ELb1ELb1ELb1ELb0ELb1ELb1ELb1ELb1ELb0EEENS1_21CollectiveEpilogueFwdINS6_IJSA_SA_SA_EEES9_NS_10bfloat16_tESF_Li256ELb1ELb1ELb1ELb1EEENS1_36VarlenDynamicPersistentTileSchedulerILi128ELi128ELi256ELi128ELb1ELb1ELb1ELb1ELb0ELb1EEEEEEEEEvNT_6ParamsE,@function
        .size           _ZN7cutlass13device_kernelIN5flash11enable_sm90INS1_16FlashAttnFwdSm90INS1_25CollectiveMainloopFwdSm90ILi2EN4cute5tupleIJNS5_1CILi1EEES8_S8_EEENS6_IJNS7_ILi128EEESA_NS7_ILi192EEEEEELi128ENS_12float_e4m3_tEfNS_4arch4Sm90ELb0ELb1ELb1ELb1ELb1ELb1ELb0ELb1ELb1ELb1ELb1ELb0EEENS1_21CollectiveEpilogueFwdINS6_IJSA_SA_SA_EEES9_NS_10bfloat16_tESF_Li256ELb1ELb1ELb1ELb1EEENS1_36VarlenDynamicPersistentTileSchedulerILi128ELi128ELi256ELi128ELb1ELb1ELb1ELb1ELb0ELb1EEEEEEEEEvNT_6ParamsE,(.L_x_3319 - _ZN7cutlass13device_kernelIN5flash11enable_sm90INS1_16FlashAttnFwdSm90INS1_25CollectiveMainloopFwdSm90ILi2EN4cute5tupleIJNS5_1CILi1EEES8_S8_EEENS6_IJNS7_ILi128EEESA_NS7_ILi192EEEEEELi128ENS_12float_e4m3_tEfNS_4arch4Sm90ELb0ELb1ELb1ELb1ELb1ELb1ELb0ELb1ELb1ELb1ELb1ELb0EEENS1_21CollectiveEpilogueFwdINS6_IJSA_SA_SA_EEES9_NS_10bfloat16_tESF_Li256ELb1ELb1ELb1ELb1EEENS1_36VarlenDynamicPersistentTileSchedulerILi128ELi128ELi256ELi128ELb1ELb1ELb1ELb1ELb0ELb1EEEEEEEEEvNT_6ParamsE)
        .other          _ZN7cutlass13device_kernelIN5flash11enable_sm90INS1_16FlashAttnFwdSm90INS1_25CollectiveMainloopFwdSm90ILi2EN4cute5tupleIJNS5_1CILi1EEES8_S8_EEENS6_IJNS7_ILi128EEESA_NS7_ILi192EEEEEELi128ENS_12float_e4m3_tEfNS_4arch4Sm90ELb0ELb1ELb1ELb1ELb1ELb1ELb0ELb1ELb1ELb1ELb1ELb0EEENS1_21CollectiveEpilogueFwdINS6_IJSA_SA_SA_EEES9_NS_10bfloat16_tESF_Li256ELb1ELb1ELb1ELb1EEENS1_36VarlenDynamicPersistentTileSchedulerILi128ELi128ELi256ELi128ELb1ELb1ELb1ELb1ELb0ELb1EEEEEEEEEvNT_6ParamsE,@"STO_CUDA_ENTRY STV_DEFAULT"
_ZN7cutlass13device_kernelIN5flash11enable_sm90INS1_16FlashAttnFwdSm90INS1_25CollectiveMainloopFwdSm90ILi2EN4cute5tupleIJNS5_1CILi1EEES8_S8_EEENS6_IJNS7_ILi128EEESA_NS7_ILi192EEEEEELi128ENS_12float_e4m3_tEfNS_4arch4Sm90ELb0ELb1ELb1ELb1ELb1ELb1ELb0ELb1ELb1ELb1ELb1ELb0EEENS1_21CollectiveEpilogueFwdINS6_IJSA_SA_SA_EEES9_NS_10bfloat16_tESF_Li256ELb1ELb1ELb1ELb1EEENS1_36VarlenDynamicPersistentTileSchedulerILi128ELi128ELi256ELi128ELb1ELb1ELb1ELb1ELb0ELb1EEEEEEEEEvNT_6ParamsE:
        /* <DEDUP_REMOVED lines=18> */
.L_x_1572:
[----:B------:R-:W-:Y:S05]  /*0120*/  BSYNC B0 ;  /* 0x0000000000007941 */ /* 0x000fea0003800000 */
.L_x_1571:
        /* <DEDUP_REMOVED lines=41> */
.L_x_1573:
        /* <DEDUP_REMOVED lines=22> */
.L_x_1574:
        /* <DEDUP_REMOVED lines=18> */
.L_x_1575:
        /* <DEDUP_REMOVED lines=22> */
.L_x_1576:
        /* <DEDUP_REMOVED lines=23> */
.L_x_1577:
        /* <DEDUP_REMOVED lines=8> */
.L_x_1580:
        /* <DEDUP_REMOVED lines=8> */
[----:B-1----:R-:W-:-:S06]  /*0a10*/  ULEA UR4, UR38, UR4, 0x18 ;  /* 0x0000000426047291 */ /* 0x002fcc000f8ec03f */
[----:B------:R-:W-:Y:S01]  /*0a20*/  IMAD.U32 R16, RZ, RZ, UR4 ;  /* 0x00000004ff107e24 */ /* 0x000fe2000f8e00ff */
[----:B0-----:R-:W-:Y:S01]  /*0a30*/  SHF.R.U32.HI R0, RZ, 0x7, R0 ;  /* 0x00000007ff007819 */ /* 0x001fe20000011600 */
[----:B------:R-:W-:-:S03]  /*0a40*/  ULDC UR4, c[0x0][0xc3c] ;  /* 0x00030f0000047ab9 */ /* 0x000fc60000000800 */
[----:B------:R-:W-:-:S13]  /*0a50*/  ISETP.NE.AND P0, PT, R0, 0x1, PT ;  /* 0x000000010000780c */ /* 0x000fda0003f05270 */
[----:B------:R-:W-:Y:S08]  /*0a60*/  @!P0 BAR.ARV 0x9, 0x100 ;  /* 0x0244000000008b1d */ /* 0x000ff00000002000 */
[----:B------:R-:W-:Y:S06]  /*0a70*/  BAR.SYNC.DEFER_BLOCKING 0x5, 0x180 ;  /* 0x0146000000007b1d */ /* 0x000fec0000010000 */
[----:B------:R-:W0:Y:S02]  /*0a80*/  LDS.128 R188, [R16+0x228d0] ;  /* 0x0228d00010bc7984 */ /* 0x000e240000000c00 */
[----:B------:R-:W-:Y:S06]  /*0a90*/  BAR.ARV 0x4, 0x180 ;  /* 0x0106000000007b1d */ /* 0x000fec0000002000 */
[----:B0-----:R-:W-:-:S13]  /*0aa0*/  ISETP.GE.AND P0, PT, R191, UR4, PT ;  /* 0x00000004bf007c0c */ /* 0x001fda000bf06270 */
[----:B------:R-:W-:Y:S05]  /*0ab0*/  @P0 BRA `(.L_x_1581) ;  /* 0x000002b800bc0947 */ /* 0x000fea0003800000 */
[----:B------:R-:W0:Y:S01]  /*0ac0*/  S2R R0, SR_TID.X ;  /* 0x0000000000007919 */ /* 0x000e220000002100 */
[----:B------:R-:W-:Y:S01]  /*0ad0*/  R2UR UR39, R16 ;  /* 0x00000000102772ca */ /* 0x000fe200000e0000 */
[----:B------:R-:W-:Y:S01]  /*0ae0*/  IMAD.MOV.U32 R224, RZ, RZ, 0x20 ;  /* 0x00000020ffe07424 */ /* 0x000fe200078e00ff */
[----:B------:R-:W-:Y:S01]  /*0af0*/  CS2R R22, SRZ ;  /* 0x0000000000167805 */ /* 0x000fe2000001ff00 */
        /* <DEDUP_REMOVED lines=8> */
[CC--:B------:R-:W-:Y:S02]  /*0b80*/  LEA.HI R3, R0.reuse, R15.reuse, RZ, 0x5 ;  /* 0x0000000f00037211 */ /* 0x0c0fe400078f28ff */
[----:B------:R-:W-:Y:S02]  /*0b90*/  LEA.HI R2, R0, R15, RZ, 0x2 ;  /* 0x0000000f00027211 */ /* 0x000fe400078f10ff */
[----:B------:R-:W-:Y:S01]  /*0ba0*/  SHF.R.S32.HI R203, RZ, 0x4, R5 ;  /* 0x00000004ffcb7819 */ /* 0x000fe20000011405 */
[----:B------:R-:W-:Y:S01]  /*0bb0*/  IMAD.SHL.U32 R8, R3, 0x20, RZ ;  /* 0x0000002003087824 */ /* 0x000fe200078e00ff */
[----:B------:R-:W-:-:S02]  /*0bc0*/  LOP3.LUT R7, R5, 0x3fffff0, RZ, 0xc0, !PT ;  /* 0x03fffff005077812 */ /* 0x000fc400078ec0ff */
[--C-:B------:R-:W-:Y:S02]  /*0bd0*/  SHF.R.S32.HI R3, RZ, 0x2, R2.reuse ;  /* 0x00000002ff037819 */ /* 0x100fe40000011402 */
[----:B------:R-:W-:Y:S01]  /*0be0*/  SHF.R.S32.HI R6, RZ, 0x1f, R2 ;  /* 0x0000001fff067819 */ /* 0x000fe20000011402 */
[----:B------:R-:W-:Y:S01]  /*0bf0*/  IMAD.IADD R7, R15, 0x1, -R7 ;  /* 0x000000010f077824 */ /* 0x000fe200078e0a07 */
[----:B------:R-:W-:Y:S02]  /*0c00*/  LEA.HI R5, R5, R203, RZ, 0x1 ;  /* 0x000000cb05057211 */ /* 0x000fe400078f08ff */
[----:B------:R-:W-:Y:S02]  /*0c10*/  LOP3.LUT R10, R8, 0xfffffc00, RZ, 0xc0, !PT ;  /* 0xfffffc00080a7812 */ /* 0x000fe400078ec0ff */
[----:B------:R-:W-:Y:S02]  /*0c20*/  LEA.HI R6, R6, R3, RZ, 0x2 ;  /* 0x0000000306067211 */ /* 0x000fe400078f10ff */
[----:B------:R-:W-:Y:S01]  /*0c30*/  LOP3.LUT R8, R5, 0x1ffffffe, RZ, 0xc0, !PT ;  /* 0x1ffffffe05087812 */ /* 0x000fe200078ec0ff */
[----:B------:R-:W-:Y:S01]  /*0c40*/  IMAD R7, R7, 0x40, R10 ;  /* 0x0000004007077824 */ /* 0x000fe200078e020a */
[----:B------:R-:W-:-:S02]  /*0c50*/  LOP3.LUT R6, R6, 0xfffffffc, RZ, 0xc0, !PT ;  /* 0xfffffffc06067812 */ /* 0x000fc400078ec0ff */
[----:B------:R-:W-:Y:S01]  /*0c60*/  LOP3.LUT R2, R2, 0xfffffffc, RZ, 0xc0, !PT ;  /* 0xfffffffc02027812 */ /* 0x000fe200078ec0ff */
[----:B------:R-:W-:Y:S01]  /*0c70*/  IMAD.IADD R8, R203, 0x1, -R8 ;  /* 0x00000001cb087824 */ /* 0x000fe200078e0a08 */
[----:B------:R-:W-:Y:S01]  /*0c80*/  LOP3.LUT R226, R4, 0xfffffffe, RZ, 0xc0, !PT ;  /* 0xfffffffe04e27812 */ /* 0x000fe200078ec0ff */
[----:B------:R-:W-:Y:S01]  /*0c90*/  IMAD.IADD R6, R3, 0x1, -R6 ;  /* 0x0000000103067824 */ /* 0x000fe200078e0a06 */
[--C-:B------:R-:W-:Y:S01]  /*0ca0*/  SHF.R.S32.HI R175, RZ, 0x1, R4.reuse ;  /* 0x00000001ffaf7819 */ /* 0x100fe20000011404 */
[----:B------:R-:W-:Y:S01]  /*0cb0*/  IMAD R5, R8, 0x8, R7 ;  /* 0x0000000808057824 */ /* 0x000fe200078e0207 */
[----:B------:R-:W-:Y:S01]  /*0cc0*/  SHF.R.S32.HI R8, RZ, 0x1f, R4 ;  /* 0x0000001fff087819 */ /* 0x000fe20000011404 */
[C---:B------:R-:W-:Y:S01]  /*0cd0*/  IMAD.IADD R3, R15.reuse, 0x1, -R2 ;  /* 0x000000010f037824 */ /* 0x040fe200078e0a02 */
[----:B------:R-:W-:Y:S01]  /*0ce0*/  LEA.HI R2, R0, R15, RZ, 0x7 ;  /* 0x0000000f00027211 */ /* 0x000fe200078f38ff */
[C---:B------:R-:W-:Y:S01]  /*0cf0*/  IMAD.IADD R226, R15.reuse, 0x1, -R226 ;  /* 0x000000010fe27824 */ /* 0x040fe200078e0ae2 */
[----:B------:R0:W-:Y:S01]  /*0d00*/  STL [R1+0x50], R5 ;  /* 0x0000500501007387 */ /* 0x0001e20000100800 */
[-C--:B------:R-:W-:Y:S01]  /*0d10*/  LEA.HI R8, R8, R175.reuse, RZ, 0x3 ;  /* 0x000000af08087211 */ /* 0x080fe200078f18ff */
[----:B------:R-:W-:Y:S01]  /*0d20*/  IMAD.SHL.U32 R180, R6, 0x80, RZ ;  /* 0x0000008006b47824 */ /* 0x000fe200078e00ff */
[----:B------:R-:W-:Y:S01]  /*0d30*/  LOP3.LUT R227, R2, 0xffffff80, RZ, 0xc0, !PT ;  /* 0xffffff8002e37812 */ /* 0x000fe200078ec0ff */
[----:B------:R-:W-:Y:S01]  /*0d40*/  IMAD.SHL.U32 R172, R226, 0x8, RZ ;  /* 0x00000008e2ac7824 */ /* 0x000fe200078e00ff */
[----:B------:R-:W-:Y:S01]  /*0d50*/  LOP3.LUT R8, R8, 0xfffffff8, RZ, 0xc0, !PT ;  /* 0xfffffff808087812 */ /* 0x000fe200078ec0ff */
[----:B------:R-:W-:Y:S01]  /*0d60*/  IMAD.SHL.U32 R18, R226, 0x10, RZ ;  /* 0x00000010e2127824 */ /* 0x000fe200078e00ff */
[----:B------:R-:W-:Y:S01]  /*0d70*/  LEA.HI R4, R4, R175, RZ, 0x1 ;  /* 0x000000af04047211 */ /* 0x000fe200078f08ff */
[C---:B------:R-:W-:Y:S01]  /*0d80*/  VIADD R193, R172.reuse, 0x20 ;  /* 0x00000020acc17836 */ /* 0x040fe20000000000 */
[----:B------:R-:W-:Y:S01]  /*0d90*/  SHF.R.S32.HI R17, RZ, 0x7, R2 ;  /* 0x00000007ff117819 */ /* 0x000fe20000011402 */
[----:B------:R-:W-:Y:S01]  /*0da0*/  IMAD.IADD R227, R15, 0x1, -R227 ;  /* 0x000000010fe37824 */ /* 0x000fe200078e0ae3 */
[----:B0-----:R-:W-:Y:S01]  /*0db0*/  LEA.HI R5, R3, R3, RZ, 0x1 ;  /* 0x0000000303057211 */ /* 0x001fe200078f08ff */
[----:B------:R-:W-:Y:S01]  /*0dc0*/  IMAD.IADD R7, R172, 0x1, R193 ;  /* 0x00000001ac077824 */ /* 0x000fe200078e02c1 */
[----:B------:R-:W-:Y:S01]  /*0dd0*/  LOP3.LUT R4, R4, 0x3fffffe, RZ, 0xc0, !PT ;  /* 0x03fffffe04047812 */ /* 0x000fe200078ec0ff */
[C---:B------:R-:W-:Y:S01]  /*0de0*/  VIADD R194, R172.reuse, 0x40 ;  /* 0x00000040acc27836 */ /* 0x040fe20000000000 */
[----:B------:R-:W-:Y:S01]  /*0df0*/  LOP3.LUT R10, R5, 0x1ffffffe, RZ, 0xc0, !PT ;  /* 0x1ffffffe050a7812 */ /* 0x000fe200078ec0ff */
[----:B------:R-:W-:Y:S01]  /*0e00*/  IMAD.IADD R186, R175, 0x1, -R8 ;  /* 0x00000001afba7824 */ /* 0x000fe200078e0a08 */
[----:B------:R-:W-:Y:S01]  /*0e10*/  SHF.R.S32.HI R12, RZ, 0x1f, R7 ;  /* 0x0000001fff0c7819 */ /* 0x000fe20000011407 */
[----:B------:R-:W-:Y:S01]  /*0e20*/  IMAD.IADD R11, R172, 0x1, R194 ;  /* 0x00000001ac0b7824 */ /* 0x000fe200078e02c2 */
[----:B------:R-:W-:Y:S01]  /*0e30*/  LEA.HI R0, R0, R15, RZ, 0x3 ;  /* 0x0000000f00007211 */ /* 0x000fe200078f18ff */
[----:B------:R-:W-:Y:S01]  /*0e40*/  IMAD.IADD R197, R3, 0x1, -R10 ;  /* 0x0000000103c57824 */ /* 0x000fe200078e0a0a */
[----:B------:R-:W-:Y:S01]  /*0e50*/  SHF.R.S32.HI R10, RZ, 0x1f, R227 ;  /* 0x0000001fff0a7819 */ /* 0x000fe200000114e3 */
[----:B------:R-:W-:Y:S01]  /*0e60*/  IMAD.SHL.U32 R3, R186, 0x80, RZ ;  /* 0x00000080ba037824 */ /* 0x000fe200078e00ff */
[----:B------:R-:W-:Y:S01]  /*0e70*/  LEA.HI R13, R12, R7, RZ, 0x4 ;  /* 0x000000070c0d7211 */ /* 0x000fe200078f20ff */
[----:B------:R-:W-:Y:S01]  /*0e80*/  IMAD.IADD R4, R175, 0x1, -R4 ;  /* 0x00000001af047824 */ /* 0x000fe200078e0a04 */
[----:B------:R-:W-:Y:S01]  /*0e90*/  LEA.HI R5, R10, R227, RZ, 0x2 ;  /* 0x000000e30a057211 */ /* 0x000fe200078f10ff */
[----:B------:R-:W-:Y:S01]  /*0ea0*/  VIADD R195, R172, 0x30 ;  /* 0x00000030acc37836 */ /* 0x000fe20000000000 */
[----:B------:R-:W-:Y:S01]  /*0eb0*/  LEA.HI R14, R12, R7, RZ, 0x6 ;  /* 0x000000070c0e7211 */ /* 0x000fe200078f30ff */
[----:B------:R-:W-:Y:S01]  /*0ec0*/  VIADD R196, R172, 0x50 ;  /* 0x00000050acc47836 */ /* 0x000fe20000000000 */
[--C-:B------:R-:W-:Y:S01]  /*0ed0*/  SHF.R.S32.HI R7, RZ, 0x2, R5.reuse ;  /* 0x00000002ff077819 */ /* 0x100fe20000011405 */
[----:B------:R-:W-:Y:S01]  /*0ee0*/  VIADD R176, R18, 0x60 ;  /* 0x0000006012b07836 */ /* 0x000fe20000000000 */
[----:B------:R-:W-:Y:S01]  /*0ef0*/  SHF.R.S32.HI R8, RZ, 0x1f, R5 ;  /* 0x0000001fff087819 */ /* 0x000fe20000011405 */
[----:B------:R-:W-:Y:S01]  /*0f00*/  IMAD.SHL.U32 R14, R14, 0x80, RZ ;  /* 0x000000800e0e7824 */ /* 0x000fe200078e00ff */
[----:B------:R-:W-:Y:S01]  /*0f10*/  SHF.R.S32.HI R12, RZ, 0x1f, R11 ;  /* 0x0000001fff0c7819 */ /* 0x000fe2000001140b */
[----:B------:R-:W-:Y:S01]  /*0f20*/  VIADD R184, R18, 0x80 ;  /* 0x0000008012b87836 */ /* 0x000fe20000000000 */
[----:B------:R-:W-:Y:S01]  /*0f30*/  LEA.HI R9, R8, R7, RZ, 0x3 ;  /* 0x0000000708097211 */ /* 0x000fe200078f18ff */
[----:B------:R-:W-:Y:S01]  /*0f40*/  VIADD R185, R18, 0xa0 ;  /* 0x000000a012b97836 */ /* 0x000fe20000000000 */
[----:B------:R-:W-:Y:S01]  /*0f50*/  LEA.HI R179, R12, R11, RZ, 0x4 ;  /* 0x0000000b0cb37211 */ /* 0x000fe200078f20ff */
[----:B------:R-:W-:Y:S01]  /*0f60*/  VIADD R192, R172, 0x10 ;  /* 0x00000010acc07836 */ /* 0x000fe20000000000 */
[----:B------:R-:W-:-:S02]  /*0f70*/  LOP3.LUT R3, R3, 0x380, RZ, 0xc0, !PT ;  /* 0x0000038003037812 */ /* 0x000fc400078ec0ff */
[----:B------:R-:W-:Y:S02]  /*0f80*/  LEA.HI R11, R12, R11, RZ, 0x6 ;  /* 0x0000000b0c0b7211 */ /* 0x000fe400078f30ff */
[----:B------:R-:W-:Y:S02]  /*0f90*/  LEA R4, R203, R4, 0x3 ;  /* 0x00000004cb047211 */ /* 0x000fe400078e18ff */
[----:B------:R-:W-:Y:S01]  /*0fa0*/  LOP3.LUT R12, R9, 0xfffffff8, RZ, 0xc0, !PT ;  /* 0xfffffff8090c7812 */ /* 0x000fe200078ec0ff */
[----:B------:R-:W-:Y:S01]  /*0fb0*/  IMAD.SHL.U32 R11, R11, 0x80, RZ ;  /* 0x000000800b0b7824 */ /* 0x000fe200078e00ff */
[----:B------:R-:W-:Y:S01]  /*0fc0*/  LEA.HI R10, R10, R227, RZ, 0x5 ;  /* 0x000000e30a0a7211 */ /* 0x000fe200078f28ff */
[----:B------:R-:W-:Y:S01]  /*0fd0*/  IMAD.SHL.U32 R182, R4, 0x40, RZ ;  /* 0x0000004004b67824 */ /* 0x000fe200078e00ff */
[----:B------:R-:W-:Y:S01]  /*0fe0*/  LEA.HI R2, R2, R17, RZ, 0x1 ;  /* 0x0000001102027211 */ /* 0x000fe200078f08ff */
[----:B------:R-:W-:Y:S01]  /*0ff0*/  IMAD.IADD R7, R7, 0x1, -R12 ;  /* 0x0000000107077824 */ /* 0x000fe200078e0a0c */
[----:B------:R-:W-:-:S02]  /*1000*/  LOP3.LUT R180, R180, 0x180, RZ, 0xc0, !PT ;  /* 0x00000180b4b47812 */ /* 0x000fc400078ec0ff */
[----:B------:R-:W-:Y:S02]  /*1010*/  LOP3.LUT R205, R0, 0xfffffff8, RZ, 0xc0, !PT ;  /* 0xfffffff800cd7812 */ /* 0x000fe400078ec0ff */
[----:B------:R-:W-:Y:S02]  /*1020*/  SHF.R.U32.HI R8, RZ, 0x3, R3 ;  /* 0x00000003ff087819 */ /* 0x000fe40000011603 */
[----:B------:R-:W-:Y:S01]  /*1030*/  LOP3.LUT R3, R3, 0x10, R18, 0xf8, !PT ;  /* 0x0000001003037812 */ /* 0x000fe200078ef812 */
[----:B------:R-:W-:Y:S01]  /*1040*/  IMAD.IADD R205, R15, 0x1, -R205 ;  /* 0x000000010fcd7824 */ /* 0x000fe200078e0acd */
[----:B------:R-:W-:Y:S02]  /*1050*/  SHF.R.S32.HI R10, RZ, 0x5, R10 ;  /* 0x00000005ff0a7819 */ /* 0x000fe4000001140a */
[----:B------:R-:W-:Y:S01]  /*1060*/  LOP3.LUT R2, R2, 0x3fffffe, RZ, 0xc0, !PT ;  /* 0x03fffffe02027812 */ /* 0x000fe200078ec0ff */
[----:B------:R-:W-:Y:S01]  /*1070*/  IMAD.SHL.U32 R200, R205, 0x8, RZ ;  /* 0x00000008cdc87824 */ /* 0x000fe200078e00ff */
[----:B------:R-:W-:Y:S01]  /*1080*/  LOP3.LUT R4, R180, 0x30, R13, 0xf8, !PT ;  /* 0x00000030b4047812 */ /* 0x000fe200078ef80d */
[----:B------:R-:W-:Y:S01]  /*1090*/  IMAD R7, R10, 0x10, R7 ;  /* 0x000000100a077824 */ /* 0x000fe200078e0207 */
[----:B------:R-:W-:Y:S01]  /*10a0*/  SHF.R.U32.HI R181, RZ, 0x3, R180 ;  /* 0x00000003ffb57819 */ /* 0x000fe200000116b4 */
[----:B------:R-:W-:Y:S01]  /*10b0*/  IMAD.IADD R2, R17, 0x1, -R2 ;  /* 0x0000000111027824 */ /* 0x000fe200078e0a02 */
[----:B------:R-:W-:Y:S01]  /*10c0*/  LOP3.LUT R8, R3, R8, RZ, 0x3c, !PT ;  /* 0x0000000803087212 */ /* 0x000fe200078e3cff */
[----:B------:R-:W-:Y:S01]  /*10d0*/  VIADD R204, R200, 0x40 ;  /* 0x00000040c8cc7836 */ /* 0x000fe20000000000 */
[----:B------:R-:W-:Y:S01]  /*10e0*/  LOP3.LUT R3, R14, 0xffffe000, RZ, 0xc0, !PT ;  /* 0xffffe0000e037812 */ /* 0x000fe200078ec0ff */
[----:B------:R-:W-:Y:S01]  /*10f0*/  IMAD R7, R2, 0x40, R7 ;  /* 0x0000004002077824 */ /* 0x000fe200078e0207 */
[----:B------:R-:W-:Y:S01]  /*1100*/  LOP3.LUT R4, R4, R181, RZ, 0x3c, !PT ;  /* 0x000000b504047212 */ /* 0x000fe200078e3cff */
[----:B------:R-:W-:Y:S01]  /*1110*/  IMAD R203, R203, 0x400, R8 ;  /* 0x00000400cbcb7824 */ /* 0x000fe200078e0208 */
[----:B------:R-:W-:Y:S01]  /*1120*/  SHF.R.S32.HI R2, RZ, 0x1f, R200 ;  /* 0x0000001fff027819 */ /* 0x000fe200000114c8 */
[----:B------:R-:W-:Y:S01]  /*1130*/  IMAD.MOV.U32 R17, RZ, RZ, RZ ;  /* 0x000000ffff117224 */ /* 0x000fe200078e00ff */
[----:B------:R-:W-:Y:S01]  /*1140*/  IADD3 R9, R4, R182, R3 ;  /* 0x000000b604097210 */ /* 0x000fe20007ffe003 */
[----:B------:R-:W-:Y:S01]  /*1150*/  STL [R1+0x4c], R7 ;  /* 0x00004c0701007387 */ /* 0x000fe20000100800 */
[----:B------:R-:W-:Y:S01]  /*1160*/  SHF.R.S32.HI R4, RZ, 0x1f, R193 ;  /* 0x0000001fff047819 */ /* 0x000fe200000114c1 */
[----:B------:R-:W-:Y:S01]  /*1170*/  IMAD R197, R197, 0x8, R7 ;  /* 0x00000008c5c57824 */ /* 0x000fe200078e0207 */
[----:B------:R-:W-:-:S02]  /*1180*/  SHF.R.S32.HI R3, RZ, 0x1f, R195 ;  /* 0x0000001fff037819 */ /* 0x000fc400000114c3 */
[----:B------:R-:W-:Y:S01]  /*1190*/  SHF.R.S32.HI R2, RZ, 0x1f, R194 ;  /* 0x0000001fff027819 */ /* 0x000fe200000114c2 */
[----:B------:R-:W-:Y:S01]  /*11a0*/  STL [R1+0x3c], R4 ;  /* 0x00003c0401007387 */ /* 0x000fe20000100800 */
[----:B------:R-:W-:Y:S02]  /*11b0*/  SHF.R.S32.HI R225, RZ, 0x3, R0 ;  /* 0x00000003ffe17819 */ /* 0x000fe40000011400 */
[----:B------:R-:W-:Y:S01]  /*11c0*/  LOP3.LUT R0, R5, 0x7ffffffc, RZ, 0xc0, !PT ;  /* 0x7ffffffc05007812 */ /* 0x000fe200078ec0ff */
[----:B------:R0:W-:Y:S01]  /*11d0*/  STL [R1+0x38], R3 ;  /* 0x0000380301007387 */ /* 0x0001e20000100800 */
[----:B------:R-:W-:Y:S02]  /*11e0*/  LOP3.LUT P0, RZ, R6, 0x2, RZ, 0xc0, !PT ;  /* 0x0000000206ff7812 */ /* 0x000fe4000780c0ff */
[----:B------:R-:W-:Y:S01]  /*11f0*/  LOP3.LUT R6, R180, 0x30, R179, 0xf8, !PT ;  /* 0x00000030b4067812 */ /* 0x000fe200078ef8b3 */
[----:B------:R1:W-:Y:S01]  /*1200*/  STL [R1+0x34], R2 ;  /* 0x0000340201007387 */ /* 0x0003e20000100800 */
[----:B------:R-:W-:Y:S01]  /*1210*/  IMAD.IADD R0, R227, 0x1, -R0 ;  /* 0x00000001e3007824 */ /* 0x000fe200078e0a00 */
[----:B------:R-:W-:-:S02]  /*1220*/  LOP3.LUT R11, R11, 0xffffe000, RZ, 0xc0, !PT ;  /* 0xffffe0000b0b7812 */ /* 0x000fc400078ec0ff */
[-C--:B------:R-:W-:Y:S01]  /*1230*/  LOP3.LUT R6, R6, R181.reuse, RZ, 0x3c, !PT ;  /* 0x000000b506067212 */ /* 0x080fe200078e3cff */
[----:B------:R-:W-:Y:S01]  /*1240*/  IMAD.SHL.U32 R170, R0, 0x2, RZ ;  /* 0x0000000200aa7824 */ /* 0x000fe200078e00ff */
[----:B0-----:R-:W-:Y:S02]  /*1250*/  SHF.R.S32.HI R3, RZ, 0x1f, R196 ;  /* 0x0000001fff037819 */ /* 0x001fe400000114c4 */
[----:B------:R-:W-:Y:S01]  /*1260*/  LOP3.LUT R0, R180, 0x10, R18, 0xf8, !PT ;  /* 0x00000010b4007812 */ /* 0x000fe200078ef812 */
[----:B------:R-:W-:Y:S01]  /*1270*/  VIADD R223, R170, 0x8 ;  /* 0x00000008aadf7836 */ /* 0x000fe20000000000 */
[----:B-1----:R-:W-:Y:S01]  /*1280*/  SHF.R.S32.HI R2, RZ, 0x1f, R204 ;  /* 0x0000001fff027819 */ /* 0x002fe200000114cc */
[----:B------:R0:W-:Y:S01]  /*1290*/  STL [R1+0x2c], R3 ;  /* 0x00002c0301007387 */ /* 0x0001e20000100800 */
[----:B------:R-:W-:Y:S01]  /*12a0*/  LOP3.LUT R2, R180, 0x30, R18, 0xf8, !PT ;  /* 0x00000030b4027812 */ /* 0x000fe200078ef812 */
[C---:B------:R-:W-:Y:S01]  /*12b0*/  VIADD R221, R170.reuse, 0x18 ;  /* 0x00000018aadd7836 */ /* 0x040fe20000000000 */
[C---:B------:R-:W-:Y:S01]  /*12c0*/  IADD3 R220, R170.reuse, 0x20, RZ ;  /* 0x00000020aadc7810 */ /* 0x040fe20007ffe0ff */
[----:B------:R-:W-:Y:S01]  /*12d0*/  VIADD R218, R170, 0x30 ;  /* 0x00000030aada7836 */ /* 0x000fe20000000000 */
[-C--:B------:R-:W-:Y:S01]  /*12e0*/  LOP3.LUT R201, R0, R181.reuse, RZ, 0x3c, !PT ;  /* 0x000000b500c97212 */ /* 0x080fe200078e3cff */
[C---:B------:R-:W-:Y:S01]  /*12f0*/  VIADD R217, R170.reuse, 0x38 ;  /* 0x00000038aad97836 */ /* 0x040fe20000000000 */
[----:B------:R-:W-:Y:S01]  /*1300*/  SHF.R.S32.HI R0, RZ, 0x1f, R170 ;  /* 0x0000001fff007819 */ /* 0x000fe200000114aa */
[----:B------:R-:W-:Y:S01]  /*1310*/  VIADD R215, R170, 0x48 ;  /* 0x00000048aad77836 */ /* 0x000fe20000000000 */
[-C--:B------:R-:W-:Y:S01]  /*1320*/  IADD3 R11, R6, R182.reuse, R11 ;  /* 0x000000b6060b7210 */ /* 0x080fe20007ffe00b */
[----:B------:R-:W-:Y:S01]  /*1330*/  VIADD R214, R170, 0x50 ;  /* 0x00000050aad67836 */ /* 0x000fe20000000000 */
[----:B0-----:R-:W-:Y:S01]  /*1340*/  LOP3.LUT R3, R2, R181, RZ, 0x3c, !PT ;  /* 0x000000b502037212 */ /* 0x001fe200078e3cff */
[C---:B------:R-:W-:Y:S01]  /*1350*/  VIADD R212, R170.reuse, 0x60 ;  /* 0x00000060aad47836 */ /* 0x040fe20000000000 */
[----:B------:R-:W-:Y:S01]  /*1360*/  SHF.R.S32.HI R0, RZ, 0x1f, R223 ;  /* 0x0000001fff007819 */ /* 0x000fe200000114df */
[----:B------:R-:W-:Y:S01]  /*1370*/  VIADD R211, R170, 0x68 ;  /* 0x00000068aad37836 */ /* 0x000fe20000000000 */
[----:B------:R-:W-:Y:S01]  /*1380*/  IADD3 R2, R16, R182, R3 ;  /* 0x000000b610027210 */ /* 0x000fe20007ffe003 */
[C---:B------:R-:W-:Y:S01]  /*1390*/  VIADD R222, R170.reuse, 0x10 ;  /* 0x00000010aade7836 */ /* 0x040fe20000000000 */
[----:B------:R-:W-:Y:S01]  /*13a0*/  SHF.R.S32.HI R0, RZ, 0x1f, R220 ;  /* 0x0000001fff007819 */ /* 0x000fe200000114dc */
[C---:B------:R-:W-:Y:S01]  /*13b0*/  VIADD R219, R170.reuse, 0x28 ;  /* 0x00000028aadb7836 */ /* 0x040fe20000000000 */
[----:B------:R-:W-:Y:S01]  /*13c0*/  SHF.R.S32.HI R0, RZ, 0x1f, R217 ;  /* 0x0000001fff007819 */ /* 0x000fe200000114d9 */
[----:B------:R0:W-:Y:S01]  /*13d0*/  STL [R1+0x48], R2 ;  /* 0x0000480201007387 */ /* 0x0001e20000100800 */
[----:B------:R-:W-:Y:S01]  /*13e0*/  SHF.R.S32.HI R0, RZ, 0x1f, R214 ;  /* 0x0000001fff007819 */ /* 0x000fe200000114d6 */
[----:B------:R-:W-:Y:S01]  /*13f0*/  VIADD R216, R170, 0x40 ;  /* 0x00000040aad87836 */ /* 0x000fe20000000000 */
[----:B------:R-:W-:Y:S01]  /*1400*/  SHF.R.S32.HI R0, RZ, 0x1f, R211 ;  /* 0x0000001fff007819 */ /* 0x000fe200000114d3 */
[----:B------:R-:W-:Y:S01]  /*1410*/  IMAD.IADD R0, R16, 0x1, R11 ;  /* 0x0000000110007824 */ /* 0x000fe200078e020b */
[----:B------:R-:W-:Y:S01]  /*1420*/  SEL R224, R224, 0xffffffe0, !P0 ;  /* 0xffffffe0e0e07807 */ /* 0x000fe20004000000 */
[C---:B------:R-:W-:Y:S01]  /*1430*/  VIADD R213, R170.reuse, 0x58 ;  /* 0x00000058aad57836 */ /* 0x040fe20000000000 */
[----:B------:R-:W-:Y:S01]  /*1440*/  SHF.R.S32.HI R3, RZ, 0x1f, R222 ;  /* 0x0000001fff037819 */ /* 0x000fe200000114de */
[C---:B------:R-:W-:Y:S01]  /*1450*/  VIADD R210, R170.reuse, 0x70 ;  /* 0x00000070aad27836 */ /* 0x040fe20000000000 */
[----:B------:R-:W-:Y:S01]  /*1460*/  SHF.R.S32.HI R3, RZ, 0x1f, R219 ;  /* 0x0000001fff037819 */ /* 0x000fe200000114db */
[----:B------:R-:W-:Y:S01]  /*1470*/  VIADD R209, R170, 0x78 ;  /* 0x00000078aad17836 */ /* 0x000fe20000000000 */
[----:B0-----:R-:W-:Y:S01]  /*1480*/  SHF.R.S32.HI R2, RZ, 0x1f, R221 ;  /* 0x0000001fff027819 */ /* 0x001fe200000114dd */
[----:B------:R-:W-:Y:S01]  /*1490*/  IMAD.IADD R201, R182, 0x1, R201 ;  /* 0x00000001b6c97824 */ /* 0x000fe200078e02c9 */
[----:B------:R-:W-:-:S02]  /*14a0*/  SHF.R.S32.HI R2, RZ, 0x1f, R218 ;  /* 0x0000001fff027819 */ /* 0x000fc400000114da */
[----:B------:R-:W-:Y:S01]  /*14b0*/  SHF.R.S32.HI R2, RZ, 0x1f, R215 ;  /* 0x0000001fff027819 */ /* 0x000fe200000114d7 */
[----:B------:R-:W-:Y:S01]  /*14c0*/  IMAD.IADD R202, R224, 0x1, R201 ;  /* 0x00000001e0ca7824 */ /* 0x000fe200078e02c9 */
[----:B------:R-:W-:Y:S01]  /*14d0*/  SHF.R.S32.HI R2, RZ, 0x1f, R212 ;  /* 0x0000001fff027819 */ /* 0x000fe200000114d4 */
[----:B------:R-:W-:Y:S01]  /*14e0*/  IMAD.IADD R2, R16, 0x1, R9 ;  /* 0x0000000110027824 */ /* 0x000fe200078e0209 */
[----:B------:R-:W-:Y:S02]  /*14f0*/  SHF.R.S32.HI R3, RZ, 0x1f, R216 ;  /* 0x0000001fff037819 */ /* 0x000fe400000114d8 */
[----:B------:R-:W-:Y:S02]  /*1500*/  SHF.R.S32.HI R187, RZ, 0x1f, R176 ;  /* 0x0000001fffbb7819 */ /* 0x000fe400000114b0 */
[----:B------:R0:W-:Y:S01]  /*1510*/  STL [R1+0x44], R2 ;  /* 0x0000440201007387 */ /* 0x0001e20000100800 */
[----:B------:R-:W-:Y:S02]  /*1520*/  SHF.R.S32.HI R199, RZ, 0x1f, R184 ;  /* 0x0000001fffc77819 */ /* 0x000fe400000114b8 */
[----:B------:R-:W-:Y:S01]  /*1530*/  SHF.R.S32.HI R198, RZ, 0x1f, R185 ;  /* 0x0000001fffc67819 */ /* 0x000fe200000114b9 */
[----:B------:R0:W-:Y:S01]  /*1540*/  STL [R1+0x40], R0 ;  /* 0x0000400001007387 */ /* 0x0001e20000100800 */
[----:B------:R-:W-:-:S02]  /*1550*/  SHF.R.S32.HI R178, RZ, 0x4, R13 ;  /* 0x00000004ffb27819 */ /* 0x000fc4000001140d */
[----:B------:R-:W-:Y:S02]  /*1560*/  SHF.R.S32.HI R179, RZ, 0x4, R179 ;  /* 0x00000004ffb37819 */ /* 0x000fe400000114b3 */
[----:B------:R-:W-:Y:S02]  /*1570*/  SHF.R.S32.HI R3, RZ, 0x1f, R213 ;  /* 0x0000001fff037819 */ /* 0x000fe400000114d5 */
[----:B------:R-:W-:Y:S02]  /*1580*/  SHF.R.S32.HI R229, RZ, 0x1f, R210 ;  /* 0x0000001fffe57819 */ /* 0x000fe400000114d2 */
[----:B------:R-:W-:Y:S02]  /*1590*/  SHF.R.S32.HI R228, RZ, 0x1f, R209 ;  /* 0x0000001fffe47819 */ /* 0x000fe400000114d1 */
[----:B0-----:R-:W-:-:S07]  /*15a0*/  IADD3 R224, R224, UR39, R201 ;  /* 0x00000027e0e07c10 */ /* 0x001fce000fffe0c9 */
.L_x_1824:
[----:B------:R-:W-:Y:S05]  /*15b0*/  YIELD ;  /* 0x0000000000007946 */ /* 0x000fea0003800000 */
[----:B------:R-:W-:Y:S01]  /*15c0*/  ULDC.64 UR4, c[0x0][0xa28] ;  /* 0x00028a0000047ab9 */ /* 0x000fe20000000a00 */
[----:B0---4-:R-:W0:Y:S01]  /*15d0*/  LDC.64 R4, c[0x0][0xa08] ;  /* 0x00028200ff047b82 */ /* 0x011e220000000a00 */
[----:B------:R-:W-:Y:S01]  /*15e0*/  ISETP.NE.U32.AND P1, PT, RZ, UR4, PT ;  /* 0x00000004ff007c0c */ /* 0x000fe2000bf25070 */
[----:B------:R-:W-:Y:S02]  /*15f0*/  IMAD.MOV.U32 R79, RZ, RZ, RZ ;  /* 0x000000ffff4f7224 */ /* 0x000fe400078e00ff */
[----:B------:R-:W-:Y:S01]  /*1600*/  IMAD.MOV.U32 R11, RZ, RZ, RZ ;  /* 0x000000ffff0b7224 */ /* 0x000fe200078e00ff */
[----:B------:R-:W-:Y:S01]  /*1610*/  ISETP.NE.AND.EX P1, PT, RZ, UR5, PT, P1 ;  /* 0x00000005ff007c0c */ /* 0x000fe2000bf25310 */
[----:B------:R-:W-:-:S02]  /*1620*/  ULDC.64 UR4, c[0x0][0xa18] ;  /* 0x0002860000047ab9 */ /* 0x000fc40000000a00 */
[----:B------:R-:W-:-:S04]  /*1630*/  ISETP.NE.U32.AND P2, PT, RZ, UR4, PT ;  /* 0x00000004ff007c0c */ /* 0x000fc8000bf45070 */
[----:B------:R-:W-:Y:S01]  /*1640*/  ISETP.NE.AND.EX P2, PT, RZ, UR5, PT, P2 ;  /* 0x00000005ff007c0c */ /* 0x000fe2000bf45320 */
[----:B------:R-:W-:Y:S02]  /*1650*/  ULDC.64 UR4, c[0x0][0xa08] ;  /* 0x0002820000047ab9 */ /* 0x000fe40000000a00 */
[----:B------:R-:W-:-:S03]  /*1660*/  ISETP.NE.U32.AND P0, PT, RZ, UR4, PT ;  /* 0x00000004ff007c0c */ /* 0x000fc6000bf05070 */
[----:B-1----:R-:W1:Y:S01]  /*1670*/  @P1 LDC.64 R2, c[0x0][0xa28] ;  /* 0x00028a00ff021b82 */ /* 0x002e620000000a00 */
[----:B------:R-:W-:Y:S01]  /*1680*/  ISETP.NE.AND.EX P0, PT, RZ, UR5, PT, P0 ;  /* 0x00000005ff007c0c */ /* 0x000fe2000bf05300 */
[----:B0-----:R-:W-:-:S06]  /*1690*/  IMAD.WIDE R8, R191, 0x4, R4 ;  /* 0x00000004bf087825 */ /* 0x001fcc00078e0204 */
[----:B------:R-:W0:Y:S01]  /*16a0*/  @P2 LDC.64 R6, c[0x0][0xa18] ;  /* 0x00028600ff062b82 */ /* 0x000e220000000a00 */
[----:B------:R-:W-:Y:S02]  /*16b0*/  ULDC UR4, c[0x0][0x288] ;  /* 0x0000a20000047ab9 */ /* 0x000fe40000000800 */
[----:B------:R-:W-:Y:S01]  /*16c0*/  IMAD.U32 R169, RZ, RZ, UR4 ;  /* 0x00000004ffa97e24 */ /* 0x000fe2000f8e00ff */
[----:B------:R-:W-:Y:S02]  /*16d0*/  ULDC.64 UR4, c[0x0][0x418] ;  /* 0x0001060000047ab9 */ /* 0x000fe40000000a00 */
[----:B------:R-:W5:Y:S01]  /*16e0*/  @P0 LDG.E R79, desc[UR42][R8.64] ;  /* 0x0000002a084f0981 */ /* 0x000f62000c1e1900 */
[----:B-1----:R-:W-:-:S04]  /*16f0*/  @P1 IMAD.WIDE R2, R191, 0x4, R2 ;  /* 0x00000004bf021825 */ /* 0x002fc800078e0202 */
[----:B0-----:R-:W-:Y:S01]  /*1700*/  @P2 IMAD.WIDE R4, R191, 0x4, R6 ;  /* 0x00000004bf042825 */ /* 0x001fe200078e0206 */
[----:B------:R-:W-:Y:S01]  /*1710*/  UISETP.NE.U32.AND UP0, UPT, UR4, URZ, UPT ;  /* 0x0000003f0400728c */ /* 0x000fe2000bf05070 */
[----:B------:R0:W5:Y:S02]  /*1720*/  @P1 LDG.E R11, desc[UR42][R2.64] ;  /* 0x0000002a020b1981 */ /* 0x000164000c1e1900 */
[----:B------:R-:W-:Y:S02]  /*1730*/  ULDC UR4, c[0x0][0x424] ;  /* 0x0001090000047ab9 */ /* 0x000fe40000000800 */
[----:B------:R1:W5:Y:S01]  /*1740*/  @P2 LDG.E R169, desc[UR42][R4.64] ;  /* 0x0000002a04a92981 */ /* 0x000362000c1e1900 */
[----:B------:R-:W-:-:S03]  /*1750*/  UISETP.NE.AND.EX UP0, UPT, UR5, URZ, UPT, UP0 ;  /* 0x0000003f0500728c */ /* 0x000fc6000bf05300 */
[----:B------:R-:W-:Y:S01]  /*1760*/  ULDC UR5, c[0x0][0x2f0] ;  /* 0x0000bc0000057ab9 */ /* 0x000fe20000000800 */
[----:B------:R-:W-:-:S04]  /*1770*/  USEL UR4, UR4, 0x1, UP0 ;  /* 0x0000000104047887 */ /* 0x000fc80008000000 */
[----:B------:R-:W-:-:S03]  /*1780*/  UIMAD UR4, UR4, UR5, URZ ;  /* 0x00000005040472a4 */ /* 0x000fc6000f8e023f */
[----:B------:R-:W-:Y:S02]  /*1790*/  ULDC UR5, c[0x0][0x348] ;  /* 0x0000d20000057ab9 */ /* 0x000fe40000000800 */
[----:B0-----:R-:W-:Y:S02]  /*17a0*/  IMAD.U32 R2, RZ, RZ, UR5 ;  /* 0x00000005ff027e24 */ /* 0x001fe4000f8e00ff */
[----:B------:R-:W-:Y:S01]  /*17b0*/  IMAD.U32 R28, RZ, RZ, UR4 ;  /* 0x00000004ff1c7e24 */ /* 0x000fe2000f8e00ff */
[----:B-12---:R-:W-:Y:S06]  /*17c0*/  @P2 BRA `(.L_x_1582) ;  /* 0x0000000000242947 */ /* 0x006fec0003800000 */
        /* <DEDUP_REMOVED lines=9> */
.L_x_1582:
        /* <DEDUP_REMOVED lines=10> */
[----:B------:R-:W0:Y:S02]  /*1900*/  LDC.64 R28, c[0x0][0xa20] ;  /* 0x00028800ff1c7b82 */ /* 0x000e240000000a00 */
[----:B0-----:R-:W-:-:S06]  /*1910*/  IMAD.WIDE R28, R191, 0x4, R28 ;  /* 0x00000004bf1c7825 */ /* 0x001fcc00078e021c */
[----:B------:R0:W5:Y:S01]  /*1920*/  LDG.E R28, desc[UR42][R28.64] ;  /* 0x0000002a1c1c7981 */ /* 0x000162000c1e1900 */
[----:B------:R-:W-:Y:S05]  /*1930*/  BRA `(.L_x_1584) ;  /* 0x0000000000107947 */ /* 0x000fea0003800000 */
.L_x_1583:
[----:B------:R-:W-:Y:S05]  /*1940*/  @!P0 BRA `(.L_x_1584) ;  /* 0x00000000000c8947 */ /* 0x000fea0003800000 */
[----:B------:R-:W2:Y:S04]  /*1950*/  LDG.E R3, desc[UR42][R8.64] ;  /* 0x0000002a08037981 */ /* 0x000ea8000c1e1900 */
[----:B------:R-:W2:Y:S02]  /*1960*/  LDG.E R28, desc[UR42][R8.64+0x4] ;  /* 0x0000042a081c7981 */ /* 0x000ea4000c1e1900 */
[----:B--2---:R-:W-:-:S07]  /*1970*/  IMAD.IADD R28, R28, 0x1, -R3 ;  /* 0x000000011c1c7824 */ /* 0x004fce00078e0a03 */
.L_x_1584:
[----:B------:R-:W-:Y:S01]  /*1980*/  ULDC.64 UR4, c[0x0][0xa10] ;  /* 0x0002840000047ab9 */ /* 0x000fe20000000a00 */
[----:B------:R-:W1:Y:S01]  /*1990*/  LDC R4, c[0x0][0x448] ;  /* 0x00011200ff047b82 */ /* 0x000e620000000800 */
[----:B------:R-:W-:-:S04]  /*19a0*/  ISETP.NE.U32.AND P0, PT, RZ, UR4, PT ;  /* 0x00000004ff007c0c */ /* 0x000fc8000bf05070 */
[----:B------:R-:W-:Y:S01]  /*19b0*/  ISETP.NE.AND.EX P0, PT, RZ, UR5, PT, P0 ;  /* 0x00000005ff007c0c */ /* 0x000fe2000bf05300 */
[----:B------:R-:W-:Y:S02]  /*19c0*/  ULDC.64 UR4, c[0x0][0xa30] ;  /* 0x00028c0000047ab9 */ /* 0x000fe40000000a00 */
[----:B------:R-:W-:-:S04]  /*19d0*/  ISETP.NE.U32.AND P1, PT, RZ, UR4, PT ;  /* 0x00000004ff007c0c */ /* 0x000fc8000bf25070 */
[----:B------:R-:W-:-:S06]  /*19e0*/  ISETP.NE.AND.EX P1, PT, RZ, UR5, PT, P1 ;  /* 0x00000005ff007c0c */ /* 0x000fcc000bf25310 */
[----:B------:R-:W2:Y:S08]  /*19f0*/  @P0 LDC.64 R6, c[0x0][0xa10] ;  /* 0x00028400ff060b82 */ /* 0x000eb00000000a00 */
[----:B------:R-:W3:Y:S01]  /*1a00*/  @P1 LDC.64 R8, c[0x0][0xa30] ;  /* 0x00028c00ff081b82 */ /* 0x000ee20000000a00 */
[----:B--2---:R-:W-:-:S05]  /*1a10*/  @P0 IMAD.WIDE R6, R191, 0x4, R6 ;  /* 0x00000004bf060825 */ /* 0x004fca00078e0206 */
[----:B------:R-:W2:Y:S04]  /*1a20*/  @P0 LDG.E R0, desc[UR42][R6.64] ;  /* 0x0000002a06000981 */ /* 0x000ea8000c1e1900 */
[----:B------:R-:W2:Y:S01]  /*1a30*/  @P0 LDG.E R3, desc[UR42][R6.64+0x4] ;  /* 0x0000042a06030981 */ /* 0x000ea2000c1e1900 */
[----:B-----5:R-:W-:Y:S01]  /*1a40*/  MOV R24, R28 ;  /* 0x0000001c00187202 */ /* 0x020fe20000000f00 */
[----:B---3--:R-:W-:-:S05]  /*1a50*/  @P1 IMAD.WIDE R8, R191, 0x4, R8 ;  /* 0x00000004bf081825 */ /* 0x008fca00078e0208 */
[----:B------:R3:W5:Y:S01]  /*1a60*/  @P1 LDG.E R24, desc[UR42][R8.64] ;  /* 0x0000002a08181981 */ /* 0x000762000c1e1900 */
[----:B-1----:R-:W-:Y:S01]  /*1a70*/  ISETP.NE.AND P1, PT, R4, 0x1, PT ;  /* 0x000000010400780c */ /* 0x002fe20003f25270 */
[----:B------:R-:W-:Y:S01]  /*1a80*/  IMAD.SHL.U32 R177, R189, 0x80, RZ ;  /* 0x00000080bdb17824 */ /* 0x000fe200078e00ff */
[----:B------:R-:W1:Y:S01]  /*1a90*/  LDC.64 R4, c[0x0][0x9e0] ;  /* 0x00027800ff047b82 */ /* 0x000e620000000a00 */
[----:B------:R-:W-:-:S10]  /*1aa0*/  IMAD.IADD R11, R28, 0x1, -R11 ;  /* 0x000000011c0b7824 */ /* 0x000fd400078e0a0b */
[----:B------:R-:W4:Y:S08]  /*1ab0*/  @P1 LDC R13, c[0x0][0x44c] ;  /* 0x00011300ff0d1b82 */ /* 0x000f300000000800 */
[----:B------:R-:W0:Y:S01]  /*1ac0*/  @P1 LDC R10, c[0x0][0x450] ;  /* 0x00011400ff0a1b82 */ /* 0x000e220000000800 */
[----:B-1----:R-:W-:Y:S01]  /*1ad0*/  ISETP.GE.AND P2, PT, R5, 0x1, PT ;  /* 0x000000010500780c */ /* 0x002fe20003f46270 */
[----:B--2---:R-:W-:-:S02]  /*1ae0*/  @P0 IMAD.IADD R2, R3, 0x1, -R0 ;  /* 0x0000000103020824 */ /* 0x004fc400078e0a00 */
[----:B------:R-:W-:Y:S02]  /*1af0*/  VIADD R0, R177, 0x7f ;  /* 0x0000007fb1007836 */ /* 0x000fe40000000000 */
[----:B------:R-:W-:Y:S02]  /*1b00*/  IMAD.IADD R171, R11, 0x1, R2 ;  /* 0x000000010bab7824 */ /* 0x000fe400078e0202 */
[----:B----4-:R-:W-:-:S03]  /*1b10*/  @P1 IMAD.HI.U32 R3, R0, R13, RZ ;  /* 0x0000000d00031227 */ /* 0x010fc600078e00ff */
[C---:B------:R-:W-:Y:S01]  /*1b20*/  IADD3 R7, R171.reuse, 0x1, -R169 ;  /* 0x00000001ab077810 */ /* 0x040fe20007ffe8a9 */
[----:B------:R-:W-:Y:S01]  /*1b30*/  IMAD.MOV.U32 R6, RZ, RZ, R0 ;  /* 0x000000ffff067224 */ /* 0x000fe200078e0000 */
[----:B0-----:R-:W-:Y:S01]  /*1b40*/  @P1 SHF.R.U32.HI R6, RZ, R10, R3 ;  /* 0x0000000aff061219 */ /* 0x001fe20000011603 */
[----:B------:R-:W-:-:S04]  /*1b50*/  VIADD R0, R171, 0x7f ;  /* 0x0000007fab007836 */ /* 0x000fc80000000000 */
[----:B---3--:R-:W-:Y:S01]  /*1b60*/  IMAD.IADD R9, R7, 0x1, R6 ;  /* 0x0000000107097824 */ /* 0x008fe200078e0206 */
[----:B------:R-:W-:-:S03]  /*1b70*/  SHF.R.S32.HI R3, RZ, 0x1f, R0 ;  /* 0x0000001fff037819 */ /* 0x000fc60000011400 */
[----:B------:R-:W-:Y:S01]  /*1b80*/  IMAD.IADD R4, R9, 0x1, R4 ;  /* 0x0000000109047824 */ /* 0x000fe200078e0204 */
[----:B------:R-:W-:-:S04]  /*1b90*/  LEA.HI R3, R3, R0, RZ, 0x7 ;  /* 0x0000000003037211 */ /* 0x000fc800078f38ff */
[----:B------:R-:W-:Y:S01]  /*1ba0*/  SHF.R.S32.HI R27, RZ, 0x7, R3 ;  /* 0x00000007ff1b7819 */ /* 0x000fe20000011403 */
[----:B------:R-:W-:Y:S06]  /*1bb0*/  @!P2 BRA `(.L_x_1585) ;  /* 0x000000000048a947 */ /* 0x000fec0003800000 */
[C---:B------:R-:W-:Y:S01]  /*1bc0*/  ISETP.GT.AND P0, PT, R9.reuse, RZ, PT ;  /* 0x000000ff0900720c */ /* 0x040fe20003f04270 */
[----:B------:R-:W-:Y:S01]  /*1bd0*/  BSSY B0, `(.L_x_1586) ;  /* 0x000000e000007945 */ /* 0x000fe20003800000 */
[----:B------:R-:W-:-:S11]  /*1be0*/  VIADD R0, R9, 0xffffffff ;  /* 0xffffffff09007836 */ /* 0x000fd60000000000 */
[----:B------:R-:W-:Y:S05]  /*1bf0*/  @P0 BRA `(.L_x_1587) ;  /* 0x00000000001c0947 */ /* 0x000fea0003800000 */
[----:B------:R-:W-:Y:S01]  /*1c00*/  ISETP.NE.AND P0, PT, R5, 0x1, PT ;  /* 0x000000010500780c */ /* 0x000fe20003f05270 */
[----:B------:R-:W-:-:S12]  /*1c10*/  IMAD.MOV R3, RZ, RZ, -R9 ;  /* 0x000000ffff037224 */ /* 0x000fd800078e0a09 */
[----:B------:R-:W0:Y:S02]  /*1c20*/  @P0 LDC.64 R6, c[0x0][0x9e8] ;  /* 0x00027a00ff060b82 */ /* 0x000e240000000a00 */
[----:B0-----:R-:W-:-:S05]  /*1c30*/  @P0 IMAD.HI.U32 R0, R3, R6, RZ ;  /* 0x0000000603000227 */ /* 0x001fca00078e00ff */
[----:B------:R-:W-:-:S04]  /*1c40*/  @P0 SHF.R.U32.HI R3, RZ, R7, R0 ;  /* 0x00000007ff030219 */ /* 0x000fc80000011600 */
[----:B------:R-:W-:Y:S01]  /*1c50*/  LOP3.LUT R0, RZ, R3, RZ, 0x33, !PT ;  /* 0x00000003ff007212 */ /* 0x000fe200078e33ff */
[----:B------:R-:W-:Y:S06]  /*1c60*/  BRA `(.L_x_1588) ;  /* 0x0000000000107947 */ /* 0x000fec0003800000 */
.L_x_1587:
[----:B------:R-:W-:-:S13]  /*1c70*/  ISETP.NE.AND P0, PT, R5, 0x1, PT ;  /* 0x000000010500780c */ /* 0x000fda0003f05270 */
[----:B------:R-:W0:Y:S02]  /*1c80*/  @P0 LDC.64 R6, c[0x0][0x9e8] ;  /* 0x00027a00ff060b82 */ /* 0x000e240000000a00 */
[----:B0-----:R-:W-:-:S05]  /*1c90*/  @P0 IMAD.HI.U32 R6, R0, R6, RZ ;  /* 0x0000000600060227 */ /* 0x001fca00078e00ff */
[----:B------:R-:W-:-:S07]  /*1ca0*/  @P0 SHF.R.U32.HI R0, RZ, R7, R6 ;  /* 0x00000007ff000219 */ /* 0x000fce0000011606 */
.L_x_1588:
[----:B------:R-:W-:Y:S05]  /*1cb0*/  BSYNC B0 ;  /* 0x0000000000007941 */ /* 0x000fea0003800000 */
.L_x_1586:
[----:B------:R-:W-:-:S05]  /*1cc0*/  IMAD R3, R0, R5, R5 ;  /* 0x0000000500037224 */ /* 0x000fca00078e0205 */
[----:B------:R-:W-:-:S07]  /*1cd0*/  VIMNMX R4, R4, R3, PT ;  /* 0x0000000304047248 */ /* 0x000fce0003fe0100 */
.L_x_1585:
[----:B------:R-:W0:Y:S01]  /*1ce0*/  @P1 LDC R0, c[0x0][0x44c] ;  /* 0x00011300ff001b82 */ /* 0x000e220000000800 */
[----:B------:R-:W-:Y:S01]  /*1cf0*/  VIADD R4, R4, 0x7f ;  /* 0x0000007f04047836 */ /* 0x000fe20000000000 */
[----:B------:R-:W-:Y:S01]  /*1d00*/  ULDC UR4, c[0x0][0x9dc] ;  /* 0x0002770000047ab9 */ /* 0x000fe20000000800 */
[----:B------:R-:W-:Y:S02]  /*1d10*/  IMAD.MOV.U32 R7, RZ, RZ, R177 ;  /* 0x000000ffff077224 */ /* 0x000fe400078e00b1 */
[----:B------:R-:W-:Y:S01]  /*1d20*/  IMAD.IADD R88, R171, 0x1, -R169 ;  /* 0x00000001ab587824 */ /* 0x000fe200078e0aa9 */
[----:B------:R-:W-:Y:S02]  /*1d30*/  SHF.R.S32.HI R3, RZ, 0x1f, R4 ;  /* 0x0000001fff037819 */ /* 0x000fe40000011404 */
[----:B------:R-:W1:Y:S02]  /*1d40*/  @P1 LDC R9, c[0x0][0x450] ;  /* 0x00011400ff091b82 */ /* 0x000e640000000800 */
[----:B------:R-:W-:Y:S01]  /*1d50*/  LEA.HI R3, R3, R4, RZ, 0x7 ;  /* 0x0000000403037211 */ /* 0x000fe200078f38ff */
[----:B0-----:R-:W-:-:S05]  /*1d60*/  @P1 IMAD.HI.U32 R0, R177, R0, RZ ;  /* 0x00000000b1001227 */ /* 0x001fca00078e00ff */
[----:B-1----:R-:W-:Y:S02]  /*1d70*/  @P1 SHF.R.U32.HI R7, RZ, R9, R0 ;  /* 0x00000009ff071219 */ /* 0x002fe40000011600 */
[----:B------:R-:W-:-:S03]  /*1d80*/  SHF.R.S32.HI R0, RZ, 0x7, R3 ;  /* 0x00000007ff007819 */ /* 0x000fc60000011403 */
[----:B------:R-:W-:Y:S01]  /*1d90*/  IMAD.IADD R3, R88, 0x1, R7 ;  /* 0x0000000158037824 */ /* 0x000fe200078e0207 */
[----:B------:R-:W-:-:S03]  /*1da0*/  VIMNMX R8, R27, R0, PT ;  /* 0x000000001b087248 */ /* 0x000fc60003fe0100 */
[----:B------:R-:W-:Y:S01]  /*1db0*/  VIADD R0, R3, -UR4 ;  /* 0x8000000403007c36 */ /* 0x000fe20008000000 */
[----:B------:R-:W-:Y:S06]  /*1dc0*/  @!P2 BRA `(.L_x_1589) ;  /* 0x000000000044a947 */ /* 0x000fec0003800000 */
[----:B------:R-:W-:Y:S01]  /*1dd0*/  ISETP.GT.AND P0, PT, R3, -0x1, PT ;  /* 0xffffffff0300780c */ /* 0x000fe20003f04270 */
[----:B------:R-:W-:-:S12]  /*1de0*/  BSSY B0, `(.L_x_1590) ;  /* 0x000000d000007945 */ /* 0x000fd80003800000 */
        /* <DEDUP_REMOVED lines=8> */
.L_x_1591:
[----:B------:R-:W-:-:S13]  /*1e70*/  ISETP.NE.AND P0, PT, R5, 0x1, PT ;  /* 0x000000010500780c */ /* 0x000fda0003f05270 */
[----:B------:R-:W0:Y:S02]  /*1e80*/  @P0 LDC.64 R6, c[0x0][0x9e8] ;  /* 0x00027a00ff060b82 */ /* 0x000e240000000a00 */
[----:B0-----:R-:W-:-:S05]  /*1e90*/  @P0 IMAD.HI.U32 R4, R3, R6, RZ ;  /* 0x0000000603040227 */ /* 0x001fca00078e00ff */
[----:B------:R-:W-:-:S07]  /*1ea0*/  @P0 SHF.R.U32.HI R3, RZ, R7, R4 ;  /* 0x00000007ff030219 */ /* 0x000fce0000011604 */
.L_x_1592:
[----:B------:R-:W-:Y:S05]  /*1eb0*/  BSYNC B0 ;  /* 0x0000000000007941 */ /* 0x000fea0003800000 */
.L_x_1590:
[----:B------:R-:W-:-:S05]  /*1ec0*/  IMAD R3, R3, R5, RZ ;  /* 0x0000000503037224 */ /* 0x000fca00078e02ff */
[----:B------:R-:W-:-:S07]  /*1ed0*/  VIMNMX R0, R0, R3, !PT ;  /* 0x0000000300007248 */ /* 0x000fce0007fe0100 */
.L_x_1589:
[----:B------:R-:W-:Y:S01]  /*1ee0*/  SHF.R.S32.HI R3, RZ, 0x1f, R0 ;  /* 0x0000001fff037819 */ /* 0x000fe20000011400 */
[----:B------:R-:W-:Y:S01]  /*1ef0*/  BSSY B0, `(.L_x_1593) ;  /* 0x0000028000007945 */ /* 0x000fe20003800000 */
[----:B------:R-:W-:Y:S02]  /*1f00*/  LOP3.LUT R208, R206, 0xff, RZ, 0xc0, !PT ;  /* 0x000000ffced07812 */ /* 0x000fe400078ec0ff */
[----:B------:R-:W-:Y:S02]  /*1f10*/  LEA.HI R3, R3, R0, RZ, 0x7 ;  /* 0x0000000003037211 */ /* 0x000fe400078f38ff */
[----:B------:R-:W-:Y:S02]  /*1f20*/  SHF.R.U32.HI R206, RZ, 0x10, R206 ;  /* 0x00000010ffce7819 */ /* 0x000fe400000116ce */
[----:B------:R-:W-:-:S04]  /*1f30*/  SHF.R.S32.HI R3, RZ, 0x7, R3 ;  /* 0x00000007ff037819 */ /* 0x000fc80000011403 */
[----:B------:R-:W-:Y:S01]  /*1f40*/  VIMNMX R9, RZ, R3, !PT ;  /* 0x00000003ff097248 */ /* 0x000fe20007fe0100 */
[----:B------:R-:W-:-:S03]  /*1f50*/  IMAD.MOV.U32 R3, RZ, RZ, RZ ;  /* 0x000000ffff037224 */ /* 0x000fc600078e00ff */
[----:B------:R-:W-:-:S13]  /*1f60*/  ISETP.GT.AND P0, PT, R8, R9, PT ;  /* 0x000000090800720c */ /* 0x000fda0003f04270 */
[----:B------:R-:W-:Y:S05]  /*1f70*/  @!P0 BRA `(.L_x_1594) ;  /* 0x00000000007c8947 */ /* 0x000fea0003800000 */
[----:B------:R-:W-:Y:S01]  /*1f80*/  ISETP.NE.AND P0, PT, R206, RZ, PT ;  /* 0x000000ffce00720c */ /* 0x000fe20003f05270 */
[----:B------:R-:W-:-:S03]  /*1f90*/  ULDC UR4, c[0x0][0x9f0] ;  /* 0x00027c0000047ab9 */ /* 0x000fc60000000800 */
[----:B------:R-:W-:-:S04]  /*1fa0*/  SEL R13, R206, UR4, P0 ;  /* 0x00000004ce0d7c07 */ /* 0x000fc80008000000 */
[-C--:B------:R-:W-:Y:S02]  /*1fb0*/  IABS R6, R13.reuse ;  /* 0x0000000d00067213 */ /* 0x080fe40000000000 */
[----:B------:R-:W-:Y:S02]  /*1fc0*/  IADD3 R0, R13, -0x1, R8 ;  /* 0xffffffff0d007810 */ /* 0x000fe40007ffe008 */
[----:B------:R-:W0:Y:S01]  /*1fd0*/  I2F.RP R3, R6 ;  /* 0x0000000600037306 */ /* 0x000e220000209400 */
[----:B------:R-:W-:Y:S02]  /*1fe0*/  IABS R12, R13 ;  /* 0x0000000d000c7213 */ /* 0x000fe40000000000 */
[----:B------:R-:W-:-:S05]  /*1ff0*/  IMAD.IADD R0, R0, 0x1, -R9 ;  /* 0x0000000100007824 */ /* 0x000fca00078e0a09 */
[----:B------:R-:W-:Y:S02]  /*2000*/  IABS R10, R0 ;  /* 0x00000000000a7213 */ /* 0x000fe40000000000 */
[----:B------:R-:W-:-:S04]  /*2010*/  LOP3.LUT R0, R0, R13, RZ, 0x3c, !PT ;  /* 0x0000000d00007212 */ /* 0x000fc800078e3cff */
[----:B------:R-:W-:Y:S01]  /*2020*/  ISETP.GE.AND P2, PT, R0, RZ, PT ;  /* 0x000000ff0000720c */ /* 0x000fe20003f46270 */
[----:B0-----:R-:W0:Y:S02]  /*2030*/  MUFU.RCP R3, R3 ;  /* 0x0000000300037308 */ /* 0x001e240000001000 */
[----:B0-----:R-:W-:Y:S02]  /*2040*/  VIADD R4, R3, 0xffffffe ;  /* 0x0ffffffe03047836 */ /* 0x001fe40000000000 */
[----:B------:R-:W-:-:S04]  /*2050*/  IMAD.MOV R3, RZ, RZ, -R12 ;  /* 0x000000ffff037224 */ /* 0x000fc800078e0a0c */
[----:B------:R0:W1:Y:S02]  /*2060*/  F2I.FTZ.U32.TRUNC.NTZ R5, R4 ;  /* 0x0000000400057305 */ /* 0x000064000021f000 */
[----:B0-----:R-:W-:Y:S02]  /*2070*/  IMAD.MOV.U32 R4, RZ, RZ, RZ ;  /* 0x000000ffff047224 */ /* 0x001fe400078e00ff */
[----:B-1----:R-:W-:-:S04]  /*2080*/  IMAD.MOV R7, RZ, RZ, -R5 ;  /* 0x000000ffff077224 */ /* 0x002fc800078e0a05 */
[----:B------:R-:W-:-:S04]  /*2090*/  IMAD R7, R7, R6, RZ ;  /* 0x0000000607077224 */ /* 0x000fc800078e02ff */
[----:B------:R-:W-:-:S04]  /*20a0*/  IMAD.HI.U32 R5, R5, R7, R4 ;  /* 0x0000000705057227 */ /* 0x000fc800078e0004 */
[----:B------:R-:W-:-:S04]  /*20b0*/  IMAD.MOV.U32 R4, RZ, RZ, R10 ;  /* 0x000000ffff047224 */ /* 0x000fc800078e000a */
        /* <DEDUP_REMOVED lines=11> */
.L_x_1594:
[----:B------:R-:W-:Y:S05]  /*2170*/  BSYNC B0 ;  /* 0x0000000000007941 */ /* 0x000fea0003800000 */
.L_x_1593:
[----:B------:R-:W-:-:S05]  /*2180*/  IMAD R0, R208, R3, R9 ;  /* 0x00000003d0007224 */ /* 0x000fca00078e0209 */
[C---:B------:R-:W-:Y:S01]  /*2190*/  VIADDMNMX R3, R0.reuse, R3, R8, PT ;  /* 0x0000000300037246 */ /* 0x040fe20003800108 */
[----:B------:R-:W-:-:S04]  /*21a0*/  IMAD R0, R0, 0x80, -R11 ;  /* 0x0000008000007824 */ /* 0x000fc800078e0a0b */
[----:B------:R-:W-:Y:S01]  /*21b0*/  IMAD R3, R3, 0x80, -R11 ;  /* 0x0000008003037824 */ /* 0x000fe200078e0a0b */
[----:B------:R-:W-:-:S04]  /*21c0*/  VIMNMX R0, RZ, R0, !PT ;  /* 0x00000000ff007248 */ /* 0x000fc80007fe0100 */
[----:B------:R-:W-:Y:S02]  /*21d0*/  VIMNMX R3, R3, R2, PT ;  /* 0x0000000203037248 */ /* 0x000fe40003fe0100 */
[----:B------:R-:W-:Y:S02]  /*21e0*/  SHF.R.U32.HI R26, RZ, 0x7, R0 ;  /* 0x00000007ff1a7819 */ /* 0x000fe40000011600 */
[----:B------:R-:W-:-:S03]  /*21f0*/  ISETP.GT.AND P0, PT, R3, R0, PT ;  /* 0x000000000300720c */ /* 0x000fc60003f04270 */
[----:B------:R-:W-:-:S10]  /*2200*/  IMAD.MOV.U32 R25, RZ, RZ, R26 ;  /* 0x000000ffff197224 */ /* 0x000fd400078e001a */
[----:B------:R-:W-:-:S05]  /*2210*/  @P0 VIADD R3, R3, 0x7f ;  /* 0x0000007f03030836 */ /* 0x000fca0000000000 */
[----:B------:R-:W-:-:S04]  /*2220*/  @P0 SHF.R.S32.HI R0, RZ, 0x1f, R3 ;  /* 0x0000001fff000819 */ /* 0x000fc80000011403 */
[----:B------:R-:W-:-:S04]  /*2230*/  @P0 LEA.HI R0, R0, R3, RZ, 0x7 ;  /* 0x0000000300000211 */ /* 0x000fc800078f38ff */
[----:B------:R-:W-:Y:S02]  /*2240*/  @P0 SHF.R.S32.HI R25, RZ, 0x7, R0 ;  /* 0x00000007ff190819 */ /* 0x000fe40000011400 */
        /* <DEDUP_REMOVED lines=22> */
[----:B-1---5:R-:W-:Y:S05]  /*23b0*/  CALL.ABS.NOINC R14 ;  /* 0x000000000e007343 */ /* 0x022fea0003c00000 */
.L_x_1597:
[----:B------:R-:W-:Y:S05]  /*23c0*/  BSYNC B6 ;  /* 0x0000000000067941 */ /* 0x000fea0003800000 */
.L_x_1596:
        /* <DEDUP_REMOVED lines=12> */
[----:B------:R-:W-:Y:S01]  /*2490*/  MOV R8, 0x70 ;  /* 0x0000007000087802 */ /* 0x000fe20000000f00 */
[----:B------:R-:W-:Y:S02]  /*24a0*/  IMAD.U32 R7, RZ, RZ, UR7 ;  /* 0x00000007ff077e24 */ /* 0x000fe4000f8e00ff */
[----:B------:R-:W-:-:S02]  /*24b0*/  IMAD.U32 R10, RZ, RZ, UR4 ;  /* 0x00000004ff0a7e24 */ /* 0x000fc4000f8e00ff */
[----:B------:R-:W-:Y:S02]  /*24c0*/  IMAD.U32 R11, RZ, RZ, UR5 ;  /* 0x00000005ff0b7e24 */ /* 0x000fe4000f8e00ff */
[----:B------:R-:W-:Y:S02]  /*24d0*/  IMAD.MOV.U32 R12, RZ, RZ, 0x1 ;  /* 0x00000001ff0c7424 */ /* 0x000fe400078e00ff */
[----:B0-----:R-:W-:-:S07]  /*24e0*/  IMAD.MOV.U32 R13, RZ, RZ, RZ ;  /* 0x000000ffff0d7224 */ /* 0x001fce00078e00ff */
[----:B------:R-:W-:-:S07]  /*24f0*/  LEPC R20, `(.L_x_1599) ;  /* 0x000000001014794e */ /* 0x000fce0000000000 */
[----:B-1---5:R-:W-:Y:S05]  /*2500*/  CALL.ABS.NOINC R14 ;  /* 0x000000000e007343 */ /* 0x022fea0003c00000 */
.L_x_1599:
[----:B------:R-:W-:Y:S05]  /*2510*/  BSYNC B6 ;  /* 0x0000000000067941 */ /* 0x000fea0003800000 */
.L_x_1598:
[----:B------:R-:W-:Y:S01]  /*2520*/  ULDC.64 UR4, c[0x0][0x9f8] ;  /* 0x00027e0000047ab9 */ /* 0x000fe20000000a00 */
[----:B------:R-:W-:Y:S01]  /*2530*/  IMAD.MOV.U32 R82, RZ, RZ, R191 ;  /* 0x000000ffff527224 */ /* 0x000fe200078e00bf */
[----:B------:R-:W-:Y:S01]  /*2540*/  ISETP.NE.U32.AND P0, PT, RZ, UR4, PT ;  /* 0x00000004ff007c0c */ /* 0x000fe2000bf05070 */
[----:B------:R-:W0:Y:S01]  /*2550*/  S2R R20, SR_TID.X ;  /* 0x0000000000147919 */ /* 0x000e220000002100 */
[C---:B------:R-:W-:Y:S01]  /*2560*/  VIADD R81, R18.reuse, 0x20 ;  /* 0x0000002012517836 */ /* 0x040fe20000000000 */
[----:B------:R-:W1:Y:S01]  /*2570*/  LDC R65, c[0x0][0x3f4] ;  /* 0x0000fd00ff417b82 */ /* 0x000e620000000800 */
[----:B------:R-:W-:Y:S01]  /*2580*/  ISETP.NE.AND.EX P0, PT, RZ, UR5, PT, P0 ;  /* 0x00000005ff007c0c */ /* 0x000fe2000bf05300 */
[----:B------:R-:W-:-:S06]  /*2590*/  VIADD R80, R18, 0x40 ;  /* 0x0000004012507836 */ /* 0x000fcc0000000000 */
[----:B------:R-:W2:Y:S08]  /*25a0*/  LDC.64 R68, c[0x0][0x3f8] ;  /* 0x0000fe00ff447b82 */ /* 0x000eb00000000a00 */
[----:B------:R-:W3:Y:S08]  /*25b0*/  @P0 LDC.64 R4, c[0x0][0x9f8] ;  /* 0x00027e00ff040b82 */ /* 0x000ef00000000a00 */
[----:B------:R-:W4:Y:S01]  /*25c0*/  LDC.64 R70, c[0x0][0x408] ;  /* 0x00010200ff467b82 */ /* 0x000f220000000a00 */
[----:B0-----:R-:W-:-:S04]  /*25d0*/  SHF.R.U32.HI R29, RZ, 0x7, R20 ;  /* 0x00000007ff1d7819 */ /* 0x001fc80000011614 */
[----:B------:R-:W-:Y:S01]  /*25e0*/  ISETP.NE.AND P6, PT, R29, 0x1, PT ;  /* 0x000000011d00780c */ /* 0x000fe20003fc5270 */
[----:B---3--:R-:W-:-:S05]  /*25f0*/  @P0 IMAD.WIDE R4, R191, 0x4, R4 ;  /* 0x00000004bf040825 */ /* 0x008fca00078e0204 */
[----:B------:R0:W3:Y:S01]  /*2600*/  @P0 LDG.E R82, desc[UR42][R4.64] ;  /* 0x0000002a04520981 */ /* 0x0000e2000c1e1900 */
[----:B------:R-:W-:-:S06]  /*2610*/  SHF.R.S32.HI R7, RZ, 0x1f, R175 ;  /* 0x0000001fff077819 */ /* 0x000fcc00000114af */
[----:B------:R-:W-:Y:S05]  /*2620*/  @!P6 WARPSYNC.ALL ;  /* 0x000000000000e948 */ /* 0x000fea0003800000 */
[----:B------:R-:W-:Y:S01]  /*2630*/  ULDC UR5, c[0x0][0x2f4] ;  /* 0x0000bd0000057ab9 */ /* 0x000fe20000000800 */
[----:B------:R-:W-:Y:S01]  /*2640*/  ULDC UR4, c[0x0][0x320] ;  /* 0x0000c80000047ab9 */ /* 0x000fe20000000800 */
[----:B------:R-:W-:Y:S01]  /*2650*/  ISETP.GE.AND P1, PT, R81, UR5, PT ;  /* 0x0000000551007c0c */ /* 0x000fe2000bf26270 */
[----:B------:R-:W-:Y:S01]  /*2660*/  IMAD.IADD R79, R79, 0x1, R28 ;  /* 0x000000014f4f7824 */ /* 0x000fe200078e021c */
[----:B------:R-:W-:Y:S01]  /*2670*/  ISETP.GE.AND P0, PT, R18, UR5, PT ;  /* 0x0000000512007c0c */ /* 0x000fe2000bf06270 */
[----:B------:R-:W-:Y:S01]  /*2680*/  IMAD R67, R226, 0x80, R175 ;  /* 0x00000080e2437824 */ /* 0x000fe200078e02af */
[----:B------:R-:W-:Y:S01]  /*2690*/  SEL R3, RZ, 0xffffffff, P1 ;  /* 0xffffffffff037807 */ /* 0x000fe20000800000 */
[----:B------:R-:W-:Y:S01]  /*26a0*/  VIADD R66, R29, 0x8 ;  /* 0x000000081d427836 */ /* 0x000fe20000000000 */
[----:B------:R-:W-:-:S02]  /*26b0*/  SEL R0, RZ, 0x1, P0 ;  /* 0x00000001ff007807 */ /* 0x000fc40000000000 */
[----:B------:R-:W-:Y:S01]  /*26c0*/  ISETP.GE.AND P0, PT, R81, UR4, PT ;  /* 0x0000000451007c0c */ /* 0x000fe2000bf06270 */
[----:B------:R-:W-:Y:S01]  /*26d0*/  IMAD.SHL.U32 R3, R3, 0x2, RZ ;  /* 0x0000000203037824 */ /* 0x000fe200078e00ff */
[----:B------:R-:W-:Y:S02]  /*26e0*/  ISETP.GE.AND P1, PT, R18, UR4, PT ;  /* 0x0000000412007c0c */ /* 0x000fe4000bf26270 */
[----:B------:R-:W-:Y:S02]  /*26f0*/  ISETP.GE.AND P2, PT, R176, UR5, PT ;  /* 0x00000005b0007c0c */ /* 0x000fe4000bf46270 */
[----:B------:R-:W-:Y:S02]  /*2700*/  LOP3.LUT R0, R3, 0x2, R0, 0xe2, !PT ;  /* 0x0000000203007812 */ /* 0x000fe400078ee200 */
[----:B------:R-:W-:Y:S02]  /*2710*/  SEL R3, RZ, 0xffffffff, P0 ;  /* 0xffffffffff037807 */ /* 0x000fe40000000000 */
[----:B------:R-:W-:-:S02]  /*2720*/  ISETP.GE.AND P0, PT, R80, UR5, PT ;  /* 0x0000000550007c0c */ /* 0x000fc4000bf06270 */
[----:B0-----:R-:W-:Y:S01]  /*2730*/  SEL R5, RZ, 0x1, P1 ;  /* 0x00000001ff057807 */ /* 0x001fe20000800000 */
[----:B------:R-:W-:Y:S01]  /*2740*/  IMAD.SHL.U32 R6, R3, 0x2, RZ ;  /* 0x0000000203067824 */ /* 0x000fe200078e00ff */
[----:B------:R-:W-:Y:S02]  /*2750*/  SEL R4, RZ, 0x8, P2 ;  /* 0x00000008ff047807 */ /* 0x000fe40001000000 */
[----:B------:R-:W-:Y:S02]  /*2760*/  SEL R3, RZ, 0x4, P0 ;  /* 0x00000004ff037807 */ /* 0x000fe40000000000 */
[----:B------:R-:W-:Y:S02]  /*2770*/  ISETP.GE.AND P0, PT, R80, UR4, PT ;  /* 0x0000000450007c0c */ /* 0x000fe4000bf06270 */
[----:B------:R-:W-:Y:S02]  /*2780*/  ISETP.GE.AND P1, PT, R184, UR5, PT ;  /* 0x00000005b8007c0c */ /* 0x000fe4000bf26270 */
[----:B------:R-:W-:Y:S01]  /*2790*/  LOP3.LUT R0, R4, R0, R3, 0xfe, !PT ;  /* 0x0000000004007212 */ /* 0x000fe200078efe03 */
[----:B--2---:R-:W-:Y:S01]  /*27a0*/  IMAD R4, R7, R68, RZ ;  /* 0x0000004407047224 */ /* 0x004fe200078e02ff */
[----:B------:R-:W-:-:S02]  /*27b0*/  SEL R78, RZ, 0x4, P0 ;  /* 0x00000004ff4e7807 */ /* 0x000fc40000000000 */
[----:B------:R-:W-:Y:S02]  /*27c0*/  SEL R3, RZ, 0x10, P1 ;  /* 0x00000010ff037807 */ /* 0x000fe40000800000 */
[----:B-1----:R-:W-:Y:S02]  /*27d0*/  ISETP.GE.AND P0, PT, R18, R65, PT ;  /* 0x000000411200720c */ /* 0x002fe40003f06270 */
[----:B------:R-:W-:Y:S01]  /*27e0*/  LOP3.LUT R5, R6, 0x2, R5, 0xe2, !PT ;  /* 0x0000000206057812 */ /* 0x000fe200078ee205 */
[----:B----4-:R-:W-:Y:S01]  /*27f0*/  IMAD R6, R7, R70, RZ ;  /* 0x0000004607067224 */ /* 0x010fe200078e02ff */
[----:B------:R-:W-:Y:S02]  /*2800*/  SHF.R.S32.HI R19, RZ, 0x1f, R18 ;  /* 0x0000001fff137819 */ /* 0x000fe40000011412 */
[----:B------:R-:W-:Y:S01]  /*2810*/  SHF.R.S32.HI R173, RZ, 0x1f, R172 ;  /* 0x0000001fffad7819 */ /* 0x000fe200000114ac */
[C---:B------:R-:W-:Y:S01]  /*2820*/  IMAD R9, R175.reuse, R71, R6 ;  /* 0x00000047af097224 */ /* 0x040fe200078e0206 */
[----:B------:R-:W-:Y:S01]  /*2830*/  LOP3.LUT R0, R0, R3, RZ, 0xfc, !PT ;  /* 0x0000000300007212 */ /* 0x000fe200078efcff */
[----:B------:R-:W-:Y:S01]  /*2840*/  IMAD.WIDE.U32 R50, R175, R68, R18 ;  /* 0x00000044af327225 */ /* 0x000fe200078e0012 */
[----:B------:R-:W-:-:S02]  /*2850*/  ISETP.GE.AND P4, PT, R81, R65, PT ;  /* 0x000000415100720c */ /* 0x000fc40003f86270 */
[----:B------:R-:W-:Y:S01]  /*2860*/  SEL R3, R65, RZ, P0 ;  /* 0x000000ff41037207 */ /* 0x000fe20000000000 */
[----:B------:R-:W-:Y:S01]  /*2870*/  IMAD.WIDE.U32 R52, R175, R68, R172 ;  /* 0x00000044af347225 */ /* 0x000fe200078e00ac */
[----:B------:R-:W-:Y:S02]  /*2880*/  LOP3.LUT R78, R5, R78, RZ, 0xfc, !PT ;  /* 0x0000004e054e7212 */ /* 0x000fe400078efcff */
[----:B------:R-:W-:Y:S01]  /*2890*/  ISETP.GE.AND P3, PT, R80, R65, PT ;  /* 0x000000415000720c */ /* 0x000fe20003f66270 */
[----:B------:R-:W-:Y:S01]  /*28a0*/  IMAD R5, R175, R69, R4 ;  /* 0x00000045af057224 */ /* 0x000fe200078e0204 */
[C---:B------:R-:W-:Y:S01]  /*28b0*/  SEL R4, R65.reuse, RZ, P4 ;  /* 0x000000ff41047207 */ /* 0x040fe20002000000 */
[----:B------:R-:W-:Y:S01]  /*28c0*/  IMAD.IADD R3, R18, 0x1, R3 ;  /* 0x0000000112037824 */ /* 0x000fe200078e0203 */
[----:B------:R-:W-:Y:S01]  /*28d0*/  SEL R7, R65, RZ, P3 ;  /* 0x000000ff41077207 */ /* 0x000fe20001800000 */
[----:B------:R-:W-:Y:S01]  /*28e0*/  IMAD.IADD R51, R51, 0x1, R5 ;  /* 0x0000000133337824 */ /* 0x000fe200078e0205 */
[----:B------:R-:W-:Y:S01]  /*28f0*/  ISETP.GE.AND P2, PT, R185, UR5, PT ;  /* 0x00000005b9007c0c */ /* 0x000fe2000bf46270 */
[----:B------:R-:W-:Y:S01]  /*2900*/  IMAD.IADD R53, R5, 0x1, R53 ;  /* 0x0000000105357824 */ /* 0x000fe200078e0235 */
[----:B------:R-:W-:Y:S01]  /*2910*/  ISETP.GE.AND P1, PT, R176, UR4, PT ;  /* 0x00000004b0007c0c */ /* 0x000fe2000bf26270 */
[----:B------:R-:W-:Y:S01]  /*2920*/  IMAD.IADD R5, R81, 0x1, R4 ;  /* 0x0000000151057824 */ /* 0x000fe200078e0204 */
[----:B------:R-:W-:Y:S01]  /*2930*/  SHF.R.S32.HI R4, RZ, 0x1f, R3 ;  /* 0x0000001fff047819 */ /* 0x000fe20000011403 */
[----:B------:R-:W-:Y:S01]  /*2940*/  IMAD.IADD R7, R80, 0x1, R7 ;  /* 0x0000000150077824 */ /* 0x000fe200078e0207 */
[----:B------:R-:W-:Y:S01]  /*2950*/  SEL R57, RZ, 0x20, P2 ;  /* 0x00000020ff397807 */ /* 0x000fe20001000000 */
[----:B------:R-:W-:Y:S01]  /*2960*/  IMAD.WIDE.U32 R20, R175, R70, R18 ;  /* 0x00000046af147225 */ /* 0x000fe200078e0012 */
[----:B------:R-:W-:-:S02]  /*2970*/  LEA.HI R77, R4, R3, RZ, 0x4 ;  /* 0x00000003044d7211 */ /* 0x000fc400078f20ff */
[----:B------:R-:W-:Y:S01]  /*2980*/  LEA.HI R3, R4, R3, RZ, 0x6 ;  /* 0x0000000304037211 */ /* 0x000fe200078f30ff */
[-C--:B------:R-:W-:Y:S01]  /*2990*/  IMAD.WIDE.U32 R48, R175, R70.reuse, R172 ;  /* 0x00000046af307225 */ /* 0x080fe200078e00ac */
[----:B------:R-:W-:Y:S02]  /*29a0*/  SHF.R.S32.HI R6, RZ, 0x1f, R5 ;  /* 0x0000001fff067819 */ /* 0x000fe40000011405 */
[----:B------:R-:W-:Y:S01]  /*29b0*/  SHF.R.S32.HI R8, RZ, 0x1f, R7 ;  /* 0x0000001fff087819 */ /* 0x000fe20000011407 */
[----:B------:R-:W-:Y:S01]  /*29c0*/  IMAD.IADD R21, R21, 0x1, R9 ;  /* 0x0000000115157824 */ /* 0x000fe200078e0209 */
[----:B------:R-:W-:Y:S01]  /*29d0*/  LEA.HI R76, R6, R5, RZ, 0x4 ;  /* 0x00000005064c7211 */ /* 0x000fe200078f20ff */
[----:B------:R-:W-:Y:S01]  /*29e0*/  IMAD.IADD R49, R9, 0x1, R49 ;  /* 0x0000000109317824 */ /* 0x000fe200078e0231 */
[----:B------:R-:W-:Y:S01]  /*29f0*/  LEA.HI R75, R8, R7, RZ, 0x4 ;  /* 0x00000007084b7211 */ /* 0x000fe200078f20ff */
[----:B------:R-:W-:Y:S01]  /*2a00*/  IMAD.SHL.U32 R3, R3, 0x80, RZ ;  /* 0x0000008003037824 */ /* 0x000fe200078e00ff */
[----:B-----5:R-:W-:Y:S01]  /*2a10*/  SHF.R.S32.HI R9, RZ, 0x1f, R24 ;  /* 0x0000001fff097819 */ /* 0x020fe20000011418 */
[----:B------:R-:W-:Y:S01]  /*2a20*/  IMAD.WIDE.U32 R48, R24, R70, R48 ;  /* 0x0000004618307225 */ /* 0x000fe200078e0030 */
[----:B------:R-:W-:-:S02]  /*2a30*/  LOP3.LUT R4, R180, 0x30, R77, 0xf8, !PT ;  /* 0x00000030b4047812 */ /* 0x000fc400078ef84d */
[----:B------:R-:W-:Y:S01]  /*2a40*/  LEA.HI R5, R6, R5, RZ, 0x6 ;  /* 0x0000000506057211 */ /* 0x000fe200078f30ff */
[C---:B------:R-:W-:Y:S01]  /*2a50*/  IMAD R10, R9.reuse, R70, RZ ;  /* 0x00000046090a7224 */ /* 0x040fe200078e02ff */
[----:B------:R-:W-:Y:S01]  /*2a60*/  LEA.HI R7, R8, R7, RZ, 0x6 ;  /* 0x0000000708077211 */ /* 0x000fe200078f30ff */
[----:B------:R-:W-:Y:S01]  /*2a70*/  IMAD R9, R9, R68, RZ ;  /* 0x0000004409097224 */ /* 0x000fe200078e02ff */
[----:B------:R-:W-:Y:S01]  /*2a80*/  LOP3.LUT R3, R3, 0xffffe000, RZ, 0xc0, !PT ;  /* 0xffffe00003037812 */ /* 0x000fe200078ec0ff */
[----:B------:R-:W-:Y:S01]  /*2a90*/  IMAD.SHL.U32 R5, R5, 0x80, RZ ;  /* 0x0000008005057824 */ /* 0x000fe200078e00ff */
[----:B------:R-:W-:Y:S01]  /*2aa0*/  LOP3.LUT R4, R4, R181, RZ, 0x3c, !PT ;  /* 0x000000b504047212 */ /* 0x000fe200078e3cff */
[----:B------:R-:W-:Y:S01]  /*2ab0*/  IMAD.SHL.U32 R7, R7, 0x80, RZ ;  /* 0x0000008007077824 */ /* 0x000fe200078e00ff */
[----:B------:R-:W-:Y:S01]  /*2ac0*/  LOP3.LUT R6, R180, 0x30, R76, 0xf8, !PT ;  /* 0x00000030b4067812 */ /* 0x000fe200078ef84c */
[----:B------:R-:W-:Y:S01]  /*2ad0*/  IMAD.WIDE.U32 R20, R24, R70, R20 ;  /* 0x0000004618147225 */ /* 0x000fe200078e0014 */
[----:B------:R-:W-:-:S02]  /*2ae0*/  LOP3.LUT R8, R180, 0x30, R75, 0xf8, !PT ;  /* 0x00000030b4087812 */ /* 0x000fc400078ef84b */
[----:B------:R-:W-:Y:S01]  /*2af0*/  IADD3 R74, R4, R3, R182 ;  /* 0x00000003044a7210 */ /* 0x000fe20007ffe0b6 */
[C---:B------:R-:W-:Y:S01]  /*2b00*/  IMAD R3, R24.reuse, R71, R10 ;  /* 0x0000004718037224 */ /* 0x040fe200078e020a */
[----:B------:R-:W-:Y:S01]  /*2b10*/  LOP3.LUT R5, R5, 0xffffe000, RZ, 0xc0, !PT ;  /* 0xffffe00005057812 */ /* 0x000fe200078ec0ff */
[----:B------:R-:W-:Y:S01]  /*2b20*/  IMAD R9, R24, R69, R9 ;  /* 0x0000004518097224 */ /* 0x000fe200078e0209 */
[-C--:B------:R-:W-:Y:S01]  /*2b30*/  LOP3.LUT R6, R6, R181.reuse, RZ, 0x3c, !PT ;  /* 0x000000b506067212 */ /* 0x080fe200078e3cff */
[-C--:B------:R-:W-:Y:S01]  /*2b40*/  IMAD.WIDE.U32 R50, R24, R68.reuse, R50 ;  /* 0x0000004418327225 */ /* 0x080fe200078e0032 */
[----:B------:R-:W-:Y:S02]  /*2b50*/  LOP3.LUT R7, R7, 0xffffe000, RZ, 0xc0, !PT ;  /* 0xffffe00007077812 */ /* 0x000fe400078ec0ff */
[----:B------:R-:W-:Y:S01]  /*2b60*/  LOP3.LUT R8, R8, R181, RZ, 0x3c, !PT ;  /* 0x000000b508087212 */ /* 0x000fe200078e3cff */
[----:B------:R-:W-:Y:S01]  /*2b70*/  IMAD.WIDE.U32 R52, R24, R68, R52 ;  /* 0x0000004418347225 */ /* 0x000fe200078e0034 */
[----:B------:R-:W-:-:S02]  /*2b80*/  SEL R55, RZ, 0x8, P1 ;  /* 0x00000008ff377807 */ /* 0x000fc40000800000 */
[----:B------:R-:W-:Y:S01]  /*2b90*/  LOP3.LUT R57, R0, R57, RZ, 0xfc, !PT ;  /* 0x0000003900397212 */ /* 0x000fe200078efcff */
[----:B------:R-:W-:Y:S01]  /*2ba0*/  IMAD.IADD R63, R21, 0x1, R3 ;  /* 0x00000001153f7824 */ /* 0x000fe200078e0203 */
[C---:B------:R-:W-:Y:S01]  /*2bb0*/  SHF.L.U64.HI R71, R70.reuse, 0x7, R71 ;  /* 0x0000000746477819 */ /* 0x040fe20000010247 */
[----:B------:R-:W-:Y:S01]  /*2bc0*/  IMAD.SHL.U32 R70, R70, 0x80, RZ ;  /* 0x0000008046467824 */ /* 0x000fe200078e00ff */
[C---:B------:R-:W-:Y:S01]  /*2bd0*/  SHF.L.U64.HI R69, R68.reuse, 0x7, R69 ;  /* 0x0000000744457819 */ /* 0x040fe20000010245 */
[----:B------:R-:W-:Y:S01]  /*2be0*/  IMAD.SHL.U32 R68, R68, 0x80, RZ ;  /* 0x0000008044447824 */ /* 0x000fe200078e00ff */
[----:B------:R-:W-:Y:S01]  /*2bf0*/  IADD3 R62, R3, R49, RZ ;  /* 0x00000031033e7210 */ /* 0x000fe20007ffe0ff */
[----:B------:R-:W-:Y:S01]  /*2c00*/  IMAD.SHL.U32 R65, R65, 0x2, RZ ;  /* 0x0000000241417824 */ /* 0x000fe200078e00ff */
[----:B------:R-:W-:Y:S01]  /*2c10*/  LOP3.LUT R54, R0, 0x1, RZ, 0xc0, !PT ;  /* 0x0000000100367812 */ /* 0x000fe200078ec0ff */
[----:B------:R-:W-:Y:S01]  /*2c20*/  IMAD.IADD R61, R51, 0x1, R9 ;  /* 0x00000001333d7824 */ /* 0x000fe200078e0209 */
[----:B------:R-:W-:Y:S01]  /*2c30*/  P2R R84, PR, RZ, 0x10 ;  /* 0x00000010ff547803 */ /* 0x000fe20000000000 */
[----:B------:R-:W-:Y:S01]  /*2c40*/  IMAD.IADD R60, R9, 0x1, R53 ;  /* 0x00000001093c7824 */ /* 0x000fe200078e0235 */
[----:B------:R-:W-:-:S02]  /*2c50*/  P2R R85, PR, RZ, 0x8 ;  /* 0x00000008ff557803 */ /* 0x000fc40000000000 */
[--C-:B------:R-:W-:Y:S02]  /*2c60*/  IADD3 R73, R6, R5, R182.reuse ;  /* 0x0000000506497210 */ /* 0x100fe40007ffe0b6 */
[----:B------:R-:W-:Y:S02]  /*2c70*/  IADD3 R72, R8, R7, R182 ;  /* 0x0000000708487210 */ /* 0x000fe40007ffe0b6 */
[----:B------:R-:W-:Y:S02]  /*2c80*/  LOP3.LUT R59, R77, 0xfffffff0, RZ, 0xc0, !PT ;  /* 0xfffffff04d3b7812 */ /* 0x000fe400078ec0ff */
[----:B------:R-:W-:Y:S02]  /*2c90*/  LOP3.LUT R58, R76, 0xfffffff0, RZ, 0xc0, !PT ;  /* 0xfffffff04c3a7812 */ /* 0x000fe400078ec0ff */
[----:B------:R-:W-:Y:S02]  /*2ca0*/  LOP3.LUT R56, R75, 0xfffffff0, RZ, 0xc0, !PT ;  /* 0xfffffff04b387812 */ /* 0x000fe400078ec0ff */
[----:B------:R-:W-:-:S02]  /*2cb0*/  LOP3.LUT R55, R78, R55, RZ, 0xfc, !PT ;  /* 0x000000374e377212 */ /* 0x000fc400078efcff */
[C---:B------:R-:W-:Y:S02]  /*2cc0*/  LOP3.LUT R3, R57.reuse, 0x2, RZ, 0xc0, !PT ;  /* 0x0000000239037812 */ /* 0x040fe400078ec0ff */
[----:B------:R-:W-:Y:S02]  /*2cd0*/  LOP3.LUT R0, R57, 0x4, RZ, 0xc0, !PT ;  /* 0x0000000439007812 */ /* 0x000fe400078ec0ff */
[----:B---3--:R-:W-:Y:S01]  /*2ce0*/  SHF.R.S32.HI R64, RZ, 0x1f, R82 ;  /* 0x0000001fff407819 */ /* 0x008fe20000011452 */
[----:B------:R-:W-:Y:S06]  /*2cf0*/  @!P6 BAR.SYNC.DEFER_BLOCKING 0x9, 0x100 ;  /* 0x024400000000eb1d */ /* 0x000fec0000010000 */
.L_x_1662:
[----:B0-----:R-:W0:Y:S01]  /*2d00*/  LDC R87, c[0x0][0x430] ;  /* 0x00010c00ff577b82 */ /* 0x001e220000000800 */
[----:B------:R-:W-:Y:S02]  /*2d10*/  VIADD R25, R25, 0xffffffff ;  /* 0xffffffff19197836 */ /* 0x000fe40000000000 */
[----:B------:R-:W-:Y:S02]  /*2d20*/  IMAD.MOV.U32 R86, RZ, RZ, RZ ;  /* 0x000000ffff567224 */ /* 0x000fe400078e00ff */
        /* <DEDUP_REMOVED lines=8> */
[----:B------:R-:W2:Y:S08]  /*2db0*/  @!P1 LDC.64 R4, c[0x0][0x418] ;  /* 0x00010600ff049b82 */ /* 0x000eb00000000a00 */
[----:B---3--:R-:W3:Y:S08]  /*2dc0*/  @P2 LDC R9, c[0x0][0x434] ;  /* 0x00010d00ff092b82 */ /* 0x008ef00000000800 */
[----:B------:R-:W4:Y:S01]  /*2dd0*/  @P2 LDC R10, c[0x0][0x438] ;  /* 0x00010e00ff0a2b82 */ /* 0x000f220000000800 */
[----:B---3--:R-:W-:-:S05]  /*2de0*/  @P2 IMAD.HI.U32 R9, R12, R9, RZ ;  /* 0x000000090c092227 */ /* 0x008fca00078e00ff */
[----:B----4-:R-:W-:Y:S01]  /*2df0*/  @P2 SHF.R.U32.HI R8, RZ, R10, R9 ;  /* 0x0000000aff082219 */ /* 0x010fe20000011609 */
[----:B0-----:R-:W-:-:S03]  /*2e00*/  @!P1 IMAD R10, R64, R6, RZ ;  /* 0x00000006400a9224 */ /* 0x001fc600078e02ff */
[----:B------:R-:W-:Y:S01]  /*2e10*/  @!P1 SHF.R.S32.HI R9, RZ, 0x1f, R8 ;  /* 0x0000001fff099819 */ /* 0x000fe20000011408 */
[C---:B------:R-:W-:Y:S02]  /*2e20*/  @!P1 IMAD R11, R82.reuse, R7, R10 ;  /* 0x00000007520b9224 */ /* 0x040fe400078e020a */
[----:B------:R-:W-:-:S04]  /*2e30*/  @!P1 IMAD.WIDE.U32 R6, R82, R6, R8 ;  /* 0x0000000652069225 */ /* 0x000fc800078e0008 */
[----:B------:R-:W-:Y:S01]  /*2e40*/  @!P1 IMAD.IADD R7, R7, 0x1, R11 ;  /* 0x0000000107079824 */ /* 0x000fe200078e020b */
[----:B--2---:R-:W-:-:S04]  /*2e50*/  @!P1 LEA R4, P2, R6, R4, 0x2 ;  /* 0x0000000406049211 */ /* 0x004fc800078410ff */
[----:B------:R-:W-:-:S05]  /*2e60*/  @!P1 LEA.HI.X R5, R6, R5, R7, 0x2, P2 ;  /* 0x0000000506059211 */ /* 0x000fca00010f1407 */
[----:B------:R0:W5:Y:S01]  /*2e70*/  @!P1 LDG.E R86, desc[UR42][R4.64] ;  /* 0x0000002a04569981 */ /* 0x000162000c1e1900 */
[----:B-1----:R-:W-:Y:S01]  /*2e80*/  ISETP.GE.AND P1, PT, R95, 0x1, PT ;  /* 0x000000015f00780c */ /* 0x002fe20003f26270 */
[----:B------:R-:W-:Y:S01]  /*2e90*/  IMAD.MOV R6, RZ, RZ, -R8 ;  /* 0x000000ffff067224 */ /* 0x000fe200078e0a08 */
[----:B------:R-:W-:Y:S05]  /*2ea0*/  YIELD ;  /* 0x0000000000007946 */ /* 0x000fea0003800000 */
[C---:B------:R-:W-:Y:S01]  /*2eb0*/  IMAD R97, R17.reuse, 0x6000, R201 ;  /* 0x0000600011617824 */ /* 0x040fe200078e02c9 */
[----:B------:R-:W-:Y:S01]  /*2ec0*/  BSSY B0, `(.L_x_1600) ;  /* 0x0000696000007945 */ /* 0x000fe20003800000 */
[----:B------:R-:W-:Y:S01]  /*2ed0*/  IMAD R7, R17, 0x6000, R202 ;  /* 0x0000600011077824 */ /* 0x000fe200078e02ca */
[----:B------:R-:W-:Y:S01]  /*2ee0*/  ISETP.GT.AND P3, PT, R25, R26, PT ;  /* 0x0000001a1900720c */ /* 0x000fe20003f64270 */
[----:B------:R-:W-:-:S02]  /*2ef0*/  IMAD R87, R87, R6, R12 ;  /* 0x0000000657577224 */ /* 0x000fc400078e020c */
[C---:B------:R-:W-:Y:S02]  /*2f00*/  IMAD.IADD R97, R16.reuse, 0x1, R97 ;  /* 0x0000000110617824 */ /* 0x040fe400078e0261 */
[----:B------:R-:W-:Y:S01]  /*2f10*/  IMAD.IADD R96, R16, 0x1, R7 ;  /* 0x0000000110607824 */ /* 0x000fe200078e0207 */
[----:B0-----:R-:W-:Y:S07]  /*2f20*/  @!P1 BRA `(.L_x_1601) ;  /* 0x0000006400289947 */ /* 0x001fee0003800000 */
[----:B------:R-:W-:Y:S01]  /*2f30*/  SHF.R.S32.HI R89, RZ, 0x1f, R87 ;  /* 0x0000001fff597819 */ /* 0x000fe20000011457 */
[----:B------:R-:W-:Y:S01]  /*2f40*/  ULDC.64 UR4, c[0x0][0x300] ;  /* 0x0000c00000047ab9 */ /* 0x000fe20000000a00 */
[----:B-----5:R-:W-:Y:S01]  /*2f50*/  SHF.R.S32.HI R90, RZ, 0x1f, R86 ;  /* 0x0000001fff5a7819 */ /* 0x020fe20000011456 */
[----:B------:R-:W-:Y:S01]  /*2f60*/  IMAD.WIDE.U32 R4, R87, UR4, RZ ;  /* 0x0000000457047c25 */ /* 0x000fe2000f8e00ff */
[----:B------:R-:W-:-:S03]  /*2f70*/  ULDC.64 UR6, c[0x0][0x2e8] ;  /* 0x0000ba0000067ab9 */ /* 0x000fc60000000a00 */
[----:B------:R-:W-:Y:S02]  /*2f80*/  IMAD R6, R89, UR4, RZ ;  /* 0x0000000459067c24 */ /* 0x000fe4000f8e02ff */
[-C--:B------:R-:W-:Y:S02]  /*2f90*/  IMAD R8, R71, R25.reuse, RZ ;  /* 0x0000001947087224 */ /* 0x080fe400078e02ff */
[----:B------:R-:W-:Y:S01]  /*2fa0*/  IMAD R7, R87, UR5, R6 ;  /* 0x0000000557077c24 */ /* 0x000fe2000f8e0206 */
[----:B------:R-:W-:Y:S01]  /*2fb0*/  ULDC.64 UR4, c[0x0][0x310] ;  /* 0x0000c40000047ab9 */ /* 0x000fe20000000a00 */
[----:B------:R-:W-:Y:S02]  /*2fc0*/  IMAD R6, R69, R25, RZ ;  /* 0x0000001945067224 */ /* 0x000fe400078e02ff */
        /* <DEDUP_REMOVED lines=8> */
[C---:B------:R-:W-:Y:S01]  /*3050*/  IMAD.WIDE.U32 R4, R168.reuse, UR4, R4 ;  /* 0x00000004a8047c25 */ /* 0x040fe2000f8e0004 */
[----:B------:R-:W-:Y:S02]  /*3060*/  ULDC.U8 UR4, c[0x0][0x410] ;  /* 0x0001040000047ab9 */ /* 0x000fe40000000000 */
[----:B------:R-:W-:Y:S01]  /*3070*/  ISETP.NE.AND P1, PT, RZ, UR4, PT ;  /* 0x00000004ff007c0c */ /* 0x000fe2000bf25270 */
[----:B------:R-:W-:Y:S01]  /*3080*/  IMAD R14, R168, UR5, R5 ;  /* 0x00000005a80e7c24 */ /* 0x000fe2000f8e0205 */
[----:B------:R-:W-:Y:S01]  /*3090*/  IADD3 R98, P2, R4, UR6, RZ ;  /* 0x0000000604627c10 */ /* 0x000fe2000ff5e0ff */
[----:B------:R-:W-:-:S02]  /*30a0*/  IMAD R91, R25, -0x80, R2 ;  /* 0xffffff80195b7824 */ /* 0x000fc400078e0202 */
[----:B------:R-:W-:Y:S01]  /*30b0*/  IMAD R7, R7, R70, R8 ;  /* 0x0000004607077224 */ /* 0x000fe200078e0208 */
[----:B------:R-:W-:Y:S01]  /*30c0*/  IADD3.X R14, R14, UR7, RZ, P2, !PT ;  /* 0x000000070e0e7c10 */ /* 0x000fe200097fe4ff */
[----:B------:R-:W-:Y:S01]  /*30d0*/  IMAD.WIDE.U32 R12, R68, R25, RZ ;  /* 0x00000019440c7225 */ /* 0x000fe200078e00ff */
[----:B------:R-:W-:-:S03]  /*30e0*/  VIMNMX R91, R91, 0x80, PT ;  /* 0x000000805b5b7848 */ /* 0x000fc60003fe0100 */
[----:B------:R-:W-:-:S04]  /*30f0*/  IMAD.WIDE.U32 R10, R70, R25, RZ ;  /* 0x00000019460a7225 */ /* 0x000fc800078e00ff */
[----:B------:R-:W-:Y:S02]  /*3100*/  IMAD.IADD R15, R13, 0x1, R9 ;  /* 0x000000010d0f7824 */ /* 0x000fe400078e0209 */
[----:B------:R-:W-:Y:S01]  /*3110*/  IMAD.IADD R83, R11, 0x1, R7 ;  /* 0x000000010b537824 */ /* 0x000fe200078e0207 */
[----:B------:R-:W-:Y:S06]  /*3120*/  @!P1 BRA `(.L_x_1602) ;  /* 0x0000003000109947 */ /* 0x000fec0003800000 */
        /* <DEDUP_REMOVED lines=51> */
.L_x_1604:
[----:B------:R-:W-:Y:S05]  /*3460*/  BSYNC B1 ;  /* 0x0000000000017941 */ /* 0x000fea0003800000 */
.L_x_1603:
[----:B------:R-:W-:Y:S01]  /*3470*/  UISETP.NE.AND UP0, UPT, UR40, 0x3, UPT ;  /* 0x000000032800788c */ /* 0x000fe2000bf05270 */
[----:B-----5:R-:W-:Y:S01]  /*3480*/  IMAD.MOV.U32 R100, RZ, RZ, R8 ;  /* 0x000000ffff647224 */ /* 0x020fe200078e0008 */
[----:B------:R-:W-:Y:S01]  /*3490*/  MOV R108, R40 ;  /* 0x00000028006c7202 */ /* 0x000fe20000000f00 */
[----:B------:R-:W-:Y:S02]  /*34a0*/  IMAD.MOV.U32 R103, RZ, RZ, R30 ;  /* 0x000000ffff677224 */ /* 0x000fe400078e001e */
[----:B------:R-:W-:Y:S01]  /*34b0*/  IMAD.MOV.U32 R105, RZ, RZ, R34 ;  /* 0x000000ffff697224 */ /* 0x000fe200078e0022 */
[----:B------:R-:W-:Y:S01]  /*34c0*/  PLOP3.LUT P1, PT, PT, PT, UP0, 0x80, 0x0 ;  /* 0x000000000000781c */ /* 0x000fe20003f2f008 */
[----:B------:R-:W-:Y:S02]  /*34d0*/  IMAD.MOV.U32 R107, RZ, RZ, R38 ;  /* 0x000000ffff6b7224 */ /* 0x000fe400078e0026 */
[----:B------:R-:W-:Y:S02]  /*34e0*/  IMAD.MOV.U32 R109, RZ, RZ, R42 ;  /* 0x000000ffff6d7224 */ /* 0x000fe400078e002a */
[----:B------:R-:W-:-:S02]  /*34f0*/  IMAD.MOV.U32 R111, RZ, RZ, R46 ;  /* 0x000000ffff6f7224 */ /* 0x000fc400078e002e */
[----:B------:R-:W-:Y:S02]  /*3500*/  IMAD.MOV.U32 R102, RZ, RZ, R28 ;  /* 0x000000ffff667224 */ /* 0x000fe400078e001c */
[----:B------:R-:W-:Y:S02]  /*3510*/  IMAD.MOV.U32 R104, RZ, RZ, R32 ;  /* 0x000000ffff687224 */ /* 0x000fe400078e0020 */
[----:B------:R-:W-:Y:S02]  /*3520*/  IMAD.MOV.U32 R106, RZ, RZ, R36 ;  /* 0x000000ffff6a7224 */ /* 0x000fe400078e0024 */
[----:B------:R-:W-:Y:S02]  /*3530*/  IMAD.MOV.U32 R110, RZ, RZ, R44 ;  /* 0x000000ffff6e7224 */ /* 0x000fe400078e002c */
[----:B------:R-:W-:Y:S01]  /*3540*/  IMAD.MOV.U32 R112, RZ, RZ, R92 ;  /* 0x000000ffff707224 */ /* 0x000fe200078e005c */
[----:B------:R-:W-:Y:S06]  /*3550*/  @!P1 BRA `(.L_x_1605) ;  /* 0x0000000000049947 */ /* 0x000fec0003800000 */
[----:B------:R-:W-:Y:S01]  /*3560*/  BPT.TRAP 0x1 ;  /* 0x000000040000795c */ /* 0x000fe20000300000 */
.L_x_1605:
[----:B------:R-:W-:Y:S01]  /*3570*/  IMAD R83, R17, 0x8, R16 ;  /* 0x0000000811537824 */ /* 0x000fe200078e0210 */
[----:B------:R-:W-:Y:S01]  /*3580*/  SHF.L.U32 R94, R174, 0x1f, RZ ;  /* 0x0000001fae5e7819 */ /* 0x000fe200000006ff */
[----:B------:R-:W-:Y:S03]  /*3590*/  BSSY B1, `(.L_x_1606) ;  /* 0x0000003000017945 */ /* 0x000fe60003800000 */
[----:B------:R-:W1:Y:S02]  /*35a0*/  SYNCS.PHASECHK.TRANS64.TRYWAIT P4, [R83+URZ+0x22890], R94 ;  /* 0x0228905e530075a7 */ /* 0x000e64000808017f */
[----:B-1----:R-:W-:Y:S05]  /*35b0*/  @!P4 BRA `(.L_x_1607) ;  /* 0x000002900004c947 */ /* 0x002fea0003800000 */
.L_x_1983:
[----:B------:R-:W-:Y:S05]  /*35c0*/  BSYNC B1 ;  /* 0x0000000000017941 */ /* 0x000fea0003800000 */
.L_x_1606:
[----:B------:R-:W-:-:S03]  /*35d0*/  UMOV UR4, 0xffffffff ;  /* 0xffffffff00047882 */ /* 0x000fc60000000000 */
[----:B------:R-:W-:Y:S05]  /*35e0*/  BRA.DIV UR4, `(.L_x_1608) ;  /* 0x00000292040c7947 */ /* 0x000fea000b800000 */
[----:B------:R2:W3:Y:S04]  /*35f0*/  SHFL.IDX PT, R99, R14, RZ, 0x1e1f ;  /* 0x001e1fff0e637589 */ /* 0x0004e800000e0000 */
[----:B------:R2:W4:Y:S02]  /*3600*/  SHFL.IDX PT, R101, R98, RZ, 0x1e1f ;  /* 0x001e1fff62657589 */ /* 0x00052400000e0000 */
.L_x_1987:
[----:B------:R-:W-:Y:S05]  /*3610*/  @P2 BRA `(.L_x_1609) ;  /* 0x0000006000802947 */ /* 0x000fea0003800000 */
[----:B------:R-:W-:Y:S01]  /*3620*/  ISETP.NE.AND P2, PT, R54, RZ, PT ;  /* 0x000000ff3600720c */ /* 0x000fe20003f45270 */
[----:B------:R-:W-:-:S12]  /*3630*/  BSSY B1, `(.L_x_1610) ;  /* 0x0000072000017945 */ /* 0x000fd80003800000 */
[----:B------:R-:W-:Y:S05]  /*3640*/  @!P2 BRA `(.L_x_1611) ;  /* 0x0000000400c0a947 */ /* 0x000fea0003800000 */
[----:B------:R1:W1:Y:S01]  /*3650*/  LDS.128 R4, [R97+0x16400] ;  /* 0x0164000061047984 */ /* 0x0002620000000c00 */
[----:B0---4-:R-:W-:Y:S01]  /*3660*/  IADD3 R10, P2, R18, R101, RZ ;  /* 0x00000065120a7210 */ /* 0x011fe20007f5e0ff */
[----:B------:R-:W-:Y:S04]  /*3670*/  BSSY B2, `(.L_x_1612) ;  /* 0x000006c000027945 */ /* 0x000fe80003800000 */
[----:B---3--:R-:W-:Y:S01]  /*3680*/  IMAD.X R11, R99, 0x1, R19, P2 ;  /* 0x00000001630b7824 */ /* 0x008fe200010e0613 */
[----:B------:R-:W-:-:S13]  /*3690*/  ISETP.GE.AND P2, PT, R172, R95, PT ;  /* 0x0000005fac00720c */ /* 0x000fda0003f46270 */
[----:B------:R-:W-:Y:S05]  /*36a0*/  @P2 BRA `(.L_x_1613) ;  /* 0x0000000400a02947 */ /* 0x000fea0003800000 */
[----:B------:R-:W-:Y:S01]  /*36b0*/  SHF.R.U32.HI R12, RZ, 0x8, R47 ;  /* 0x00000008ff0c7819 */ /* 0x000fe2000001162f */
[----:B-1----:R-:W-:Y:S01]  /*36c0*/  IMAD.MOV.U32 R13, RZ, RZ, R5 ;  /* 0x000000ffff0d7224 */ /* 0x002fe200078e0005 */
[----:B------:R-:W-:Y:S01]  /*36d0*/  SHF.R.U32.HI R46, RZ, 0x8, R93 ;  /* 0x00000008ff2e7819 */ /* 0x000fe2000001165d */
[----:B--2---:R-:W-:Y:S01]  /*36e0*/  IMAD.MOV.U32 R14, RZ, RZ, R4 ;  /* 0x000000ffff0e7224 */ /* 0x004fe200078e0004 */
[----:B------:R-:W-:Y:S01]  /*36f0*/  SHF.R.U32.HI R113, RZ, 0x10, R47 ;  /* 0x00000010ff717819 */ /* 0x000fe2000001162f */
[----:B------:R-:W-:Y:S01]  /*3700*/  IMAD.SHL.U32 R12, R12, 0x100, RZ ;  /* 0x000001000c0c7824 */ /* 0x000fe200078e00ff */
[----:B------:R-:W-:Y:S01]  /*3710*/  LOP3.LUT R15, R47, 0xff0000ff, RZ, 0xc0, !PT ;  /* 0xff0000ff2f0f7812 */ /* 0x000fe200078ec0ff */
[----:B------:R-:W-:Y:S01]  /*3720*/  IMAD.SHL.U32 R46, R46, 0x100, RZ ;  /* 0x000001002e2e7824 */ /* 0x000fe200078e00ff */
[----:B------:R-:W-:Y:S01]  /*3730*/  SHF.R.U32.HI R98, RZ, 0x10, R93 ;  /* 0x00000010ff627819 */ /* 0x000fe2000001165d */
[----:B------:R-:W-:Y:S01]  /*3740*/  IMAD.U32 R5, R113, 0x10000, RZ ;  /* 0x0001000071057824 */ /* 0x000fe200078e00ff */
[----:B------:R-:W-:-:S02]  /*3750*/  LOP3.LUT R47, R93, 0xff0000ff, RZ, 0xc0, !PT ;  /* 0xff0000ff5d2f7812 */ /* 0x000fc400078ec0ff */
[----:B------:R-:W-:Y:S01]  /*3760*/  LOP3.LUT R12, R15, 0xff00, R12, 0xf8, !PT ;  /* 0x0000ff000f0c7812 */ /* 0x000fe200078ef80c */
[----:B------:R-:W-:Y:S01]  /*3770*/  IMAD.U32 R15, R98, 0x10000, RZ ;  /* 0x00010000620f7824 */ /* 0x000fe200078e00ff */
[----:B------:R-:W-:Y:S02]  /*3780*/  LOP3.LUT R92, R47, 0xff00, R46, 0xf8, !PT ;  /* 0x0000ff002f5c7812 */ /* 0x000fe400078ef82e */
[----:B------:R-:W-:Y:S02]  /*3790*/  F2FP.F16.E4M3.UNPACK_B R46, R112.H1 ;  /* 0x00000070ff2e723e */ /* 0x000fe400030006ff */
[----:B------:R-:W-:Y:S02]  /*37a0*/  F2FP.F16.E4M3.UNPACK_B R4, R13 ;  /* 0x0000000dff04723e */ /* 0x000fe400020006ff */
[----:B------:R-:W-:Y:S01]  /*37b0*/  LOP3.LUT R5, R12, 0xff0000, R5, 0xf8, !PT ;  /* 0x00ff00000c057812 */ /* 0x000fe200078ef805 */
[----:B------:R-:W-:Y:S01]  /*37c0*/  HADD2.F32 R98, -RZ, R46.H0_H0 ;  /* 0x2000002eff627230 */ /* 0x000fe20000004100 */
[----:B------:R-:W-:Y:S01]  /*37d0*/  LOP3.LUT R12, R92, 0xff0000, R15, 0xf8, !PT ;  /* 0x00ff00005c0c7812 */ /* 0x000fe200078ef80f */
[--C-:B------:R-:W-:Y:S01]  /*37e0*/  HADD2.F32 R15, -RZ, R4.reuse.H1_H1 ;  /* 0x30000004ff0f7230 */ /* 0x100fe20000004100 */
[----:B------:R-:W-:Y:S01]  /*37f0*/  F2FP.F16.E4M3.UNPACK_B R92, R111.H1 ;  /* 0x0000006fff5c723e */ /* 0x000fe200030006ff */
[----:B------:R-:W-:Y:S01]  /*3800*/  HADD2.F32 R4, -RZ, R4.H0_H0 ;  /* 0x20000004ff047230 */ /* 0x000fe20000004100 */
[----:B------:R-:W-:Y:S01]  /*3810*/  F2FP.F16.E4M3.UNPACK_B R13, R13.H1 ;  /* 0x0000000dff0d723e */ /* 0x000fe200030006ff */
[----:B------:R-:W-:-:S02]  /*3820*/  HADD2.F32 R113, -RZ, R46.H1_H1 ;  /* 0x3000002eff717230 */ /* 0x000fc40000004100 */
[CC--:B------:R-:W-:Y:S01]  /*3830*/  FMUL.FTZ R115, R15.reuse, R98.reuse ;  /* 0x000000620f737220 */ /* 0x0c0fe20000410000 */
        /* <DEDUP_REMOVED lines=16> */
[----:B------:R-:W-:-:S02]  /*3940*/  HADD2.F32 R47, -RZ, R15.H0_H0 ;  /* 0x2000000fff2f7230 */ /* 0x000fc40000004100 */
[----:B------:R-:W-:Y:S02]  /*3950*/  HADD2.F32 R92, -RZ, R15.H1_H1 ;  /* 0x3000000fff5c7230 */ /* 0x000fe40000004100 */
[----:B------:R-:W-:Y:S02]  /*3960*/  HADD2.F32 R112, -RZ, R112.H0_H0 ;  /* 0x20000070ff707230 */ /* 0x000fe40000004100 */
[-C--:B------:R-:W-:Y:S01]  /*3970*/  FMUL.FTZ R113, R47, R93.reuse ;  /* 0x0000005d2f717220 */ /* 0x080fe20000410000 */
[--C-:B------:R-:W-:Y:S02]  /*3980*/  HADD2.F32 R46, -RZ, R14.reuse.H1_H1 ;  /* 0x3000000eff2e7230 */ /* 0x100fe40000004100 */
[----:B------:R-:W-:Y:S01]  /*3990*/  FMUL.FTZ R114, R92, R93 ;  /* 0x0000005d5c727220 */ /* 0x000fe20000410000 */
[----:B------:R-:W-:Y:S02]  /*39a0*/  HADD2.F32 R15, -RZ, R14.H0_H0 ;  /* 0x2000000eff0f7230 */ /* 0x000fe40000004100 */
[----:B------:R-:W-:-:S02]  /*39b0*/  HADD2.F32 R14, -RZ, R111.H1_H1 ;  /* 0x3000006fff0e7230 */ /* 0x000fc40000004100 */
[-C--:B------:R-:W-:Y:S01]  /*39c0*/  FMUL.FTZ R98, R46, R112.reuse ;  /* 0x000000702e627220 */ /* 0x080fe20000410000 */
[----:B------:R-:W-:Y:S02]  /*39d0*/  HADD2.F32 R111, -RZ, R111.H0_H0 ;  /* 0x2000006fff6f7230 */ /* 0x000fe40000004100 */
[----:B------:R-:W-:Y:S01]  /*39e0*/  FMUL.FTZ R93, R15, R112 ;  /* 0x000000700f5d7220 */ /* 0x000fe20000410000 */
[----:B------:R-:W-:Y:S01]  /*39f0*/  F2FP.F16.E4M3.UNPACK_B R112, R5.H1 ;  /* 0x00000005ff70723e */ /* 0x000fe200030006ff */
[-C--:B------:R-:W-:Y:S01]  /*3a00*/  FFMA.FTZ R47, R47, R14.reuse, -R114 ;  /* 0x0000000e2f2f7223 */ /* 0x080fe20000010872 */
[----:B------:R-:W-:Y:S01]  /*3a10*/  FFMA.FTZ R92, R92, R14, R113 ;  /* 0x0000000e5c5c7223 */ /* 0x000fe20000010071 */
[-C--:B------:R-:W-:Y:S01]  /*3a20*/  FFMA.FTZ R14, R15, R111.reuse, -R98 ;  /* 0x0000006f0f0e7223 */ /* 0x080fe20000010862 */
[----:B------:R-:W-:Y:S01]  /*3a30*/  FFMA.FTZ R15, R46, R111, R93 ;  /* 0x0000006f2e0f7223 */ /* 0x000fe2000001005d */
[----:B------:R-:W-:Y:S01]  /*3a40*/  F2FP.F16.E4M3.UNPACK_B R93, R7.H1 ;  /* 0x00000007ff5d723e */ /* 0x000fe200030006ff */
[--C-:B------:R-:W-:Y:S01]  /*3a50*/  HADD2.F32 R113, -RZ, R112.reuse.H1_H1 ;  /* 0x30000070ff717230 */ /* 0x100fe20000004100 */
        /* <DEDUP_REMOVED lines=12> */
[----:B------:R-:W-:Y:S01]  /*3b20*/  FMUL.FTZ R5, R93, R116 ;  /* 0x000000745d057220 */ /* 0x000fe20000410000 */
[----:B------:R-:W-:Y:S01]  /*3b30*/  HADD2.F32 R117, -RZ, R114.H1_H1 ;  /* 0x30000072ff757230 */ /* 0x000fe20000004100 */
[----:B------:R-:W-:Y:S01]  /*3b40*/  F2FP.F16.E4M3.UNPACK_B R7, R7 ;  /* 0x00000007ff07723e */ /* 0x000fe200020006ff */
[----:B------:R-:W-:Y:S02]  /*3b50*/  HADD2.F32 R92, -RZ, R92.H0_H0 ;  /* 0x2000005cff5c7230 */ /* 0x000fe40000004100 */
[----:B------:R-:W-:Y:S01]  /*3b60*/  FFMA.FTZ R118, R98, R113, -R5 ;  /* 0x0000007162767223 */ /* 0x000fe20000010805 */
[----:B------:R-:W-:Y:S02]  /*3b70*/  HADD2.F32 R5, -RZ, R111.H1_H1 ;  /* 0x3000006fff057230 */ /* 0x000fe40000004100 */
[-C--:B------:R-:W-:Y:S01]  /*3b80*/  FMUL.FTZ R119, R12, R117.reuse ;  /* 0x000000750c777220 */ /* 0x080fe20000410000 */
[----:B------:R-:W-:Y:S01]  /*3b90*/  F2FP.F16.E4M3.UNPACK_B R6, R6 ;  /* 0x00000006ff06723e */ /* 0x000fe200020006ff */
[----:B------:R-:W-:Y:S01]  /*3ba0*/  FMUL.FTZ R117, R92, R117 ;  /* 0x000000755c757220 */ /* 0x000fe20000410000 */
[----:B------:R-:W-:Y:S01]  /*3bb0*/  FMUL.FTZ R116, R98, R116 ;  /* 0x0000007462747220 */ /* 0x000fe20000410000 */
[----:B------:R-:W-:Y:S01]  /*3bc0*/  FFMA.FTZ R119, R92, R5, -R119 ;  /* 0x000000055c777223 */ /* 0x000fe20000010877 */
[----:B------:R-:W-:-:S02]  /*3bd0*/  HADD2.F32 R114, -RZ, R114.H0_H0 ;  /* 0x20000072ff727230 */ /* 0x000fc40000004100 */
[----:B------:R-:W-:Y:S01]  /*3be0*/  FFMA.FTZ R98, R12, R5, R117 ;  /* 0x000000050c627223 */ /* 0x000fe20000010075 */
[--C-:B------:R-:W-:Y:S02]  /*3bf0*/  HADD2.F32 R12, -RZ, R7.reuse.H0_H0 ;  /* 0x20000007ff0c7230 */ /* 0x100fe40000004100 */
[----:B------:R-:W-:Y:S01]  /*3c00*/  FFMA.FTZ R121, R93, R113, R116 ;  /* 0x000000715d797223 */ /* 0x000fe20000010074 */
[--C-:B------:R-:W-:Y:S02]  /*3c10*/  HADD2.F32 R5, -RZ, R6.reuse.H0_H0 ;  /* 0x20000006ff057230 */ /* 0x100fe40000004100 */
[----:B------:R-:W-:Y:S02]  /*3c20*/  HADD2.F32 R7, -RZ, R7.H1_H1 ;  /* 0x30000007ff077230 */ /* 0x000fe40000004100 */
[----:B------:R-:W-:Y:S01]  /*3c30*/  FMUL.FTZ R116, R12, R115 ;  /* 0x000000730c747220 */ /* 0x000fe20000410000 */
[----:B------:R-:W-:Y:S02]  /*3c40*/  HADD2.F32 R6, -RZ, R6.H1_H1 ;  /* 0x30000006ff067230 */ /* 0x000fe40000004100 */
[----:B------:R-:W-:Y:S01]  /*3c50*/  FMUL.FTZ R93, R5, R114 ;  /* 0x00000072055d7220 */ /* 0x000fe20000410000 */
[----:B------:R-:W-:-:S02]  /*3c60*/  HADD2.F32 R111, -RZ, R111.H0_H0 ;  /* 0x2000006fff6f7230 */ /* 0x000fc40000004100 */
[C---:B------:R-:W-:Y:S01]  /*3c70*/  FMUL.FTZ R113, R7.reuse, R115 ;  /* 0x0000007307717220 */ /* 0x040fe20000410000 */
[----:B------:R-:W-:Y:S01]  /*3c80*/  FFMA.FTZ R116, R7, R112, R116 ;  /* 0x0000007007747223 */ /* 0x000fe20000010074 */
[----:B------:R-:W-:Y:S01]  /*3c90*/  FMUL.FTZ R92, R6, R114 ;  /* 0x00000072065c7220 */ /* 0x000fe20000410000 */
[----:B------:R-:W-:Y:S01]  /*3ca0*/  F2FP.SATFINITE.E4M3.F32.PACK_AB_MERGE_C R98, R98, R119, RZ ;  /* 0x000000776262723e */ /* 0x000fe200048070ff */
[----:B------:R-:W-:Y:S01]  /*3cb0*/  FFMA.FTZ R113, R12, R112, -R113 ;  /* 0x000000700c717223 */ /* 0x000fe20000010871 */
[-C--:B------:R-:W-:Y:S01]  /*3cc0*/  FFMA.FTZ R93, R6, R111.reuse, R93 ;  /* 0x0000006f065d7223 */ /* 0x080fe2000001005d */
[----:B------:R-:W-:Y:S01]  /*3cd0*/  FFMA.FTZ R92, R5, R111, -R92 ;  /* 0x0000006f055c7223 */ /* 0x000fe2000001085c */
[----:B------:R-:W-:Y:S02]  /*3ce0*/  F2FP.SATFINITE.E4M3.F32.PACK_AB_MERGE_C R118, R121, R118, RZ ;  /* 0x000000767976723e */ /* 0x000fe400048070ff */
[----:B------:R-:W-:Y:S02]  /*3cf0*/  F2FP.SATFINITE.E4M3.F32.PACK_AB_MERGE_C R5, R13, R4, R46 ;  /* 0x000000040d05723e */ /* 0x000fe4000480702e */
[----:B------:R-:W-:-:S02]  /*3d00*/  F2FP.SATFINITE.E4M3.F32.PACK_AB_MERGE_C R4, R15, R14, R47 ;  /* 0x0000000e0f04723e */ /* 0x000fc4000480702f */
[----:B------:R-:W-:Y:S02]  /*3d10*/  F2FP.SATFINITE.E4M3.F32.PACK_AB_MERGE_C R6, R93, R92, R98 ;  /* 0x0000005c5d06723e */ /* 0x000fe40004807062 */
[----:B------:R-:W-:-:S07]  /*3d20*/  F2FP.SATFINITE.E4M3.F32.PACK_AB_MERGE_C R7, R116, R113, R118 ;  /* 0x000000717407723e */ /* 0x000fce0004807076 */
.L_x_1613:
[----:B------:R-:W-:Y:S05]  /*3d30*/  BSYNC B2 ;  /* 0x0000000000027941 */ /* 0x000fea0003800000 */
.L_x_1612:
[----:B-1----:R0:W-:Y:S02]  /*3d40*/  ST.E.128 desc[UR42][R10.64], R4 ;  /* 0x000000040a007985 */ /* 0x0021e4000c101d2a */
.L_x_1611:
[----:B------:R-:W-:Y:S05]  /*3d50*/  BSYNC B1 ;  /* 0x0000000000017941 */ /* 0x000fea0003800000 */
.L_x_1610:
[----:B------:R-:W-:Y:S01]  /*3d60*/  ISETP.NE.AND P2, PT, R3, RZ, PT ;  /* 0x000000ff0300720c */ /* 0x000fe20003f45270 */
[----:B------:R-:W-:-:S12]  /*3d70*/  BSSY B1, `(.L_x_1614) ;  /* 0x0000072000017945 */ /* 0x000fd80003800000 */
[----:B------:R-:W-:Y:S05]  /*3d80*/  @!P2 BRA `(.L_x_1615) ;  /* 0x0000000400c0a947 */ /* 0x000fea0003800000 */
[----:B0-----:R-:W-:Y:S01]  /*3d90*/  IMAD.SHL.U32 R4, R178, 0x10, RZ ;  /* 0x00000010b2047824 */ /* 0x001fe200078e00ff */
[----:B------:R-:W-:Y:S04]  /*3da0*/  BSSY B2, `(.L_x_1616) ;  /* 0x000006d000027945 */ /* 0x000fe80003800000 */
[----:B----4-:R-:W-:-:S04]  /*3db0*/  IADD3 R10, P2, R101, R4, RZ ;  /* 0x00000004650a7210 */ /* 0x010fc80007f5e0ff */
[----:B---3--:R-:W-:Y:S02]  /*3dc0*/  LEA.HI.X.SX32 R11, R4, R99, 0x1, P2 ;  /* 0x00000063040b7211 */ /* 0x008fe400010f0eff */
[----:B------:R0:W3:Y:S01]  /*3dd0*/  LDS.128 R4, [R96+0x16400] ;  /* 0x0164000060047984 */ /* 0x0000e20000000c00 */
[----:B------:R-:W-:-:S13]  /*3de0*/  ISETP.GE.AND P2, PT, R192, R95, PT ;  /* 0x0000005fc000720c */ /* 0x000fda0003f46270 */
[----:B0-----:R-:W-:Y:S05]  /*3df0*/  @P2 BRA `(.L_x_1617) ;  /* 0x00000004009c2947 */ /* 0x001fea0003800000 */
[----:B------:R-:W-:Y:S01]  /*3e00*/  SHF.R.U32.HI R13, RZ, 0x8, R43 ;  /* 0x00000008ff0d7819 */ /* 0x000fe2000001162b */
[----:B--23--:R-:W-:Y:S01]  /*3e10*/  IMAD.MOV.U32 R14, RZ, RZ, R4 ;  /* 0x000000ffff0e7224 */ /* 0x00cfe200078e0004 */
[----:B------:R-:W-:Y:S02]  /*3e20*/  SHF.R.U32.HI R42, RZ, 0x8, R45 ;  /* 0x00000008ff2a7819 */ /* 0x000fe4000001162d */
[----:B------:R-:W-:Y:S01]  /*3e30*/  LOP3.LUT R12, R43, 0xff0000ff, RZ, 0xc0, !PT ;  /* 0xff0000ff2b0c7812 */ /* 0x000fe200078ec0ff */
[----:B------:R-:W-:Y:S01]  /*3e40*/  IMAD.SHL.U32 R13, R13, 0x100, RZ ;  /* 0x000001000d0d7824 */ /* 0x000fe200078e00ff */
[----:B------:R-:W-:Y:S01]  /*3e50*/  SHF.R.U32.HI R43, RZ, 0x10, R43 ;  /* 0x00000010ff2b7819 */ /* 0x000fe2000001162b */
[----:B------:R-:W-:Y:S01]  /*3e60*/  IMAD.SHL.U32 R42, R42, 0x100, RZ ;  /* 0x000001002a2a7824 */ /* 0x000fe200078e00ff */
[----:B------:R-:W-:Y:S02]  /*3e70*/  SHF.R.U32.HI R44, RZ, 0x10, R45 ;  /* 0x00000010ff2c7819 */ /* 0x000fe4000001162d */
[----:B------:R-:W-:-:S02]  /*3e80*/  LOP3.LUT R15, R45, 0xff0000ff, RZ, 0xc0, !PT ;  /* 0xff0000ff2d0f7812 */ /* 0x000fc400078ec0ff */
[----:B------:R-:W-:Y:S01]  /*3e90*/  LOP3.LUT R12, R12, 0xff00, R13, 0xf8, !PT ;  /* 0x0000ff000c0c7812 */ /* 0x000fe200078ef80d */
[----:B------:R-:W-:Y:S01]  /*3ea0*/  IMAD.U32 R13, R43, 0x10000, RZ ;  /* 0x000100002b0d7824 */ /* 0x000fe200078e00ff */
[----:B------:R-:W-:Y:S01]  /*3eb0*/  LOP3.LUT R15, R15, 0xff00, R42, 0xf8, !PT ;  /* 0x0000ff000f0f7812 */ /* 0x000fe200078ef82a */
[----:B------:R-:W-:Y:S01]  /*3ec0*/  IMAD.U32 R44, R44, 0x10000, RZ ;  /* 0x000100002c2c7824 */ /* 0x000fe200078e00ff */
        /* <DEDUP_REMOVED lines=38> */
[-C--:B------:R-:W-:Y:S01]  /*4130*/  FFMA.FTZ R43, R43, R14.reuse, -R92 ;  /* 0x0000000e2b2b7223 */ /* 0x080fe2000001085c */
[----:B------:R-:W-:Y:S01]  /*4140*/  FFMA.FTZ R44, R44, R14, R47 ;  /* 0x0000000e2c2c7223 */ /* 0x000fe2000001002f */
[-C--:B------:R-:W-:Y:S01]  /*4150*/  FFMA.FTZ R14, R15, R109.reuse, -R46 ;  /* 0x0000006d0f0e7223 */ /* 0x080fe2000001082e */
[----:B------:R-:W-:Y:S01]  /*4160*/  FFMA.FTZ R15, R42, R109, R45 ;  /* 0x0000006d2a0f7223 */ /* 0x000fe2000001002d */
[----:B------:R-:W-:Y:S02]  /*4170*/  F2FP.F16.E4M3.UNPACK_B R45, R7.H1 ;  /* 0x00000007ff2d723e */ /* 0x000fe400030006ff */
[----:B------:R-:W-:-:S02]  /*4180*/  F2FP.SATFINITE.E4M3.F32.PACK_AB_MERGE_C R42, R98, R93, RZ ;  /* 0x0000005d622a723e */ /* 0x000fc400048070ff */
[----:B------:R-:W-:Y:S01]  /*4190*/  F2FP.SATFINITE.E4M3.F32.PACK_AB_MERGE_C R43, R44, R43, RZ ;  /* 0x0000002b2c2b723e */ /* 0x000fe200048070ff */
[--C-:B------:R-:W-:Y:S01]  /*41a0*/  HADD2.F32 R46, -RZ, R45.reuse.H0_H0 ;  /* 0x2000002dff2e7230 */ /* 0x100fe20000004100 */
[-C--:B------:R-:W-:Y:S01]  /*41b0*/  F2FP.F16.E4M3.UNPACK_B R109, R13.reuse.H1 ;  /* 0x0000000dff6d723e */ /* 0x080fe200030006ff */
[----:B------:R-:W-:Y:S01]  /*41c0*/  HADD2.F32 R45, -RZ, R45.H1_H1 ;  /* 0x3000002dff2d7230 */ /* 0x000fe20000004100 */
[----:B------:R-:W-:Y:S02]  /*41d0*/  F2FP.F16.E4M3.UNPACK_B R44, R6.H1 ;  /* 0x00000006ff2c723e */ /* 0x000fe400030006ff */
        /* <DEDUP_REMOVED lines=10> */
[-C--:B------:R-:W-:Y:S01]  /*4280*/  FMUL.FTZ R111, R13, R110.reuse ;  /* 0x0000006e0d6f7220 */ /* 0x080fe20000410000 */
[----:B------:R-:W-:Y:S01]  /*4290*/  F2FP.F16.E4M3.UNPACK_B R7, R7 ;  /* 0x00000007ff07723e */ /* 0x000fe200020006ff */
[C---:B------:R-:W-:Y:S01]  /*42a0*/  FMUL.FTZ R110, R44.reuse, R110 ;  /* 0x0000006e2c6e7220 */ /* 0x040fe20000410000 */
[----:B------:R-:W-:Y:S01]  /*42b0*/  F2FP.F16.E4M3.UNPACK_B R6, R6 ;  /* 0x00000006ff06723e */ /* 0x000fe200020006ff */
[----:B------:R-:W-:Y:S01]  /*42c0*/  FFMA.FTZ R111, R44, R12, -R111 ;  /* 0x0000000c2c6f7223 */ /* 0x000fe2000001086f */
[----:B------:R-:W-:-:S02]  /*42d0*/  HADD2.F32 R93, -RZ, R92.H1_H1 ;  /* 0x3000005cff5d7230 */ /* 0x000fc40000004100 */
[----:B------:R-:W-:Y:S01]  /*42e0*/  FFMA.FTZ R110, R13, R12, R110 ;  /* 0x0000000c0d6e7223 */ /* 0x000fe2000001006e */
[--C-:B------:R-:W-:Y:S01]  /*42f0*/  HADD2.F32 R12, -RZ, R7.reuse.H0_H0 ;  /* 0x20000007ff0c7230 */ /* 0x100fe20000004100 */
[----:B------:R-:W-:Y:S01]  /*4300*/  F2FP.SATFINITE.E4M3.F32.PACK_AB_MERGE_C R5, R5, R4, R42 ;  /* 0x000000040505723e */ /* 0x000fe2000480702a */
[----:B------:R-:W-:Y:S02]  /*4310*/  HADD2.F32 R13, -RZ, R7.H1_H1 ;  /* 0x30000007ff0d7230 */ /* 0x000fe40000004100 */
[-C--:B------:R-:W-:Y:S01]  /*4320*/  FFMA.FTZ R113, R46, R93.reuse, -R113 ;  /* 0x0000005d2e717223 */ /* 0x080fe20000010871 */
[--C-:B------:R-:W-:Y:S02]  /*4330*/  HADD2.F32 R7, -RZ, R6.reuse.H0_H0 ;  /* 0x20000006ff077230 */ /* 0x100fe40000004100 */
[----:B------:R-:W-:Y:S01]  /*4340*/  FFMA.FTZ R112, R45, R93, R112 ;  /* 0x0000005d2d707223 */ /* 0x000fe20000010070 */
[----:B------:R-:W-:Y:S01]  /*4350*/  HADD2.F32 R109, -RZ, R109.H0_H0 ;  /* 0x2000006dff6d7230 */ /* 0x000fe20000004100 */
[----:B------:R-:W-:Y:S01]  /*4360*/  F2FP.SATFINITE.E4M3.F32.PACK_AB_MERGE_C R110, R110, R111, RZ ;  /* 0x0000006f6e6e723e */ /* 0x000fe200048070ff */
[----:B------:R-:W-:Y:S01]  /*4370*/  HADD2.F32 R6, -RZ, R6.H1_H1 ;  /* 0x30000006ff067230 */ /* 0x000fe20000004100 */
[----:B------:R-:W-:Y:S01]  /*4380*/  F2FP.SATFINITE.E4M3.F32.PACK_AB_MERGE_C R4, R15, R14, R43 ;  /* 0x0000000e0f04723e */ /* 0x000fe2000480702b */
        /* <DEDUP_REMOVED lines=11> */
[----:B------:R-:W-:-:S04]  /*4440*/  F2FP.SATFINITE.E4M3.F32.PACK_AB_MERGE_C R112, R112, R113, RZ ;  /* 0x000000717070723e */ /* 0x000fc800048070ff */
[----:B------:R-:W-:Y:S02]  /*4450*/  F2FP.SATFINITE.E4M3.F32.PACK_AB_MERGE_C R6, R45, R44, R110 ;  /* 0x0000002c2d06723e */ /* 0x000fe4000480706e */
[----:B------:R-:W-:-:S07]  /*4460*/  F2FP.SATFINITE.E4M3.F32.PACK_AB_MERGE_C R7, R46, R93, R112 ;  /* 0x0000005d2e07723e */ /* 0x000fce0004807070 */
.L_x_1617:
[----:B------:R-:W-:Y:S05]  /*4470*/  BSYNC B2 ;  /* 0x0000000000027941 */ /* 0x000fea0003800000 */
.L_x_1616:
[----:B---3--:R0:W-:Y:S02]  /*4480*/  ST.E.128 desc[UR42][R10.64], R4 ;  /* 0x000000040a007985 */ /* 0x0081e4000c101d2a */
.L_x_1615:
[----:B------:R-:W-:Y:S05]  /*4490*/  BSYNC B1 ;  /* 0x0000000000017941 */ /* 0x000fea0003800000 */
.L_x_1614:
        /* <DEDUP_REMOVED lines=11> */
[----:B---3--:R-:W-:Y:S01]  /*4550*/  IMAD.MOV.U32 R13, RZ, RZ, R5 ;  /* 0x000000ffff0d7224 */ /* 0x008fe200078e0005 */
[--C-:B--2---:R-:W-:Y:S01]  /*4560*/  SHF.R.U32.HI R14, RZ, 0x8, R39.reuse ;  /* 0x00000008ff0e7819 */ /* 0x104fe20000011627 */
[----:B------:R-:W-:Y:S01]  /*4570*/  IMAD.MOV.U32 R12, RZ, RZ, R4 ;  /* 0x000000ffff0c7224 */ /* 0x000fe200078e0004 */
        /* <DEDUP_REMOVED lines=8> */
[----:B------:R-:W-:Y:S01]  /*4600*/  LOP3.LUT R39, R39, 0xff00, R38, 0xf8, !PT ;  /* 0x0000ff0027277812 */ /* 0x000fe200078ef826 */
[----:B------:R-:W-:Y:S01]  /*4610*/  IMAD.U32 R38, R40, 0x10000, RZ ;  /* 0x0001000028267824 */ /* 0x000fe200078e00ff */
[----:B------:R-:W-:Y:S02]  /*4620*/  F2FP.F16.E4M3.UNPACK_B R4, R13 ;  /* 0x0000000dff04723e */ /* 0x000fe400020006ff */
[----:B------:R-:W-:Y:S02]  /*4630*/  F2FP.F16.E4M3.UNPACK_B R15, R108.H1 ;  /* 0x0000006cff0f723e */ /* 0x000fe400030006ff */
[----:B------:R-:W-:Y:S01]  /*4640*/  LOP3.LUT R5, R14, 0xff0000, R5, 0xf8, !PT ;  /* 0x00ff00000e057812 */ /* 0x000fe200078ef805 */
[--C-:B------:R-:W-:Y:S01]  /*4650*/  HADD2.F32 R14, -RZ, R4.reuse.H1_H1 ;  /* 0x30000004ff0e7230 */ /* 0x100fe20000004100 */
[----:B------:R-:W-:Y:S01]  /*4660*/  LOP3.LUT R42, R39, 0xff0000, R38, 0xf8, !PT ;  /* 0x00ff0000272a7812 */ /* 0x000fe200078ef826 */
[--C-:B------:R-:W-:Y:S01]  /*4670*/  HADD2.F32 R43, -RZ, R15.reuse.H0_H0 ;  /* 0x2000000fff2b7230 */ /* 0x100fe20000004100 */
[----:B------:R-:W-:Y:S01]  /*4680*/  F2FP.F16.E4M3.UNPACK_B R39, R107.H1 ;  /* 0x0000006bff27723e */ /* 0x000fe200030006ff */
[----:B------:R-:W-:Y:S01]  /*4690*/  HADD2.F32 R4, -RZ, R4.H0_H0 ;  /* 0x20000004ff047230 */ /* 0x000fe20000004100 */
[----:B------:R-:W-:Y:S01]  /*46a0*/  F2FP.F16.E4M3.UNPACK_B R13, R13.H1 ;  /* 0x0000000dff0d723e */ /* 0x000fe200030006ff */
[----:B------:R-:W-:-:S02]  /*46b0*/  HADD2.F32 R40, -RZ, R15.H1_H1 ;  /* 0x3000000fff287230 */ /* 0x000fc40000004100 */
[----:B------:R-:W-:Y:S01]  /*46c0*/  FMUL.FTZ R45, R14, R43 ;  /* 0x0000002b0e2d7220 */ /* 0x000fe20000410000 */
[----:B------:R-:W-:Y:S01]  /*46d0*/  HADD2.F32 R41, -RZ, R39.H0_H0 ;  /* 0x20000027ff297230 */ /* 0x000fe20000004100 */
[----:B------:R-:W-:Y:S01]  /*46e0*/  F2FP.F16.E4M3.UNPACK_B R108, R108 ;  /* 0x0000006cff6c723e */ /* 0x000fe200020006ff */
[--C-:B------:R-:W-:Y:S01]  /*46f0*/  HADD2.F32 R38, -RZ, R13.reuse.H1_H1 ;  /* 0x3000000dff267230 */ /* 0x100fe20000004100 */
[----:B------:R-:W-:Y:S01]  /*4700*/  F2FP.F16.E4M3.UNPACK_B R107, R107 ;  /* 0x0000006bff6b723e */ /* 0x000fe200020006ff */
[----:B------:R-:W-:Y:S02]  /*4710*/  HADD2.F32 R15, -RZ, R13.H0_H0 ;  /* 0x2000000dff0f7230 */ /* 0x000fe40000004100 */
[----:B------:R-:W-:Y:S01]  /*4720*/  FMUL.FTZ R13, R4, R43 ;  /* 0x0000002b040d7220 */ /* 0x000fe20000410000 */
[----:B------:R-:W-:Y:S02]  /*4730*/  HADD2.F32 R39, -RZ, R39.H1_H1 ;  /* 0x30000027ff277230 */ /* 0x000fe40000004100 */
[-C--:B------:R-:W-:Y:S01]  /*4740*/  FMUL.FTZ R44, R38, R40.reuse ;  /* 0x00000028262c7220 */ /* 0x080fe20000410000 */
[-C--:B------:R-:W-:Y:S01]  /*4750*/  FFMA.FTZ R4, R4, R41.reuse, -R45 ;  /* 0x0000002904047223 */ /* 0x080fe2000001082d */
[----:B------:R-:W-:Y:S01]  /*4760*/  FFMA.FTZ R13, R14, R41, R13 ;  /* 0x000000290e0d7223 */ /* 0x000fe2000001000d */
[C---:B------:R-:W-:Y:S01]  /*4770*/  FMUL.FTZ R43, R15.reuse, R40 ;  /* 0x000000280f2b7220 */ /* 0x040fe20000410000 */
[-C--:B------:R-:W-:Y:S01]  /*4780*/  F2FP.F16.E4M3.UNPACK_B R14, R12.reuse.H1 ;  /* 0x0000000cff0e723e */ /* 0x080fe200030006ff */
[-C--:B------:R-:W-:Y:S01]  /*4790*/  FFMA.FTZ R44, R15, R39.reuse, -R44 ;  /* 0x000000270f2c7223 */ /* 0x080fe2000001082c */
[----:B------:R-:W-:Y:S01]  /*47a0*/  F2FP.F16.E4M3.UNPACK_B R12, R12 ;  /* 0x0000000cff0c723e */ /* 0x000fe200020006ff */
[----:B------:R-:W-:Y:S01]  /*47b0*/  FFMA.FTZ R45, R38, R39, R43 ;  /* 0x00000027262d7223 */ /* 0x000fe2000001002b */
[----:B------:R-:W-:-:S02]  /*47c0*/  HADD2.F32 R40, -RZ, R108.H1_H1 ;  /* 0x3000006cff287230 */ /* 0x000fc40000004100 */
[--C-:B------:R-:W-:Y:S02]  /*47d0*/  HADD2.F32 R39, -RZ, R14.reuse.H1_H1 ;  /* 0x3000000eff277230 */ /* 0x100fe40000004100 */
[----:B------:R-:W-:Y:S01]  /*47e0*/  HADD2.F32 R38, -RZ, R14.H0_H0 ;  /* 0x2000000eff267230 */ /* 0x000fe20000004100 */
[----:B------:R-:W-:Y:S01]  /*47f0*/  F2FP.SATFINITE.E4M3.F32.PACK_AB_MERGE_C R98, R45, R44, RZ ;  /* 0x0000002c2d62723e */ /* 0x000fe200048070ff */
[----:B------:R-:W-:Y:S02]  /*4800*/  HADD2.F32 R108, -RZ, R108.H0_H0 ;  /* 0x2000006cff6c7230 */ /* 0x000fe40000004100 */
[-C--:B------:R-:W-:Y:S01]  /*4810*/  FMUL.FTZ R43, R39, R40.reuse ;  /* 0x00000028272b7220 */ /* 0x080fe20000410000 */
[--C-:B------:R-:W-:Y:S02]  /*4820*/  HADD2.F32 R15, -RZ, R12.reuse.H1_H1 ;  /* 0x3000000cff0f7230 */ /* 0x100fe40000004100 */
[----:B------:R-:W-:Y:S01]  /*4830*/  FMUL.FTZ R40, R38, R40 ;  /* 0x0000002826287220 */ /* 0x000fe20000410000 */
[----:B------:R-:W-:Y:S01]  /*4840*/  HADD2.F32 R14, -RZ, R12.H0_H0 ;  /* 0x2000000cff0e7230 */ /* 0x000fe20000004100 */
[----:B------:R-:W-:Y:S01]  /*4850*/  F2FP.F16.E4M3.UNPACK_B R44, R42.H1 ;  /* 0x0000002aff2c723e */ /* 0x000fe200030006ff */
[----:B------:R-:W-:-:S02]  /*4860*/  HADD2.F32 R12, -RZ, R107.H1_H1 ;  /* 0x3000006bff0c7230 */ /* 0x000fc40000004100 */
[-C--:B------:R-:W-:Y:S01]  /*4870*/  FMUL.FTZ R41, R15, R108.reuse ;  /* 0x0000006c0f297220 */ /* 0x080fe20000410000 */
[----:B------:R-:W-:Y:S02]  /*4880*/  HADD2.F32 R107, -RZ, R107.H0_H0 ;  /* 0x2000006bff6b7230 */ /* 0x000fe40000004100 */
[----:B------:R-:W-:Y:S01]  /*4890*/  FMUL.FTZ R108, R14, R108 ;  /* 0x0000006c0e6c7220 */ /* 0x000fe20000410000 */
[--C-:B------:R-:W-:Y:S02]  /*48a0*/  HADD2.F32 R46, -RZ, R44.reuse.H1_H1 ;  /* 0x3000002cff2e7230 */ /* 0x100fe40000004100 */
[-C--:B------:R-:W-:Y:S01]  /*48b0*/  FFMA.FTZ R43, R38, R12.reuse, -R43 ;  /* 0x0000000c262b7223 */ /* 0x080fe2000001082b */
[----:B------:R-:W-:Y:S01]  /*48c0*/  FFMA.FTZ R40, R39, R12, R40 ;  /* 0x0000000c27287223 */ /* 0x000fe20000010028 */
[-C--:B------:R-:W-:Y:S01]  /*48d0*/  FFMA.FTZ R12, R14, R107.reuse, -R41 ;  /* 0x0000006b0e0c7223 */ /* 0x080fe20000010829 */
[----:B------:R-:W-:Y:S01]  /*48e0*/  FFMA.FTZ R107, R15, R107, R108 ;  /* 0x0000006b0f6b7223 */ /* 0x000fe2000001006c */
[----:B------:R-:W-:Y:S01]  /*48f0*/  F2FP.F16.E4M3.UNPACK_B R15, R7.H1 ;  /* 0x00000007ff0f723e */ /* 0x000fe200030006ff */
[----:B------:R-:W-:Y:S01]  /*4900*/  HADD2.F32 R44, -RZ, R44.H0_H0 ;  /* 0x2000002cff2c7230 */ /* 0x000fe20000004100 */
[----:B------:R-:W-:-:S02]  /*4910*/  F2FP.F16.E4M3.UNPACK_B R41, R5.H1 ;  /* 0x00000005ff29723e */ /* 0x000fc400030006ff */
[----:B------:R-:W-:Y:S01]  /*4920*/  F2FP.SATFINITE.E4M3.F32.PACK_AB_MERGE_C R93, R40, R43, RZ ;  /* 0x0000002b285d723e */ /* 0x000fe200048070ff */
[--C-:B------:R-:W-:Y:S01]  /*4930*/  HADD2.F32 R39, -RZ, R15.reuse.H1_H1 ;  /* 0x3000000fff277230 */ /* 0x100fe20000004100 */
[----:B------:R-:W-:Y:S01]  /*4940*/  F2FP.F16.E4M3.UNPACK_B R14, R6.H1 ;  /* 0x00000006ff0e723e */ /* 0x000fe200030006ff */
[----:B------:R-:W-:Y:S01]  /*4950*/  HADD2.F32 R38, -RZ, R15.H0_H0 ;  /* 0x2000000fff267230 */ /* 0x000fe20000004100 */
[----:B------:R-:W-:Y:S01]  /*4960*/  F2FP.F16.E4M3.UNPACK_B R43, R42 ;  /* 0x0000002aff2b723e */ /* 0x000fe200020006ff */
[----:B------:R-:W-:Y:S01]  /*4970*/  HADD2.F32 R42, -RZ, R41.H1_H1 ;  /* 0x30000029ff2a7230 */ /* 0x000fe20000004100 */
[----:B------:R-:W-:Y:S01]  /*4980*/  F2FP.F16.E4M3.UNPACK_B R40, R5 ;  /* 0x00000005ff28723e */ /* 0x000fe200020006ff */
[----:B------:R-:W-:Y:S02]  /*4990*/  HADD2.F32 R15, -RZ, R14.H1_H1 ;  /* 0x3000000eff0f7230 */ /* 0x000fe40000004100 */
[----:B------:R-:W-:Y:S01]  /*49a0*/  FMUL.FTZ R5, R39, R46 ;  /* 0x0000002e27057220 */ /* 0x000fe20000410000 */
[----:B------:R-:W-:-:S02]  /*49b0*/  HADD2.F32 R45, -RZ, R43.H1_H1 ;  /* 0x3000002bff2d7230 */ /* 0x000fc40000004100 */
        /* <DEDUP_REMOVED lines=14> */
[----:B------:R-:W-:Y:S01]  /*4aa0*/  HADD2.F32 R7, -RZ, R7.H1_H1 ;  /* 0x30000007ff077230 */ /* 0x000fe20000004100 */
[----:B------:R-:W-:Y:S01]  /*4ab0*/  F2FP.SATFINITE.E4M3.F32.PACK_AB_MERGE_C R42, R42, R47, RZ ;  /* 0x0000002f2a2a723e */ /* 0x000fe200048070ff */
[----:B------:R-:W-:Y:S02]  /*4ac0*/  HADD2.F32 R6, -RZ, R6.H1_H1 ;  /* 0x30000006ff067230 */ /* 0x000fe40000004100 */
[----:B------:R-:W-:Y:S02]  /*4ad0*/  HADD2.F32 R43, -RZ, R43.H0_H0 ;  /* 0x2000002bff2b7230 */ /* 0x000fe40000004100 */
[-C--:B------:R-:W-:Y:S01]  /*4ae0*/  FMUL.FTZ R15, R7, R44.reuse ;  /* 0x0000002c070f7220 */ /* 0x080fe20000410000 */
[----:B------:R-:W-:Y:S02]  /*4af0*/  HADD2.F32 R41, -RZ, R41.H0_H0 ;  /* 0x20000029ff297230 */ /* 0x000fe40000004100 */
[----:B------:R-:W-:Y:S01]  /*4b00*/  FMUL.FTZ R44, R14, R44 ;  /* 0x0000002c0e2c7220 */ /* 0x000fe20000410000 */
[----:B------:R-:W-:-:S02]  /*4b10*/  HADD2.F32 R40, -RZ, R40.H0_H0 ;  /* 0x20000028ff287230 */ /* 0x000fc40000004100 */
[-C--:B------:R-:W-:Y:S01]  /*4b20*/  FMUL.FTZ R38, R6, R43.reuse ;  /* 0x0000002b06267220 */ /* 0x080fe20000410000 */
[----:B------:R-:W-:Y:S01]  /*4b30*/  FMUL.FTZ R43, R5, R43 ;  /* 0x0000002b052b7220 */ /* 0x000fe20000410000 */
        /* <DEDUP_REMOVED lines=8> */
.L_x_1621:
[----:B------:R-:W-:Y:S05]  /*4bc0*/  BSYNC B2 ;  /* 0x0000000000027941 */ /* 0x000fea0003800000 */
.L_x_1620:
[----:B---3--:R0:W-:Y:S02]  /*4bd0*/  ST.E.128 desc[UR42][R10.64], R4 ;  /* 0x000000040a007985 */ /* 0x0081e4000c101d2a */
.L_x_1619:
[----:B------:R-:W-:Y:S05]  /*4be0*/  BSYNC B1 ;  /* 0x0000000000017941 */ /* 0x000fea0003800000 */
.L_x_1618:
[----:B------:R-:W-:Y:S01]  /*4bf0*/  LOP3.LUT P2, RZ, R57, 0x8, RZ, 0xc0, !PT ;  /* 0x0000000839ff7812 */ /* 0x000fe2000784c0ff */
        /* <DEDUP_REMOVED lines=8> */
[----:B--2---:R-:W-:Y:S01]  /*4c80*/  SHF.R.U32.HI R14, RZ, 0x8, R35 ;  /* 0x00000008ff0e7819 */ /* 0x004fe20000011623 */
[----:B0-----:R-:W-:Y:S01]  /*4c90*/  IMAD.MOV.U32 R12, RZ, RZ, R4 ;  /* 0x000000ffff0c7224 */ /* 0x001fe200078e0004 */
[----:B------:R-:W-:Y:S02]  /*4ca0*/  SHF.R.U32.HI R34, RZ, 0x8, R37 ;  /* 0x00000008ff227819 */ /* 0x000fe40000011625 */
[----:B------:R-:W-:Y:S02]  /*4cb0*/  LOP3.LUT R13, R35, 0xff0000ff, RZ, 0xc0, !PT ;  /* 0xff0000ff230d7812 */ /* 0x000fe400078ec0ff */
[----:B------:R-:W-:Y:S01]  /*4cc0*/  SHF.R.U32.HI R36, RZ, 0x10, R35 ;  /* 0x00000010ff247819 */ /* 0x000fe20000011623 */
[----:B------:R-:W-:Y:S01]  /*4cd0*/  IMAD.SHL.U32 R34, R34, 0x100, RZ ;  /* 0x0000010022227824 */ /* 0x000fe200078e00ff */
[----:B------:R-:W-:Y:S02]  /*4ce0*/  SHF.R.U32.HI R35, RZ, 0x10, R37 ;  /* 0x00000010ff237819 */ /* 0x000fe40000011625 */
[----:B------:R-:W-:-:S02]  /*4cf0*/  SHF.L.U32 R14, R14, 0x8, RZ ;  /* 0x000000080e0e7819 */ /* 0x000fc400000006ff */
[----:B------:R-:W-:Y:S01]  /*4d00*/  LOP3.LUT R15, R37, 0xff0000ff, RZ, 0xc0, !PT ;  /* 0xff0000ff250f7812 */ /* 0x000fe200078ec0ff */
[----:B------:R-:W-:Y:S01]  /*4d10*/  IMAD.U32 R35, R35, 0x10000, RZ ;  /* 0x0001000023237824 */ /* 0x000fe200078e00ff */
[----:B------:R-:W-:Y:S01]  /*4d20*/  LOP3.LUT R13, R13, 0xff00, R14, 0xf8, !PT ;  /* 0x0000ff000d0d7812 */ /* 0x000fe200078ef80e */
[----:B------:R-:W-:Y:S01]  /*4d30*/  IMAD.U32 R14, R36, 0x10000, RZ ;  /* 0x00010000240e7824 */ /* 0x000fe200078e00ff */
[----:B------:R-:W-:Y:S02]  /*4d40*/  LOP3.LUT R34, R15, 0xff00, R34, 0xf8, !PT ;  /* 0x0000ff000f227812 */ /* 0x000fe400078ef822 */
        /* <DEDUP_REMOVED lines=10> */
[CC--:B------:R-:W-:Y:S01]  /*4df0*/  FMUL.FTZ R41, R13.reuse, R37.reuse ;  /* 0x000000250d297220 */ /* 0x0c0fe20000410000 */
[--C-:B------:R-:W-:Y:S02]  /*4e00*/  HADD2.F32 R35, -RZ, R34.reuse.H0_H0 ;  /* 0x20000022ff237230 */ /* 0x100fe40000004100 */
[----:B------:R-:W-:Y:S01]  /*4e10*/  FMUL.FTZ R40, R4, R37 ;  /* 0x0000002504287220 */ /* 0x000fe20000410000 */
[--C-:B------:R-:W-:Y:S01]  /*4e20*/  HADD2.F32 R15, -RZ, R5.reuse.H1_H1 ;  /* 0x30000005ff0f7230 */ /* 0x100fe20000004100 */
[----:B------:R-:W-:Y:S01]  /*4e30*/  F2FP.F16.E4M3.UNPACK_B R106, R106 ;  /* 0x0000006aff6a723e */ /* 0x000fe200020006ff */
[----:B------:R-:W-:Y:S02]  /*4e40*/  HADD2.F32 R14, -RZ, R5.H0_H0 ;  /* 0x20000005ff0e7230 */ /* 0x000fe40000004100 */
[-C--:B------:R-:W-:Y:S01]  /*4e50*/  FFMA.FTZ R5, R13, R35.reuse, R40 ;  /* 0x000000230d057223 */ /* 0x080fe20000010028 */
[----:B------:R-:W-:Y:S02]  /*4e60*/  HADD2.F32 R34, -RZ, R34.H1_H1 ;  /* 0x30000022ff227230 */ /* 0x000fe40000004100 */
[C---:B------:R-:W-:Y:S01]  /*4e70*/  FMUL.FTZ R37, R15.reuse, R38 ;  /* 0x000000260f257220 */ /* 0x040fe20000410000 */
[----:B------:R-:W-:Y:S01]  /*4e80*/  F2FP.F16.E4M3.UNPACK_B R13, R12.H1 ;  /* 0x0000000cff0d723e */ /* 0x000fe200030006ff */
[----:B------:R-:W-:Y:S01]  /*4e90*/  FMUL.FTZ R38, R14, R38 ;  /* 0x000000260e267220 */ /* 0x000fe20000410000 */
[----:B------:R-:W-:Y:S01]  /*4ea0*/  FFMA.FTZ R4, R4, R35, -R41 ;  /* 0x0000002304047223 */ /* 0x000fe20000010829 */
[----:B------:R-:W-:Y:S01]  /*4eb0*/  FFMA.FTZ R43, R14, R34, -R37 ;  /* 0x000000220e2b7223 */ /* 0x000fe20000010825 */
[----:B------:R-:W-:Y:S01]  /*4ec0*/  F2FP.F16.E4M3.UNPACK_B R12, R12 ;  /* 0x0000000cff0c723e */ /* 0x000fe200020006ff */
[----:B------:R-:W-:Y:S01]  /*4ed0*/  FFMA.FTZ R44, R15, R34, R38 ;  /* 0x000000220f2c7223 */ /* 0x000fe20000010026 */
[----:B------:R-:W-:Y:S01]  /*4ee0*/  F2FP.F16.E4M3.UNPACK_B R105, R105 ;  /* 0x00000069ff69723e */ /* 0x000fe200020006ff */
[----:B------:R-:W-:-:S02]  /*4ef0*/  HADD2.F32 R35, -RZ, R106.H1_H1 ;  /* 0x3000006aff237230 */ /* 0x000fc40000004100 */
[--C-:B------:R-:W-:Y:S01]  /*4f00*/  HADD2.F32 R14, -RZ, R13.reuse.H0_H0 ;  /* 0x2000000dff0e7230 */ /* 0x100fe20000004100 */
[----:B------:R-:W-:Y:S01]  /*4f10*/  F2FP.SATFINITE.E4M3.F32.PACK_AB_MERGE_C R46, R44, R43, RZ ;  /* 0x0000002b2c2e723e */ /* 0x000fe200048070ff */
[----:B------:R-:W-:Y:S02]  /*4f20*/  HADD2.F32 R15, -RZ, R13.H1_H1 ;  /* 0x3000000dff0f7230 */ /* 0x000fe40000004100 */
[----:B------:R-:W-:Y:S02]  /*4f30*/  HADD2.F32 R13, -RZ, R12.H0_H0 ;  /* 0x2000000cff0d7230 */ /* 0x000fe40000004100 */
[-C--:B------:R-:W-:Y:S01]  /*4f40*/  FMUL.FTZ R40, R14, R35.reuse ;  /* 0x000000230e287220 */ /* 0x080fe20000410000 */
[----:B------:R-:W-:Y:S02]  /*4f50*/  HADD2.F32 R34, -RZ, R105.H1_H1 ;  /* 0x30000069ff227230 */ /* 0x000fe40000004100 */
[----:B------:R-:W-:Y:S01]  /*4f60*/  FMUL.FTZ R37, R15, R35 ;  /* 0x000000230f257220 */ /* 0x000fe20000410000 */
[----:B------:R-:W-:Y:S01]  /*4f70*/  HADD2.F32 R106, -RZ, R106.H0_H0 ;  /* 0x2000006aff6a7230 */ /* 0x000fe20000004100 */
[----:B------:R-:W-:Y:S01]  /*4f80*/  F2FP.SATFINITE.E4M3.F32.PACK_AB_MERGE_C R5, R5, R4, R46 ;  /* 0x000000040505723e */ /* 0x000fe2000480702e */
[----:B------:R-:W-:-:S02]  /*4f90*/  HADD2.F32 R12, -RZ, R12.H1_H1 ;  /* 0x3000000cff0c7230 */ /* 0x000fc40000004100 */
[-C--:B------:R-:W-:Y:S01]  /*4fa0*/  FFMA.FTZ R37, R14, R34.reuse, -R37 ;  /* 0x000000220e257223 */ /* 0x080fe20000010825 */
[----:B------:R-:W-:Y:S02]  /*4fb0*/  HADD2.F32 R105, -RZ, R105.H0_H0 ;  /* 0x20000069ff697230 */ /* 0x000fe40000004100 */
[----:B------:R-:W-:Y:S01]  /*4fc0*/  FFMA.FTZ R40, R15, R34, R40 ;  /* 0x000000220f287223 */ /* 0x000fe20000010028 */
[CC--:B------:R-:W-:Y:S01]  /*4fd0*/  FMUL.FTZ R35, R13.reuse, R106.reuse ;  /* 0x0000006a0d237220 */ /* 0x0c0fe20000410000 */
[----:B------:R-:W-:Y:S01]  /*4fe0*/  FMUL.FTZ R38, R12, R106 ;  /* 0x0000006a0c267220 */ /* 0x000fe20000410000 */
[----:B------:R-:W-:Y:S02]  /*4ff0*/  F2FP.F16.E4M3.UNPACK_B R34, R36.H1 ;  /* 0x00000024ff22723e */ /* 0x000fe400030006ff */
[----:B------:R-:W-:Y:S01]  /*5000*/  F2FP.SATFINITE.E4M3.F32.PACK_AB_MERGE_C R45, R40, R37, RZ ;  /* 0x00000025282d723e */ /* 0x000fe200048070ff */
[----:B------:R-:W-:Y:S01]  /*5010*/  FFMA.FTZ R41, R13, R105, -R38 ;  /* 0x000000690d297223 */ /* 0x000fe20000010826 */
[----:B------:R-:W-:Y:S01]  /*5020*/  F2FP.F16.E4M3.UNPACK_B R13, R7.H1 ;  /* 0x00000007ff0d723e */ /* 0x000fe200030006ff */
[----:B------:R-:W-:Y:S01]  /*5030*/  FFMA.FTZ R42, R12, R105, R35 ;  /* 0x000000690c2a7223 */ /* 0x000fe20000010023 */
[-C--:B------:R-:W-:Y:S01]  /*5040*/  F2FP.F16.E4M3.UNPACK_B R37, R39.reuse.H1 ;  /* 0x00000027ff25723e */ /* 0x080fe200030006ff */
[----:B------:R-:W-:Y:S01]  /*5050*/  HADD2.F32 R35, -RZ, R34.H1_H1 ;  /* 0x30000022ff237230 */ /* 0x000fe20000004100 */
[----:B------:R-:W-:Y:S01]  /*5060*/  F2FP.F16.E4M3.UNPACK_B R12, R6.H1 ;  /* 0x00000006ff0c723e */ /* 0x000fe200030006ff */
[----:B------:R-:W-:Y:S01]  /*5070*/  HADD2.F32 R15, -RZ, R13.H1_H1 ;  /* 0x3000000dff0f7230 */ /* 0x000fe20000004100 */
[----:B------:R-:W-:Y:S01]  /*5080*/  F2FP.F16.E4M3.UNPACK_B R39, R39 ;  /* 0x00000027ff27723e */ /* 0x000fe200020006ff */
[----:B------:R-:W-:Y:S01]  /*5090*/  HADD2.F32 R40, -RZ, R37.H1_H1 ;  /* 0x30000025ff287230 */ /* 0x000fe20000004100 */
[----:B------:R-:W-:Y:S01]  /*50a0*/  F2FP.F16.E4M3.UNPACK_B R36, R36 ;  /* 0x00000024ff24723e */ /* 0x000fe200020006ff */
[----:B------:R-:W-:Y:S01]  /*50b0*/  HADD2.F32 R14, -RZ, R13.H0_H0 ;  /* 0x2000000dff0e7230 */ /* 0x000fe20000004100 */
        /* <DEDUP_REMOVED lines=10> */
[----:B------:R-:W-:Y:S01]  /*5160*/  FMUL.FTZ R38, R12, R38 ;  /* 0x000000260c267220 */ /* 0x000fe20000410000 */
[----:B------:R-:W-:-:S02]  /*5170*/  HADD2.F32 R39, -RZ, R39.H0_H0 ;  /* 0x20000027ff277230 */ /* 0x000fc40000004100 */
[-C--:B------:R-:W-:Y:S01]  /*5180*/  FFMA.FTZ R43, R12, R14.reuse, -R43 ;  /* 0x0000000e0c2b7223 */ /* 0x080fe2000001082b */
[--C-:B------:R-:W-:Y:S02]  /*5190*/  HADD2.F32 R12, -RZ, R7.reuse.H0_H0 ;  /* 0x20000007ff0c7230 */ /* 0x100fe40000004100 */
[----:B------:R-:W-:Y:S01]  /*51a0*/  FFMA.FTZ R38, R13, R14, R38 ;  /* 0x0000000e0d267223 */ /* 0x000fe20000010026 */
[----:B------:R-:W-:Y:S02]  /*51b0*/  HADD2.F32 R13, -RZ, R7.H1_H1 ;  /* 0x30000007ff0d7230 */ /* 0x000fe40000004100 */
[----:B------:R-:W-:Y:S01]  /*51c0*/  FFMA.FTZ R35, R15, R35, R40 ;  /* 0x000000230f237223 */ /* 0x000fe20000010028 */
[--C-:B------:R-:W-:Y:S01]  /*51d0*/  HADD2.F32 R7, -RZ, R6.reuse.H0_H0 ;  /* 0x20000006ff077230 */ /* 0x100fe20000004100 */
[----:B------:R-:W-:Y:S01]  /*51e0*/  F2FP.SATFINITE.E4M3.F32.PACK_AB_MERGE_C R4, R42, R41, R45 ;  /* 0x000000292a04723e */ /* 0x000fe2000480702d */
[----:B------:R-:W-:Y:S01]  /*51f0*/  HADD2.F32 R6, -RZ, R6.H1_H1 ;  /* 0x30000006ff067230 */ /* 0x000fe20000004100 */
[----:B------:R-:W-:Y:S01]  /*5200*/  F2FP.SATFINITE.E4M3.F32.PACK_AB_MERGE_C R38, R38, R43, RZ ;  /* 0x0000002b2626723e */ /* 0x000fe200048070ff */
[----:B------:R-:W-:Y:S01]  /*5210*/  HADD2.F32 R37, -RZ, R37.H0_H0 ;  /* 0x20000025ff257230 */ /* 0x000fe20000004100 */
[----:B------:R-:W-:Y:S01]  /*5220*/  F2FP.SATFINITE.E4M3.F32.PACK_AB_MERGE_C R35, R35, R44, RZ ;  /* 0x0000002c2323723e */ /* 0x000fe200048070ff */
[----:B------:R-:W-:-:S02]  /*5230*/  HADD2.F32 R34, -RZ, R34.H0_H0 ;  /* 0x20000022ff227230 */ /* 0x000fc40000004100 */
[----:B------:R-:W-:Y:S01]  /*5240*/  FMUL.FTZ R14, R6, R39 ;  /* 0x00000027060e7220 */ /* 0x000fe20000410000 */
[----:B------:R-:W-:Y:S02]  /*5250*/  HADD2.F32 R36, -RZ, R36.H0_H0 ;  /* 0x20000024ff247230 */ /* 0x000fe40000004100 */
[-C--:B------:R-:W-:Y:S01]  /*5260*/  FMUL.FTZ R15, R13, R37.reuse ;  /* 0x000000250d0f7220 */ /* 0x080fe20000410000 */
[C---:B------:R-:W-:Y:S01]  /*5270*/  FMUL.FTZ R40, R12.reuse, R37 ;  /* 0x000000250c287220 */ /* 0x040fe20000410000 */
[----:B------:R-:W-:Y:S02]  /*5280*/  FMUL.FTZ R39, R7, R39 ;  /* 0x0000002707277220 */ /* 0x000fe40000410000 */
[-C--:B------:R-:W-:Y:S01]  /*5290*/  FFMA.FTZ R15, R12, R34.reuse, -R15 ;  /* 0x000000220c0f7223 */ /* 0x080fe2000001080f */
[----:B------:R-:W-:Y:S01]  /*52a0*/  FFMA.FTZ R40, R13, R34, R40 ;  /* 0x000000220d287223 */ /* 0x000fe20000010028 */
[-C--:B------:R-:W-:Y:S01]  /*52b0*/  FFMA.FTZ R14, R7, R36.reuse, -R14 ;  /* 0x00000024070e7223 */ /* 0x080fe2000001080e */
[----:B------:R-:W-:-:S03]  /*52c0*/  FFMA.FTZ R39, R6, R36, R39 ;  /* 0x0000002406277223 */ /* 0x000fc60000010027 */
[----:B------:R-:W-:Y:S02]  /*52d0*/  F2FP.SATFINITE.E4M3.F32.PACK_AB_MERGE_C R7, R40, R15, R35 ;  /* 0x0000000f2807723e */ /* 0x000fe40004807023 */
[----:B------:R-:W-:-:S07]  /*52e0*/  F2FP.SATFINITE.E4M3.F32.PACK_AB_MERGE_C R6, R39, R14, R38 ;  /* 0x0000000e2706723e */ /* 0x000fce0004807026 */
.L_x_1625:
[----:B------:R-:W-:Y:S05]  /*52f0*/  BSYNC B2 ;  /* 0x0000000000027941 */ /* 0x000fea0003800000 */
.L_x_1624:
[----:B0-----:R0:W-:Y:S02]  /*5300*/  ST.E.128 desc[UR42][R10.64], R4 ;  /* 0x000000040a007985 */ /* 0x0011e4000c101d2a */
.L_x_1623:
[----:B------:R-:W-:Y:S05]  /*5310*/  BSYNC B1 ;  /* 0x0000000000017941 */ /* 0x000fea0003800000 */
.L_x_1622:
        /* <DEDUP_REMOVED lines=9> */
[----:B------:R-:W-:Y:S01]  /*53b0*/  SHF.R.U32.HI R13, RZ, 0x8, R31 ;  /* 0x00000008ff0d7819 */ /* 0x000fe2000001161f */
[----:B0-----:R-:W-:Y:S01]  /*53c0*/  IMAD.MOV.U32 R12, RZ, RZ, R4 ;  /* 0x000000ffff0c7224 */ /* 0x001fe200078e0004 */
[----:B------:R-:W-:Y:S02]  /*53d0*/  SHF.R.U32.HI R15, RZ, 0x8, R33 ;  /* 0x00000008ff0f7819 */ /* 0x000fe40000011621 */
[----:B------:R-:W-:Y:S01]  /*53e0*/  SHF.R.U32.HI R34, RZ, 0x10, R31 ;  /* 0x00000010ff227819 */ /* 0x000fe2000001161f */
[----:B------:R-:W-:Y:S01]  /*53f0*/  IMAD.SHL.U32 R13, R13, 0x100, RZ ;  /* 0x000001000d0d7824 */ /* 0x000fe200078e00ff */
[----:B--2---:R-:W-:Y:S01]  /*5400*/  LOP3.LUT R14, R31, 0xff0000ff, RZ, 0xc0, !PT ;  /* 0xff0000ff1f0e7812 */ /* 0x004fe200078ec0ff */
[----:B------:R-:W-:Y:S01]  /*5410*/  IMAD.SHL.U32 R15, R15, 0x100, RZ ;  /* 0x000001000f0f7824 */ /* 0x000fe200078e00ff */
[----:B------:R-:W-:Y:S02]  /*5420*/  SHF.R.U32.HI R32, RZ, 0x10, R33 ;  /* 0x00000010ff207819 */ /* 0x000fe40000011621 */
[----:B------:R-:W-:-:S02]  /*5430*/  LOP3.LUT R30, R33, 0xff0000ff, RZ, 0xc0, !PT ;  /* 0xff0000ff211e7812 */ /* 0x000fc400078ec0ff */
[----:B------:R-:W-:Y:S01]  /*5440*/  LOP3.LUT R14, R14, 0xff00, R13, 0xf8, !PT ;  /* 0x0000ff000e0e7812 */ /* 0x000fe200078ef80d */
[----:B------:R-:W-:Y:S01]  /*5450*/  IMAD.U32 R13, R34, 0x10000, RZ ;  /* 0x00010000220d7824 */ /* 0x000fe200078e00ff */
        /* <DEDUP_REMOVED lines=92> */
.L_x_1629:
[----:B------:R-:W-:Y:S05]  /*5a20*/  BSYNC B2 ;  /* 0x0000000000027941 */ /* 0x000fea0003800000 */
.L_x_1628:
[----:B0-----:R0:W-:Y:S02]  /*5a30*/  ST.E.128 desc[UR42][R10.64], R4 ;  /* 0x000000040a007985 */ /* 0x0011e4000c101d2a */
.L_x_1627:
[----:B------:R-:W-:Y:S05]  /*5a40*/  BSYNC B1 ;  /* 0x0000000000017941 */ /* 0x000fea0003800000 */
.L_x_1626:
[----:B------:R-:W-:-:S13]  /*5a50*/  LOP3.LUT P2, RZ, R57, 0x20, RZ, 0xc0, !PT ;  /* 0x0000002039ff7812 */ /* 0x000fda000784c0ff */
[----:B------:R-:W-:Y:S05]  /*5a60*/  @!P2 BRA `(.L_x_1609) ;  /* 0x0000003c006ca947 */ /* 0x000fea0003800000 */
[----:B0-----:R0:W0:Y:S01]  /*5a70*/  LDS.128 R4, [R96+0x1a400] ;  /* 0x01a4000060047984 */ /* 0x0010220000000c00 */
[----:B----4-:R-:W-:Y:S01]  /*5a80*/  IADD3 R10, P2, R185, R101, RZ ;  /* 0x00000065b90a7210 */ /* 0x010fe20007f5e0ff */
[----:B------:R-:W-:Y:S04]  /*5a90*/  BSSY B1, `(.L_x_1630) ;  /* 0x000006b000017945 */ /* 0x000fe80003800000 */
[----:B---3--:R-:W-:Y:S01]  /*5aa0*/  IMAD.X R11, R99, 0x1, R198, P2 ;  /* 0x00000001630b7824 */ /* 0x008fe200010e06c6 */
[----:B------:R-:W-:-:S13]  /*5ab0*/  ISETP.GE.AND P2, PT, R196, R95, PT ;  /* 0x0000005fc400720c */ /* 0x000fda0003f46270 */
[----:B------:R-:W-:Y:S05]  /*5ac0*/  @P2 BRA `(.L_x_1631) ;  /* 0x00000004009c2947 */ /* 0x000fea0003800000 */
[----:B------:R-:W-:Y:S02]  /*5ad0*/  SHF.R.U32.HI R8, RZ, 0x8, R9 ;  /* 0x00000008ff087819 */ /* 0x000fe40000011609 */
[----:B--2---:R-:W-:Y:S02]  /*5ae0*/  SHF.R.U32.HI R14, RZ, 0x8, R29 ;  /* 0x00000008ff0e7819 */ /* 0x004fe4000001161d */
[----:B------:R-:W-:Y:S02]  /*5af0*/  LOP3.LUT R12, R9, 0xff0000ff, RZ, 0xc0, !PT ;  /* 0xff0000ff090c7812 */ /* 0x000fe400078ec0ff */
[----:B------:R-:W-:Y:S01]  /*5b00*/  SHF.R.U32.HI R15, RZ, 0x10, R9 ;  /* 0x00000010ff0f7819 */ /* 0x000fe20000011609 */
[----:B------:R-:W-:Y:S01]  /*5b10*/  IMAD.SHL.U32 R9, R8, 0x100, RZ ;  /* 0x0000010008097824 */ /* 0x000fe200078e00ff */
[----:B------:R-:W-:Y:S01]  /*5b20*/  SHF.R.U32.HI R28, RZ, 0x10, R29 ;  /* 0x00000010ff1c7819 */ /* 0x000fe2000001161d */
[----:B------:R-:W-:Y:S01]  /*5b30*/  IMAD.SHL.U32 R14, R14, 0x100, RZ ;  /* 0x000001000e0e7824 */ /* 0x000fe200078e00ff */
[----:B------:R-:W-:Y:S01]  /*5b40*/  LOP3.LUT R13, R29, 0xff0000ff, RZ, 0xc0, !PT ;  /* 0xff0000ff1d0d7812 */ /* 0x000fe200078ec0ff */
[----:B0-----:R-:W-:Y:S01]  /*5b50*/  IMAD.MOV.U32 R8, RZ, RZ, R4 ;  /* 0x000000ffff087224 */ /* 0x001fe200078e0004 */
[----:B------:R-:W-:Y:S01]  /*5b60*/  LOP3.LUT R9, R12, 0xff00, R9, 0xf8, !PT ;  /* 0x0000ff000c097812 */ /* 0x000fe200078ef809 */
[----:B------:R-:W-:Y:S01]  /*5b70*/  IMAD.U32 R28, R28, 0x10000, RZ ;  /* 0x000100001c1c7824 */ /* 0x000fe200078e00ff */
[----:B------:R-:W-:Y:S01]  /*5b80*/  LOP3.LUT R13, R13, 0xff00, R14, 0xf8, !PT ;  /* 0x0000ff000d0d7812 */ /* 0x000fe200078ef80e */
[----:B------:R-:W-:Y:S01]  /*5b90*/  IMAD.U32 R12, R15, 0x10000, RZ ;  /* 0x000100000f0c7824 */ /* 0x000fe200078e00ff */
[----:B------:R-:W-:-:S02]  /*5ba0*/  F2FP.F16.E4M3.UNPACK_B R4, R5 ;  /* 0x00000005ff04723e */ /* 0x000fc400020006ff */
[----:B------:R-:W-:Y:S02]  /*5bb0*/  F2FP.F16.E4M3.UNPACK_B R14, R102.H1 ;  /* 0x00000066ff0e723e */ /* 0x000fe400030006ff */
[----:B------:R-:W-:Y:S02]  /*5bc0*/  F2FP.F16.E4M3.UNPACK_B R5, R5.H1 ;  /* 0x00000005ff05723e */ /* 0x000fe400030006ff */
[----:B------:R-:W-:Y:S01]  /*5bd0*/  LOP3.LUT R30, R13, 0xff0000, R28, 0xf8, !PT ;  /* 0x00ff00000d1e7812 */ /* 0x000fe200078ef81c */
[--C-:B------:R-:W-:Y:S01]  /*5be0*/  HADD2.F32 R29, -RZ, R14.reuse.H1_H1 ;  /* 0x3000000eff1d7230 */ /* 0x100fe20000004100 */
[----:B------:R-:W-:Y:S01]  /*5bf0*/  F2FP.F16.E4M3.UNPACK_B R13, R100.H1 ;  /* 0x00000064ff0d723e */ /* 0x000fe200030006ff */
[----:B------:R-:W-:Y:S01]  /*5c00*/  HADD2.F32 R28, -RZ, R14.H0_H0 ;  /* 0x2000000eff1c7230 */ /* 0x000fe20000004100 */
[----:B------:R-:W-:Y:S01]  /*5c10*/  LOP3.LUT R15, R9, 0xff0000, R12, 0xf8, !PT ;  /* 0x00ff0000090f7812 */ /* 0x000fe200078ef80c */
[----:B------:R-:W-:Y:S01]  /*5c20*/  HADD2.F32 R12, -RZ, R5.H1_H1 ;  /* 0x30000005ff0c7230 */ /* 0x000fe20000004100 */
[----:B------:R-:W-:Y:S01]  /*5c30*/  F2FP.F16.E4M3.UNPACK_B R102, R102 ;  /* 0x00000066ff66723e */ /* 0x000fe200020006ff */
[----:B------:R-:W-:Y:S01]  /*5c40*/  HADD2.F32 R14, -RZ, R13.H0_H0 ;  /* 0x2000000dff0e7230 */ /* 0x000fe20000004100 */
[----:B------:R-:W-:Y:S01]  /*5c50*/  F2FP.F16.E4M3.UNPACK_B R100, R100 ;  /* 0x00000064ff64723e */ /* 0x000fe200020006ff */
[----:B------:R-:W-:-:S02]  /*5c60*/  HADD2.F32 R9, -RZ, R4.H1_H1 ;  /* 0x30000004ff097230 */ /* 0x000fc40000004100 */
[-C--:B------:R-:W-:Y:S01]  /*5c70*/  FMUL.FTZ R32, R12, R29.reuse ;  /* 0x0000001d0c207220 */ /* 0x080fe20000410000 */
[----:B------:R-:W-:Y:S02]  /*5c80*/  HADD2.F32 R5, -RZ, R5.H0_H0 ;  /* 0x20000005ff057230 */ /* 0x000fe40000004100 */
[----:B------:R-:W-:Y:S02]  /*5c90*/  HADD2.F32 R13, -RZ, R13.H1_H1 ;  /* 0x3000000dff0d7230 */ /* 0x000fe40000004100 */
[----:B------:R-:W-:Y:S01]  /*5ca0*/  FMUL.FTZ R31, R9, R28 ;  /* 0x0000001c091f7220 */ /* 0x000fe20000410000 */
[----:B------:R-:W-:Y:S02]  /*5cb0*/  HADD2.F32 R4, -RZ, R4.H0_H0 ;  /* 0x20000004ff047230 */ /* 0x000fe40000004100 */
[C---:B------:R-:W-:Y:S01]  /*5cc0*/  FMUL.FTZ R29, R5.reuse, R29 ;  /* 0x0000001d051d7220 */ /* 0x040fe20000410000 */
[-C--:B------:R-:W-:Y:S01]  /*5cd0*/  FFMA.FTZ R34, R5, R13.reuse, -R32 ;  /* 0x0000000d05227223 */ /* 0x080fe20000010820 */
[----:B------:R-:W-:Y:S01]  /*5ce0*/  F2FP.F16.E4M3.UNPACK_B R5, R8.H1 ;  /* 0x00000008ff05723e */ /* 0x000fe200030006ff */
[C---:B------:R-:W-:Y:S01]  /*5cf0*/  FMUL.FTZ R28, R4.reuse, R28 ;  /* 0x0000001c041c7220 */ /* 0x040fe20000410000 */
[----:B------:R-:W-:Y:S01]  /*5d00*/  FFMA.FTZ R4, R4, R14, -R31 ;  /* 0x0000000e04047223 */ /* 0x000fe2000001081f */
[----:B------:R-:W-:Y:S01]  /*5d10*/  FFMA.FTZ R37, R12, R13, R29 ;  /* 0x0000000d0c257223 */ /* 0x000fe2000001001d */
[----:B------:R-:W-:Y:S01]  /*5d20*/  F2FP.F16.E4M3.UNPACK_B R8, R8 ;  /* 0x00000008ff08723e */ /* 0x000fe200020006ff */
[----:B------:R-:W-:Y:S01]  /*5d30*/  FFMA.FTZ R35, R9, R14, R28 ;  /* 0x0000000e09237223 */ /* 0x000fe2000001001c */
[----:B------:R-:W-:-:S02]  /*5d40*/  HADD2.F32 R14, -RZ, R102.H1_H1 ;  /* 0x30000066ff0e7230 */ /* 0x000fc40000004100 */
[--C-:B------:R-:W-:Y:S01]  /*5d50*/  HADD2.F32 R9, -RZ, R5.reuse.H0_H0 ;  /* 0x20000005ff097230 */ /* 0x100fe20000004100 */
[----:B------:R-:W-:Y:S01]  /*5d60*/  F2FP.SATFINITE.E4M3.F32.PACK_AB_MERGE_C R39, R37, R34, RZ ;  /* 0x000000222527723e */ /* 0x000fe200048070ff */
[----:B------:R-:W-:Y:S02]  /*5d70*/  HADD2.F32 R12, -RZ, R5.H1_H1 ;  /* 0x30000005ff0c7230 */ /* 0x000fe40000004100 */
[----:B------:R-:W-:Y:S02]  /*5d80*/  HADD2.F32 R13, -RZ, R100.H1_H1 ;  /* 0x30000064ff0d7230 */ /* 0x000fe40000004100 */
[-C--:B------:R-:W-:Y:S01]  /*5d90*/  FMUL.FTZ R31, R9, R14.reuse ;  /* 0x0000000e091f7220 */ /* 0x080fe20000410000 */
[----:B------:R-:W-:Y:S02]  /*5da0*/  HADD2.F32 R102, -RZ, R102.H0_H0 ;  /* 0x20000066ff667230 */ /* 0x000fe40000004100 */
[----:B------:R-:W-:Y:S01]  /*5db0*/  FMUL.FTZ R28, R12, R14 ;  /* 0x0000000e0c1c7220 */ /* 0x000fe20000410000 */
[----:B------:R-:W-:-:S02]  /*5dc0*/  HADD2.F32 R5, -RZ, R8.H0_H0 ;  /* 0x20000008ff057230 */ /* 0x000fc40000004100 */
[-C--:B------:R-:W-:Y:S01]  /*5dd0*/  FFMA.FTZ R31, R12, R13.reuse, R31 ;  /* 0x0000000d0c1f7223 */ /* 0x080fe2000001001f */
[----:B------:R-:W-:Y:S02]  /*5de0*/  HADD2.F32 R8, -RZ, R8.H1_H1 ;  /* 0x30000008ff087230 */ /* 0x000fe40000004100 */
[----:B------:R-:W-:Y:S01]  /*5df0*/  FFMA.FTZ R28, R9, R13, -R28 ;  /* 0x0000000d091c7223 */ /* 0x000fe2000001081c */
[----:B------:R-:W-:Y:S02]  /*5e00*/  HADD2.F32 R100, -RZ, R100.H0_H0 ;  /* 0x20000064ff647230 */ /* 0x000fe40000004100 */
[-C--:B------:R-:W-:Y:S01]  /*5e10*/  FMUL.FTZ R29, R5, R102.reuse ;  /* 0x00000066051d7220 */ /* 0x080fe20000410000 */
[----:B------:R-:W-:Y:S01]  /*5e20*/  F2FP.F16.E4M3.UNPACK_B R13, R15.H1 ;  /* 0x0000000fff0d723e */ /* 0x000fe200030006ff */
[C---:B------:R-:W-:Y:S01]  /*5e30*/  FMUL.FTZ R14, R8.reuse, R102 ;  /* 0x00000066080e7220 */ /* 0x040fe20000410000 */
[----:B------:R-:W-:Y:S01]  /*5e40*/  F2FP.SATFINITE.E4M3.F32.PACK_AB_MERGE_C R38, R31, R28, RZ ;  /* 0x0000001c1f26723e */ /* 0x000fe200048070ff */
[-C--:B------:R-:W-:Y:S01]  /*5e50*/  FFMA.FTZ R33, R8, R100.reuse, R29 ;  /* 0x0000006408217223 */ /* 0x080fe2000001001d */
[----:B------:R-:W-:Y:S01]  /*5e60*/  F2FP.F16.E4M3.UNPACK_B R8, R7.H1 ;  /* 0x00000007ff08723e */ /* 0x000fe200030006ff */
[----:B------:R-:W-:Y:S01]  /*5e70*/  FFMA.FTZ R32, R5, R100, -R14 ;  /* 0x0000006405207223 */ /* 0x000fe2000001080e */
[----:B------:R-:W-:Y:S01]  /*5e80*/  F2FP.F16.E4M3.UNPACK_B R28, R30.H1 ;  /* 0x0000001eff1c723e */ /* 0x000fe200030006ff */
        /* <DEDUP_REMOVED lines=17> */
[----:B------:R-:W-:Y:S01]  /*5fa0*/  FMUL.FTZ R29, R5, R29 ;  /* 0x0000001d051d7220 */ /* 0x000fe20000410000 */
[----:B------:R-:W-:-:S02]  /*5fb0*/  HADD2.F32 R28, -RZ, R28.H0_H0 ;  /* 0x2000001cff1c7230 */ /* 0x000fc40000004100 */
[-C--:B------:R-:W-:Y:S01]  /*5fc0*/  FFMA.FTZ R34, R5, R9.reuse, -R34 ;  /* 0x0000000905227223 */ /* 0x080fe20000010822 */
[----:B------:R-:W-:Y:S02]  /*5fd0*/  HADD2.F32 R30, -RZ, R30.H0_H0 ;  /* 0x2000001eff1e7230 */ /* 0x000fe40000004100 */
[----:B------:R-:W-:Y:S01]  /*5fe0*/  FFMA.FTZ R29, R8, R9, R29 ;  /* 0x00000009081d7223 */ /* 0x000fe2000001001d */
[--C-:B------:R-:W-:Y:S02]  /*5ff0*/  HADD2.F32 R8, -RZ, R7.reuse.H0_H0 ;  /* 0x20000007ff087230 */ /* 0x100fe40000004100 */
[----:B------:R-:W-:Y:S01]  /*6000*/  FFMA.FTZ R37, R12, R14, R31 ;  /* 0x0000000e0c257223 */ /* 0x000fe2000001001f */
[----:B------:R-:W-:Y:S02]  /*6010*/  HADD2.F32 R7, -RZ, R7.H1_H1 ;  /* 0x30000007ff077230 */ /* 0x000fe40000004100 */
[--C-:B------:R-:W-:Y:S01]  /*6020*/  HADD2.F32 R5, -RZ, R6.reuse.H0_H0 ;  /* 0x20000006ff057230 */ /* 0x100fe20000004100 */
[----:B------:R-:W-:Y:S01]  /*6030*/  F2FP.SATFINITE.E4M3.F32.PACK_AB_MERGE_C R29, R29, R34, RZ ;  /* 0x000000221d1d723e */ /* 0x000fe200048070ff */
[----:B------:R-:W-:-:S02]  /*6040*/  HADD2.F32 R6, -RZ, R6.H1_H1 ;  /* 0x30000006ff067230 */ /* 0x000fc40000004100 */
        /* <DEDUP_REMOVED lines=15> */
.L_x_1631:
[----:B------:R-:W-:Y:S05]  /*6140*/  BSYNC B1 ;  /* 0x0000000000017941 */ /* 0x000fea0003800000 */
.L_x_1630:
[----:B0-----:R0:W-:Y:S01]  /*6150*/  ST.E.128 desc[UR42][R10.64], R4 ;  /* 0x000000040a007985 */ /* 0x0011e2000c101d2a */
[----:B------:R-:W-:Y:S05]  /*6160*/  BRA `(.L_x_1609) ;  /* 0x0000003400ac7947 */ /* 0x000fea0003800000 */
.L_x_1602:
        /* <DEDUP_REMOVED lines=42> */
.L_x_1633:
[----:B------:R-:W-:Y:S05]  /*6410*/  BSYNC B1 ;  /* 0x0000000000017941 */ /* 0x000fea0003800000 */
.L_x_1632:
        /* <DEDUP_REMOVED lines=16> */
.L_x_1634:
[----:B------:R-:W-:Y:S01]  /*6520*/  IMAD R83, R17, 0x8, R16 ;  /* 0x0000000811537824 */ /* 0x000fe200078e0210 */
[----:B------:R-:W-:Y:S01]  /*6530*/  SHF.L.U32 R94, R174, 0x1f, RZ ;  /* 0x0000001fae5e7819 */ /* 0x000fe200000006ff */
[----:B------:R-:W-:Y:S03]  /*6540*/  BSSY B1, `(.L_x_1635) ;  /* 0x0000003000017945 */ /* 0x000fe60003800000 */
[----:B------:R-:W1:Y:S02]  /*6550*/  SYNCS.PHASECHK.TRANS64.TRYWAIT P4, [R83+URZ+0x22890], R94 ;  /* 0x0228905e530075a7 */ /* 0x000e64000808017f */
[----:B-1----:R-:W-:Y:S05]  /*6560*/  @!P4 BRA `(.L_x_1636) ;  /* 0x000002600078c947 */ /* 0x002fea0003800000 */
.L_x_1988:
[----:B------:R-:W-:Y:S05]  /*6570*/  BSYNC B1 ;  /* 0x0000000000017941 */ /* 0x000fea0003800000 */
.L_x_1635:
[----:B------:R-:W-:-:S03]  /*6580*/  UMOV UR4, 0xffffffff ;  /* 0xffffffff00047882 */ /* 0x000fc60000000000 */
[----:B------:R-:W-:Y:S05]  /*6590*/  BRA.DIV UR4, `(.L_x_1637) ;  /* 0x0000026204807947 */ /* 0x000fea000b800000 */
[----:B------:R2:W3:Y:S04]  /*65a0*/  SHFL.IDX PT, R99, R14, RZ, 0x1e1f ;  /* 0x001e1fff0e637589 */ /* 0x0004e800000e0000 */
[----:B------:R2:W4:Y:S02]  /*65b0*/  SHFL.IDX PT, R101, R98, RZ, 0x1e1f ;  /* 0x001e1fff62657589 */ /* 0x00052400000e0000 */
.L_x_1992:
[----:B------:R-:W-:Y:S05]  /*65c0*/  @P2 BRA `(.L_x_1609) ;  /* 0x0000003000942947 */ /* 0x000fea0003800000 */
[----:B--2---:R-:W2:Y:S01]  /*65d0*/  LDC R98, c[0x0][0x2f4] ;  /* 0x0000bd00ff627b82 */ /* 0x004ea20000000800 */
[----:B------:R-:W-:Y:S01]  /*65e0*/  ISETP.NE.AND P2, PT, R54, RZ, PT ;  /* 0x000000ff3600720c */ /* 0x000fe20003f45270 */
[----:B------:R-:W-:Y:S01]  /*65f0*/  BSSY B1, `(.L_x_1638) ;  /* 0x00000f5000017945 */ /* 0x000fe20003800000 */
[----:B--2---:R-:W-:-:S11]  /*6600*/  IMAD.IADD R110, R98, 0x1, -R65 ;  /* 0x00000001626e7824 */ /* 0x004fd600078e0a41 */
[----:B------:R-:W-:Y:S05]  /*6610*/  @!P2 BRA `(.L_x_1639) ;  /* 0x0000000c00c8a947 */ /* 0x000fea0003800000 */
[----:B------:R-:W-:Y:S01]  /*6620*/  SEL R8, R65, R110, !P0 ;  /* 0x0000006e41087207 */ /* 0x000fe20004000000 */
[----:B------:R-:W-:Y:S01]  /*6630*/  BSSY B2, `(.L_x_1640) ;  /* 0x00000ee000027945 */ /* 0x000fe20003800000 */
[C---:B----4-:R-:W-:Y:S02]  /*6640*/  IADD3 R92, P2, R59.reuse, R101, RZ ;  /* 0x000000653b5c7210 */ /* 0x050fe40007f5e0ff */
[----:B------:R-:W-:Y:S02]  /*6650*/  SHF.R.S32.HI R9, RZ, 0x1f, R8 ;  /* 0x0000001fff097819 */ /* 0x000fe40000011408 */
[----:B---3--:R-:W-:Y:S02]  /*6660*/  LEA.HI.X.SX32 R93, R59, R99, 0x1, P2 ;  /* 0x000000633b5d7211 */ /* 0x008fe400010f0eff */
[----:B------:R-:W-:-:S04]  /*6670*/  LEA.HI R9, R9, R8, RZ, 0x5 ;  /* 0x0000000809097211 */ /* 0x000fc800078f28ff */
[----:B------:R-:W-:-:S04]  /*6680*/  SHF.R.S32.HI R8, RZ, 0x5, R9 ;  /* 0x00000005ff087819 */ /* 0x000fc80000011409 */
[----:B------:R-:W-:-:S04]  /*6690*/  LEA.HI.SX32 R8, R77, R8, 0x1c ;  /* 0x000000084d087211 */ /* 0x000fc800078fe2ff */
[----:B0-----:R-:W-:Y:S01]  /*66a0*/  SHF.R.S32.HI R11, RZ, 0x1f, R8 ;  /* 0x0000001fff0b7819 */ /* 0x001fe20000011408 */
[----:B------:R-:W-:-:S03]  /*66b0*/  IMAD.SHL.U32 R9, R8, 0x10, RZ ;  /* 0x0000001008097824 */ /* 0x000fc600078e00ff */
[----:B------:R-:W-:Y:S02]  /*66c0*/  LEA.HI R11, R11, R8, RZ, 0x2 ;  /* 0x000000080b0b7211 */ /* 0x000fe400078f10ff */
[----:B------:R-:W-:Y:S02]  /*66d0*/  ISETP.GE.AND P2, PT, R9, R98, PT ;  /* 0x000000620900720c */ /* 0x000fe40003f46270 */
[----:B------:R-:W-:Y:S01]  /*66e0*/  LOP3.LUT R8, R180, 0x30, R9, 0xf8, !PT ;  /* 0x00000030b4087812 */ /* 0x000fe200078ef809 */
[----:B------:R-:W-:-:S03]  /*66f0*/  IMAD.SHL.U32 R11, R11, 0x800, RZ ;  /* 0x000008000b0b7824 */ /* 0x000fc600078e00ff */
[----:B------:R-:W-:Y:S02]  /*6700*/  LOP3.LUT R8, R8, R181, RZ, 0x3c, !PT ;  /* 0x000000b508087212 */ /* 0x000fe400078e3cff */
[----:B------:R-:W-:-:S04]  /*6710*/  LOP3.LUT R11, R11, 0xffffe000, RZ, 0xc0, !PT ;  /* 0xffffe0000b0b7812 */ /* 0x000fc800078ec0ff */
[----:B------:R-:W-:Y:S02]  /*6720*/  IADD3 R8, R8, R11, R182 ;  /* 0x0000000b08087210 */ /* 0x000fe40007ffe0b6 */
[----:B------:R-:W-:-:S03]  /*6730*/  @!P2 IADD3 R96, P4, R101, R9, RZ ;  /* 0x000000096560a210 */ /* 0x000fc60007f9e0ff */
[----:B------:R-:W-:Y:S01]  /*6740*/  IMAD R11, R17, 0x6000, R8 ;  /* 0x00006000110b7824 */ /* 0x000fe200078e0208 */
[----:B------:R-:W-:Y:S01]  /*6750*/  @!P2 LEA.HI.X.SX32 R97, R9, R99, 0x1, P4 ;  /* 0x000000630961a211 */ /* 0x000fe200020f0eff */
[----:B------:R-:W-:Y:S01]  /*6760*/  IMAD R9, R17, 0x6000, R74 ;  /* 0x0000600011097824 */ /* 0x000fe200078e024a */
[----:B------:R-:W-:Y:S01]  /*6770*/  ISETP.GE.AND P4, PT, R18, R95, PT ;  /* 0x0000005f1200720c */ /* 0x000fe20003f86270 */
[C---:B------:R-:W-:Y:S02]  /*6780*/  IMAD.IADD R12, R16.reuse, 0x1, R11 ;  /* 0x00000001100c7824 */ /* 0x040fe400078e020b */
[----:B------:R-:W-:-:S04]  /*6790*/  IMAD.IADD R9, R16, 0x1, R9 ;  /* 0x0000000110097824 */ /* 0x000fc800078e0209 */
[----:B------:R-:W0:Y:S04]  /*67a0*/  LDS.128 R12, [R12+0x16400] ;  /* 0x016400000c0c7984 */ /* 0x000e280000000c00 */
[----:B------:R-:W2:Y:S02]  /*67b0*/  LDS.128 R8, [R9+0x16400] ;  /* 0x0164000009087984 */ /* 0x000ea40000000c00 */
[----:B------:R-:W-:Y:S05]  /*67c0*/  @P4 BRA `(.L_x_1641) ;  /* 0x0000000c00504947 */ /* 0x000fea0003800000 */
[----:B------:R-:W-:Y:S01]  /*67d0*/  SHF.R.U32.HI R34, RZ, 0x8, R33 ;  /* 0x00000008ff227819 */ /* 0x000fe20000011621 */
[----:B--2---:R-:W-:Y:S01]  /*67e0*/  IMAD.MOV.U32 R44, RZ, RZ, R8 ;  /* 0x000000ffff2c7224 */ /* 0x004fe200078e0008 */
[----:B------:R-:W-:Y:S02]  /*67f0*/  SHF.R.U32.HI R114, RZ, 0x8, R45 ;  /* 0x00000008ff727819 */ /* 0x000fe4000001162d */
[----:B------:R-:W-:Y:S01]  /*6800*/  SHF.R.U32.HI R120, RZ, 0x10, R33 ;  /* 0x00000010ff787819 */ /* 0x000fe20000011621 */
[----:B------:R-:W-:Y:S01]  /*6810*/  IMAD.SHL.U32 R8, R34, 0x100, RZ ;  /* 0x0000010022087824 */ /* 0x000fe200078e00ff */
[----:B------:R-:W-:Y:S01]  /*6820*/  SHF.R.U32.HI R32, RZ, 0x10, R45 ;  /* 0x00000010ff207819 */ /* 0x000fe2000001162d */
[----:B------:R-:W-:Y:S01]  /*6830*/  IMAD.MOV.U32 R34, RZ, RZ, R10 ;  /* 0x000000ffff227224 */ /* 0x000fe200078e000a */
[----:B------:R-:W-:Y:S01]  /*6840*/  LOP3.LUT R119, R45, 0xff0000ff, RZ, 0xc0, !PT ;  /* 0xff0000ff2d777812 */ /* 0x000fe200078ec0ff */
[----:B------:R-:W-:Y:S01]  /*6850*/  IMAD.SHL.U32 R10, R114, 0x100, RZ ;  /* 0x00000100720a7824 */ /* 0x000fe200078e00ff */
[----:B------:R-:W-:Y:S01]  /*6860*/  SHF.R.U32.HI R46, RZ, 0x8, R47 ;  /* 0x00000008ff2e7819 */ /* 0x000fe2000001162f */
[----:B0-----:R-:W-:Y:S01]  /*6870*/  IMAD.MOV.U32 R45, RZ, RZ, R12 ;  /* 0x000000ffff2d7224 */ /* 0x001fe200078e000c */
[----:B------:R-:W-:Y:S01]  /*6880*/  LOP3.LUT R115, R33, 0xff0000ff, RZ, 0xc0, !PT ;  /* 0xff0000ff21737812 */ /* 0x000fe200078ec0ff */
[----:B------:R-:W-:Y:S01]  /*6890*/  IMAD.U32 R12, R120, 0x10000, RZ ;  /* 0x00010000780c7824 */ /* 0x000fe200078e00ff */
[----:B------:R-:W-:-:S02]  /*68a0*/  SHF.R.U32.HI R118, RZ, 0x10, R35 ;  /* 0x00000010ff767819 */ /* 0x000fc40000011623 */
[----:B------:R-:W-:Y:S02]  /*68b0*/  SHF.R.U32.HI R116, RZ, 0x8, R35 ;  /* 0x00000008ff747819 */ /* 0x000fe40000011623 */
[----:B------:R-:W-:Y:S01]  /*68c0*/  LOP3.LUT R117, R35, 0xff0000ff, RZ, 0xc0, !PT ;  /* 0xff0000ff23757812 */ /* 0x000fe200078ec0ff */
[----:B------:R-:W-:Y:S01]  /*68d0*/  IMAD.MOV.U32 R35, RZ, RZ, R14 ;  /* 0x000000ffff237224 */ /* 0x000fe200078e000e */
[----:B------:R-:W-:Y:S01]  /*68e0*/  SHF.R.U32.HI R33, RZ, 0x10, R47 ;  /* 0x00000010ff217819 */ /* 0x000fe2000001162f */
[----:B------:R-:W-:Y:S01]  /*68f0*/  IMAD.SHL.U32 R14, R46, 0x100, RZ ;  /* 0x000001002e0e7824 */ /* 0x000fe200078e00ff */
[----:B------:R-:W-:Y:S02]  /*6900*/  LOP3.LUT R121, R119, 0xff00, R10, 0xf8, !PT ;  /* 0x0000ff0077797812 */ /* 0x000fe400078ef80a */
[----:B------:R-:W-:Y:S01]  /*6910*/  LOP3.LUT R47, R47, 0xff0000ff, RZ, 0xc0, !PT ;  /* 0xff0000ff2f2f7812 */ /* 0x000fe200078ec0ff */
[----:B------:R-:W-:Y:S01]  /*6920*/  IMAD.U32 R33, R33, 0x10000, RZ ;  /* 0x0001000021217824 */ /* 0x000fe200078e00ff */
[----:B------:R-:W-:Y:S01]  /*6930*/  LOP3.LUT R115, R115, 0xff00, R8, 0xf8, !PT ;  /* 0x0000ff0073737812 */ /* 0x000fe200078ef808 */
[----:B------:R-:W-:Y:S01]  /*6940*/  IMAD.SHL.U32 R8, R116, 0x100, RZ ;  /* 0x0000010074087824 */ /* 0x000fe200078e00ff */
[----:B------:R-:W-:-:S02]  /*6950*/  F2FP.F16.E4M3.UNPACK_B R119, R113.H1 ;  /* 0x00000071ff77723e */ /* 0x000fc400030006ff */
[----:B------:R-:W-:Y:S02]  /*6960*/  F2FP.F16.E4M3.UNPACK_B R114, R45.H1 ;  /* 0x0000002dff72723e */ /* 0x000fe400030006ff */
[----:B------:R-:W-:Y:S01]  /*6970*/  F2FP.F16.E4M3.UNPACK_B R46, R44.H1 ;  /* 0x0000002cff2e723e */ /* 0x000fe200030006ff */
[----:B------:R-:W-:Y:S01]  /*6980*/  HADD2.F32 R10, -RZ, R119.H0_H0 ;  /* 0x20000077ff0a7230 */ /* 0x000fe20000004100 */
[----:B------:R-:W-:Y:S01]  /*6990*/  LOP3.LUT R120, R47, 0xff00, R14, 0xf8, !PT ;  /* 0x0000ff002f787812 */ /* 0x000fe200078ef80e */
[----:B------:R-:W-:Y:S01]  /*69a0*/  IMAD.U32 R14, R32, 0x10000, RZ ;  /* 0x00010000200e7824 */ /* 0x000fe200078e00ff */
[----:B------:R-:W-:Y:S01]  /*69b0*/  LOP3.LUT R12, R115, 0xff0000, R12, 0xf8, !PT ;  /* 0x00ff0000730c7812 */ /* 0x000fe200078ef80c */
[----:B------:R-:W-:Y:S01]  /*69c0*/  HADD2.F32 R115, -RZ, R114.H0_H0 ;  /* 0x20000072ff737230 */ /* 0x000fe20000004100 */
[----:B------:R-:W-:Y:S01]  /*69d0*/  F2FP.F16.E4M3.UNPACK_B R116, R112.H1 ;  /* 0x00000070ff74723e */ /* 0x000fe200030006ff */
[----:B------:R-:W-:Y:S01]  /*69e0*/  HADD2.F32 R47, -RZ, R46.H0_H0 ;  /* 0x2000002eff2f7230 */ /* 0x000fe20000004100 */
[----:B------:R-:W-:Y:S01]  /*69f0*/  LOP3.LUT R117, R117, 0xff00, R8, 0xf8, !PT ;  /* 0x0000ff0075757812 */ /* 0x000fe200078ef808 */
[----:B------:R-:W-:-:S02]  /*6a00*/  IMAD.U32 R8, R118, 0x10000, RZ ;  /* 0x0001000076087824 */ /* 0x000fc400078e00ff */
[-C--:B------:R-:W-:Y:S01]  /*6a10*/  FMUL.FTZ R32, R115, R10.reuse ;  /* 0x0000000a73207220 */ /* 0x080fe20000410000 */
[----:B------:R-:W-:Y:S02]  /*6a20*/  HADD2.F32 R118, -RZ, R116.H0_H0 ;  /* 0x20000074ff767230 */ /* 0x000fe40000004100 */
        /* <DEDUP_REMOVED lines=9> */
[----:B------:R-:W-:Y:S01]  /*6ac0*/  F2FP.F16.E4M3.UNPACK_B R116, R112 ;  /* 0x00000070ff74723e */ /* 0x000fe200020006ff */
[----:B------:R-:W-:Y:S01]  /*6ad0*/  HADD2.F32 R115, -RZ, R114.H1_H1 ;  /* 0x30000072ff737230 */ /* 0x000fe20000004100 */
[----:B------:R-:W-:Y:S01]  /*6ae0*/  F2FP.F16.E4M3.UNPACK_B R113, R45 ;  /* 0x0000002dff71723e */ /* 0x000fe200020006ff */
[----:B------:R-:W-:Y:S01]  /*6af0*/  HADD2.F32 R119, -RZ, R118.H0_H0 ;  /* 0x20000076ff777230 */ /* 0x000fe20000004100 */
[----:B------:R-:W-:Y:S01]  /*6b00*/  F2FP.F16.E4M3.UNPACK_B R112, R44 ;  /* 0x0000002cff70723e */ /* 0x000fe200020006ff */
[-C--:B------:R-:W-:Y:S01]  /*6b10*/  FMUL.FTZ R44, R46, R47.reuse ;  /* 0x0000002f2e2c7220 */ /* 0x080fe20000410000 */
[----:B------:R-:W-:Y:S01]  /*6b20*/  FMUL.FTZ R45, R115, R47 ;  /* 0x0000002f732d7220 */ /* 0x000fe20000410000 */
[----:B------:R-:W-:Y:S01]  /*6b30*/  HADD2.F32 R114, -RZ, R113.H0_H0 ;  /* 0x20000071ff727230 */ /* 0x000fe20000004100 */
[----:B------:R-:W-:Y:S01]  /*6b40*/  LOP3.LUT R14, R121, 0xff0000, R14, 0xf8, !PT ;  /* 0x00ff0000790e7812 */ /* 0x000fe200078ef80e */
[----:B------:R-:W-:-:S02]  /*6b50*/  HADD2.F32 R47, -RZ, R112.H0_H0 ;  /* 0x20000070ff2f7230 */ /* 0x000fc40000004100 */
[----:B------:R-:W-:Y:S01]  /*6b60*/  FFMA.FTZ R45, R46, R117, -R45 ;  /* 0x000000752e2d7223 */ /* 0x000fe2000001082d */
[----:B------:R-:W-:Y:S02]  /*6b70*/  HADD2.F32 R46, -RZ, R116.H0_H0 ;  /* 0x20000074ff2e7230 */ /* 0x000fe40000004100 */
[-C--:B------:R-:W-:Y:S01]  /*6b80*/  FMUL.FTZ R120, R114, R119.reuse ;  /* 0x0000007772787220 */ /* 0x080fe20000410000 */
[----:B------:R-:W-:Y:S02]  /*6b90*/  HADD2.F32 R118, -RZ, R118.H1_H1 ;  /* 0x30000076ff767230 */ /* 0x000fe40000004100 */
[----:B------:R-:W-:Y:S01]  /*6ba0*/  FMUL.FTZ R119, R47, R119 ;  /* 0x000000772f777220 */ /* 0x000fe20000410000 */
[----:B------:R-:W-:Y:S02]  /*6bb0*/  HADD2.F32 R113, -RZ, R113.H1_H1 ;  /* 0x30000071ff717230 */ /* 0x000fe40000004100 */
[----:B------:R-:W-:Y:S01]  /*6bc0*/  FFMA.FTZ R44, R115, R117, R44 ;  /* 0x00000075732c7223 */ /* 0x000fe2000001002c */
[----:B------:R-:W-:-:S02]  /*6bd0*/  HADD2.F32 R112, -RZ, R112.H1_H1 ;  /* 0x30000070ff707230 */ /* 0x000fc40000004100 */
[-C--:B------:R-:W-:Y:S01]  /*6be0*/  FFMA.FTZ R47, R47, R46.reuse, -R120 ;  /* 0x0000002e2f2f7223 */ /* 0x080fe20000010878 */
[----:B------:R-:W-:Y:S02]  /*6bf0*/  HADD2.F32 R115, -RZ, R116.H1_H1 ;  /* 0x30000074ff737230 */ /* 0x000fe40000004100 */
[----:B------:R-:W-:Y:S01]  /*6c00*/  FFMA.FTZ R46, R114, R46, R119 ;  /* 0x0000002e722e7223 */ /* 0x000fe20000010077 */
[-C--:B------:R-:W-:Y:S01]  /*6c10*/  FMUL.FTZ R117, R113, R118.reuse ;  /* 0x0000007671757220 */ /* 0x080fe20000410000 */
[----:B------:R-:W-:Y:S01]  /*6c20*/  F2FP.F16.E4M3.UNPACK_B R120, R109.H1 ;  /* 0x0000006dff78723e */ /* 0x000fe200030006ff */
[C---:B------:R-:W-:Y:S01]  /*6c30*/  FMUL.FTZ R118, R112.reuse, R118 ;  /* 0x0000007670767220 */ /* 0x040fe20000410000 */
[----:B------:R-:W-:Y:S01]  /*6c40*/  F2FP.F16.E4M3.UNPACK_B R116, R35.H1 ;  /* 0x00000023ff74723e */ /* 0x000fe200030006ff */
[----:B------:R-:W-:Y:S01]  /*6c50*/  FFMA.FTZ R112, R112, R115, -R117 ;  /* 0x0000007370707223 */ /* 0x000fe20000010875 */
[----:B------:R-:W-:Y:S01]  /*6c60*/  F2FP.F16.E4M3.UNPACK_B R114, R34.H1 ;  /* 0x00000022ff72723e */ /* 0x000fe200030006ff */
[----:B------:R-:W-:Y:S01]  /*6c70*/  HADD2.F32 R122, -RZ, R120.H0_H0 ;  /* 0x20000078ff7a7230 */ /* 0x000fe20000004100 */
[----:B------:R-:W-:Y:S01]  /*6c80*/  F2FP.F16.E4M3.UNPACK_B R119, R111.H1 ;  /* 0x0000006fff77723e */ /* 0x000fe200030006ff */
[----:B------:R-:W-:-:S02]  /*6c90*/  HADD2.F32 R117, -RZ, R116.H0_H0 ;  /* 0x20000074ff757230 */ /* 0x000fc40000004100 */
[----:B------:R-:W-:Y:S01]  /*6ca0*/  FFMA.FTZ R113, R113, R115, R118 ;  /* 0x0000007371717223 */ /* 0x000fe20000010076 */
[----:B------:R-:W-:Y:S01]  /*6cb0*/  HADD2.F32 R115, -RZ, R114.H0_H0 ;  /* 0x20000072ff737230 */ /* 0x000fe20000004100 */
[----:B------:R-:W-:Y:S01]  /*6cc0*/  F2FP.F16.E4M3.UNPACK_B R34, R34 ;  /* 0x00000022ff22723e */ /* 0x000fe200020006ff */
[----:B------:R-:W-:Y:S02]  /*6cd0*/  HADD2.F32 R121, -RZ, R120.H1_H1 ;  /* 0x30000078ff797230 */ /* 0x000fe40000004100 */
[-C--:B------:R-:W-:Y:S01]  /*6ce0*/  FMUL.FTZ R124, R117, R122.reuse ;  /* 0x0000007a757c7220 */ /* 0x080fe20000410000 */
[----:B------:R-:W-:Y:S02]  /*6cf0*/  HADD2.F32 R120, -RZ, R119.H0_H0 ;  /* 0x20000077ff787230 */ /* 0x000fe40000004100 */
[----:B------:R-:W-:Y:S01]  /*6d00*/  FMUL.FTZ R122, R115, R122 ;  /* 0x0000007a737a7220 */ /* 0x000fe20000410000 */
[----:B------:R-:W-:Y:S01]  /*6d10*/  HADD2.F32 R118, -RZ, R116.H1_H1 ;  /* 0x30000074ff767230 */ /* 0x000fe20000004100 */
[----:B------:R-:W-:Y:S01]  /*6d20*/  F2FP.SATFINITE.E4M3.F32.PACK_AB_MERGE_C R32, R45, R32, RZ ;  /* 0x000000202d20723e */ /* 0x000fe200048070ff */
[----:B------:R-:W-:-:S02]  /*6d30*/  HADD2.F32 R116, -RZ, R114.H1_H1 ;  /* 0x30000072ff747230 */ /* 0x000fc40000004100 */
[-C--:B------:R-:W-:Y:S01]  /*6d40*/  FFMA.FTZ R114, R115, R120.reuse, -R124 ;  /* 0x0000007873727223 */ /* 0x080fe2000001087c */
[----:B------:R-:W-:Y:S02]  /*6d50*/  HADD2.F32 R119, -RZ, R119.H1_H1 ;  /* 0x30000077ff777230 */ /* 0x000fe40000004100 */
[----:B------:R-:W-:Y:S01]  /*6d60*/  FFMA.FTZ R115, R117, R120, R122 ;  /* 0x0000007875737223 */ /* 0x000fe2000001007a */
[----:B------:R-:W-:Y:S01]  /*6d70*/  FMUL.FTZ R123, R118, R121 ;  /* 0x00000079767b7220 */ /* 0x000fe20000410000 */
[----:B------:R-:W-:Y:S01]  /*6d80*/  F2FP.F16.E4M3.UNPACK_B R117, R109 ;  /* 0x0000006dff75723e */ /* 0x000fe200020006ff */
[C---:B------:R-:W-:Y:S01]  /*6d90*/  FMUL.FTZ R121, R116.reuse, R121 ;  /* 0x0000007974797220 */ /* 0x040fe20000410000 */
[----:B------:R-:W-:Y:S01]  /*6da0*/  F2FP.F16.E4M3.UNPACK_B R109, R35 ;  /* 0x00000023ff6d723e */ /* 0x000fe200020006ff */
[----:B------:R-:W-:Y:S01]  /*6db0*/  FFMA.FTZ R123, R116, R119, -R123 ;  /* 0x00000077747b7223 */ /* 0x000fe2000001087b */
[----:B------:R-:W-:Y:S01]  /*6dc0*/  F2FP.F16.E4M3.UNPACK_B R116, R111 ;  /* 0x0000006fff74723e */ /* 0x000fe200020006ff */
[----:B------:R-:W-:-:S02]  /*6dd0*/  HADD2.F32 R120, -RZ, R117.H0_H0 ;  /* 0x20000075ff787230 */ /* 0x000fc40000004100 */
[----:B------:R-:W-:Y:S01]  /*6de0*/  FFMA.FTZ R126, R118, R119, R121 ;  /* 0x00000077767e7223 */ /* 0x000fe20000010079 */
[----:B------:R-:W-:Y:S01]  /*6df0*/  HADD2.F32 R111, -RZ, R109.H0_H0 ;  /* 0x2000006dff6f7230 */ /* 0x000fe20000004100 */
[----:B------:R-:W-:Y:S01]  /*6e00*/  F2FP.F16.E4M3.UNPACK_B R45, R9 ;  /* 0x00000009ff2d723e */ /* 0x000fe200020006ff */
[--C-:B------:R-:W-:Y:S02]  /*6e10*/  HADD2.F32 R35, -RZ, R34.reuse.H0_H0 ;  /* 0x20000022ff237230 */ /* 0x100fe40000004100 */
[----:B------:R-:W-:Y:S02]  /*6e20*/  HADD2.F32 R117, -RZ, R117.H1_H1 ;  /* 0x30000075ff757230 */ /* 0x000fe40000004100 */
[-C--:B------:R-:W-:Y:S01]  /*6e30*/  FMUL.FTZ R122, R111, R120.reuse ;  /* 0x000000786f7a7220 */ /* 0x080fe20000410000 */
[----:B------:R-:W-:Y:S02]  /*6e40*/  HADD2.F32 R34, -RZ, R34.H1_H1 ;  /* 0x30000022ff227230 */ /* 0x000fe40000004100 */
[----:B------:R-:W-:Y:S01]  /*6e50*/  FMUL.FTZ R120, R35, R120 ;  /* 0x0000007823787220 */ /* 0x000fe20000410000 */
[----:B------:R-:W-:Y:S01]  /*6e60*/  HADD2.F32 R109, -RZ, R109.H1_H1 ;  /* 0x3000006dff6d7230 */ /* 0x000fe20000004100 */
[----:B------:R-:W-:Y:S01]  /*6e70*/  F2FP.SATFINITE.E4M3.F32.PACK_AB_MERGE_C R126, R126, R115, RZ ;  /* 0x000000737e7e723e */ /* 0x000fe200048070ff */
[----:B------:R-:W-:-:S02]  /*6e80*/  HADD2.F32 R118, -RZ, R116.H0_H0 ;  /* 0x20000074ff767230 */ /* 0x000fc40000004100 */
[CC--:B------:R-:W-:Y:S01]  /*6e90*/  FMUL.FTZ R124, R34.reuse, R117.reuse ;  /* 0x00000075227c7220 */ /* 0x0c0fe20000410000 */
[----:B------:R-:W-:Y:S02]  /*6ea0*/  HADD2.F32 R116, -RZ, R116.H1_H1 ;  /* 0x30000074ff747230 */ /* 0x000fe40000004100 */
[----:B------:R-:W-:Y:S01]  /*6eb0*/  FMUL.FTZ R119, R109, R117 ;  /* 0x000000756d777220 */ /* 0x000fe20000410000 */
[-C--:B------:R-:W-:Y:S01]  /*6ec0*/  FFMA.FTZ R122, R35, R118.reuse, -R122 ;  /* 0x00000076237a7223 */ /* 0x080fe2000001087a */
[----:B------:R-:W-:Y:S02]  /*6ed0*/  FFMA.FTZ R120, R111, R118, R120 ;  /* 0x000000766f787223 */ /* 0x000fe40000010078 */
[-C--:B------:R-:W-:Y:S01]  /*6ee0*/  FFMA.FTZ R119, R34, R116.reuse, -R119 ;  /* 0x0000007422777223 */ /* 0x080fe20000010877 */
[----:B------:R-:W-:Y:S01]  /*6ef0*/  FFMA.FTZ R111, R109, R116, R124 ;  /* 0x000000746d6f7223 */ /* 0x000fe2000001007c */
[----:B------:R-:W-:Y:S02]  /*6f00*/  F2FP.SATFINITE.E4M3.F32.PACK_AB_MERGE_C R35, R112, R47, R32 ;  /* 0x0000002f7023723e */ /* 0x000fe40004807020 */
[----:B------:R-:W-:Y:S01]  /*6f10*/  F2FP.SATFINITE.E4M3.F32.PACK_AB_MERGE_C R34, R44, R33, RZ ;  /* 0x000000212c22723e */ /* 0x000fe200048070ff */
[----:B------:R-:W-:Y:S01]  /*6f20*/  HADD2.F32 R44, -RZ, R45.H0_H0 ;  /* 0x2000002dff2c7230 */ /* 0x000fe20000004100 */
[----:B------:R-:W-:-:S02]  /*6f30*/  F2FP.F16.E4M3.UNPACK_B R109, R13 ;  /* 0x0000000dff6d723e */ /* 0x000fc400020006ff */
[----:B------:R-:W-:Y:S02]  /*6f40*/  F2FP.F16.E4M3.UNPACK_B R47, R14 ;  /* 0x0000000eff2f723e */ /* 0x000fe400020006ff */
[----:B------:R-:W-:Y:S01]  /*6f50*/  F2FP.SATFINITE.E4M3.F32.PACK_AB_MERGE_C R34, R113, R46, R34 ;  /* 0x0000002e7122723e */ /* 0x000fe20004807022 */
[----:B------:R-:W-:Y:S01]  /*6f60*/  HADD2.F32 R46, -RZ, R109.H0_H0 ;  /* 0x2000006dff2e7230 */ /* 0x000fe20000004100 */
[----:B------:R-:W-:Y:S01]  /*6f70*/  F2FP.F16.E4M3.UNPACK_B R112, R12 ;  /* 0x0000000cff70723e */ /* 0x000fe200020006ff */
[--C-:B------:R-:W-:Y:S01]  /*6f80*/  HADD2.F32 R115, -RZ, R47.reuse.H0_H0 ;  /* 0x2000002fff737230 */ /* 0x100fe20000004100 */
[----:B------:R-:W-:Y:S01]  /*6f90*/  F2FP.SATFINITE.E4M3.F32.PACK_AB_MERGE_C R33, R123, R114, RZ ;  /* 0x000000727b21723e */ /* 0x000fe200048070ff */
[----:B------:R-:W-:Y:S01]  /*6fa0*/  HADD2.F32 R114, -RZ, R47.H1_H1 ;  /* 0x3000002fff727230 */ /* 0x000fe20000004100 */
[----:B------:R-:W-:Y:S01]  /*6fb0*/  F2FP.SATFINITE.E4M3.F32.PACK_AB_MERGE_C R32, R111, R120, R126 ;  /* 0x000000786f20723e */ /* 0x000fe2000480707e */
        /* <DEDUP_REMOVED lines=8> */
[-C--:B------:R-:W-:Y:S01]  /*7040*/  FMUL.FTZ R116, R111, R114.reuse ;  /* 0x000000726f747220 */ /* 0x080fe20000410000 */
[----:B------:R-:W-:Y:S01]  /*7050*/  FMUL.FTZ R114, R47, R114 ;  /* 0x000000722f727220 */ /* 0x000fe20000410000 */
[----:B------:R-:W-:Y:S02]  /*7060*/  F2FP.F16.E4M3.UNPACK_B R109, R13.H1 ;  /* 0x0000000dff6d723e */ /* 0x000fe400030006ff */
[----:B------:R-:W-:Y:S01]  /*7070*/  F2FP.F16.E4M3.UNPACK_B R113, R14.H1 ;  /* 0x0000000eff71723e */ /* 0x000fe200030006ff */
[-C--:B------:R-:W-:Y:S01]  /*7080*/  FFMA.FTZ R14, R111, R112.reuse, R114 ;  /* 0x000000706f0e7223 */ /* 0x080fe20000010072 */
[----:B------:R-:W-:Y:S01]  /*7090*/  F2FP.F16.E4M3.UNPACK_B R46, R9.H1 ;  /* 0x00000009ff2e723e */ /* 0x000fe200030006ff */
[----:B------:R-:W-:Y:S01]  /*70a0*/  FFMA.FTZ R9, R47, R112, -R116 ;  /* 0x000000702f097223 */ /* 0x000fe20000010874 */
[----:B------:R-:W-:Y:S01]  /*70b0*/  F2FP.F16.E4M3.UNPACK_B R12, R12.H1 ;  /* 0x0000000cff0c723e */ /* 0x000fe200030006ff */
[----:B------:R-:W-:Y:S01]  /*70c0*/  HADD2.F32 R47, -RZ, R109.H0_H0 ;  /* 0x2000006dff2f7230 */ /* 0x000fe20000004100 */
[----:B------:R-:W-:Y:S01]  /*70d0*/  F2FP.SATFINITE.E4M3.F32.PACK_AB_MERGE_C R33, R119, R122, R33 ;  /* 0x0000007a7721723e */ /* 0x000fe20004807021 */
[----:B------:R-:W-:Y:S01]  /*70e0*/  HADD2.F32 R114, -RZ, R113.H0_H0 ;  /* 0x20000071ff727230 */ /* 0x000fe20000004100 */
[-C--:B------:R-:W-:Y:S01]  /*70f0*/  F2FP.F16.E4M3.UNPACK_B R119, R10.reuse ;  /* 0x0000000aff77723e */ /* 0x080fe200020006ff */
[----:B------:R-:W-:Y:S01]  /*7100*/  HADD2.F32 R13, -RZ, R46.H0_H0 ;  /* 0x2000002eff0d7230 */ /* 0x000fe20000004100 */
[----:B------:R-:W-:Y:S01]  /*7110*/  F2FP.F16.E4M3.UNPACK_B R120, R10.H1 ;  /* 0x0000000aff78723e */ /* 0x000fe200030006ff */
[----:B------:R-:W-:-:S02]  /*7120*/  HADD2.F32 R111, -RZ, R109.H1_H1 ;  /* 0x3000006dff6f7230 */ /* 0x000fc40000004100 */
[-C--:B------:R-:W-:Y:S01]  /*7130*/  FMUL.FTZ R116, R47, R114.reuse ;  /* 0x000000722f747220 */ /* 0x080fe20000410000 */
[----:B------:R-:W-:Y:S02]  /*7140*/  HADD2.F32 R112, -RZ, R12.H0_H0 ;  /* 0x2000000cff707230 */ /* 0x000fe40000004100 */
[C---:B------:R-:W-:Y:S01]  /*7150*/  FMUL.FTZ R114, R13.reuse, R114 ;  /* 0x000000720d727220 */ /* 0x040fe20000410000 */
[----:B------:R-:W-:Y:S01]  /*7160*/  HADD2.F32 R109, -RZ, R113.H1_H1 ;  /* 0x30000071ff6d7230 */ /* 0x000fe20000004100 */
[----:B------:R-:W-:Y:S01]  /*7170*/  F2FP.F16.E4M3.UNPACK_B R117, R8.H1 ;  /* 0x00000008ff75723e */ /* 0x000fe200030006ff */
[----:B------:R-:W-:Y:S02]  /*7180*/  HADD2.F32 R46, -RZ, R46.H1_H1 ;  /* 0x3000002eff2e7230 */ /* 0x000fe40000004100 */
[----:B------:R-:W-:Y:S02]  /*7190*/  HADD2.F32 R113, -RZ, R12.H1_H1 ;  /* 0x3000000cff717230 */ /* 0x000fe40000004100 */
[-C--:B------:R-:W-:Y:S01]  /*71a0*/  FFMA.FTZ R12, R13, R112.reuse, -R116 ;  /* 0x000000700d0c7223 */ /* 0x080fe20000010874 */
[-C--:B------:R-:W-:Y:S01]  /*71b0*/  FMUL.FTZ R115, R111, R109.reuse ;  /* 0x0000006d6f737220 */ /* 0x080fe20000410000 */
[----:B------:R-:W-:Y:S01]  /*71c0*/  FFMA.FTZ R13, R47, R112, R114 ;  /* 0x000000702f0d7223 */ /* 0x000fe20000010072 */
[C---:B------:R-:W-:Y:S01]  /*71d0*/  FMUL.FTZ R114, R46.reuse, R109 ;  /* 0x0000006d2e727220 */ /* 0x040fe20000410000 */
[----:B------:R-:W-:Y:S01]  /*71e0*/  F2FP.F16.E4M3.UNPACK_B R112, R15 ;  /* 0x0000000fff70723e */ /* 0x000fe200020006ff */
[----:B------:R-:W-:Y:S01]  /*71f0*/  FFMA.FTZ R47, R46, R113, -R115 ;  /* 0x000000712e2f7223 */ /* 0x000fe20000010873 */
[----:B------:R-:W-:Y:S01]  /*7200*/  F2FP.F16.E4M3.UNPACK_B R109, R11 ;  /* 0x0000000bff6d723e */ /* 0x000fe200020006ff */
[----:B------:R-:W-:Y:S01]  /*7210*/  FFMA.FTZ R46, R111, R113, R114 ;  /* 0x000000716f2e7223 */ /* 0x000fe20000010072 */
[----:B------:R-:W-:Y:S01]  /*7220*/  F2FP.F16.E4M3.UNPACK_B R113, R15.H1 ;  /* 0x0000000fff71723e */ /* 0x000fe200030006ff */
[----:B------:R-:W-:Y:S01]  /*7230*/  HADD2.F32 R114, -RZ, R112.H0_H0 ;  /* 0x20000070ff727230 */ /* 0x000fe20000004100 */
[----:B------:R-:W-:Y:S01]  /*7240*/  F2FP.F16.E4M3.UNPACK_B R116, R8 ;  /* 0x00000008ff74723e */ /* 0x000fe200020006ff */
        /* <DEDUP_REMOVED lines=8> */
[----:B------:R-:W-:Y:S01]  /*72d0*/  HADD2.F32 R10, -RZ, R116.H0_H0 ;  /* 0x20000074ff0a7230 */ /* 0x000fe20000004100 */
[----:B------:R-:W-:Y:S01]  /*72e0*/  F2FP.SATFINITE.E4M3.F32.PACK_AB_MERGE_C R13, R46, R13, RZ ;  /* 0x0000000d2e0d723e */ /* 0x000fe200048070ff */
[----:B------:R-:W-:Y:S02]  /*72f0*/  HADD2.F32 R111, -RZ, R11.H0_H0 ;  /* 0x2000000bff6f7230 */ /* 0x000fe40000004100 */
[----:B------:R-:W-:Y:S01]  /*7300*/  FMUL.FTZ R126, R115, R122 ;  /* 0x0000007a737e7220 */ /* 0x000fe20000410000 */
[----:B------:R-:W-:Y:S02]  /*7310*/  HADD2.F32 R113, -RZ, R113.H1_H1 ;  /* 0x30000071ff717230 */ /* 0x000fe40000004100 */
[----:B------:R-:W-:Y:S01]  /*7320*/  FFMA.FTZ R8, R15, R10, -R124 ;  /* 0x0000000a0f087223 */ /* 0x000fe2000001087c */
[----:B------:R-:W-:-:S02]  /*7330*/  HADD2.F32 R120, -RZ, R120.H1_H1 ;  /* 0x30000078ff787230 */ /* 0x000fc40000004100 */
[----:B------:R-:W-:Y:S01]  /*7340*/  FMUL.FTZ R122, R111, R122 ;  /* 0x0000007a6f7a7220 */ /* 0x000fe20000410000 */
        /* <DEDUP_REMOVED lines=11> */
[CC--:B------:R-:W-:Y:S01]  /*7400*/  FMUL.FTZ R118, R112.reuse, R119.reuse ;  /* 0x0000007770767220 */ /* 0x0c0fe20000410000 */
[----:B------:R-:W-:Y:S02]  /*7410*/  HADD2.F32 R116, -RZ, R116.H1_H1 ;  /* 0x30000074ff747230 */ /* 0x000fe40000004100 */
[----:B------:R-:W-:Y:S01]  /*7420*/  FMUL.FTZ R119, R109, R119 ;  /* 0x000000776d777220 */ /* 0x000fe20000410000 */
[----:B------:R-:W-:Y:S01]  /*7430*/  F2FP.SATFINITE.E4M3.F32.PACK_AB_MERGE_C R9, R9, R44, R12 ;  /* 0x0000002c0909723e */ /* 0x000fe2000480700c */
[-C--:B------:R-:W-:Y:S01]  /*7440*/  FFMA.FTZ R11, R11, R114.reuse, -R124 ;  /* 0x000000720b0b7223 */ /* 0x080fe2000001087c */
[----:B------:R-:W-:Y:S01]  /*7450*/  FFMA.FTZ R113, R113, R114, R120 ;  /* 0x0000007271717223 */ /* 0x000fe20000010078 */
[-C--:B------:R-:W-:Y:S01]  /*7460*/  FFMA.FTZ R109, R109, R116.reuse, -R118 ;  /* 0x000000746d6d7223 */ /* 0x080fe20000010876 */
[----:B------:R-:W-:Y:S01]  /*7470*/  FFMA.FTZ R119, R112, R116, R119 ;  /* 0x0000007470777223 */ /* 0x000fe20000010077 */
[----:B------:R-:W-:Y:S01]  /*7480*/  F2FP.SATFINITE.E4M3.F32.PACK_AB_MERGE_C R13, R14, R45, R13 ;  /* 0x0000002d0e0d723e */ /* 0x000fe2000480700d */
[----:B------:R-:W-:Y:S01]  /*7490*/  IMAD.MOV.U32 R12, RZ, RZ, R34 ;  /* 0x000000ffff0c7224 */ /* 0x000fe200078e0022 */
[----:B------:R-:W-:-:S02]  /*74a0*/  F2FP.SATFINITE.E4M3.F32.PACK_AB_MERGE_C R11, R11, R126, RZ ;  /* 0x0000007e0b0b723e */ /* 0x000fc400048070ff */
[----:B------:R-:W-:Y:S02]  /*74b0*/  F2FP.SATFINITE.E4M3.F32.PACK_AB_MERGE_C R113, R113, R122, RZ ;  /* 0x0000007a7171723e */ /* 0x000fe400048070ff */
[----:B------:R-:W-:Y:S01]  /*74c0*/  F2FP.SATFINITE.E4M3.F32.PACK_AB_MERGE_C R11, R109, R8, R11 ;  /* 0x000000086d0b723e */ /* 0x000fe2000480700b */
[----:B------:R-:W-:Y:S01]  /*74d0*/  IMAD.MOV.U32 R8, RZ, RZ, R35 ;  /* 0x000000ffff087224 */ /* 0x000fe200078e0023 */
[----:B------:R-:W-:Y:S01]  /*74e0*/  F2FP.SATFINITE.E4M3.F32.PACK_AB_MERGE_C R15, R119, R10, R113 ;  /* 0x0000000a770f723e */ /* 0x000fe20004807071 */
[----:B------:R-:W-:Y:S01]  /*74f0*/  IMAD.MOV.U32 R10, RZ, RZ, R33 ;  /* 0x000000ffff0a7224 */ /* 0x000fe200078e0021 */
[----:B------:R-:W-:-:S07]  /*7500*/  MOV R14, R32 ;  /* 0x00000020000e7202 */ /* 0x000fce0000000f00 */
.L_x_1641:
[----:B------:R-:W-:Y:S05]  /*7510*/  BSYNC B2 ;  /* 0x0000000000027941 */ /* 0x000fea0003800000 */
.L_x_1640:
[----:B--2---:R2:W-:Y:S04]  /*7520*/  ST.E.128 desc[UR42][R92.64], R8 ;  /* 0x000000085c007985 */ /* 0x0045e8000c101d2a */
[----:B0-----:R2:W-:Y:S02]  /*7530*/  @!P2 ST.E.128 desc[UR42][R96.64], R12 ;  /* 0x0000000c6000a985 */ /* 0x0015e4000c101d2a */
.L_x_1639:
[----:B------:R-:W-:Y:S05]  /*7540*/  BSYNC B1 ;  /* 0x0000000000017941 */ /* 0x000fea0003800000 */
.L_x_1638:
[----:B------:R-:W-:Y:S01]  /*7550*/  ISETP.NE.AND P2, PT, R3, RZ, PT ;  /* 0x000000ff0300720c */ /* 0x000fe20003f45270 */
[----:B------:R-:W-:-:S12]  /*7560*/  BSSY B1, `(.L_x_1642) ;  /* 0x00000f4000017945 */ /* 0x000fd80003800000 */
[----:B------:R-:W-:Y:S05]  /*7570*/  @!P2 BRA `(.L_x_1643) ;  /* 0x0000000c00c8a947 */ /* 0x000fea0003800000 */
[----:B------:R-:W-:Y:S01]  /*7580*/  ISETP.NE.AND P4, PT, R84, RZ, PT ;  /* 0x000000ff5400720c */ /* 0x000fe20003f85270 */
[----:B------:R-:W-:Y:S01]  /*7590*/  BSSY B2, `(.L_x_1644) ;  /* 0x00000ee000027945 */ /* 0x000fe20003800000 */
[C---:B----4-:R-:W-:Y:S02]  /*75a0*/  IADD3 R32, P2, R58.reuse, R101, RZ ;  /* 0x000000653a207210 */ /* 0x050fe40007f5e0ff */
[----:B--2---:R-:W-:Y:S02]  /*75b0*/  SEL R8, R65, R110, !P4 ;  /* 0x0000006e41087207 */ /* 0x004fe40006000000 */
[----:B---3--:R-:W-:Y:S02]  /*75c0*/  LEA.HI.X.SX32 R33, R58, R99, 0x1, P2 ;  /* 0x000000633a217211 */ /* 0x008fe400010f0eff */
[----:B------:R-:W-:-:S04]  /*75d0*/  SHF.R.S32.HI R9, RZ, 0x1f, R8 ;  /* 0x0000001fff097819 */ /* 0x000fc80000011408 */
[----:B------:R-:W-:-:S04]  /*75e0*/  LEA.HI R9, R9, R8, RZ, 0x5 ;  /* 0x0000000809097211 */ /* 0x000fc800078f28ff */
[----:B------:R-:W-:-:S04]  /*75f0*/  SHF.R.S32.HI R9, RZ, 0x5, R9 ;  /* 0x00000005ff097819 */ /* 0x000fc80000011409 */
[----:B------:R-:W-:-:S04]  /*7600*/  LEA.HI.SX32 R9, R76, R9, 0x1c ;  /* 0x000000094c097211 */ /* 0x000fc800078fe2ff */
[----:B0-----:R-:W-:Y:S01]  /*7610*/  SHF.R.S32.HI R10, RZ, 0x1f, R9 ;  /* 0x0000001fff0a7819 */ /* 0x001fe20000011409 */
[----:B------:R-:W-:-:S03]  /*7620*/  IMAD.SHL.U32 R8, R9, 0x10, RZ ;  /* 0x0000001009087824 */ /* 0x000fc600078e00ff */
[----:B------:R-:W-:Y:S02]  /*7630*/  LEA.HI R10, R10, R9, RZ, 0x2 ;  /* 0x000000090a0a7211 */ /* 0x000fe400078f10ff */
[----:B------:R-:W-:-:S03]  /*7640*/  ISETP.GE.AND P2, PT, R8, R98, PT ;  /* 0x000000620800720c */ /* 0x000fc60003f46270 */
[----:B------:R-:W-:-:S05]  /*7650*/  IMAD.SHL.U32 R10, R10, 0x800, RZ ;  /* 0x000008000a0a7824 */ /* 0x000fca00078e00ff */
[----:B------:R-:W-:-:S05]  /*7660*/  LOP3.LUT R9, R10, 0xffffe000, RZ, 0xc0, !PT ;  /* 0xffffe0000a097812 */ /* 0x000fca00078ec0ff */
[----:B------:R-:W-:-:S04]  /*7670*/  @!P2 IADD3 R34, P4, R101, R8, RZ ;  /* 0x000000086522a210 */ /* 0x000fc80007f9e0ff */
[----:B------:R-:W-:Y:S02]  /*7680*/  @!P2 LEA.HI.X.SX32 R35, R8, R99, 0x1, P4 ;  /* 0x000000630823a211 */ /* 0x000fe400020f0eff */
[----:B------:R-:W-:Y:S02]  /*7690*/  LOP3.LUT R8, R180, 0x30, R8, 0xf8, !PT ;  /* 0x00000030b4087812 */ /* 0x000fe400078ef808 */
[----:B------:R-:W-:Y:S02]  /*76a0*/  ISETP.GE.AND P4, PT, R81, R95, PT ;  /* 0x0000005f5100720c */ /* 0x000fe40003f86270 */
[----:B------:R-:W-:-:S04]  /*76b0*/  LOP3.LUT R8, R8, R181, RZ, 0x3c, !PT ;  /* 0x000000b508087212 */ /* 0x000fc800078e3cff */
[----:B------:R-:W-:Y:S01]  /*76c0*/  IADD3 R8, R8, R9, R182 ;  /* 0x0000000908087210 */ /* 0x000fe20007ffe0b6 */
[----:B------:R-:W-:-:S04]  /*76d0*/  IMAD R9, R17, 0x6000, R73 ;  /* 0x0000600011097824 */ /* 0x000fc800078e0249 */
[----:B------:R-:W-:Y:S02]  /*76e0*/  IMAD R11, R17, 0x6000, R8 ;  /* 0x00006000110b7824 */ /* 0x000fe400078e0208 */
[C---:B------:R-:W-:Y:S02]  /*76f0*/  IMAD.IADD R9, R16.reuse, 0x1, R9 ;  /* 0x0000000110097824 */ /* 0x040fe400078e0209 */
[----:B------:R-:W-:-:S04]  /*7700*/  IMAD.IADD R12, R16, 0x1, R11 ;  /* 0x00000001100c7824 */ /* 0x000fc800078e020b */
[----:B------:R-:W0:Y:S04]  /*7710*/  LDS.128 R8, [R9+0x16400] ;  /* 0x0164000009087984 */ /* 0x000e280000000c00 */
[----:B------:R-:W2:Y:S01]  /*7720*/  LDS.128 R12, [R12+0x16400] ;  /* 0x016400000c0c7984 */ /* 0x000ea20000000c00 */
[----:B------:R-:W-:Y:S05]  /*7730*/  @P4 BRA `(.L_x_1645) ;  /* 0x0000000c004c4947 */ /* 0x000fea0003800000 */
[----:B------:R-:W-:Y:S01]  /*7740*/  SHF.R.U32.HI R111, RZ, 0x8, R29 ;  /* 0x00000008ff6f7819 */ /* 0x000fe2000001161d */
[----:B0-----:R-:W-:Y:S01]  /*7750*/  IMAD.MOV.U32 R28, RZ, RZ, R9 ;  /* 0x000000ffff1c7224 */ /* 0x001fe200078e0009 */
[----:B------:R-:W-:Y:S01]  /*7760*/  SHF.R.U32.HI R109, RZ, 0x10, R29 ;  /* 0x00000010ff6d7819 */ /* 0x000fe2000001161d */
[----:B------:R-:W-:Y:S01]  /*7770*/  IMAD.MOV.U32 R40, RZ, RZ, R8 ;  /* 0x000000ffff287224 */ /* 0x000fe200078e0008 */
[----:B------:R-:W-:Y:S01]  /*7780*/  SHF.R.U32.HI R97, RZ, 0x8, R31 ;  /* 0x00000008ff617819 */ /* 0x000fe2000001161f */
[----:B------:R-:W-:Y:S01]  /*7790*/  IMAD.SHL.U32 R9, R111, 0x100, RZ ;  /* 0x000001006f097824 */ /* 0x000fe200078e00ff */
[----:B------:R-:W-:Y:S02]  /*77a0*/  SHF.R.U32.HI R92, RZ, 0x8, R41 ;  /* 0x00000008ff5c7819 */ /* 0x000fe40000011629 */
[----:B------:R-:W-:Y:S01]  /*77b0*/  LOP3.LUT R30, R29, 0xff0000ff, RZ, 0xc0, !PT ;  /* 0xff0000ff1d1e7812 */ /* 0x000fe200078ec0ff */
[----:B------:R-:W-:Y:S01]  /*77c0*/  IMAD.MOV.U32 R29, RZ, RZ, R10 ;  /* 0x000000ffff1d7224 */ /* 0x000fe200078e000a */
[----:B------:R-:W-:Y:S01]  /*77d0*/  LOP3.LUT R42, R31, 0xff0000ff, RZ, 0xc0, !PT ;  /* 0xff0000ff1f2a7812 */ /* 0x000fe200078ec0ff */
[----:B------:R-:W-:Y:S01]  /*77e0*/  IMAD.U32 R10, R109, 0x10000, RZ ;  /* 0x000100006d0a7824 */ /* 0x000fe200078e00ff */
[----:B------:R-:W-:Y:S01]  /*77f0*/  SHF.R.U32.HI R96, RZ, 0x10, R31 ;  /* 0x00000010ff607819 */ /* 0x000fe2000001161f */
[----:B------:R-:W-:Y:S01]  /*7800*/  IMAD.SHL.U32 R31, R97, 0x100, RZ ;  /* 0x00000100611f7824 */ /* 0x000fe200078e00ff */
[----:B------:R-:W-:-:S02]  /*7810*/  SHF.R.U32.HI R46, RZ, 0x8, R43 ;  /* 0x00000008ff2e7819 */ /* 0x000fc4000001162b */
[----:B------:R-:W-:Y:S02]  /*7820*/  LOP3.LUT R45, R43, 0xff0000ff, RZ, 0xc0, !PT ;  /* 0xff0000ff2b2d7812 */ /* 0x000fe400078ec0ff */
[----:B------:R-:W-:Y:S01]  /*7830*/  SHF.R.U32.HI R93, RZ, 0x10, R43 ;  /* 0x00000010ff5d7819 */ /* 0x000fe2000001162b */
[----:B------:R-:W-:Y:S01]  /*7840*/  IMAD.SHL.U32 R43, R92, 0x100, RZ ;  /* 0x000001005c2b7824 */ /* 0x000fe200078e00ff */
[----:B------:R-:W-:Y:S02]  /*7850*/  LOP3.LUT R44, R41, 0xff0000ff, RZ, 0xc0, !PT ;  /* 0xff0000ff292c7812 */ /* 0x000fe400078ec0ff */
[----:B------:R-:W-:Y:S01]  /*7860*/  SHF.R.U32.HI R47, RZ, 0x10, R41 ;  /* 0x00000010ff2f7819 */ /* 0x000fe20000011629 */
[----:B--2---:R-:W-:Y:S01]  /*7870*/  IMAD.MOV.U32 R41, RZ, RZ, R12 ;  /* 0x000000ffff297224 */ /* 0x004fe200078e000c */
[----:B------:R-:W-:Y:S01]  /*7880*/  LOP3.LUT R9, R30, 0xff00, R9, 0xf8, !PT ;  /* 0x0000ff001e097812 */ /* 0x000fe200078ef809 */
[----:B------:R-:W-:Y:S01]  /*7890*/  IMAD.SHL.U32 R30, R46, 0x100, RZ ;  /* 0x000001002e1e7824 */ /* 0x000fe200078e00ff */
[----:B------:R-:W-:Y:S01]  /*78a0*/  LOP3.LUT R8, R42, 0xff00, R31, 0xf8, !PT ;  /* 0x0000ff002a087812 */ /* 0x000fe200078ef81f */
[----:B------:R-:W-:Y:S01]  /*78b0*/  IMAD.U32 R93, R93, 0x10000, RZ ;  /* 0x000100005d5d7824 */ /* 0x000fe200078e00ff */
[----:B------:R-:W-:Y:S01]  /*78c0*/  LOP3.LUT R10, R9, 0xff0000, R10, 0xf8, !PT ;  /* 0x00ff0000090a7812 */ /* 0x000fe200078ef80a */
[----:B------:R-:W-:Y:S01]  /*78d0*/  IMAD.U32 R9, R96, 0x10000, RZ ;  /* 0x0001000060097824 */ /* 0x000fe200078e00ff */
[----:B------:R-:W-:Y:S01]  /*78e0*/  LOP3.LUT R12, R44, 0xff00, R43, 0xf8, !PT ;  /* 0x0000ff002c0c7812 */ /* 0x000fe200078ef82b */
[----:B------:R-:W-:Y:S01]  /*78f0*/  IMAD.U32 R47, R47, 0x10000, RZ ;  /* 0x000100002f2f7824 */ /* 0x000fe200078e00ff */
[----:B------:R-:W-:-:S02]  /*7900*/  F2FP.F16.E4M3.UNPACK_B R46, R108.H1 ;  /* 0x0000006cff2e723e */ /* 0x000fc400030006ff */
[----:B------:R-:W-:Y:S02]  /*7910*/  F2FP.F16.E4M3.UNPACK_B R44, R41.H1 ;  /* 0x00000029ff2c723e */ /* 0x000fe400030006ff */
[----:B------:R-:W-:Y:S02]  /*7920*/  F2FP.F16.E4M3.UNPACK_B R42, R40.H1 ;  /* 0x00000028ff2a723e */ /* 0x000fe400030006ff */
[----:B------:R-:W-:Y:S01]  /*7930*/  LOP3.LUT R92, R45, 0xff00, R30, 0xf8, !PT ;  /* 0x0000ff002d5c7812 */ /* 0x000fe200078ef81e */
[----:B------:R-:W-:Y:S01]  /*7940*/  HADD2.F32 R31, -RZ, R44.H0_H0 ;  /* 0x2000002cff1f7230 */ /* 0x000fe20000004100 */
[----:B------:R-:W-:Y:S01]  /*7950*/  LOP3.LUT R8, R8, 0xff0000, R9, 0xf8, !PT ;  /* 0x00ff000008087812 */ /* 0x000fe200078ef809 */
[----:B------:R-:W-:Y:S01]  /*7960*/  HADD2.F32 R9, -RZ, R46.H0_H0 ;  /* 0x2000002eff097230 */ /* 0x000fe20000004100 */
[----:B------:R-:W-:Y:S01]  /*7970*/  F2FP.F16.E4M3.UNPACK_B R43, R106.H1 ;  /* 0x0000006aff2b723e */ /* 0x000fe200030006ff */
[----:B------:R-:W-:Y:S01]  /*7980*/  HADD2.F32 R30, -RZ, R42.H0_H0 ;  /* 0x2000002aff1e7230 */ /* 0x000fe20000004100 */
[----:B------:R-:W-:Y:S01]  /*7990*/  LOP3.LUT R12, R12, 0xff0000, R47, 0xf8, !PT ;  /* 0x00ff00000c0c7812 */ /* 0x000fe200078ef82f */
[----:B------:R-:W-:-:S02]  /*79a0*/  HADD2.F32 R46, -RZ, R46.H1_H1 ;  /* 0x3000002eff2e7230 */ /* 0x000fc40000004100 */
[CC--:B------:R-:W-:Y:S01]  /*79b0*/  FMUL.FTZ R97, R31.reuse, R9.reuse ;  /* 0x000000091f617220 */ /* 0x0c0fe20000410000 */
[--C-:B------:R-:W-:Y:S02]  /*79c0*/  HADD2.F32 R45, -RZ, R43.reuse.H0_H0 ;  /* 0x2000002bff2d7230 */ /* 0x100fe40000004100 */
[----:B------:R-:W-:Y:S01]  /*79d0*/  FMUL.FTZ R96, R30, R9 ;  /* 0x000000091e607220 */ /* 0x000fe20000410000 */
[----:B------:R-:W-:Y:S01]  /*79e0*/  LOP3.LUT R9, R92, 0xff0000, R93, 0xf8, !PT ;  /* 0x00ff00005c097812 */ /* 0x000fe200078ef85d */
[----:B------:R-:W-:Y:S01]  /*79f0*/  HADD2.F32 R92, -RZ, R43.H1_H1 ;  /* 0x3000002bff5c7230 */ /* 0x000fe20000004100 */
[----:B------:R-:W-:Y:S01]  /*7a00*/  F2FP.F16.E4M3.UNPACK_B R108, R108 ;  /* 0x0000006cff6c723e */ /* 0x000fe200020006ff */
[-C--:B------:R-:W-:Y:S01]  /*7a10*/  FFMA.FTZ R30, R30, R45.reuse, -R97 ;  /* 0x0000002d1e1e7223 */ /* 0x080fe20000010861 */
[----:B------:R-:W-:Y:S01]  /*7a20*/  FFMA.FTZ R31, R31, R45, R96 ;  /* 0x0000002d1f1f7223 */ /* 0x000fe20000010060 */
        /* <DEDUP_REMOVED lines=8> */
[----:B------:R-:W-:-:S02]  /*7ab0*/  HADD2.F32 R46, -RZ, R45.H0_H0 ;  /* 0x2000002dff2e7230 */ /* 0x000fc40000004100 */
[----:B------:R-:W-:Y:S02]  /*7ac0*/  HADD2.F32 R42, -RZ, R44.H0_H0 ;  /* 0x2000002cff2a7230 */ /* 0x000fe40000004100 */
[-C--:B------:R-:W-:Y:S01]  /*7ad0*/  FFMA.FTZ R41, R43, R92.reuse, -R40 ;  /* 0x0000005c2b297223 */ /* 0x080fe20000010828 */
[----:B------:R-:W-:Y:S02]  /*7ae0*/  HADD2.F32 R43, -RZ, R106.H0_H0 ;  /* 0x2000006aff2b7230 */ /* 0x000fe40000004100 */
[-C--:B------:R-:W-:Y:S01]  /*7af0*/  FMUL.FTZ R97, R46, R93.reuse ;  /* 0x0000005d2e617220 */ /* 0x080fe20000410000 */
[----:B------:R-:W-:Y:S01]  /*7b00*/  FFMA.FTZ R40, R47, R92, R96 ;  /* 0x0000005c2f287223 */ /* 0x000fe20000010060 */
[C---:B------:R-:W-:Y:S01]  /*7b10*/  FMUL.FTZ R93, R42.reuse, R93 ;  /* 0x0000005d2a5d7220 */ /* 0x040fe20000410000 */
[----:B------:R-:W-:Y:S02]  /*7b20*/  HADD2.F32 R108, -RZ, R108.H1_H1 ;  /* 0x3000006cff6c7230 */ /* 0x000fe40000004100 */
[----:B------:R-:W-:Y:S01]  /*7b30*/  FFMA.FTZ R42, R42, R43, -R97 ;  /* 0x0000002b2a2a7223 */ /* 0x000fe20000010861 */
[----:B------:R-:W-:Y:S01]  /*7b40*/  HADD2.F32 R47, -RZ, R45.H1_H1 ;  /* 0x3000002dff2f7230 */ /* 0x000fe20000004100 */
[----:B------:R-:W-:Y:S01]  /*7b50*/  F2FP.F16.E4M3.UNPACK_B R97, R107.H1 ;  /* 0x0000006bff61723e */ /* 0x000fe200030006ff */
[----:B------:R-:W-:Y:S01]  /*7b60*/  HADD2.F32 R44, -RZ, R44.H1_H1 ;  /* 0x3000002cff2c7230 */ /* 0x000fe20000004100 */
[----:B------:R-:W-:Y:S01]  /*7b70*/  F2FP.F16.E4M3.UNPACK_B R92, R14.H1 ;  /* 0x0000000eff5c723e */ /* 0x000fe200030006ff */
[----:B------:R-:W-:-:S02]  /*7b80*/  HADD2.F32 R106, -RZ, R106.H1_H1 ;  /* 0x3000006aff6a7230 */ /* 0x000fc40000004100 */
[----:B------:R-:W-:Y:S01]  /*7b90*/  FFMA.FTZ R43, R46, R43, R93 ;  /* 0x0000002b2e2b7223 */ /* 0x000fe2000001005d */
        /* <DEDUP_REMOVED lines=16> */
[-C--:B------:R-:W-:Y:S01]  /*7ca0*/  FFMA.FTZ R112, R47, R106.reuse, -R112 ;  /* 0x0000006a2f707223 */ /* 0x080fe20000010870 */
[----:B------:R-:W-:Y:S01]  /*7cb0*/  HADD2.F32 R46, -RZ, R46.H1_H1 ;  /* 0x3000002eff2e7230 */ /* 0x000fe20000004100 */
[----:B------:R-:W-:Y:S01]  /*7cc0*/  F2FP.F16.E4M3.UNPACK_B R105, R105 ;  /* 0x00000069ff69723e */ /* 0x000fe200020006ff */
[----:B------:R-:W-:Y:S02]  /*7cd0*/  HADD2.F32 R47, -RZ, R96.H1_H1 ;  /* 0x30000060ff2f7230 */ /* 0x000fe40000004100 */
[-C--:B------:R-:W-:Y:S01]  /*7ce0*/  FMUL.FTZ R109, R92, R97.reuse ;  /* 0x000000615c6d7220 */ /* 0x080fe20000410000 */
[----:B------:R-:W-:Y:S01]  /*7cf0*/  FFMA.FTZ R108, R93, R106, R108 ;  /* 0x0000006a5d6c7223 */ /* 0x000fe2000001006c */
[----:B------:R-:W-:Y:S01]  /*7d00*/  FMUL.FTZ R97, R46, R97 ;  /* 0x000000612e617220 */ /* 0x000fe20000410000 */
[----:B------:R-:W-:-:S02]  /*7d10*/  HADD2.F32 R93, -RZ, R107.H0_H0 ;  /* 0x2000006bff5d7230 */ /* 0x000fc40000004100 */
[-C--:B------:R-:W-:Y:S01]  /*7d20*/  FFMA.FTZ R109, R46, R47.reuse, -R109 ;  /* 0x0000002f2e6d7223 */ /* 0x080fe2000001086d */
[----:B------:R-:W-:Y:S01]  /*7d30*/  F2FP.F16.E4M3.UNPACK_B R46, R14 ;  /* 0x0000000eff2e723e */ /* 0x000fe200020006ff */
[----:B------:R-:W-:Y:S01]  /*7d40*/  FFMA.FTZ R111, R92, R47, R97 ;  /* 0x0000002f5c6f7223 */ /* 0x000fe20000010061 */
[----:B------:R-:W-:Y:S01]  /*7d50*/  HADD2.F32 R107, -RZ, R107.H1_H1 ;  /* 0x3000006bff6b7230 */ /* 0x000fe20000004100 */
[----:B------:R-:W-:Y:S01]  /*7d60*/  F2FP.SATFINITE.E4M3.F32.PACK_AB_MERGE_C R30, R41, R30, RZ ;  /* 0x0000001e291e723e */ /* 0x000fe200048070ff */
[--C-:B------:R-:W-:Y:S01]  /*7d70*/  HADD2.F32 R14, -RZ, R29.reuse.H0_H0 ;  /* 0x2000001dff0e7230 */ /* 0x100fe20000004100 */
[----:B------:R-:W-:Y:S01]  /*7d80*/  F2FP.SATFINITE.E4M3.F32.PACK_AB_MERGE_C R40, R40, R31, RZ ;  /* 0x0000001f2828723e */ /* 0x000fe200048070ff */
[--C-:B------:R-:W-:Y:S01]  /*7d90*/  HADD2.F32 R47, -RZ, R46.reuse.H0_H0 ;  /* 0x2000002eff2f7230 */ /* 0x100fe20000004100 */
[----:B------:R-:W-:Y:S01]  /*7da0*/  F2FP.SATFINITE.E4M3.F32.PACK_AB_MERGE_C R31, R45, R42, R30 ;  /* 0x0000002a2d1f723e */ /* 0x000fe2000480701e */
[----:B------:R-:W-:Y:S02]  /*7db0*/  HADD2.F32 R46, -RZ, R46.H1_H1 ;  /* 0x3000002eff2e7230 */ /* 0x000fe40000004100 */
[----:B------:R-:W-:Y:S01]  /*7dc0*/  FMUL.FTZ R96, R14, R93 ;  /* 0x0000005d0e607220 */ /* 0x000fe20000410000 */
[----:B------:R-:W-:-:S02]  /*7dd0*/  HADD2.F32 R29, -RZ, R29.H1_H1 ;  /* 0x3000001dff1d7230 */ /* 0x000fc40000004100 */
[----:B------:R-:W-:Y:S01]  /*7de0*/  FMUL.FTZ R97, R47, R93 ;  /* 0x0000005d2f617220 */ /* 0x000fe20000410000 */
[--C-:B------:R-:W-:Y:S02]  /*7df0*/  HADD2.F32 R92, -RZ, R105.reuse.H0_H0 ;  /* 0x20000069ff5c7230 */ /* 0x100fe40000004100 */
[-C--:B------:R-:W-:Y:S01]  /*7e00*/  FMUL.FTZ R106, R46, R107.reuse ;  /* 0x0000006b2e6a7220 */ /* 0x080fe20000410000 */
[----:B------:R-:W-:Y:S02]  /*7e10*/  HADD2.F32 R105, -RZ, R105.H1_H1 ;  /* 0x30000069ff697230 */ /* 0x000fe40000004100 */
[----:B------:R-:W-:Y:S01]  /*7e20*/  FMUL.FTZ R107, R29, R107 ;  /* 0x0000006b1d6b7220 */ /* 0x000fe20000410000 */
[----:B------:R-:W-:Y:S01]  /*7e30*/  F2FP.F16.E4M3.UNPACK_B R42, R12 ;  /* 0x0000000cff2a723e */ /* 0x000fe200020006ff */
[----:B------:R-:W-:Y:S01]  /*7e40*/  FFMA.FTZ R97, R14, R92, -R97 ;  /* 0x0000005c0e617223 */ /* 0x000fe20000010861 */
[----:B------:R-:W-:Y:S01]  /*7e50*/  F2FP.F16.E4M3.UNPACK_B R41, R28 ;  /* 0x0000001cff29723e */ /* 0x000fe200020006ff */
[----:B------:R-:W-:Y:S01]  /*7e60*/  FFMA.FTZ R107, R46, R105, R107 ;  /* 0x000000692e6b7223 */ /* 0x000fe2000001006b */
[----:B------:R-:W-:Y:S01]  /*7e70*/  F2FP.F16.E4M3.UNPACK_B R46, R13 ;  /* 0x0000000dff2e723e */ /* 0x000fe200020006ff */
[----:B------:R-:W-:Y:S01]  /*7e80*/  FFMA.FTZ R14, R47, R92, R96 ;  /* 0x0000005c2f0e7223 */ /* 0x000fe20000010060 */
[----:B------:R-:W-:Y:S01]  /*7e90*/  F2FP.SATFINITE.E4M3.F32.PACK_AB_MERGE_C R30, R44, R43, R40 ;  /* 0x0000002b2c1e723e */ /* 0x000fe20004807028 */
[----:B------:R-:W-:Y:S01]  /*7ea0*/  HADD2.F32 R47, -RZ, R42.H0_H0 ;  /* 0x2000002aff2f7230 */ /* 0x000fe20000004100 */
[----:B------:R-:W-:Y:S01]  /*7eb0*/  F2FP.F16.E4M3.UNPACK_B R44, R10 ;  /* 0x0000000aff2c723e */ /* 0x000fe200020006ff */
[----:B------:R-:W-:Y:S01]  /*7ec0*/  HADD2.F32 R43, -RZ, R46.H0_H0 ;  /* 0x2000002eff2b7230 */ /* 0x000fe20000004100 */
[----:B------:R-:W-:Y:S01]  /*7ed0*/  F2FP.F16.E4M3.UNPACK_B R28, R28.H1 ;  /* 0x0000001cff1c723e */ /* 0x000fe200030006ff */
[----:B------:R-:W-:Y:S01]  /*7ee0*/  HADD2.F32 R40, -RZ, R41.H0_H0 ;  /* 0x20000029ff287230 */ /* 0x000fe20000004100 */
[----:B------:R-:W-:Y:S01]  /*7ef0*/  F2FP.F16.E4M3.UNPACK_B R10, R10.H1 ;  /* 0x0000000aff0a723e */ /* 0x000fe200030006ff */
        /* <DEDUP_REMOVED lines=14> */
[----:B------:R-:W-:Y:S02]  /*7fe0*/  HADD2.F32 R42, -RZ, R28.H0_H0 ;  /* 0x2000001cff2a7230 */ /* 0x000fe40000004100 */
[----:B------:R-:W-:Y:S01]  /*7ff0*/  FFMA.FTZ R12, R46, R43, R93 ;  /* 0x0000002b2e0c7223 */ /* 0x000fe2000001005d */
[----:B------:R-:W-:Y:S02]  /*8000*/  HADD2.F32 R45, -RZ, R44.H0_H0 ;  /* 0x2000002cff2d7230 */ /* 0x000fe40000004100 */
[----:B------:R-:W-:Y:S01]  /*8010*/  FFMA.FTZ R106, R29, R105, -R106 ;  /* 0x000000691d6a7223 */ /* 0x000fe2000001086a */
[----:B------:R-:W-:Y:S01]  /*8020*/  HADD2.F32 R46, -RZ, R47.H0_H0 ;  /* 0x2000002fff2e7230 */ /* 0x000fe20000004100 */
[----:B------:R-:W-:Y:S01]  /*8030*/  F2FP.SATFINITE.E4M3.F32.PACK_AB_MERGE_C R29, R109, R112, RZ ;  /* 0x000000706d1d723e */ /* 0x000fe200048070ff */
[----:B------:R-:W-:Y:S01]  /*8040*/  HADD2.F32 R43, -RZ, R28.H1_H1 ;  /* 0x3000001cff2b7230 */ /* 0x000fe20000004100 */
[----:B------:R-:W-:Y:S01]  /*8050*/  F2FP.SATFINITE.E4M3.F32.PACK_AB_MERGE_C R108, R111, R108, RZ ;  /* 0x0000006c6f6c723e */ /* 0x000fe200048070ff */
[----:B------:R-:W-:-:S02]  /*8060*/  HADD2.F32 R44, -RZ, R44.H1_H1 ;  /* 0x3000002cff2c7230 */ /* 0x000fc40000004100 */
[-C--:B------:R-:W-:Y:S01]  /*8070*/  FMUL.FTZ R93, R45, R46.reuse ;  /* 0x0000002e2d5d7220 */ /* 0x080fe20000410000 */
[----:B------:R-:W-:Y:S02]  /*8080*/  HADD2.F32 R47, -RZ, R47.H1_H1 ;  /* 0x3000002fff2f7230 */ /* 0x000fe40000004100 */
[----:B------:R-:W-:Y:S01]  /*8090*/  FMUL.FTZ R92, R42, R46 ;  /* 0x0000002e2a5c7220 */ /* 0x000fe20000410000 */
[--C-:B------:R-:W-:Y:S01]  /*80a0*/  HADD2.F32 R28, -RZ, R10.reuse.H0_H0 ;  /* 0x2000000aff1c7230 */ /* 0x100fe20000004100 */
[----:B------:R-:W-:Y:S01]  /*80b0*/  F2FP.SATFINITE.E4M3.F32.PACK_AB_MERGE_C R29, R106, R97, R29 ;  /* 0x000000616a1d723e */ /* 0x000fe2000480701d */
[----:B------:R-:W-:Y:S02]  /*80c0*/  HADD2.F32 R46, -RZ, R10.H1_H1 ;  /* 0x3000000aff2e7230 */ /* 0x000fe40000004100 */
[-C--:B------:R-:W-:Y:S01]  /*80d0*/  FMUL.FTZ R96, R44, R47.reuse ;  /* 0x0000002f2c607220 */ /* 0x080fe20000410000 */
[----:B------:R-:W-:Y:S01]  /*80e0*/  FMUL.FTZ R47, R43, R47 ;  /* 0x0000002f2b2f7220 */ /* 0x000fe20000410000 */
[-C--:B------:R-:W-:Y:S01]  /*80f0*/  FFMA.FTZ R10, R42, R28.reuse, -R93 ;  /* 0x0000001c2a0a7223 */ /* 0x080fe2000001085d */
[-C--:B------:R-:W-:Y:S01]  /*8100*/  F2FP.F16.E4M3.UNPACK_B R42, R11.reuse ;  /* 0x0000000bff2a723e */ /* 0x080fe200020006ff */
[----:B------:R-:W-:Y:S01]  /*8110*/  FFMA.FTZ R28, R45, R28, R92 ;  /* 0x0000001c2d1c7223 */ /* 0x000fe2000001005c */
[----:B------:R-:W-:Y:S01]  /*8120*/  F2FP.F16.E4M3.UNPACK_B R11, R11.H1 ;  /* 0x0000000bff0b723e */ /* 0x000fe200030006ff */
[----:B------:R-:W-:Y:S01]  /*8130*/  FFMA.FTZ R109, R44, R46, R47 ;  /* 0x0000002e2c6d7223 */ /* 0x000fe2000001002f */
[----:B------:R-:W-:-:S02]  /*8140*/  F2FP.F16.E4M3.UNPACK_B R97, R9.H1 ;  /* 0x00000009ff61723e */ /* 0x000fc400030006ff */
[----:B------:R-:W-:Y:S01]  /*8150*/  F2FP.SATFINITE.E4M3.F32.PACK_AB_MERGE_C R14, R107, R14, R108 ;  /* 0x0000000e6b0e723e */ /* 0x000fe2000480706c */
[----:B------:R-:W-:Y:S01]  /*8160*/  FFMA.FTZ R107, R43, R46, -R96 ;  /* 0x0000002e2b6b7223 */ /* 0x000fe20000010860 */
[-C--:B------:R-:W-:Y:S01]  /*8170*/  F2FP.F16.E4M3.UNPACK_B R45, R15.reuse ;  /* 0x0000000fff2d723e */ /* 0x080fe200020006ff */
[----:B------:R-:W-:Y:S01]  /*8180*/  HADD2.F32 R43, -RZ, R11.H0_H0 ;  /* 0x2000000bff2b7230 */ /* 0x000fe20000004100 */
[----:B------:R-:W-:Y:S01]  /*8190*/  F2FP.F16.E4M3.UNPACK_B R44, R15.H1 ;  /* 0x0000000fff2c723e */ /* 0x000fe200030006ff */
[----:B------:R-:W-:Y:S01]  /*81a0*/  HADD2.F32 R106, -RZ, R97.H0_H0 ;  /* 0x20000061ff6a7230 */ /* 0x000fe20000004100 */
[----:B------:R-:W-:Y:S01]  /*81b0*/  F2FP.F16.E4M3.UNPACK_B R96, R9 ;  /* 0x00000009ff60723e */ /* 0x000fe200020006ff */
[----:B------:R-:W-:Y:S01]  /*81c0*/  HADD2.F32 R46, -RZ, R45.H0_H0 ;  /* 0x2000002dff2e7230 */ /* 0x000fe20000004100 */
[-C--:B------:R-:W-:Y:S01]  /*81d0*/  F2FP.F16.E4M3.UNPACK_B R47, R8.reuse.H1 ;  /* 0x00000008ff2f723e */ /* 0x080fe200030006ff */
[----:B------:R-:W-:Y:S01]  /*81e0*/  HADD2.F32 R97, -RZ, R97.H1_H1 ;  /* 0x30000061ff617230 */ /* 0x000fe20000004100 */
[----:B------:R-:W-:Y:S01]  /*81f0*/  F2FP.F16.E4M3.UNPACK_B R9, R8 ;  /* 0x00000008ff09723e */ /* 0x000fe200020006ff */
[----:B------:R-:W-:-:S02]  /*8200*/  HADD2.F32 R105, -RZ, R96.H0_H0 ;  /* 0x20000060ff697230 */ /* 0x000fc40000004100 */
[----:B------:R-:W-:Y:S01]  /*8210*/  FMUL.FTZ R111, R43, R106 ;  /* 0x0000006a2b6f7220 */ /* 0x000fe20000410000 */
[--C-:B------:R-:W-:Y:S01]  /*8220*/  HADD2.F32 R8, -RZ, R44.reuse.H0_H0 ;  /* 0x2000002cff087230 */ /* 0x100fe20000004100 */
[----:B------:R-:W-:Y:S01]  /*8230*/  F2FP.SATFINITE.E4M3.F32.PACK_AB_MERGE_C R10, R107, R10, RZ ;  /* 0x0000000a6b0a723e */ /* 0x000fe200048070ff */
[----:B------:R-:W-:Y:S02]  /*8240*/  HADD2.F32 R93, -RZ, R47.H0_H0 ;  /* 0x2000002fff5d7230 */ /* 0x000fe40000004100 */
[----:B------:R-:W-:Y:S01]  /*8250*/  FMUL.FTZ R108, R46, R105 ;  /* 0x000000692e6c7220 */ /* 0x000fe20000410000 */
[----:B------:R-:W-:Y:S02]  /*8260*/  HADD2.F32 R44, -RZ, R44.H1_H1 ;  /* 0x3000002cff2c7230 */ /* 0x000fe40000004100 */
[C---:B------:R-:W-:Y:S01]  /*8270*/  FMUL.FTZ R112, R8.reuse, R106 ;  /* 0x0000006a08707220 */ /* 0x040fe20000410000 */
[----:B------:R-:W-:Y:S02]  /*8280*/  HADD2.F32 R11, -RZ, R11.H1_H1 ;  /* 0x3000000bff0b7230 */ /* 0x000fe40000004100 */
[----:B------:R-:W-:Y:S01]  /*8290*/  FFMA.FTZ R111, R8, R93, R111 ;  /* 0x0000005d086f7223 */ /* 0x000fe2000001006f */
[----:B------:R-:W-:-:S02]  /*82a0*/  HADD2.F32 R15, -RZ, R42.H0_H0 ;  /* 0x2000002aff0f7230 */ /* 0x000fc40000004100 */
[-C--:B------:R-:W-:Y:S01]  /*82b0*/  FMUL.FTZ R8, R44, R97.reuse ;  /* 0x000000612c087220 */ /* 0x080fe20000410000 */
[----:B------:R-:W-:Y:S02]  /*82c0*/  HADD2.F32 R92, -RZ, R9.H0_H0 ;  /* 0x20000009ff5c7230 */ /* 0x000fe40000004100 */
[----:B------:R-:W-:Y:S01]  /*82d0*/  FMUL.FTZ R97, R11, R97 ;  /* 0x000000610b617220 */ /* 0x000fe20000410000 */
[----:B------:R-:W-:Y:S02]  /*82e0*/  HADD2.F32 R45, -RZ, R45.H1_H1 ;  /* 0x3000002dff2d7230 */ /* 0x000fe40000004100 */
[C---:B------:R-:W-:Y:S01]  /*82f0*/  FMUL.FTZ R105, R15.reuse, R105 ;  /* 0x000000690f697220 */ /* 0x040fe20000410000 */
[----:B------:R-:W-:Y:S02]  /*8300*/  HADD2.F32 R96, -RZ, R96.H1_H1 ;  /* 0x30000060ff607230 */ /* 0x000fe40000004100 */
[----:B------:R-:W-:Y:S01]  /*8310*/  FFMA.FTZ R108, R15, R92, -R108 ;  /* 0x0000005c0f6c7223 */ /* 0x000fe2000001086c */
[----:B------:R-:W-:-:S02]  /*8320*/  HADD2.F32 R47, -RZ, R47.H1_H1 ;  /* 0x3000002fff2f7230 */ /* 0x000fc40000004100 */
[----:B------:R-:W-:Y:S01]  /*8330*/  FFMA.FTZ R112, R43, R93, -R112 ;  /* 0x0000005d2b707223 */ /* 0x000fe20000010870 */
[----:B------:R-:W-:Y:S02]  /*8340*/  HADD2.F32 R42, -RZ, R42.H1_H1 ;  /* 0x3000002aff2a7230 */ /* 0x000fe40000004100 */
[-C--:B------:R-:W-:Y:S01]  /*8350*/  FMUL.FTZ R15, R45, R96.reuse ;  /* 0x000000602d0f7220 */ /* 0x080fe20000410000 */
[----:B------:R-:W-:Y:S02]  /*8360*/  HADD2.F32 R9, -RZ, R9.H1_H1 ;  /* 0x30000009ff097230 */ /* 0x000fe40000004100 */
[-C--:B------:R-:W-:Y:S01]  /*8370*/  FFMA.FTZ R11, R11, R47.reuse, -R8 ;  /* 0x0000002f0b0b7223 */ /* 0x080fe20000010808 */
[----:B------:R-:W-:Y:S01]  /*8380*/  FFMA.FTZ R44, R44, R47, R97 ;  /* 0x0000002f2c2c7223 */ /* 0x000fe20000010061 */
[----:B------:R-:W-:Y:S01]  /*8390*/  FMUL.FTZ R96, R42, R96 ;  /* 0x000000602a607220 */ /* 0x000fe20000410000 */
[----:B------:R-:W-:Y:S01]  /*83a0*/  FFMA.FTZ R105, R46, R92, R105 ;  /* 0x0000005c2e697223 */ /* 0x000fe20000010069 */
[-C--:B------:R-:W-:Y:S01]  /*83b0*/  FFMA.FTZ R15, R42, R9.reuse, -R15 ;  /* 0x000000092a0f7223 */ /* 0x080fe2000001080f */
[----:B------:R-:W-:Y:S01]  /*83c0*/  F2FP.SATFINITE.E4M3.F32.PACK_AB_MERGE_C R11, R11, R112, RZ ;  /* 0x000000700b0b723e */ /* 0x000fe200048070ff */
[----:B------:R-:W-:Y:S01]  /*83d0*/  FFMA.FTZ R96, R45, R9, R96 ;  /* 0x000000092d607223 */ /* 0x000fe20000010060 */
[----:B------:R-:W-:Y:S01]  /*83e0*/  F2FP.SATFINITE.E4M3.F32.PACK_AB_MERGE_C R28, R109, R28, RZ ;  /* 0x0000001c6d1c723e */ /* 0x000fe200048070ff */
[----:B------:R-:W-:Y:S01]  /*83f0*/  IMAD.MOV.U32 R8, RZ, RZ, R31 ;  /* 0x000000ffff087224 */ /* 0x000fe200078e001f */
[----:B------:R-:W-:-:S02]  /*8400*/  F2FP.SATFINITE.E4M3.F32.PACK_AB_MERGE_C R44, R44, R111, RZ ;  /* 0x0000006f2c2c723e */ /* 0x000fc400048070ff */
[----:B------:R-:W-:Y:S01]  /*8410*/  F2FP.SATFINITE.E4M3.F32.PACK_AB_MERGE_C R9, R13, R40, R10 ;  /* 0x000000280d09723e */ /* 0x000fe2000480700a */
[----:B------:R-:W-:Y:S01]  /*8420*/  IMAD.MOV.U32 R10, RZ, RZ, R29 ;  /* 0x000000ffff0a7224 */ /* 0x000fe200078e001d */
[----:B------:R-:W-:Y:S02]  /*8430*/  F2FP.SATFINITE.E4M3.F32.PACK_AB_MERGE_C R11, R15, R108, R11 ;  /* 0x0000006c0f0b723e */ /* 0x000fe4000480700b */
[----:B------:R-:W-:Y:S01]  /*8440*/  F2FP.SATFINITE.E4M3.F32.PACK_AB_MERGE_C R13, R12, R41, R28 ;  /* 0x000000290c0d723e */ /* 0x000fe2000480701c */
[----:B------:R-:W-:Y:S01]  /*8450*/  IMAD.MOV.U32 R12, RZ, RZ, R30 ;  /* 0x000000ffff0c7224 */ /* 0x000fe200078e001e */
[----:B------:R-:W-:-:S07]  /*8460*/  F2FP.SATFINITE.E4M3.F32.PACK_AB_MERGE_C R15, R96, R105, R44 ;  /* 0x00000069600f723e */ /* 0x000fce000480702c */
.L_x_1645:
[----:B------:R-:W-:Y:S05]  /*8470*/  BSYNC B2 ;  /* 0x0000000000027941 */ /* 0x000fea0003800000 */
.L_x_1644:
[----:B0-----:R0:W-:Y:S04]  /*8480*/  ST.E.128 desc[UR42][R32.64], R8 ;  /* 0x0000000820007985 */ /* 0x0011e8000c101d2a */
[----:B--2---:R0:W-:Y:S02]  /*8490*/  @!P2 ST.E.128 desc[UR42][R34.64], R12 ;  /* 0x0000000c2200a985 */ /* 0x0041e4000c101d2a */
.L_x_1643:
[----:B------:R-:W-:Y:S05]  /*84a0*/  BSYNC B1 ;  /* 0x0000000000017941 */ /* 0x000fea0003800000 */
.L_x_1642:
[----:B------:R-:W-:-:S13]  /*84b0*/  ISETP.NE.AND P2, PT, R0, RZ, PT ;  /* 0x000000ff0000720c */ /* 0x000fda0003f45270 */
[----:B------:R-:W-:Y:S05]  /*84c0*/  @!P2 BRA `(.L_x_1609) ;  /* 0x0000001000d4a947 */ /* 0x000fea0003800000 */
[----:B------:R-:W-:Y:S01]  /*84d0*/  ISETP.NE.AND P4, PT, R85, RZ, PT ;  /* 0x000000ff5500720c */ /* 0x000fe20003f85270 */
[----:B------:R-:W-:Y:S01]  /*84e0*/  BSSY B1, `(.L_x_1646) ;  /* 0x00000e7000017945 */ /* 0x000fe20003800000 */
[C---:B----4-:R-:W-:Y:S02]  /*84f0*/  IADD3 R28, P2, R56.reuse, R101, RZ ;  /* 0x00000065381c7210 */ /* 0x050fe40007f5e0ff */
[----:B------:R-:W-:Y:S02]  /*8500*/  SEL R110, R65, R110, !P4 ;  /* 0x0000006e416e7207 */ /* 0x000fe40006000000 */
[----:B---3--:R-:W-:Y:S02]  /*8510*/  LEA.HI.X.SX32 R29, R56, R99, 0x1, P2 ;  /* 0x00000063381d7211 */ /* 0x008fe400010f0eff */
[----:B0-2---:R-:W-:Y:S02]  /*8520*/  SHF.R.S32.HI R9, RZ, 0x1f, R110 ;  /* 0x0000001fff097819 */ /* 0x005fe4000001146e */
[----:B------:R-:W-:-:S02]  /*8530*/  ISETP.GE.AND P2, PT, R80, R95, PT ;  /* 0x0000005f5000720c */ /* 0x000fc40003f46270 */
[----:B------:R-:W-:-:S04]  /*8540*/  LEA.HI R9, R9, R110, RZ, 0x5 ;  /* 0x0000006e09097211 */ /* 0x000fc800078f28ff */
[----:B------:R-:W-:-:S04]  /*8550*/  SHF.R.S32.HI R8, RZ, 0x5, R9 ;  /* 0x00000005ff087819 */ /* 0x000fc80000011409 */
[----:B------:R-:W-:-:S04]  /*8560*/  LEA.HI.SX32 R8, R75, R8, 0x1c ;  /* 0x000000084b087211 */ /* 0x000fc800078fe2ff */
[----:B------:R-:W-:Y:S01]  /*8570*/  SHF.R.S32.HI R9, RZ, 0x1f, R8 ;  /* 0x0000001fff097819 */ /* 0x000fe20000011408 */
[----:B------:R-:W-:-:S03]  /*8580*/  IMAD.SHL.U32 R30, R8, 0x10, RZ ;  /* 0x00000010081e7824 */ /* 0x000fc600078e00ff */
[----:B------:R-:W-:Y:S02]  /*8590*/  LEA.HI R9, R9, R8, RZ, 0x2 ;  /* 0x0000000809097211 */ /* 0x000fe400078f10ff */
[----:B------:R-:W-:-:S03]  /*85a0*/  LOP3.LUT R8, R180, 0x30, R30, 0xf8, !PT ;  /* 0x00000030b4087812 */ /* 0x000fc600078ef81e */
[----:B------:R-:W-:Y:S01]  /*85b0*/  IMAD.SHL.U32 R9, R9, 0x800, RZ ;  /* 0x0000080009097824 */ /* 0x000fe200078e00ff */
[----:B------:R-:W-:-:S04]  /*85c0*/  LOP3.LUT R8, R8, R181, RZ, 0x3c, !PT ;  /* 0x000000b508087212 */ /* 0x000fc800078e3cff */
[----:B------:R-:W-:-:S04]  /*85d0*/  LOP3.LUT R9, R9, 0xffffe000, RZ, 0xc0, !PT ;  /* 0xffffe00009097812 */ /* 0x000fc800078ec0ff */
        /* <DEDUP_REMOVED lines=10> */
[----:B------:R-:W-:Y:S02]  /*8680*/  SHF.R.U32.HI R6, RZ, 0x8, R39 ;  /* 0x00000008ff067819 */ /* 0x000fe40000011627 */
[----:B------:R-:W-:Y:S01]  /*8690*/  SHF.R.U32.HI R38, RZ, 0x10, R5 ;  /* 0x00000010ff267819 */ /* 0x000fe20000011605 */
[----:B------:R-:W-:Y:S01]  /*86a0*/  IMAD.SHL.U32 R4, R4, 0x100, RZ ;  /* 0x0000010004047824 */ /* 0x000fe200078e00ff */
[----:B------:R-:W-:Y:S02]  /*86b0*/  LOP3.LUT R5, R5, 0xff0000ff, RZ, 0xc0, !PT ;  /* 0xff0000ff05057812 */ /* 0x000fe400078ec0ff */
[----:B------:R-:W-:Y:S02]  /*86c0*/  SHF.R.U32.HI R36, RZ, 0x8, R7 ;  /* 0x00000008ff247819 */ /* 0x000fe40000011607 */
[----:B------:R-:W-:-:S02]  /*86d0*/  SHF.R.U32.HI R32, RZ, 0x8, R37 ;  /* 0x00000008ff207819 */ /* 0x000fc40000011625 */
[----:B--2---:R-:W-:Y:S01]  /*86e0*/  MOV R34, R12 ;  /* 0x0000000c00227202 */ /* 0x004fe20000000f00 */
[----:B------:R-:W-:Y:S01]  /*86f0*/  IMAD.SHL.U32 R12, R6, 0x100, RZ ;  /* 0x00000100060c7824 */ /* 0x000fe200078e00ff */
[----:B------:R-:W-:Y:S01]  /*8700*/  LOP3.LUT R35, R39, 0xff0000ff, RZ, 0xc0, !PT ;  /* 0xff0000ff27237812 */ /* 0x000fe200078ec0ff */
[----:B------:R-:W-:Y:S01]  /*8710*/  IMAD.SHL.U32 R8, R32, 0x100, RZ ;  /* 0x0000010020087824 */ /* 0x000fe200078e00ff */
[----:B------:R-:W-:Y:S01]  /*8720*/  LOP3.LUT R5, R5, 0xff00, R4, 0xf8, !PT ;  /* 0x0000ff0005057812 */ /* 0x000fe200078ef804 */
[----:B------:R-:W-:Y:S01]  /*8730*/  IMAD.SHL.U32 R4, R36, 0x100, RZ ;  /* 0x0000010024047824 */ /* 0x000fe200078e00ff */
[----:B------:R-:W-:Y:S01]  /*8740*/  SHF.R.U32.HI R42, RZ, 0x10, R7 ;  /* 0x00000010ff2a7819 */ /* 0x000fe20000011607 */
[----:B------:R-:W-:Y:S01]  /*8750*/  IMAD.U32 R6, R38, 0x10000, RZ ;  /* 0x0001000026067824 */ /* 0x000fe200078e00ff */
[----:B------:R-:W-:Y:S02]  /*8760*/  LOP3.LUT R7, R7, 0xff0000ff, RZ, 0xc0, !PT ;  /* 0xff0000ff07077812 */ /* 0x000fe400078ec0ff */
[----:B------:R-:W-:-:S02]  /*8770*/  LOP3.LUT R33, R37, 0xff0000ff, RZ, 0xc0, !PT ;  /* 0xff0000ff25217812 */ /* 0x000fc400078ec0ff */
[----:B------:R-:W-:Y:S02]  /*8780*/  LOP3.LUT R40, R35, 0xff00, R12, 0xf8, !PT ;  /* 0x0000ff0023287812 */ /* 0x000fe400078ef80c */
[----:B------:R-:W-:Y:S02]  /*8790*/  F2FP.F16.E4M3.UNPACK_B R36, R104.H1 ;  /* 0x00000068ff24723e */ /* 0x000fe400030006ff */
[----:B------:R-:W-:Y:S02]  /*87a0*/  F2FP.F16.E4M3.UNPACK_B R35, R34.H1 ;  /* 0x00000022ff23723e */ /* 0x000fe400030006ff */
[----:B------:R-:W-:Y:S02]  /*87b0*/  F2FP.F16.E4M3.UNPACK_B R32, R31.H1 ;  /* 0x0000001fff20723e */ /* 0x000fe400030006ff */
[----:B------:R-:W-:Y:S01]  /*87c0*/  LOP3.LUT R7, R7, 0xff00, R4, 0xf8, !PT ;  /* 0x0000ff0007077812 */ /* 0x000fe200078ef804 */
[----:B------:R-:W-:Y:S01]  /*87d0*/  IMAD.U32 R4, R42, 0x10000, RZ ;  /* 0x000100002a047824 */ /* 0x000fe200078e00ff */
[----:B------:R-:W-:Y:S01]  /*87e0*/  SHF.R.U32.HI R41, RZ, 0x10, R37 ;  /* 0x00000010ff297819 */ /* 0x000fe20000011625 */
[----:B------:R-:W-:Y:S01]  /*87f0*/  HADD2.F32 R12, -RZ, R35.H0_H0 ;  /* 0x20000023ff0c7230 */ /* 0x000fe20000004100 */
[----:B------:R-:W-:-:S02]  /*8800*/  SHF.R.U32.HI R37, RZ, 0x10, R39 ;  /* 0x00000010ff257819 */ /* 0x000fc40000011627 */
[----:B------:R-:W-:Y:S01]  /*8810*/  LOP3.LUT R38, R33, 0xff00, R8, 0xf8, !PT ;  /* 0x0000ff0021267812 */ /* 0x000fe200078ef808 */
[----:B------:R-:W-:Y:S01]  /*8820*/  HADD2.F32 R8, -RZ, R32.H0_H0 ;  /* 0x20000020ff087230 */ /* 0x000fe20000004100 */
[----:B------:R-:W-:Y:S01]  /*8830*/  LOP3.LUT R6, R5, 0xff0000, R6, 0xf8, !PT ;  /* 0x00ff000005067812 */ /* 0x000fe200078ef806 */
[----:B------:R-:W-:Y:S01]  /*8840*/  HADD2.F32 R5, -RZ, R36.H0_H0 ;  /* 0x20000024ff057230 */ /* 0x000fe20000004100 */
[----:B------:R-:W-:Y:S01]  /*8850*/  F2FP.F16.E4M3.UNPACK_B R33, R102.H1 ;  /* 0x00000066ff21723e */ /* 0x000fe200030006ff */
[----:B------:R-:W-:Y:S01]  /*8860*/  IMAD.U32 R39, R37, 0x10000, RZ ;  /* 0x0001000025277824 */ /* 0x000fe200078e00ff */
[----:B------:R-:W-:Y:S01]  /*8870*/  LOP3.LUT R4, R7, 0xff0000, R4, 0xf8, !PT ;  /* 0x00ff000007047812 */ /* 0x000fe200078ef804 */
[----:B------:R-:W-:Y:S02]  /*8880*/  IMAD.U32 R7, R41, 0x10000, RZ ;  /* 0x0001000029077824 */ /* 0x000fe400078e00ff */
[----:B------:R-:W-:Y:S01]  /*8890*/  FMUL.FTZ R41, R12, R5 ;  /* 0x000000050c297220 */ /* 0x000fe20000410000 */
[----:B------:R-:W-:-:S02]  /*88a0*/  HADD2.F32 R37, -RZ, R33.H0_H0 ;  /* 0x20000021ff257230 */ /* 0x000fc40000004100 */
[----:B------:R-:W-:Y:S01]  /*88b0*/  FMUL.FTZ R43, R8, R5 ;  /* 0x00000005082b7220 */ /* 0x000fe20000410000 */
[----:B------:R-:W-:Y:S01]  /*88c0*/  HADD2.F32 R36, -RZ, R36.H1_H1 ;  /* 0x30000024ff247230 */ /* 0x000fe20000004100 */
[----:B------:R-:W-:Y:S01]  /*88d0*/  LOP3.LUT R7, R38, 0xff0000, R7, 0xf8, !PT ;  /* 0x00ff000026077812 */ /* 0x000fe200078ef807 */
[----:B------:R-:W-:Y:S02]  /*88e0*/  HADD2.F32 R38, -RZ, R33.H1_H1 ;  /* 0x30000021ff267230 */ /* 0x000fe40000004100 */
[-C--:B------:R-:W-:Y:S01]  /*88f0*/  FFMA.FTZ R8, R8, R37.reuse, -R41 ;  /* 0x0000002508087223 */ /* 0x080fe20000010829 */
[----:B------:R-:W-:Y:S01]  /*8900*/  FFMA.FTZ R12, R12, R37, R43 ;  /* 0x000000250c0c7223 */ /* 0x000fe2000001002b */
[----:B------:R-:W-:Y:S01]  /*8910*/  HADD2.F32 R33, -RZ, R32.H1_H1 ;  /* 0x30000020ff217230 */ /* 0x000fe20000004100 */
[----:B------:R-:W-:Y:S01]  /*8920*/  F2FP.F16.E4M3.UNPACK_B R104, R104 ;  /* 0x00000068ff68723e */ /* 0x000fe200020006ff */
[----:B------:R-:W-:Y:S01]  /*8930*/  HADD2.F32 R37, -RZ, R35.H1_H1 ;  /* 0x30000023ff257230 */ /* 0x000fe20000004100 */
[----:B------:R-:W-:-:S02]  /*8940*/  F2FP.F16.E4M3.UNPACK_B R35, R34 ;  /* 0x00000022ff23723e */ /* 0x000fc400020006ff */
[----:B------:R-:W-:Y:S01]  /*8950*/  F2FP.F16.E4M3.UNPACK_B R32, R31 ;  /* 0x0000001fff20723e */ /* 0x000fe200020006ff */
[-C--:B------:R-:W-:Y:S01]  /*8960*/  FMUL.FTZ R42, R33, R36.reuse ;  /* 0x00000024212a7220 */ /* 0x080fe20000410000 */
[----:B------:R-:W-:Y:S01]  /*8970*/  LOP3.LUT R5, R40, 0xff0000, R39, 0xf8, !PT ;  /* 0x00ff000028057812 */ /* 0x000fe200078ef827 */
[----:B------:R-:W-:Y:S01]  /*8980*/  FMUL.FTZ R40, R37, R36 ;  /* 0x0000002425287220 */ /* 0x000fe20000410000 */
[----:B------:R-:W-:Y:S01]  /*8990*/  F2FP.F16.E4M3.UNPACK_B R102, R102 ;  /* 0x00000066ff66723e */ /* 0x000fe200020006ff */
[----:B------:R-:W-:Y:S02]  /*89a0*/  HADD2.F32 R39, -RZ, R104.H0_H0 ;  /* 0x20000068ff277230 */ /* 0x000fe40000004100 */
[----:B------:R-:W-:Y:S02]  /*89b0*/  HADD2.F32 R36, -RZ, R35.H0_H0 ;  /* 0x20000023ff247230 */ /* 0x000fe40000004100 */
[----:B------:R-:W-:Y:S01]  /*89c0*/  FFMA.FTZ R31, R33, R38, -R40 ;  /* 0x00000026211f7223 */ /* 0x000fe20000010828 */
[----:B------:R-:W-:-:S02]  /*89d0*/  HADD2.F32 R34, -RZ, R32.H0_H0 ;  /* 0x20000020ff227230 */ /* 0x000fc40000004100 */
[----:B------:R-:W-:Y:S01]  /*89e0*/  FFMA.FTZ R33, R37, R38, R42 ;  /* 0x0000002625217223 */ /* 0x000fe2000001002a */
        /* <DEDUP_REMOVED lines=19> */
[----:B------:R-:W-:Y:S01]  /*8b20*/  HADD2.F32 R41, -RZ, R34.H1_H1 ;  /* 0x30000022ff297230 */ /* 0x000fe20000004100 */
[----:B------:R-:W-:Y:S01]  /*8b30*/  F2FP.F16.E4M3.UNPACK_B R103, R103 ;  /* 0x00000067ff67723e */ /* 0x000fe200020006ff */
[----:B------:R-:W-:Y:S02]  /*8b40*/  HADD2.F32 R34, -RZ, R32.H0_H0 ;  /* 0x20000020ff227230 */ /* 0x000fe40000004100 */
[-C--:B------:R-:W-:Y:S01]  /*8b50*/  FMUL.FTZ R47, R37, R39.reuse ;  /* 0x00000027252f7220 */ /* 0x080fe20000410000 */
[----:B------:R-:W-:Y:S01]  /*8b60*/  HADD2.F32 R35, -RZ, R38.H0_H0 ;  /* 0x20000026ff237230 */ /* 0x000fe20000004100 */
[----:B------:R-:W-:Y:S01]  /*8b70*/  F2FP.F16.E4M3.UNPACK_B R10, R10 ;  /* 0x0000000aff0a723e */ /* 0x000fe200020006ff */
[----:B------:R-:W-:Y:S02]  /*8b80*/  HADD2.F32 R36, -RZ, R36.H1_H1 ;  /* 0x30000024ff247230 */ /* 0x000fe40000004100 */
[----:B------:R-:W-:Y:S01]  /*8b90*/  FMUL.FTZ R46, R34, R39 ;  /* 0x00000027222e7220 */ /* 0x000fe20000410000 */
[----:B------:R-:W-:-:S02]  /*8ba0*/  HADD2.F32 R32, -RZ, R32.H1_H1 ;  /* 0x30000020ff207230 */ /* 0x000fc40000004100 */
[----:B------:R-:W-:Y:S01]  /*8bb0*/  FFMA.FTZ R44, R34, R35, -R47 ;  /* 0x00000023222c7223 */ /* 0x000fe2000001082f */
[----:B------:R-:W-:Y:S02]  /*8bc0*/  HADD2.F32 R39, -RZ, R38.H1_H1 ;  /* 0x30000026ff277230 */ /* 0x000fe40000004100 */
[-C--:B------:R-:W-:Y:S01]  /*8bd0*/  FMUL.FTZ R47, R36, R41.reuse ;  /* 0x00000029242f7220 */ /* 0x080fe20000410000 */
[----:B------:R-:W-:Y:S01]  /*8be0*/  F2FP.F16.E4M3.UNPACK_B R100, R100 ;  /* 0x00000064ff64723e */ /* 0x000fe200020006ff */
[C---:B------:R-:W-:Y:S01]  /*8bf0*/  FMUL.FTZ R41, R32.reuse, R41 ;  /* 0x0000002920297220 */ /* 0x040fe20000410000 */
[----:B------:R-:W-:Y:S01]  /*8c00*/  FFMA.FTZ R46, R37, R35, R46 ;  /* 0x00000023252e7223 */ /* 0x000fe2000001002e */
[-C--:B------:R-:W-:Y:S01]  /*8c10*/  FFMA.FTZ R93, R32, R39.reuse, -R47 ;  /* 0x00000027205d7223 */ /* 0x080fe2000001082f */
[----:B------:R-:W-:Y:S01]  /*8c20*/  F2FP.F16.E4M3.UNPACK_B R32, R14 ;  /* 0x0000000eff20723e */ /* 0x000fe200020006ff */
[----:B------:R-:W-:Y:S01]  /*8c30*/  FFMA.FTZ R95, R36, R39, R41 ;  /* 0x00000027245f7223 */ /* 0x000fe20000010029 */
[--C-:B------:R-:W-:Y:S01]  /*8c40*/  HADD2.F32 R39, -RZ, R103.reuse.H0_H0 ;  /* 0x20000067ff277230 */ /* 0x100fe20000004100 */
[----:B------:R-:W-:Y:S01]  /*8c50*/  F2FP.SATFINITE.E4M3.F32.PACK_AB_MERGE_C R12, R33, R12, RZ ;  /* 0x0000000c210c723e */ /* 0x000fe200048070ff */
[----:B------:R-:W-:Y:S01]  /*8c60*/  HADD2.F32 R103, -RZ, R103.H1_H1 ;  /* 0x30000067ff677230 */ /* 0x000fe20000004100 */
[----:B------:R-:W-:Y:S01]  /*8c70*/  F2FP.SATFINITE.E4M3.F32.PACK_AB_MERGE_C R8, R31, R8, RZ ;  /* 0x000000081f08723e */ /* 0x000fe200048070ff */
[----:B------:R-:W-:Y:S01]  /*8c80*/  HADD2.F32 R34, -RZ, R32.H0_H0 ;  /* 0x20000020ff227230 */ /* 0x000fe20000004100 */
[----:B------:R-:W-:Y:S01]  /*8c90*/  F2FP.F16.E4M3.UNPACK_B R33, R13 ;  /* 0x0000000dff21723e */ /* 0x000fe200020006ff */
[----:B------:R-:W-:Y:S01]  /*8ca0*/  HADD2.F32 R14, -RZ, R10.H0_H0 ;  /* 0x2000000aff0e7230 */ /* 0x000fe20000004100 */
[----:B------:R-:W-:Y:S01]  /*8cb0*/  F2FP.SATFINITE.E4M3.F32.PACK_AB_MERGE_C R8, R43, R40, R8 ;  /* 0x000000282b08723e */ /* 0x000fe20004807008 */
[----:B------:R-:W-:-:S02]  /*8cc0*/  HADD2.F32 R32, -RZ, R32.H1_H1 ;  /* 0x30000020ff207230 */ /* 0x000fc40000004100 */
[-C--:B------:R-:W-:Y:S01]  /*8cd0*/  FMUL.FTZ R41, R34, R39.reuse ;  /* 0x0000002722297220 */ /* 0x080fe20000410000 */
[----:B------:R-:W-:Y:S02]  /*8ce0*/  HADD2.F32 R10, -RZ, R10.H1_H1 ;  /* 0x3000000aff0a7230 */ /* 0x000fe40000004100 */
[----:B------:R-:W-:Y:S01]  /*8cf0*/  FMUL.FTZ R39, R14, R39 ;  /* 0x000000270e277220 */ /* 0x000fe20000410000 */
[--C-:B------:R-:W-:Y:S02]  /*8d00*/  HADD2.F32 R35, -RZ, R100.reuse.H0_H0 ;  /* 0x20000064ff237230 */ /* 0x100fe40000004100 */
[-C--:B------:R-:W-:Y:S01]  /*8d10*/  FMUL.FTZ R47, R32, R103.reuse ;  /* 0x00000067202f7220 */ /* 0x080fe20000410000 */
[----:B------:R-:W-:Y:S02]  /*8d20*/  HADD2.F32 R37, -RZ, R100.H1_H1 ;  /* 0x30000064ff257230 */ /* 0x000fe40000004100 */
[----:B------:R-:W-:Y:S01]  /*8d30*/  FMUL.FTZ R103, R10, R103 ;  /* 0x000000670a677220 */ /* 0x000fe20000410000 */
[----:B------:R-:W-:Y:S01]  /*8d40*/  F2FP.SATFINITE.E4M3.F32.PACK_AB_MERGE_C R12, R45, R42, R12 ;  /* 0x0000002a2d0c723e */ /* 0x000fe2000480700c */
[-C--:B------:R-:W-:Y:S01]  /*8d50*/  FFMA.FTZ R41, R14, R35.reuse, -R41 ;  /* 0x000000230e297223 */ /* 0x080fe20000010829 */
[----:B------:R-:W-:Y:S01]  /*8d60*/  FFMA.FTZ R14, R34, R35, R39 ;  /* 0x00000023220e7223 */ /* 0x000fe20000010027 */
[----:B------:R-:W-:Y:S01]  /*8d70*/  FFMA.FTZ R103, R32, R37, R103 ;  /* 0x0000002520677223 */ /* 0x000fe20000010067 */
[----:B------:R-:W-:Y:S01]  /*8d80*/  F2FP.F16.E4M3.UNPACK_B R34, R7 ;  /* 0x00000007ff22723e */ /* 0x000fe200020006ff */
[----:B------:R-:W-:Y:S01]  /*8d90*/  FFMA.FTZ R10, R10, R37, -R47 ;  /* 0x000000250a0a7223 */ /* 0x000fe2000001082f */
[-C--:B------:R-:W-:Y:S01]  /*8da0*/  F2FP.F16.E4M3.UNPACK_B R32, R9.reuse ;  /* 0x00000009ff20723e */ /* 0x080fe200020006ff */
[--C-:B------:R-:W-:Y:S01]  /*8db0*/  HADD2.F32 R35, -RZ, R33.reuse.H0_H0 ;  /* 0x20000021ff237230 */ /* 0x100fe20000004100 */
[----:B------:R-:W-:Y:S01]  /*8dc0*/  F2FP.F16.E4M3.UNPACK_B R37, R6 ;  /* 0x00000006ff25723e */ /* 0x000fe200020006ff */
[----:B------:R-:W-:Y:S01]  /*8dd0*/  HADD2.F32 R40, -RZ, R34.H0_H0 ;  /* 0x20000022ff287230 */ /* 0x000fe20000004100 */
[----:B------:R-:W-:Y:S01]  /*8de0*/  F2FP.F16.E4M3.UNPACK_B R9, R9.H1 ;  /* 0x00000009ff09723e */ /* 0x000fe200030006ff */
[----:B------:R-:W-:Y:S01]  /*8df0*/  HADD2.F32 R31, -RZ, R32.H0_H0 ;  /* 0x20000020ff1f7230 */ /* 0x000fe20000004100 */
[----:B------:R-:W-:Y:S01]  /*8e00*/  F2FP.SATFINITE.E4M3.F32.PACK_AB_MERGE_C R44, R93, R44, RZ ;  /* 0x0000002c5d2c723e */ /* 0x000fe200048070ff */
[----:B------:R-:W-:-:S02]  /*8e10*/  HADD2.F32 R36, -RZ, R33.H1_H1 ;  /* 0x30000021ff247230 */ /* 0x000fc40000004100 */
[-C--:B------:R-:W-:Y:S01]  /*8e20*/  FMUL.FTZ R42, R35, R40.reuse ;  /* 0x00000028232a7220 */ /* 0x080fe20000410000 */
[--C-:B------:R-:W-:Y:S02]  /*8e30*/  HADD2.F32 R38, -RZ, R37.reuse.H0_H0 ;  /* 0x20000025ff267230 */ /* 0x100fe40000004100 */
[----:B------:R-:W-:Y:S01]  /*8e40*/  FMUL.FTZ R40, R31, R40 ;  /* 0x000000281f287220 */ /* 0x000fe20000410000 */
[----:B------:R-:W-:Y:S01]  /*8e50*/  HADD2.F32 R33, -RZ, R34.H1_H1 ;  /* 0x30000022ff217230 */ /* 0x000fe20000004100 */
[----:B------:R-:W-:Y:S01]  /*8e60*/  F2FP.F16.E4M3.UNPACK_B R6, R6.H1 ;  /* 0x00000006ff06723e */ /* 0x000fe200030006ff */
[----:B------:R-:W-:Y:S02]  /*8e70*/  HADD2.F32 R34, -RZ, R32.H1_H1 ;  /* 0x30000020ff227230 */ /* 0x000fe40000004100 */
[-C--:B------:R-:W-:Y:S01]  /*8e80*/  FFMA.FTZ R32, R35, R38.reuse, R40 ;  /* 0x0000002623207223 */ /* 0x080fe20000010028 */
[----:B------:R-:W-:Y:S01]  /*8e90*/  FFMA.FTZ R31, R31, R38, -R42 ;  /* 0x000000261f1f7223 */ /* 0x000fe2000001082a */
[----:B------:R-:W-:-:S02]  /*8ea0*/  HADD2.F32 R37, -RZ, R37.H1_H1 ;  /* 0x30000025ff257230 */ /* 0x000fc40000004100 */
[-C--:B------:R-:W-:Y:S01]  /*8eb0*/  FMUL.FTZ R35, R36, R33.reuse ;  /* 0x0000002124237220 */ /* 0x080fe20000410000 */
[C---:B------:R-:W-:Y:S01]  /*8ec0*/  FMUL.FTZ R39, R34.reuse, R33 ;  /* 0x0000002122277220 */ /* 0x040fe20000410000 */
[----:B------:R-:W-:Y:S01]  /*8ed0*/  F2FP.F16.E4M3.UNPACK_B R33, R13.H1 ;  /* 0x0000000dff21723e */ /* 0x000fe200030006ff */
[----:B------:R-:W-:Y:S01]  /*8ee0*/  HADD2.F32 R13, -RZ, R9.H0_H0 ;  /* 0x20000009ff0d7230 */ /* 0x000fe20000004100 */
[----:B------:R-:W-:Y:S01]  /*8ef0*/  F2FP.F16.E4M3.UNPACK_B R38, R7.H1 ;  /* 0x00000007ff26723e */ /* 0x000fe200030006ff */
[----:B------:R-:W-:Y:S01]  /*8f00*/  FFMA.FTZ R34, R34, R37, -R35 ;  /* 0x0000002522227223 */ /* 0x000fe20000010823 */
[----:B------:R-:W-:Y:S01]  /*8f10*/  F2FP.SATFINITE.E4M3.F32.PACK_AB_MERGE_C R10, R10, R41, R44 ;  /* 0x000000290a0a723e */ /* 0x000fe2000480702c */
[--C-:B------:R-:W-:Y:S02]  /*8f20*/  HADD2.F32 R35, -RZ, R33.reuse.H0_H0 ;  /* 0x20000021ff237230 */ /* 0x100fe40000004100 */
[----:B------:R-:W-:Y:S01]  /*8f30*/  FFMA.FTZ R7, R36, R37, R39 ;  /* 0x0000002524077223 */ /* 0x000fe20000010027 */
[--C-:B------:R-:W-:Y:S01]  /*8f40*/  HADD2.F32 R40, -RZ, R38.reuse.H0_H0 ;  /* 0x20000026ff287230 */ /* 0x100fe20000004100 */
[----:B------:R-:W-:Y:S01]  /*8f50*/  F2FP.SATFINITE.E4M3.F32.PACK_AB_MERGE_C R46, R95, R46, RZ ;  /* 0x0000002e5f2e723e */ /* 0x000fe200048070ff */
[----:B------:R-:W-:Y:S01]  /*8f60*/  HADD2.F32 R33, -RZ, R33.H1_H1 ;  /* 0x30000021ff217230 */ /* 0x000fe20000004100 */
[----:B------:R-:W-:Y:S01]  /*8f70*/  F2FP.F16.E4M3.UNPACK_B R39, R5 ;  /* 0x00000005ff27723e */ /* 0x000fe200020006ff */
[----:B------:R-:W-:-:S02]  /*8f80*/  HADD2.F32 R42, -RZ, R38.H1_H1 ;  /* 0x30000026ff2a7230 */ /* 0x000fc40000004100 */
[-C--:B------:R-:W-:Y:S01]  /*8f90*/  FMUL.FTZ R44, R35, R40.reuse ;  /* 0x00000028232c7220 */ /* 0x080fe20000410000 */
[--C-:B------:R-:W-:Y:S02]  /*8fa0*/  HADD2.F32 R36, -RZ, R6.reuse.H0_H0 ;  /* 0x20000006ff247230 */ /* 0x100fe40000004100 */
[----:B------:R-:W-:Y:S01]  /*8fb0*/  FMUL.FTZ R40, R13, R40 ;  /* 0x000000280d287220 */ /* 0x000fe20000410000 */
[----:B------:R-:W-:Y:S01]  /*8fc0*/  HADD2.F32 R9, -RZ, R9.H1_H1 ;  /* 0x30000009ff097230 */ /* 0x000fe20000004100 */
[----:B------:R-:W-:Y:S01]  /*8fd0*/  F2FP.SATFINITE.E4M3.F32.PACK_AB_MERGE_C R14, R103, R14, R46 ;  /* 0x0000000e670e723e */ /* 0x000fe2000480702e */
[----:B------:R-:W-:Y:S02]  /*8fe0*/  HADD2.F32 R38, -RZ, R6.H1_H1 ;  /* 0x30000006ff267230 */ /* 0x000fe40000004100 */
[----:B------:R-:W-:Y:S01]  /*8ff0*/  FMUL.FTZ R6, R33, R42 ;  /* 0x0000002a21067220 */ /* 0x000fe20000410000 */
[----:B------:R-:W-:Y:S01]  /*9000*/  FFMA.FTZ R43, R35, R36, R40 ;  /* 0x00000024232b7223 */ /* 0x000fe20000010028 */
[C---:B------:R-:W-:Y:S01]  /*9010*/  FMUL.FTZ R42, R9.reuse, R42 ;  /* 0x0000002a092a7220 */ /* 0x040fe20000410000 */
[----:B------:R-:W-:Y:S01]  /*9020*/  F2FP.F16.E4M3.UNPACK_B R35, R15 ;  /* 0x0000000fff23723e */ /* 0x000fe200020006ff */
[-C--:B------:R-:W-:Y:S01]  /*9030*/  FFMA.FTZ R45, R9, R38.reuse, -R6 ;  /* 0x00000026092d7223 */ /* 0x080fe20000010806 */
[----:B------:R-:W-:Y:S01]  /*9040*/  F2FP.F16.E4M3.UNPACK_B R6, R11 ;  /* 0x0000000bff06723e */ /* 0x000fe200020006ff */
[----:B------:R-:W-:Y:S01]  /*9050*/  FFMA.FTZ R46, R33, R38, R42 ;  /* 0x00000026212e7223 */ /* 0x000fe2000001002a */
[----:B------:R-:W-:Y:S01]  /*9060*/  F2FP.F16.E4M3.UNPACK_B R40, R5.H1 ;  /* 0x00000005ff28723e */ /* 0x000fe200030006ff */
[----:B------:R-:W-:Y:S01]  /*9070*/  HADD2.F32 R33, -RZ, R35.H0_H0 ;  /* 0x20000023ff217230 */ /* 0x000fe20000004100 */
[----:B------:R-:W-:Y:S01]  /*9080*/  F2FP.F16.E4M3.UNPACK_B R15, R15.H1 ;  /* 0x0000000fff0f723e */ /* 0x000fe200030006ff */
[----:B------:R-:W-:Y:S01]  /*9090*/  HADD2.F32 R42, -RZ, R39.H0_H0 ;  /* 0x20000027ff2a7230 */ /* 0x000fe20000004100 */
[----:B------:R-:W-:Y:S01]  /*90a0*/  F2FP.F16.E4M3.UNPACK_B R5, R4 ;  /* 0x00000004ff05723e */ /* 0x000fe200020006ff */
[----:B------:R-:W-:Y:S01]  /*90b0*/  HADD2.F32 R9, -RZ, R6.H0_H0 ;  /* 0x20000006ff097230 */ /* 0x000fe20000004100 */
[----:B------:R-:W-:Y:S01]  /*90c0*/  F2FP.F16.E4M3.UNPACK_B R11, R11.H1 ;  /* 0x0000000bff0b723e */ /* 0x000fe200030006ff */
[----:B------:R-:W-:Y:S01]  /*90d0*/  FFMA.FTZ R44, R13, R36, -R44 ;  /* 0x000000240d2c7223 */ /* 0x000fe2000001082c */
[----:B------:R-:W-:Y:S01]  /*90e0*/  F2FP.F16.E4M3.UNPACK_B R36, R4.H1 ;  /* 0x00000004ff24723e */ /* 0x000fe200030006ff */
[----:B------:R-:W-:-:S02]  /*90f0*/  HADD2.F32 R4, -RZ, R15.H0_H0 ;  /* 0x2000000fff047230 */ /* 0x000fc40000004100 */
[-C--:B------:R-:W-:Y:S01]  /*9100*/  FMUL.FTZ R92, R33, R42.reuse ;  /* 0x0000002a215c7220 */ /* 0x080fe20000410000 */
[--C-:B------:R-:W-:Y:S02]  /*9110*/  HADD2.F32 R41, -RZ, R40.reuse.H0_H0 ;  /* 0x20000028ff297230 */ /* 0x100fe40000004100 */
        /* <DEDUP_REMOVED lines=8> */
[----:B------:R-:W-:Y:S01]  /*91a0*/  FFMA.FTZ R42, R33, R38, R42 ;  /* 0x00000026212a7223 */ /* 0x000fe2000001002a */
[----:B------:R-:W-:Y:S02]  /*91b0*/  HADD2.F32 R11, -RZ, R11.H1_H1 ;  /* 0x3000000bff0b7230 */ /* 0x000fe40000004100 */
        /* <DEDUP_REMOVED lines=12> */
[-C--:B------:R-:W-:Y:S01]  /*9280*/  FFMA.FTZ R11, R11, R36.reuse, -R38 ;  /* 0x000000240b0b7223 */ /* 0x080fe20000010826 */
[----:B------:R-:W-:Y:S01]  /*9290*/  FFMA.FTZ R40, R15, R36, R40 ;  /* 0x000000240f287223 */ /* 0x000fe20000010028 */
[----:B------:R-:W-:Y:S01]  /*92a0*/  FMUL.FTZ R4, R6, R39 ;  /* 0x0000002706047220 */ /* 0x000fe20000410000 */
[----:B------:R-:W-:Y:S01]  /*92b0*/  F2FP.SATFINITE.E4M3.F32.PACK_AB_MERGE_C R31, R34, R31, R44 ;  /* 0x0000001f221f723e */ /* 0x000fe2000480702c */
[-C--:B------:R-:W-:Y:S01]  /*92c0*/  FFMA.FTZ R9, R6, R5.reuse, -R9 ;  /* 0x0000000506097223 */ /* 0x080fe20000010809 */
[----:B------:R-:W-:Y:S01]  /*92d0*/  F2FP.SATFINITE.E4M3.F32.PACK_AB_MERGE_C R11, R11, R96, RZ ;  /* 0x000000600b0b723e */ /* 0x000fe200048070ff */
[----:B------:R-:W-:Y:S01]  /*92e0*/  FFMA.FTZ R5, R35, R5, R4 ;  /* 0x0000000523057223 */ /* 0x000fe20000010004 */
[----:B------:R-:W-:-:S02]  /*92f0*/  F2FP.SATFINITE.E4M3.F32.PACK_AB_MERGE_C R43, R46, R43, RZ ;  /* 0x0000002b2e2b723e */ /* 0x000fc400048070ff */
[----:B------:R-:W-:Y:S02]  /*9300*/  F2FP.SATFINITE.E4M3.F32.PACK_AB_MERGE_C R40, R40, R41, RZ ;  /* 0x000000292828723e */ /* 0x000fe400048070ff */
[----:B------:R-:W-:Y:S01]  /*9310*/  F2FP.SATFINITE.E4M3.F32.PACK_AB_MERGE_C R11, R9, R92, R11 ;  /* 0x0000005c090b723e */ /* 0x000fe2000480700b */
[----:B------:R-:W-:Y:S01]  /*9320*/  IMAD.MOV.U32 R9, RZ, RZ, R31 ;  /* 0x000000ffff097224 */ /* 0x000fe200078e001f */
[----:B------:R-:W-:Y:S02]  /*9330*/  F2FP.SATFINITE.E4M3.F32.PACK_AB_MERGE_C R13, R7, R32, R43 ;  /* 0x00000020070d723e */ /* 0x000fe4000480702b */
[----:B------:R-:W-:-:S07]  /*9340*/  F2FP.SATFINITE.E4M3.F32.PACK_AB_MERGE_C R15, R5, R42, R40 ;  /* 0x0000002a050f723e */ /* 0x000fce0004807028 */
.L_x_1647:
[----:B------:R-:W-:Y:S05]  /*9350*/  BSYNC B1 ;  /* 0x0000000000017941 */ /* 0x000fea0003800000 */
.L_x_1646:
[----:B0-----:R0:W-:Y:S01]  /*9360*/  ST.E.128 desc[UR42][R28.64], R8 ;  /* 0x000000081c007985 */ /* 0x0011e2000c101d2a */
[----:B------:R-:W-:-:S13]  /*9370*/  ISETP.GE.AND P2, PT, R30, R98, PT ;  /* 0x000000621e00720c */ /* 0x000fda0003f46270 */
[----:B------:R-:W-:Y:S05]  /*9380*/  @P2 BRA `(.L_x_1609) ;  /* 0x0000000400242947 */ /* 0x000fea0003800000 */
[----:B------:R-:W-:-:S04]  /*9390*/  IADD3 R4, P2, R101, R30, RZ ;  /* 0x0000001e65047210 */ /* 0x000fc80007f5e0ff */
[----:B------:R-:W-:-:S05]  /*93a0*/  LEA.HI.X.SX32 R5, R30, R99, 0x1, P2 ;  /* 0x000000631e057211 */ /* 0x000fca00010f0eff */
[----:B--2---:R2:W-:Y:S01]  /*93b0*/  ST.E.128 desc[UR42][R4.64], R12 ;  /* 0x0000000c04007985 */ /* 0x0045e2000c101d2a */
[----:B------:R-:W-:Y:S05]  /*93c0*/  BRA `(.L_x_1609) ;  /* 0x0000000400147947 */ /* 0x000fea0003800000 */
.L_x_1601:
[----:B------:R-:W-:-:S06]  /*93d0*/  UISETP.NE.AND UP0, UPT, UR40, 0x3, UPT ;  /* 0x000000032800788c */ /* 0x000fcc000bf05270 */
[----:B------:R-:W-:-:S13]  /*93e0*/  PLOP3.LUT P1, PT, PT, PT, UP0, 0x80, 0x0 ;  /* 0x000000000000781c */ /* 0x000fda0003f2f008 */
[----:B------:R-:W-:Y:S05]  /*93f0*/  @!P1 BRA `(.L_x_1648) ;  /* 0x0000000000049947 */ /* 0x000fea0003800000 */
[----:B------:R-:W-:Y:S01]  /*9400*/  BPT.TRAP 0x1 ;  /* 0x000000040000795c */ /* 0x000fe20000300000 */
.L_x_1648:
[----:B------:R-:W-:Y:S01]  /*9410*/  IMAD R83, R17, 0x8, R16 ;  /* 0x0000000811537824 */ /* 0x000fe200078e0210 */
[----:B------:R-:W-:Y:S01]  /*9420*/  SHF.L.U32 R94, R174, 0x1f, RZ ;  /* 0x0000001fae5e7819 */ /* 0x000fe200000006ff */
[----:B------:R-:W-:Y:S01]  /*9430*/  BSSY B1, `(.L_x_1649) ;  /* 0x0000004000017945 */ /* 0x000fe20003800000 */
[----:B------:R-:W-:Y:S02]  /*9440*/  SHF.R.S32.HI R89, RZ, 0x1f, R87 ;  /* 0x0000001fff597819 */ /* 0x000fe40000011457 */
[----:B------:R-:W0:Y:S02]  /*9450*/  SYNCS.PHASECHK.TRANS64.TRYWAIT P2, [R83+URZ+0x22890], R94 ;  /* 0x0228905e530075a7 */ /* 0x000e24000804017f */
[----:B0-----:R-:W-:Y:S05]  /*9460*/  @!P2 BRA `(.L_x_1650) ;  /* 0x000002340018a947 */ /* 0x001fea0003800000 */
.L_x_1993:
[----:B------:R-:W-:Y:S05]  /*9470*/  BSYNC B1 ;  /* 0x0000000000017941 */ /* 0x000fea0003800000 */
.L_x_1649:
[----:B------:R-:W-:Y:S01]  /*9480*/  ULDC.64 UR4, c[0x0][0x300] ;  /* 0x0000c00000047ab9 */ /* 0x000fe20000000a00 */
[----:B-----5:R-:W-:Y:S01]  /*9490*/  SHF.R.S32.HI R90, RZ, 0x1f, R86 ;  /* 0x0000001fff5a7819 */ /* 0x020fe20000011456 */
[----:B------:R-:W-:Y:S01]  /*94a0*/  IMAD R6, R89, UR4, RZ ;  /* 0x0000000459067c24 */ /* 0x000fe2000f8e02ff */
[----:B------:R-:W-:Y:S01]  /*94b0*/  ULDC.64 UR6, c[0x0][0x2e8] ;  /* 0x0000ba0000067ab9 */ /* 0x000fe20000000a00 */
[----:B------:R-:W-:-:S04]  /*94c0*/  IMAD.WIDE.U32 R4, R87, UR4, RZ ;  /* 0x0000000457047c25 */ /* 0x000fc8000f8e00ff */
        /* <DEDUP_REMOVED lines=14> */
[----:B------:R-:W-:Y:S02]  /*95b0*/  IADD3.X R13, R13, UR7, RZ, P2, !PT ;  /* 0x000000070d0d7c10 */ /* 0x000fe400097fe4ff */
[----:B------:R-:W-:Y:S01]  /*95c0*/  ISETP.GT.AND P2, PT, R91, R175, PT ;  /* 0x000000af5b00720c */ /* 0x000fe20003f44270 */
[----:B------:R-:W-:-:S12]  /*95d0*/  BRA.DIV UR4, `(.L_x_1651) ;  /* 0x0000023204d07947 */ /* 0x000fd8000b800000 */
[----:B------:R1:W2:Y:S04]  /*95e0*/  SHFL.IDX PT, R28, R13, RZ, 0x1e1f ;  /* 0x001e1fff0d1c7589 */ /* 0x0002a800000e0000 */
[----:B------:R1:W3:Y:S02]  /*95f0*/  SHFL.IDX PT, R14, R4, RZ, 0x1e1f ;  /* 0x001e1fff040e7589 */ /* 0x0002e400000e0000 */
.L_x_1997:
[----:B------:R-:W-:Y:S05]  /*9600*/  @!P2 BRA `(.L_x_1609) ;  /* 0x000000000084a947 */ /* 0x000fea0003800000 */
[----:B------:R-:W-:Y:S02]  /*9610*/  ULDC UR4, c[0x0][0x2f4] ;  /* 0x0000bd0000047ab9 */ /* 0x000fe40000000800 */
[----:B------:R-:W-:-:S13]  /*9620*/  ISETP.GE.AND P5, PT, R18, UR4, PT ;  /* 0x0000000412007c0c */ /* 0x000fda000bfa6270 */
[----:B-1----:R-:W1:Y:S01]  /*9630*/  @!P5 LDS.128 R4, [R97+0x16400] ;  /* 0x016400006104d984 */ /* 0x002e620000000c00 */
[----:B---3--:R-:W-:-:S05]  /*9640*/  @!P5 IADD3 R12, P2, R18, R14, RZ ;  /* 0x0000000e120cd210 */ /* 0x008fca0007f5e0ff */
[----:B--2---:R-:W-:Y:S01]  /*9650*/  @!P5 IMAD.X R13, R28, 0x1, R19, P2 ;  /* 0x000000011c0dd824 */ /* 0x004fe200010e0613 */
[----:B------:R-:W-:-:S13]  /*9660*/  ISETP.GE.AND P2, PT, R176, UR4, PT ;  /* 0x00000004b0007c0c */ /* 0x000fda000bf46270 */
[----:B------:R-:W-:-:S05]  /*9670*/  @!P2 IADD3 R10, P4, R176, R14, RZ ;  /* 0x0000000eb00aa210 */ /* 0x000fca0007f9e0ff */
[----:B------:R-:W-:Y:S01]  /*9680*/  @!P2 IMAD.X R11, R28, 0x1, R187, P4 ;  /* 0x000000011c0ba824 */ /* 0x000fe200020e06bb */
[----:B------:R-:W-:-:S13]  /*9690*/  ISETP.GE.AND P4, PT, R184, UR4, PT ;  /* 0x00000004b8007c0c */ /* 0x000fda000bf86270 */
[----:B------:R-:W-:Y:S01]  /*96a0*/  @!P4 IADD3 R8, P6, R184, R14, RZ ;  /* 0x0000000eb808c210 */ /* 0x000fe20007fde0ff */
[----:B-1----:R1:W-:Y:S01]  /*96b0*/  @!P5 ST.E.128 desc[UR42][R12.64], R4 ;  /* 0x000000040c00d985 */ /* 0x0023e2000c101d2a */
[----:B------:R-:W-:-:S03]  /*96c0*/  ISETP.GE.AND P5, PT, R81, UR4, PT ;  /* 0x0000000451007c0c */ /* 0x000fc6000bfa6270 */
[----:B------:R-:W-:-:S10]  /*96d0*/  @!P4 IMAD.X R9, R28, 0x1, R199, P6 ;  /* 0x000000011c09c824 */ /* 0x000fd400030e06c7 */
[----:B------:R-:W2:Y:S01]  /*96e0*/  @!P5 LDS.128 R4, [R96+0x16400] ;  /* 0x016400006004d984 */ /* 0x000ea20000000c00 */
[----:B------:R-:W-:-:S05]  /*96f0*/  @!P5 IMAD.SHL.U32 R15, R178, 0x10, RZ ;  /* 0x00000010b20fd824 */ /* 0x000fca00078e00ff */
[----:B-1----:R-:W-:-:S04]  /*9700*/  @!P5 IADD3 R12, P6, R15, R14, RZ ;  /* 0x0000000e0f0cd210 */ /* 0x002fc80007fde0ff */
[----:B------:R-:W-:-:S05]  /*9710*/  @!P5 LEA.HI.X.SX32 R13, R15, R28, 0x1, P6 ;  /* 0x0000001c0f0dd211 */ /* 0x000fca00030f0eff */
[----:B--2---:R1:W-:Y:S01]  /*9720*/  @!P5 ST.E.128 desc[UR42][R12.64], R4 ;  /* 0x000000040c00d985 */ /* 0x0043e2000c101d2a */
[----:B------:R-:W-:-:S13]  /*9730*/  ISETP.GE.AND P5, PT, R80, UR4, PT ;  /* 0x0000000450007c0c */ /* 0x000fda000bfa6270 */
[----:B------:R-:W2:Y:S01]  /*9740*/  @!P5 LDS.128 R4, [R97+0x18400] ;  /* 0x018400006104d984 */ /* 0x000ea20000000c00 */
[----:B------:R-:W-:-:S05]  /*9750*/  @!P5 IMAD.SHL.U32 R15, R179, 0x10, RZ ;  /* 0x00000010b30fd824 */ /* 0x000fca00078e00ff */
[----:B-1----:R-:W-:-:S04]  /*9760*/  @!P5 IADD3 R12, P6, R15, R14, RZ ;  /* 0x0000000e0f0cd210 */ /* 0x002fc80007fde0ff */
[----:B------:R-:W-:-:S05]  /*9770*/  @!P5 LEA.HI.X.SX32 R13, R15, R28, 0x1, P6 ;  /* 0x0000001c0f0dd211 */ /* 0x000fca00030f0eff */
[----:B--2---:R1:W-:Y:S01]  /*9780*/  @!P5 ST.E.128 desc[UR42][R12.64], R4 ;  /* 0x000000040c00d985 */ /* 0x0043e2000c101d2a */
[----:B------:R-:W-:-:S03]  /*9790*/  ISETP.GE.AND P5, PT, R185, UR4, PT ;  /* 0x00000004b9007c0c */ /* 0x000fc6000bfa6270 */
[----:B------:R-:W2:Y:S10]  /*97a0*/  @!P2 LDS.128 R4, [R96+0x18400] ;  /* 0x018400006004a984 */ /* 0x000eb40000000c00 */
[----:B-1----:R-:W-:-:S05]  /*97b0*/  @!P5 IADD3 R12, P6, R185, R14, RZ ;  /* 0x0000000eb90cd210 */ /* 0x002fca0007fde0ff */
[----:B------:R-:W-:Y:S01]  /*97c0*/  @!P5 IMAD.X R13, R28, 0x1, R198, P6 ;  /* 0x000000011c0dd824 */ /* 0x000fe200030e06c6 */
[----:B--2---:R-:W-:Y:S04]  /*97d0*/  @!P2 ST.E.128 desc[UR42][R10.64], R4 ;  /* 0x000000040a00a985 */ /* 0x004fe8000c101d2a */
[----:B------:R-:W1:Y:S04]  /*97e0*/  @!P4 LDS.128 R4, [R97+0x1a400] ;  /* 0x01a400006104c984 */ /* 0x000e680000000c00 */
[----:B-1----:R-:W-:Y:S04]  /*97f0*/  @!P4 ST.E.128 desc[UR42][R8.64], R4 ;  /* 0x000000040800c985 */ /* 0x002fe8000c101d2a */
[----:B------:R-:W1:Y:S04]  /*9800*/  @!P5 LDS.128 R4, [R96+0x1a400] ;  /* 0x01a400006004d984 */ /* 0x000e680000000c00 */
[----:B-1----:R4:W-:Y:S02]  /*9810*/  @!P5 ST.E.128 desc[UR42][R12.64], R4 ;  /* 0x000000040c00d985 */ /* 0x0029e4000c101d2a */
.L_x_1609:
[----:B------:R-:W-:Y:S05]  /*9820*/  BSYNC B0 ;  /* 0x0000000000007941 */ /* 0x000fea0003800000 */
.L_x_1600:
[----:B012-4-:R-:W0:Y:S01]  /*9830*/  S2R R4, SR_TID.X ;  /* 0x0000000000047919 */ /* 0x017e220000002100 */
[----:B------:R-:W-:Y:S01]  /*9840*/  @!PT LDS RZ, [RZ] ;  /* 0x00000000fffff984 */ /* 0x000fe20000000800 */
[----:B------:R-:W-:Y:S01]  /*9850*/  @!PT LDS RZ, [RZ] ;  /* 0x00000000fffff984 */ /* 0x000fe20000000800 */
[----:B------:R-:W-:Y:S01]  /*9860*/  @!PT LDS RZ, [RZ] ;  /* 0x00000000fffff984 */ /* 0x000fe20000000800 */
[----:B------:R-:W-:Y:S01]  /*9870*/  @!PT LDS RZ, [RZ] ;  /* 0x00000000fffff984 */ /* 0x000fe20000000800 */
[----:B------:R1:W-:Y:S06]  /*9880*/  MEMBAR.ALL.CTA ;  /* 0x0000000000007992 */ /* 0x0003ec0000008000 */
[----:B-1----:R-:W1:Y:S01]  /*9890*/  FENCE.VIEW.ASYNC.S ;  /* 0x00000000000073c6 */ /* 0x002e620000000000 */
[----:B------:R-:W-:Y:S05]  /*98a0*/  WARPSYNC.ALL ;  /* 0x0000000000007948 */ /* 0x000fea0003800000 */
[----:B------:R-:W-:Y:S01]  /*98b0*/  BSSY B0, `(.L_x_1652) ;  /* 0x0000008000007945 */ /* 0x000fe20003800000 */
[----:B-1----:R1:W-:Y:S01]  /*98c0*/  BAR.SYNC.DEFER_BLOCKING R66, 0x80 ;  /* 0x000200420000751d */ /* 0x0023e20000010000 */
[----:B0-----:R-:W-:-:S13]  /*98d0*/  LOP3.LUT P4, RZ, R4, 0x7f, RZ, 0xc0, !PT ;  /* 0x0000007f04ff7812 */ /* 0x001fda000788c0ff */
[----:B------:R-:W-:-:S05]  /*98e0*/  @!P4 VIADD R4, R83, 0x228a0 ;  /* 0x000228a05304c836 */ /* 0x000fca0000000000 */
[----:B------:R-:W-:-:S04]  /*98f0*/  @!P4 PRMT R4, RZ, 0x654, R4 ;  /* 0x00000654ff04c816 */ /* 0x000fc80000000004 */
[----:B------:R1:W-:Y:S01]  /*9900*/  @!P4 SYNCS.ARRIVE.TRANS64.RED.A1T0 RZ, [R4+URZ], RZ ;  /* 0x000000ff04ffc9a7 */ /* 0x0003e2000810043f */
[----:B------:R-:W-:Y:S05]  /*9910*/  @!P1 BRA `(.L_x_1653) ;  /* 0x0000000000049947 */ /* 0x000fea0003800000 */
[----:B------:R-:W-:Y:S01]  /*9920*/  BPT.TRAP 0x1 ;  /* 0x000000040000795c */ /* 0x000fe20000300000 */
.L_x_1653:
[----:B------:R-:W-:Y:S05]  /*9930*/  BSYNC B0 ;  /* 0x0000000000007941 */ /* 0x000fea0003800000 */
.L_x_1652:
[----:B------:R-:W0:Y:S01]  /*9940*/  SYNCS.PHASECHK.TRANS64.TRYWAIT P1, [R83+URZ+0x228b0], R94 ;  /* 0x0228b05e530075a7 */ /* 0x000e22000802017f */
[----:B------:R-:W-:Y:S04]  /*9950*/  BSSY B0, `(.L_x_1654) ;  /* 0x0000002000007945 */ /* 0x000fe80003800000 */
[----:B0-----:R-:W-:Y:S05]  /*9960*/  @!P1 BRA `(.L_x_1655) ;  /* 0x0000023000309947 */ /* 0x001fea0003800000 */
.L_x_1998:
[----:B------:R-:W-:Y:S05]  /*9970*/  BSYNC B0 ;  /* 0x0000000000007941 */ /* 0x000fea0003800000 */
.L_x_1654:
[----:B------:R-:W-:Y:S01]  /*9980*/  ULDC.64 UR4, c[0x0][0x328] ;  /* 0x0000ca0000047ab9 */ /* 0x000fe20000000a00 */
[----:B------:R-:W-:Y:S01]  /*9990*/  ULDC.64 UR6, c[0x0][0x318] ;  /* 0x0000c60000067ab9 */ /* 0x000fe20000000a00 */
[----:B------:R-:W-:Y:S01]  /*99a0*/  IMAD R6, R89, UR4, RZ ;  /* 0x0000000459067c24 */ /* 0x000fe2000f8e02ff */
[----:B------:R-:W-:Y:S01]  /*99b0*/  BSSY B0, `(.L_x_1656) ;  /* 0x0000041000007945 */ /* 0x000fe20003800000 */
[----:B-1----:R-:W-:-:S04]  /*99c0*/  IMAD.WIDE.U32 R4, R87, UR4, RZ ;  /* 0x0000000457047c25 */ /* 0x002fc8000f8e00ff */
        /* <DEDUP_REMOVED lines=8> */
[----:B------:R-:W-:-:S04]  /*9a50*/  IMAD.WIDE.U32 R4, R168, UR4, R4 ;  /* 0x00000004a8047c25 */ /* 0x000fc8000f8e0004 */
[----:B------:R-:W-:Y:S01]  /*9a60*/  IMAD R5, R168, UR5, R5 ;  /* 0x00000005a8057c24 */ /* 0x000fe2000f8e0205 */
[----:B------:R-:W-:-:S04]  /*9a70*/  IADD3 R4, P1, R4, UR6, RZ ;  /* 0x0000000604047c10 */ /* 0x000fc8000ff3e0ff */
[----:B------:R-:W-:Y:S01]  /*9a80*/  IADD3.X R5, R5, UR7, RZ, P1, !PT ;  /* 0x0000000705057c10 */ /* 0x000fe20008ffe4ff */
[----:B------:R1:W2:Y:S01]  /*9a90*/  SHFL.IDX PT, R13, R4, RZ, 0x1e1f ;  /* 0x001e1fff040d7589 */ /* 0x0002a200000e0000 */
[----:B------:R-:W-:-:S03]  /*9aa0*/  ISETP.GT.AND P1, PT, R91, R175, PT ;  /* 0x000000af5b00720c */ /* 0x000fc60003f24270 */
[----:B------:R1:W4:Y:S10]  /*9ab0*/  SHFL.IDX PT, R10, R5, RZ, 0x1e1f ;  /* 0x001e1fff050a7589 */ /* 0x00033400000e0000 */
[----:B-1----:R-:W-:Y:S05]  /*9ac0*/  @!P1 BRA `(.L_x_1657) ;  /* 0x0000000000bc9947 */ /* 0x002fea0003800000 */
[----:B------:R-:W-:Y:S01]  /*9ad0*/  LOP3.LUT P1, RZ, R78, 0x1, RZ, 0xc0, !PT ;  /* 0x000000014eff7812 */ /* 0x000fe2000782c0ff */
[----:B------:R-:W-:Y:S01]  /*9ae0*/  IMAD R11, R17, 0x4000, R203 ;  /* 0x00004000110b7824 */ /* 0x000fe200078e02cb */
[----:B------:R-:W-:Y:S11]  /*9af0*/  BSSY B1, `(.L_x_1658) ;  /* 0x0000011000017945 */ /* 0x000ff60003800000 */
[----:B------:R-:W-:Y:S01]  /*9b00*/  @P1 IMAD.IADD R4, R16, 0x1, R11 ;  /* 0x0000000110041824 */ /* 0x000fe200078e020b */
[----:B--2---:R-:W-:-:S05]  /*9b10*/  @P1 IADD3 R8, P2, R18, R13, RZ ;  /* 0x0000000d12081210 */ /* 0x004fca0007f5e0ff */
[----:B------:R-:W1:Y:S01]  /*9b20*/  @P1 LDS.128 R4, [R4+0x8400] ;  /* 0x0084000004041984 */ /* 0x000e620000000c00 */
[----:B----4-:R-:W-:-:S05]  /*9b30*/  @P1 IMAD.X R9, R10, 0x1, R19, P2 ;  /* 0x000000010a091824 */ /* 0x010fca00010e0613 */
[----:B-1----:R1:W-:Y:S01]  /*9b40*/  @P1 ST.E.128 desc[UR42][R8.64], R4 ;  /* 0x0000000408001985 */ /* 0x0023e2000c101d2a */
[----:B------:R-:W-:-:S13]  /*9b50*/  LOP3.LUT P1, RZ, R55, 0x2, RZ, 0xc0, !PT ;  /* 0x0000000237ff7812 */ /* 0x000fda000782c0ff */
[----:B------:R-:W-:Y:S05]  /*9b60*/  @!P1 BRA `(.L_x_1659) ;  /* 0x0000000000249947 */ /* 0x000fea0003800000 */
[----:B------:R-:W-:Y:S01]  /*9b70*/  LOP3.LUT P1, RZ, R186, 0x2, RZ, 0xc0, !PT ;  /* 0x00000002baff7812 */ /* 0x000fe2000782c0ff */
[----:B-1----:R-:W-:Y:S01]  /*9b80*/  IMAD.SHL.U32 R9, R178, 0x10, RZ ;  /* 0x00000010b2097824 */ /* 0x002fe200078e00ff */
[----:B------:R-:W-:-:S11]  /*9b90*/  IADD3 R5, R11, 0x20, RZ ;  /* 0x000000200b057810 */ /* 0x000fd60007ffe0ff */
[----:B------:R-:W-:Y:S01]  /*9ba0*/  @P1 VIADD R5, R11, 0xffffffe0 ;  /* 0xffffffe00b051836 */ /* 0x000fe20000000000 */
[----:B------:R-:W-:-:S03]  /*9bb0*/  IADD3 R8, P1, R9, R13, RZ ;  /* 0x0000000d09087210 */ /* 0x000fc60007f3e0ff */
[----:B------:R-:W-:Y:S01]  /*9bc0*/  IMAD.IADD R5, R16, 0x1, R5 ;  /* 0x0000000110057824 */ /* 0x000fe200078e0205 */
[----:B------:R-:W-:-:S05]  /*9bd0*/  LEA.HI.X.SX32 R9, R9, R10, 0x1, P1 ;  /* 0x0000000a09097211 */ /* 0x000fca00008f0eff */
[----:B------:R-:W1:Y:S04]  /*9be0*/  LDS.128 R4, [R5+0x8400] ;  /* 0x0084000005047984 */ /* 0x000e680000000c00 */
[----:B-1----:R2:W-:Y:S02]  /*9bf0*/  ST.E.128 desc[UR42][R8.64], R4 ;  /* 0x0000000408007985 */ /* 0x0025e4000c101d2a */
.L_x_1659:
[----:B------:R-:W-:Y:S05]  /*9c00*/  BSYNC B1 ;  /* 0x0000000000017941 */ /* 0x000fea0003800000 */
.L_x_1658:
[----:B------:R-:W-:Y:S01]  /*9c10*/  LOP3.LUT P1, RZ, R55, 0x4, RZ, 0xc0, !PT ;  /* 0x0000000437ff7812 */ /* 0x000fe2000782c0ff */
[----:B------:R-:W-:-:S12]  /*9c20*/  BSSY B1, `(.L_x_1660) ;  /* 0x000000b000017945 */ /* 0x000fd80003800000 */
[----:B------:R-:W-:Y:S05]  /*9c30*/  @!P1 BRA `(.L_x_1661) ;  /* 0x0000000000249947 */ /* 0x000fea0003800000 */
[----:B------:R-:W-:Y:S01]  /*9c40*/  LOP3.LUT P1, RZ, R186, 0x4, RZ, 0xc0, !PT ;  /* 0x00000004baff7812 */ /* 0x000fe2000782c0ff */
[----:B-12---:R-:W-:Y:S02]  /*9c50*/  VIADD R5, R11, 0x40 ;  /* 0x000000400b057836 */ /* 0x006fe40000000000 */
[----:B------:R-:W-:-:S10]  /*9c60*/  IMAD.SHL.U32 R9, R179, 0x10, RZ ;  /* 0x00000010b3097824 */ /* 0x000fd400078e00ff */
[----:B------:R-:W-:Y:S01]  /*9c70*/  @P1 VIADD R5, R11, 0xffffffc0 ;  /* 0xffffffc00b051836 */ /* 0x000fe20000000000 */
[----:B------:R-:W-:-:S03]  /*9c80*/  IADD3 R8, P1, R9, R13, RZ ;  /* 0x0000000d09087210 */ /* 0x000fc60007f3e0ff */
[----:B------:R-:W-:Y:S01]  /*9c90*/  IMAD.IADD R5, R16, 0x1, R5 ;  /* 0x0000000110057824 */ /* 0x000fe200078e0205 */
[----:B------:R-:W-:-:S05]  /*9ca0*/  LEA.HI.X.SX32 R9, R9, R10, 0x1, P1 ;  /* 0x0000000a09097211 */ /* 0x000fca00008f0eff */
[----:B------:R-:W1:Y:S04]  /*9cb0*/  LDS.128 R4, [R5+0x8400] ;  /* 0x0084000005047984 */ /* 0x000e680000000c00 */
[----:B-1----:R4:W-:Y:S02]  /*9cc0*/  ST.E.128 desc[UR42][R8.64], R4 ;  /* 0x0000000408007985 */ /* 0x0029e4000c101d2a */
.L_x_1661:
[----:B------:R-:W-:Y:S05]  /*9cd0*/  BSYNC B1 ;  /* 0x0000000000017941 */ /* 0x000fea0003800000 */
.L_x_1660:
[----:B------:R-:W-:-:S13]  /*9ce0*/  LOP3.LUT P1, RZ, R55, 0x8, RZ, 0xc0, !PT ;  /* 0x0000000837ff7812 */ /* 0x000fda000782c0ff */
[----:B------:R-:W-:Y:S05]  /*9cf0*/  @!P1 BRA `(.L_x_1657) ;  /* 0x0000000000309947 */ /* 0x000fea0003800000 */
[----:B------:R-:W-:Y:S01]  /*9d00*/  R2P PR, R186, 0x6 ;  /* 0x00000006ba007804 */ /* 0x000fe20000000000 */
[----:B-12-4-:R-:W-:Y:S02]  /*9d10*/  IMAD.MOV.U32 R4, RZ, RZ, -0x40 ;  /* 0xffffffc0ff047424 */ /* 0x016fe400078e00ff */
[----:B------:R-:W-:Y:S02]  /*9d20*/  IMAD.MOV.U32 R6, RZ, RZ, 0x40 ;  /* 0x00000040ff067424 */ /* 0x000fe400078e00ff */
[----:B------:R-:W-:Y:S01]  /*9d30*/  IMAD.MOV.U32 R5, RZ, RZ, 0x60 ;  /* 0x00000060ff057424 */ /* 0x000fe200078e00ff */
[----:B------:R-:W-:-:S07]  /*9d40*/  SEL R4, R4, 0x40, P2 ;  /* 0x0000004004047807 */ /* 0x000fce0001000000 */
[----:B------:R-:W-:Y:S01]  /*9d50*/  @P2 IADD3 R5, -R6, 0x20, RZ ;  /* 0x0000002006052810 */ /* 0x000fe20007ffe1ff */
[----:B------:R-:W-:Y:S01]  /*9d60*/  @P1 VIADD R5, R4, 0xffffffe0 ;  /* 0xffffffe004051836 */ /* 0x000fe20000000000 */
[----:B------:R-:W-:-:S04]  /*9d70*/  IADD3 R8, P1, R176, R13, RZ ;  /* 0x0000000db0087210 */ /* 0x000fc80007f3e0ff */
[----:B------:R-:W-:Y:S01]  /*9d80*/  IADD3 R5, R16, R11, R5 ;  /* 0x0000000b10057210 */ /* 0x000fe20007ffe005 */
[----:B------:R-:W-:-:S05]  /*9d90*/  IMAD.X R9, R10, 0x1, R187, P1 ;  /* 0x000000010a097824 */ /* 0x000fca00008e06bb */
[----:B------:R-:W1:Y:S04]  /*9da0*/  LDS.128 R4, [R5+0x8400] ;  /* 0x0084000005047984 */ /* 0x000e680000000c00 */
[----:B-1----:R1:W-:Y:S02]  /*9db0*/  ST.E.128 desc[UR42][R8.64], R4 ;  /* 0x0000000408007985 */ /* 0x0023e4000c101d2a */
.L_x_1657:
[----:B------:R-:W-:Y:S05]  /*9dc0*/  BSYNC B0 ;  /* 0x0000000000007941 */ /* 0x000fea0003800000 */
.L_x_1656:
[----:B------:R-:W-:Y:S01]  /*9dd0*/  @!PT LDS RZ, [RZ] ;  /* 0x00000000fffff984 */ /* 0x000fe20000000800 */
[----:B------:R-:W-:Y:S01]  /*9de0*/  @!PT LDS RZ, [RZ] ;  /* 0x00000000fffff984 */ /* 0x000fe20000000800 */
[----:B------:R-:W-:Y:S01]  /*9df0*/  @!PT LDS RZ, [RZ] ;  /* 0x00000000fffff984 */ /* 0x000fe20000000800 */
[----:B------:R-:W-:Y:S01]  /*9e00*/  @!PT LDS RZ, [RZ] ;  /* 0x00000000fffff984 */ /* 0x000fe20000000800 */
[----:B------:R5:W-:Y:S06]  /*9e10*/  MEMBAR.ALL.CTA ;  /* 0x0000000000007992 */ /* 0x000bec0000008000 */
[----:B-----5:R-:W5:Y:S01]  /*9e20*/  FENCE.VIEW.ASYNC.S ;  /* 0x00000000000073c6 */ /* 0x020f620000000000 */
[----:B------:R-:W-:Y:S02]  /*9e30*/  VIADD R17, R17, 0x1 ;  /* 0x0000000111117836 */ /* 0x000fe40000000000 */
[----:B0-----:R-:W-:Y:S01]  /*9e40*/  @!P4 VIADD R83, R83, 0x228c0 ;  /* 0x000228c05353c836 */ /* 0x001fe20000000000 */
[----:B-----5:R0:W-:Y:S02]  /*9e50*/  BAR.SYNC.DEFER_BLOCKING R66, 0x80 ;  /* 0x000200420000751d */ /* 0x0201e40000010000 */
[----:B------:R-:W-:-:S02]  /*9e60*/  ISETP.NE.AND P1, PT, R17, 0x2, PT ;  /* 0x000000021100780c */ /* 0x000fc40003f25270 */
[----:B------:R-:W-:Y:S02]  /*9e70*/  @!P4 PRMT R83, RZ, 0x654, R83 ;  /* 0x00000654ff53c816 */ /* 0x000fe40000000053 */
[----:B-12-4-:R-:W-:Y:S02]  /*9e80*/  SEL R5, RZ, 0x1, P1 ;  /* 0x00000001ff057807 */ /* 0x016fe40000800000 */
[----:B------:R-:W-:Y:S02]  /*9e90*/  SEL R17, R17, RZ, P1 ;  /* 0x000000ff11117207 */ /* 0x000fe40000800000 */
[----:B------:R-:W-:Y:S01]  /*9ea0*/  LOP3.LUT R174, R174, R5, RZ, 0x3c, !PT ;  /* 0x00000005aeae7212 */ /* 0x000fe200078e3cff */
[----:B------:R0:W-:Y:S01]  /*9eb0*/  @!P4 SYNCS.ARRIVE.TRANS64.RED.A1T0 RZ, [R83+URZ], RZ ;  /* 0x000000ff53ffc9a7 */ /* 0x0001e2000810043f */
[----:B------:R-:W-:Y:S05]  /*9ec0*/  @P3 BRA `(.L_x_1662) ;  /* 0xffffff8c008c3947 */ /* 0x000fea000383ffff */
[----:B------:R-:W1:Y:S01]  /*9ed0*/  S2R R4, SR_TID.X ;  /* 0x0000000000047919 */ /* 0x000e620000002100 */
[----:B------:R-:W-:Y:S02]  /*9ee0*/  PLOP3.LUT P0, PT, PT, PT, PT, 0x8, 0x0 ;  /* 0x000000000000781c */ /* 0x000fe40003f0e170 */
[----:B-1----:R-:W-:-:S04]  /*9ef0*/  SHF.R.U32.HI R4, RZ, 0x7, R4 ;  /* 0x00000007ff047819 */ /* 0x002fc80000011604 */
[----:B------:R-:W-:-:S13]  /*9f00*/  ISETP.NE.AND P2, PT, R4, 0x1, PT ;  /* 0x000000010400780c */ /* 0x000fda0003f45270 */
[----:B------:R-:W-:Y:S06]  /*9f10*/  @!P2 BAR.ARV 0x9, 0x100 ;  /* 0x024400000000ab1d */ /* 0x000fec0000002000 */
.L_x_1595:
[----:B------:R-:W1:Y:S01]  /*9f20*/  LDC R0, c[0x0][0x448] ;  /* 0x00011200ff007b82 */ /* 0x000e620000000800 */
[----:B------:R-:W-:-:S07]  /*9f30*/  IADD3 R7, R171, 0x1, -R169 ;  /* 0x00000001ab077810 */ /* 0x000fce0007ffe8a9 */
[----:B------:R-:W2:Y:S01]  /*9f40*/  LDC.64 R2, c[0x0][0x9e0] ;  /* 0x00027800ff027b82 */ /* 0x000ea20000000a00 */
[----:B-1----:R-:W-:Y:S01]  /*9f50*/  ISETP.NE.AND P1, PT, R0, 0x1, PT ;  /* 0x000000010000780c */ /* 0x002fe20003f25270 */
[----:B------:R-:W-:Y:S01]  /*9f60*/  VIADD R0, R177, 0x7f ;  /* 0x0000007fb1007836 */ /* 0x000fe20000000000 */
[----:B--2---:R-:W-:-:S11]  /*9f70*/  ISETP.GE.AND P2, PT, R3, 0x1, PT ;  /* 0x000000010300780c */ /* 0x004fd60003f46270 */
[----:B------:R-:W1:Y:S08]  /*9f80*/  @P1 LDC R5, c[0x0][0x44c] ;  /* 0x00011300ff051b82 */ /* 0x000e700000000800 */
[----:B------:R-:W2:Y:S01]  /*9f90*/  @P1 LDC R4, c[0x0][0x450] ;  /* 0x00011400ff041b82 */ /* 0x000ea20000000800 */
[----:B-1----:R-:W-:-:S05]  /*9fa0*/  @P1 IMAD.HI.U32 R5, R0, R5, RZ ;  /* 0x0000000500051227 */ /* 0x002fca00078e00ff */
[----:B--2---:R-:W-:-:S05]  /*9fb0*/  @P1 SHF.R.U32.HI R0, RZ, R4, R5 ;  /* 0x00000004ff001219 */ /* 0x004fca0000011605 */
[----:B------:R-:W-:Y:S01]  /*9fc0*/  IMAD.IADD R5, R7, 0x1, R0 ;  /* 0x0000000107057824 */ /* 0x000fe200078e0200 */
[----:B------:R-:W-:Y:S06]  /*9fd0*/  @P0 BRA `(.L_x_1663) ;  /* 0x00000000000c0947 */ /* 0x000fec0003800000 */
[----:B------:R-:W1:Y:S01]  /*9fe0*/  FENCE.VIEW.ASYNC.G ;  /* 0x00000000000073c6 */ /* 0x000e620000000100 */
[----:B------:R-:W-:Y:S05]  /*9ff0*/  WARPSYNC.ALL ;  /* 0x0000000000007948 */ /* 0x000fea0003800000 */
[----:B-1----:R-:W-:Y:S06]  /*a000*/  BAR.ARV 0xc, 0x180 ;  /* 0x0306000000007b1d */ /* 0x002fec0000002000 */
.L_x_1663:
[----:B------:R-:W-:Y:S01]  /*a010*/  IMAD.IADD R2, R5, 0x1, R2 ;  /* 0x0000000105027824 */ /* 0x000fe200078e0202 */
[----:B------:R-:W-:Y:S06]  /*a020*/  @!P2 BRA `(.L_x_1664) ;  /* 0x000000000048a947 */ /* 0x000fec0003800000 */
[C---:B------:R-:W-:Y:S01]  /*a030*/  ISETP.GT.AND P0, PT, R5.reuse, RZ, PT ;  /* 0x000000ff0500720c */ /* 0x040fe20003f04270 */
[----:B------:R-:W-:Y:S01]  /*a040*/  BSSY B0, `(.L_x_1665) ;  /* 0x000000e000007945 */ /* 0x000fe20003800000 */
[----:B------:R-:W-:-:S11]  /*a050*/  VIADD R0, R5, 0xffffffff ;  /* 0xffffffff05007836 */ /* 0x000fd60000000000 */
        /* <DEDUP_REMOVED lines=8> */
.L_x_1666:
[----:B------:R-:W-:-:S13]  /*a0e0*/  ISETP.NE.AND P0, PT, R3, 0x1, PT ;  /* 0x000000010300780c */ /* 0x000fda0003f05270 */
[----:B------:R-:W1:Y:S02]  /*a0f0*/  @P0 LDC.64 R4, c[0x0][0x9e8] ;  /* 0x00027a00ff040b82 */ /* 0x000e640000000a00 */
[----:B-1----:R-:W-:-:S05]  /*a100*/  @P0 IMAD.HI.U32 R4, R0, R4, RZ ;  /* 0x0000000400040227 */ /* 0x002fca00078e00ff */
[----:B------:R-:W-:-:S07]  /*a110*/  @P0 SHF.R.U32.HI R0, RZ, R5, R4 ;  /* 0x00000005ff000219 */ /* 0x000fce0000011604 */
.L_x_1667:
[----:B------:R-:W-:Y:S05]  /*a120*/  BSYNC B0 ;  /* 0x0000000000007941 */ /* 0x000fea0003800000 */
.L_x_1665:
[----:B------:R-:W-:-:S05]  /*a130*/  IMAD R5, R0, R3, R3 ;  /* 0x0000000300057224 */ /* 0x000fca00078e0203 */
[----:B------:R-:W-:-:S07]  /*a140*/  VIMNMX R2, R2, R5, PT ;  /* 0x0000000502027248 */ /* 0x000fce0003fe0100 */
.L_x_1664:
[----:B------:R-:W1:Y:S01]  /*a150*/  @P1 LDC R0, c[0x0][0x44c] ;  /* 0x00011300ff001b82 */ /* 0x000e620000000800 */
[----:B------:R-:W-:Y:S01]  /*a160*/  VIADD R2, R2, 0x7f ;  /* 0x0000007f02027836 */ /* 0x000fe20000000000 */
[----:B------:R-:W-:Y:S01]  /*a170*/  ULDC UR4, c[0x0][0x9dc] ;  /* 0x0002770000047ab9 */ /* 0x000fe20000000800 */
[----:B------:R-:W-:-:S03]  /*a180*/  IMAD.MOV.U32 R7, RZ, RZ, R177 ;  /* 0x000000ffff077224 */ /* 0x000fc600078e00b1 */
[----:B------:R-:W-:Y:S02]  /*a190*/  SHF.R.S32.HI R5, RZ, 0x1f, R2 ;  /* 0x0000001fff057819 */ /* 0x000fe40000011402 */
[----:B------:R-:W2:Y:S02]  /*a1a0*/  @P1 LDC R9, c[0x0][0x450] ;  /* 0x00011400ff091b82 */ /* 0x000ea40000000800 */
[----:B------:R-:W-:Y:S01]  /*a1b0*/  LEA.HI R5, R5, R2, RZ, 0x7 ;  /* 0x0000000205057211 */ /* 0x000fe200078f38ff */
[----:B-1----:R-:W-:-:S05]  /*a1c0*/  @P1 IMAD.HI.U32 R0, R177, R0, RZ ;  /* 0x00000000b1001227 */ /* 0x002fca00078e00ff */
[----:B--2---:R-:W-:Y:S02]  /*a1d0*/  @P1 SHF.R.U32.HI R7, RZ, R9, R0 ;  /* 0x00000009ff071219 */ /* 0x004fe40000011600 */
        /* <DEDUP_REMOVED lines=10> */
[----:B------:R-:W1:Y:S02]  /*a280*/  @P0 LDC.64 R6, c[0x0][0x9e8] ;  /* 0x00027a00ff060b82 */ /* 0x000e640000000a00 */
[----:B-1----:R-:W-:-:S05]  /*a290*/  @P0 IMAD.HI.U32 R2, R5, R6, RZ ;  /* 0x0000000605020227 */ /* 0x002fca00078e00ff */
[----:B------:R-:W-:-:S04]  /*a2a0*/  @P0 SHF.R.U32.HI R5, RZ, R7, R2 ;  /* 0x00000007ff050219 */ /* 0x000fc80000011602 */
[----:B------:R-:W-:Y:S01]  /*a2b0*/  LOP3.LUT R2, RZ, R5, RZ, 0x33, !PT ;  /* 0x00000005ff027212 */ /* 0x000fe200078e33ff */
[----:B------:R-:W-:Y:S06]  /*a2c0*/  BRA `(.L_x_1671) ;  /* 0x0000000000107947 */ /* 0x000fec0003800000 */
.L_x_1670:
[----:B------:R-:W-:-:S13]  /*a2d0*/  ISETP.NE.AND P0, PT, R3, 0x1, PT ;  /* 0x000000010300780c */ /* 0x000fda0003f05270 */
[----:B------:R-:W1:Y:S02]  /*a2e0*/  @P0 LDC.64 R4, c[0x0][0x9e8] ;  /* 0x00027a00ff040b82 */ /* 0x000e640000000a00 */
[----:B-1----:R-:W-:-:S05]  /*a2f0*/  @P0 IMAD.HI.U32 R4, R2, R4, RZ ;  /* 0x0000000402040227 */ /* 0x002fca00078e00ff */
[----:B------:R-:W-:-:S07]  /*a300*/  @P0 SHF.R.U32.HI R2, RZ, R5, R4 ;  /* 0x00000005ff020219 */ /* 0x000fce0000011604 */
.L_x_1671:
[----:B------:R-:W-:Y:S05]  /*a310*/  BSYNC B0 ;  /* 0x0000000000007941 */ /* 0x000fea0003800000 */
.L_x_1669:
[----:B------:R-:W-:-:S05]  /*a320*/  IMAD R3, R2, R3, RZ ;  /* 0x0000000302037224 */ /* 0x000fca00078e02ff */
[----:B------:R-:W-:-:S07]  /*a330*/  VIMNMX R0, R0, R3, !PT ;  /* 0x0000000300007248 */ /* 0x000fce0007fe0100 */
.L_x_1668:
[----:B------:R-:W-:Y:S01]  /*a340*/  SHF.R.S32.HI R3, RZ, 0x1f, R0 ;  /* 0x0000001fff037819 */ /* 0x000fe20000011400 */
[----:B------:R-:W-:Y:S01]  /*a350*/  BSSY B0, `(.L_x_1672) ;  /* 0x0000026000007945 */ /* 0x000fe20003800000 */
[----:B------:R-:W-:Y:S02]  /*a360*/  IMAD.MOV.U32 R89, RZ, RZ, RZ ;  /* 0x000000ffff597224 */ /* 0x000fe400078e00ff */
[----:B------:R-:W-:-:S04]  /*a370*/  LEA.HI R3, R3, R0, RZ, 0x7 ;  /* 0x0000000003037211 */ /* 0x000fc800078f38ff */
[----:B------:R-:W-:-:S04]  /*a380*/  SHF.R.S32.HI R3, RZ, 0x7, R3 ;  /* 0x00000007ff037819 */ /* 0x000fc80000011403 */
[----:B------:R-:W-:-:S04]  /*a390*/  VIMNMX R188, RZ, R3, !PT ;  /* 0x00000003ffbc7248 */ /* 0x000fc80007fe0100 */
[----:B------:R-:W-:-:S13]  /*a3a0*/  ISETP.GT.AND P0, PT, R27, R188, PT ;  /* 0x000000bc1b00720c */ /* 0x000fda0003f04270 */
[----:B------:R-:W-:Y:S05]  /*a3b0*/  @!P0 BRA `(.L_x_1673) ;  /* 0x00000000007c8947 */ /* 0x000fea0003800000 */
[----:B------:R-:W-:Y:S01]  /*a3c0*/  ISETP.NE.AND P0, PT, R206, RZ, PT ;  /* 0x000000ffce00720c */ /* 0x000fe20003f05270 */
[----:B------:R-:W-:-:S03]  /*a3d0*/  ULDC UR4, c[0x0][0x9f0] ;  /* 0x00027c0000047ab9 */ /* 0x000fc60000000800 */
[----:B------:R-:W-:-:S04]  /*a3e0*/  SEL R6, R206, UR4, P0 ;  /* 0x00000004ce067c07 */ /* 0x000fc80008000000 */
[-C--:B------:R-:W-:Y:S02]  /*a3f0*/  IABS R5, R6.reuse ;  /* 0x0000000600057213 */ /* 0x080fe40000000000 */
[----:B------:R-:W-:Y:S02]  /*a400*/  IADD3 R0, R6, -0x1, R27 ;  /* 0xffffffff06007810 */ /* 0x000fe40007ffe01b */
[----:B------:R-:W1:Y:S01]  /*a410*/  I2F.RP R4, R5 ;  /* 0x0000000500047306 */ /* 0x000e620000209400 */
[----:B------:R-:W-:Y:S02]  /*a420*/  IABS R9, R6 ;  /* 0x0000000600097213 */ /* 0x000fe40000000000 */
[----:B------:R-:W-:-:S05]  /*a430*/  IMAD.IADD R0, R0, 0x1, -R188 ;  /* 0x0000000100007824 */ /* 0x000fca00078e0abc */
[----:B-1----:R-:W1:Y:S02]  /*a440*/  MUFU.RCP R4, R4 ;  /* 0x0000000400047308 */ /* 0x002e640000001000 */
[----:B-1----:R-:W-:Y:S01]  /*a450*/  IADD3 R2, R4, 0xffffffe, RZ ;  /* 0x0ffffffe04027810 */ /* 0x002fe20007ffe0ff */
[----:B------:R-:W-:-:S05]  /*a460*/  IMAD.MOV R4, RZ, RZ, -R9 ;  /* 0x000000ffff047224 */ /* 0x000fca00078e0a09 */
[----:B------:R1:W2:Y:S02]  /*a470*/  F2I.FTZ.U32.TRUNC.NTZ R3, R2 ;  /* 0x0000000200037305 */ /* 0x0002a4000021f000 */
[----:B-1----:R-:W-:Y:S02]  /*a480*/  IMAD.MOV.U32 R2, RZ, RZ, RZ ;  /* 0x000000ffff027224 */ /* 0x002fe400078e00ff */
[----:B--2---:R-:W-:-:S04]  /*a490*/  IMAD.MOV R8, RZ, RZ, -R3 ;  /* 0x000000ffff087224 */ /* 0x004fc800078e0a03 */
[----:B------:R-:W-:Y:S01]  /*a4a0*/  IMAD R7, R8, R5, RZ ;  /* 0x0000000508077224 */ /* 0x000fe200078e02ff */
[----:B------:R-:W-:Y:S02]  /*a4b0*/  IABS R8, R0 ;  /* 0x0000000000087213 */ /* 0x000fe40000000000 */
[----:B------:R-:W-:Y:S01]  /*a4c0*/  LOP3.LUT R0, R0, R6, RZ, 0x3c, !PT ;  /* 0x0000000600007212 */ /* 0x000fe200078e3cff */
[----:B------:R-:W-:-:S03]  /*a4d0*/  IMAD.HI.U32 R3, R3, R7, R2 ;  /* 0x0000000703037227 */ /* 0x000fc600078e0002 */
[----:B------:R-:W-:Y:S01]  /*a4e0*/  ISETP.GE.AND P2, PT, R0, RZ, PT ;  /* 0x000000ff0000720c */ /* 0x000fe20003f46270 */
        /* <DEDUP_REMOVED lines=12> */
.L_x_1673:
[----:B------:R-:W-:Y:S05]  /*a5b0*/  BSYNC B0 ;  /* 0x0000000000007941 */ /* 0x000fea0003800000 */
.L_x_1672:
[-C--:B------:R-:W-:Y:S01]  /*a5c0*/  IMAD R188, R208, R89.reuse, R188 ;  /* 0x00000059d0bc7224 */ /* 0x080fe200078e02bc */
[----:B------:R-:W-:Y:S01]  /*a5d0*/  PLOP3.LUT P0, PT, PT, PT, PT, 0x80, 0x0 ;  /* 0x000000000000781c */ /* 0x000fe20003f0f070 */
[----:B------:R-:W-:Y:S01]  /*a5e0*/  IMAD.MOV.U32 R7, RZ, RZ, RZ ;  /* 0x000000ffff077224 */ /* 0x000fe200078e00ff */
[----:B------:R-:W-:Y:S01]  /*a5f0*/  CS2R R74, SRZ ;  /* 0x00000000004a7805 */ /* 0x000fe2000001ff00 */
[----:B------:R-:W-:Y:S01]  /*a600*/  IMAD.MOV.U32 R0, RZ, RZ, RZ ;  /* 0x000000ffff007224 */ /* 0x000fe200078e00ff */
[----:B------:R-:W-:Y:S01]  /*a610*/  VIADDMNMX R89, R188, R89, R27, PT ;  /* 0x00000059bc597246 */ /* 0x000fe2000380011b */
[----:B------:R-:W-:Y:S01]  /*a620*/  IMAD.MOV.U32 R94, RZ, RZ, RZ ;  /* 0x000000ffff5e7224 */ /* 0x000fe200078e00ff */
[----:B------:R-:W-:Y:S01]  /*a630*/  CS2R R40, SRZ ;  /* 0x0000000000287805 */ /* 0x000fe2000001ff00 */
[----:B------:R-:W-:Y:S01]  /*a640*/  IMAD.MOV.U32 R2, RZ, RZ, RZ ;  /* 0x000000ffff027224 */ /* 0x000fe200078e00ff */
[----:B------:R-:W-:Y:S01]  /*a650*/  ISETP.GT.AND P1, PT, R89, R188, PT ;  /* 0x000000bc5900720c */ /* 0x000fe20003f24270 */
[----:B------:R-:W-:Y:S01]  /*a660*/  IMAD.MOV.U32 R9, RZ, RZ, RZ ;  /* 0x000000ffff097224 */ /* 0x000fe200078e00ff */
[----:B------:R-:W-:Y:S01]  /*a670*/  CS2R R42, SRZ ;  /* 0x00000000002a7805 */ /* 0x000fe2000001ff00 */
[----:B------:R-:W-:Y:S01]  /*a680*/  IMAD.MOV.U32 R91, RZ, RZ, RZ ;  /* 0x000000ffff5b7224 */ /* 0x000fe200078e00ff */
[----:B------:R-:W-:Y:S01]  /*a690*/  CS2R R96, SRZ ;  /* 0x0000000000607805 */ /* 0x000fe2000001ff00 */
[----:B------:R-:W-:Y:S01]  /*a6a0*/  IMAD.MOV.U32 R49, RZ, RZ, RZ ;  /* 0x000000ffff317224 */ /* 0x000fe200078e00ff */
[----:B---3--:R-:W-:Y:S01]  /*a6b0*/  CS2R R98, SRZ ;  /* 0x0000000000627805 */ /* 0x008fe2000001ff00 */
        /* <DEDUP_REMOVED lines=13> */
[----:B------:R-:W-:-:S02]  /*a790*/  MOV R124, RZ ;  /* 0x000000ff007c7202 */ /* 0x000fc40000000f00 */
[----:B------:R-:W-:Y:S01]  /*a7a0*/  CS2R R120, SRZ ;  /* 0x0000000000787805 */ /* 0x000fe2000001ff00 */
[----:B------:R-:W-:Y:S01]  /*a7b0*/  IMAD.MOV.U32 R126, RZ, RZ, RZ ;  /* 0x000000ffff7e7224 */ /* 0x000fe200078e00ff */
[----:B------:R-:W-:Y:S02]  /*a7c0*/  CS2R R30, SRZ ;  /* 0x00000000001e7805 */ /* 0x000fe4000001ff00 */
[----:B------:R-:W-:Y:S01]  /*a7d0*/  CS2R R34, SRZ ;  /* 0x0000000000227805 */ /* 0x000fe2000001ff00 */
[----:B------:R-:W-:Y:S01]  /*a7e0*/  IMAD.MOV.U32 R123, RZ, RZ, RZ ;  /* 0x000000ffff7b7224 */ /* 0x000fe200078e00ff */
[----:B------:R-:W-:Y:S01]  /*a7f0*/  CS2R R128, SRZ ;  /* 0x0000000000807805 */ /* 0x000fe2000001ff00 */
[----:B------:R-:W-:Y:S01]  /*a800*/  IMAD.MOV.U32 R132, RZ, RZ, RZ ;  /* 0x000000ffff847224 */ /* 0x000fe200078e00ff */
[----:B------:R-:W-:Y:S01]  /*a810*/  CS2R R38, SRZ ;  /* 0x0000000000267805 */ /* 0x000fe2000001ff00 */
[----:B------:R-:W-:Y:S01]  /*a820*/  IMAD.MOV.U32 R134, RZ, RZ, RZ ;  /* 0x000000ffff867224 */ /* 0x000fe200078e00ff */
[----:B------:R-:W-:Y:S01]  /*a830*/  CS2R R146, SRZ ;  /* 0x0000000000927805 */ /* 0x000fe2000001ff00 */
[----:B------:R-:W-:-:S02]  /*a840*/  IMAD.MOV.U32 R54, RZ, RZ, RZ ;  /* 0x000000ffff367224 */ /* 0x000fc400078e00ff */
[----:B------:R-:W-:Y:S02]  /*a850*/  IMAD.MOV.U32 R59, RZ, RZ, RZ ;  /* 0x000000ffff3b7224 */ /* 0x000fe400078e00ff */
[----:B------:R-:W-:Y:S02]  /*a860*/  IMAD.MOV.U32 R131, RZ, RZ, RZ ;  /* 0x000000ffff837224 */ /* 0x000fe400078e00ff */
[----:B------:R-:W-:Y:S02]  /*a870*/  IMAD.MOV.U32 R140, RZ, RZ, RZ ;  /* 0x000000ffff8c7224 */ /* 0x000fe400078e00ff */
[----:B------:R-:W-:Y:S02]  /*a880*/  IMAD.MOV.U32 R142, RZ, RZ, RZ ;  /* 0x000000ffff8e7224 */ /* 0x000fe400078e00ff */
[----:B------:R-:W-:Y:S02]  /*a890*/  IMAD.MOV.U32 R62, RZ, RZ, RZ ;  /* 0x000000ffff3e7224 */ /* 0x000fe400078e00ff */
[----:B------:R-:W-:-:S02]  /*a8a0*/  IMAD.MOV.U32 R137, RZ, RZ, RZ ;  /* 0x000000ffff897224 */ /* 0x000fc400078e00ff */
[----:B------:R-:W-:Y:S02]  /*a8b0*/  IMAD.MOV.U32 R68, RZ, RZ, RZ ;  /* 0x000000ffff447224 */ /* 0x000fe400078e00ff */
[----:B------:R-:W-:Y:S02]  /*a8c0*/  IMAD.MOV.U32 R139, RZ, RZ, RZ ;  /* 0x000000ffff8b7224 */ /* 0x000fe400078e00ff */
[----:B------:R-:W-:Y:S02]  /*a8d0*/  IMAD.MOV.U32 R148, RZ, RZ, RZ ;  /* 0x000000ffff947224 */ /* 0x000fe400078e00ff */
[----:B------:R-:W-:Y:S02]  /*a8e0*/  IMAD.MOV.U32 R150, RZ, RZ, RZ ;  /* 0x000000ffff967224 */ /* 0x000fe400078e00ff */
[----:B------:R-:W-:Y:S02]  /*a8f0*/  IMAD.MOV.U32 R145, RZ, RZ, RZ ;  /* 0x000000ffff917224 */ /* 0x000fe400078e00ff */
[----:B------:R-:W-:Y:S01]  /*a900*/  IMAD.MOV.U32 R64, RZ, RZ, RZ ;  /* 0x000000ffff407224 */ /* 0x000fe200078e00ff */
[----:B------:R-:W-:Y:S06]  /*a910*/  @!P1 BRA `(.L_x_1674) ;  /* 0x0000015400889947 */ /* 0x000fec0003800000 */
[----:B------:R-:W-:-:S03]  /*a920*/  UMOV UR4, 0xffffffff ;  /* 0xffffffff00047882 */ /* 0x000fc60000000000 */
[----:B------:R-:W-:Y:S05]  /*a930*/  BRA.DIV UR4, `(.L_x_1675) ;  /* 0x0000022204507947 */ /* 0x000fea000b800000 */
[----:B------:R-:W1:Y:S02]  /*a940*/  S2R R0, SR_TID.X ;  /* 0x0000000000007919 */ /* 0x000e640000002100 */
[----:B-1----:R-:W-:-:S05]  /*a950*/  VIADD R2, R0, 0xffffff80 ;  /* 0xffffff8000027836 */ /* 0x002fca0000000000 */
[----:B------:R-:W-:-:S04]  /*a960*/  SHF.R.S32.HI R0, RZ, 0x1f, R2 ;  /* 0x0000001fff007819 */ /* 0x000fc80000011402 */
[----:B------:R-:W-:-:S04]  /*a970*/  LEA.HI R0, R0, R2, RZ, 0x7 ;  /* 0x0000000200007211 */ /* 0x000fc800078f38ff */
[----:B------:R-:W-:-:S05]  /*a980*/  SHF.R.S32.HI R0, RZ, 0x7, R0 ;  /* 0x00000007ff007819 */ /* 0x000fca0000011400 */
[----:B------:R1:W2:Y:S02]  /*a990*/  SHFL.IDX PT, R183, R0, RZ, 0x1f ;  /* 0x00001fff00b77589 */ /* 0x0002a400000e0000 */
.L_x_2001:
[----:B-12---:R-:W-:Y:S01]  /*a9a0*/  LEA.HI R0, R183, R183, RZ, 0x1 ;  /* 0x000000b7b7007211 */ /* 0x006fe200078f08ff */
        /* <DEDUP_REMOVED lines=12> */
[----:B------:R1:W2:Y:S01]  /*aa70*/  LDC.64 R2, c[0x4][R0] ;  /* 0x0100000000027b82 */ /* 0x0002a20000000a00 */
[----:B------:R-:W-:Y:S01]  /*aa80*/  IMAD.U32 R5, RZ, RZ, UR5 ;  /* 0x00000005ff057e24 */ /* 0x000fe2000f8e00ff */
[----:B------:R-:W-:Y:S01]  /*aa90*/  ULDC.64 UR4, c[0x4][0x68] ;  /* 0x01001a0000047ab9 */ /* 0x000fe20000000a00 */
[----:B------:R-:W-:Y:S01]  /*aaa0*/  IMAD.U32 R6, RZ, RZ, UR6 ;  /* 0x00000006ff067e24 */ /* 0x000fe2000f8e00ff */
[----:B------:R-:W-:Y:S01]  /*aab0*/  MOV R11, UR5 ;  /* 0x00000005000b7c02 */ /* 0x000fe20008000f00 */
[----:B------:R-:W-:Y:S02]  /*aac0*/  IMAD.U32 R7, RZ, RZ, UR7 ;  /* 0x00000007ff077e24 */ /* 0x000fe4000f8e00ff */
[----:B------:R-:W-:-:S02]  /*aad0*/  IMAD.U32 R10, RZ, RZ, UR4 ;  /* 0x00000004ff0a7e24 */ /* 0x000fc4000f8e00ff */
[----:B------:R-:W-:Y:S02]  /*aae0*/  IMAD.MOV.U32 R8, RZ, RZ, 0x70 ;  /* 0x00000070ff087424 */ /* 0x000fe400078e00ff */
[----:B------:R-:W-:Y:S02]  /*aaf0*/  IMAD.MOV.U32 R12, RZ, RZ, 0x1 ;  /* 0x00000001ff0c7424 */ /* 0x000fe400078e00ff */
[----:B-1----:R-:W-:-:S07]  /*ab00*/  IMAD.MOV.U32 R13, RZ, RZ, RZ ;  /* 0x000000ffff0d7224 */ /* 0x002fce00078e00ff */
[----:B------:R-:W-:-:S07]  /*ab10*/  LEPC R20, `(.L_x_1676) ;  /* 0x000000001014794e */ /* 0x000fce0000000000 */
[----:B0-2--5:R-:W-:Y:S05]  /*ab20*/  CALL.ABS.NOINC R2 ;  /* 0x0000000002007343 */ /* 0x025fea0003c00000 */
.L_x_1676:
[----:B------:R-:W-:Y:S01]  /*ab30*/  ULDC.64 UR6, c[0x0][0x998] ;  /* 0x0002660000067ab9 */ /* 0x000fe20000000a00 */
[----:B------:R-:W-:Y:S01]  /*ab40*/  ULDC.64 UR4, c[0x0][0x990] ;  /* 0x0002640000047ab9 */ /* 0x000fe20000000a00 */
[----:B------:R-:W-:Y:S02]  /*ab50*/  ISETP.NE.U32.AND P1, PT, RZ, UR6, PT ;  /* 0x00000006ff007c0c */ /* 0x000fe4000bf25070 */
[----:B------:R-:W-:Y:S02]  /*ab60*/  ISETP.NE.U32.AND P0, PT, RZ, UR4, PT ;  /* 0x00000004ff007c0c */ /* 0x000fe4000bf05070 */
[----:B------:R-:W-:Y:S02]  /*ab70*/  ISETP.NE.AND.EX P1, PT, RZ, UR7, PT, P1 ;  /* 0x00000007ff007c0c */ /* 0x000fe4000bf25310 */
[----:B------:R-:W-:-:S11]  /*ab80*/  ISETP.NE.AND.EX P0, PT, RZ, UR5, PT, P0 ;  /* 0x00000005ff007c0c */ /* 0x000fd6000bf05300 */
[----:B------:R-:W1:Y:S01]  /*ab90*/  @P1 LDC.64 R8, c[0x0][0x9b8] ;  /* 0x00026e00ff081b82 */ /* 0x000e620000000a00 */
[--C-:B------:R-:W-:Y:S02]  /*aba0*/  @P1 SHF.R.S32.HI R5, RZ, 0x1f, R191.reuse ;  /* 0x0000001fff051819 */ /* 0x100fe400000114bf */
[----:B------:R-:W-:-:S05]  /*abb0*/  @P0 SHF.R.S32.HI R3, RZ, 0x1f, R191 ;  /* 0x0000001fff030819 */ /* 0x000fca00000114bf */
[----:B------:R-:W2:Y:S08]  /*abc0*/  @P0 LDC.64 R6, c[0x0][0x9a8] ;  /* 0x00026a00ff060b82 */ /* 0x000eb00000000a00 */
[----:B------:R-:W3:Y:S08]  /*abd0*/  @P0 LDC.64 R10, c[0x0][0x9b0] ;  /* 0x00026c00ff0a0b82 */ /* 0x000ef00000000a00 */
[----:B------:R-:W4:Y:S01]  /*abe0*/  @P1 LDC.64 R12, c[0x0][0x9c0] ;  /* 0x00027000ff0c1b82 */ /* 0x000f220000000a00 */
[----:B-1----:R-:W-:-:S02]  /*abf0*/  @P1 IMAD R2, R5, R8, RZ ;  /* 0x0000000805021224 */ /* 0x002fc400078e02ff */
[----:B------:R-:W-:-:S04]  /*ac00*/  @P1 IMAD.WIDE.U32 R4, R191, R8, RZ ;  /* 0x00000008bf041225 */ /* 0x000fc800078e00ff */
[----:B------:R-:W-:Y:S02]  /*ac10*/  @P1 IMAD R9, R191, R9, R2 ;  /* 0x00000009bf091224 */ /* 0x000fe400078e0202 */
[-C--:B--2---:R-:W-:Y:S02]  /*ac20*/  @P0 IMAD R0, R3, R6.reuse, RZ ;  /* 0x0000000603000224 */ /* 0x084fe400078e02ff */
[----:B------:R-:W-:-:S04]  /*ac30*/  @P0 IMAD.WIDE.U32 R2, R191, R6, RZ ;  /* 0x00000006bf020225 */ /* 0x000fc800078e00ff */
[----:B------:R-:W-:Y:S02]  /*ac40*/  @P0 IMAD R7, R191, R7, R0 ;  /* 0x00000007bf070224 */ /* 0x000fe400078e0200 */
[----:B------:R-:W-:Y:S02]  /*ac50*/  @P1 IMAD.IADD R5, R5, 0x1, R9 ;  /* 0x0000000105051824 */ /* 0x000fe400078e0209 */
[----:B------:R-:W-:Y:S02]  /*ac60*/  @P0 IMAD.IADD R3, R3, 0x1, R7 ;  /* 0x0000000103030824 */ /* 0x000fe400078e0207 */
[----:B------:R-:W-:Y:S02]  /*ac70*/  IMAD.MOV.U32 R0, RZ, RZ, 0x3f800000 ;  /* 0x3f800000ff007424 */ /* 0x000fe400078e00ff */
[----:B---3--:R-:W-:-:S04]  /*ac80*/  @P0 IMAD.WIDE.U32 R2, R168, R10, R2 ;  /* 0x0000000aa8020225 */ /* 0x008fc800078e0002 */
[----:B----4-:R-:W-:Y:S01]  /*ac90*/  @P1 IMAD.WIDE.U32 R6, R168, R12, R4 ;  /* 0x0000000ca8061225 */ /* 0x010fe200078e0004 */
[----:B------:R-:W-:Y:S01]  /*aca0*/  @P0 LEA R4, P2, R2, UR4, 0x2 ;  /* 0x0000000402040c11 */ /* 0x000fe2000f8410ff */
[----:B------:R-:W-:Y:S02]  /*acb0*/  ULDC UR4, c[0x0][0x3f4] ;  /* 0x0000fd0000047ab9 */ /* 0x000fe40000000800 */
[----:B------:R-:W-:Y:S01]  /*acc0*/  @P0 IMAD R5, R168, R11, R3 ;  /* 0x0000000ba8050224 */ /* 0x000fe200078e0203 */
        /* <DEDUP_REMOVED lines=17> */
[----:B------:R1:W2:Y:S03]  /*ade0*/  SYNCS.PHASECHK.TRANS64.TRYWAIT P0, [R16+URZ+0x22800], R3 ;  /* 0x02280003100075a7 */ /* 0x0002a6000800017f */
[----:B--2---:R-:W-:Y:S05]  /*adf0*/  @!P0 NANOSLEEP.SYNCS 0x989680 ;  /* 0x009896800000895d */ /* 0x004fea0003900000 */
[----:B------:R-:W2:Y:S01]  /*ae00*/  @!P0 SYNCS.PHASECHK.TRANS64 P0, [R16+URZ+0x22800], R3 ;  /* 0x02280003100085a7 */ /* 0x000ea2000800007f */
[----:B------:R-:W-:Y:S04]  /*ae10*/  BSSY B0, `(.L_x_1678) ;  /* 0x0000006000007945 */ /* 0x000fe80003800000 */
[----:B--2---:R-:W-:Y:S05]  /*ae20*/  @P0 BRA `(.L_x_1679) ;  /* 0x0000000000100947 */ /* 0x004fea0003800000 */
.L_x_1680:
[----:B--2---:R2:W3:Y:S02]  /*ae30*/  SYNCS.PHASECHK.TRANS64.TRYWAIT P0, [R16+URZ+0x22800], R3 ;  /* 0x02280003100075a7 */ /* 0x0044e4000800017f */
[----:B---3--:R-:W-:Y:S05]  /*ae40*/  @!P0 NANOSLEEP.SYNCS 0x989680 ;  /* 0x009896800000895d */ /* 0x008fea0003900000 */
[----:B------:R-:W3:Y:S02]  /*ae50*/  @!P0 SYNCS.PHASECHK.TRANS64 P0, [R16+URZ+0x22800], R3 ;  /* 0x02280003100085a7 */ /* 0x000ee4000800007f */
[----:B---3--:R-:W-:Y:S05]  /*ae60*/  @!P0 BRA `(.L_x_1680) ;  /* 0xfffffffc00f08947 */ /* 0x008fea000383ffff */
.L_x_1679:
[----:B------:R-:W-:Y:S05]  /*ae70*/  BSYNC B0 ;  /* 0x0000000000007941 */ /* 0x000fea0003800000 */
.L_x_1678:
[----:B------:R-:W-:Y:S05]  /*ae80*/  BRA `(.L_x_1681) ;  /* 0x0000006c00bc7947 */ /* 0x000fea0003800000 */
.L_x_1677:
[----:B------:R-:W-:Y:S01]  /*ae90*/  ULOP3.LUT UP0, URZ, UR39, 0x1bf, URZ, 0xc0, !UPT ;  /* 0x000001bf273f7892 */ /* 0x000fe2000f80c03f */
[----:B-----5:R-:W-:Y:S01]  /*aea0*/  SHF.R.S32.HI R0, RZ, 0x1f, R24 ;  /* 0x0000001fff007819 */ /* 0x020fe20000011418 */
[----:B------:R-:W-:Y:S01]  /*aeb0*/  ULDC.64 UR4, c[0x0][0x3f8] ;  /* 0x0000fe0000047ab9 */ /* 0x000fe20000000a00 */
[----:B------:R-:W-:Y:S01]  /*aec0*/  ULDC.64 UR6, c[0x0][0x408] ;  /* 0x0001020000067ab9 */ /* 0x000fe20000000a00 */
[----:B------:R-:W-:Y:S02]  /*aed0*/  IMAD.WIDE.U32 R26, R24, UR4, RZ ;  /* 0x00000004181a7c25 */ /* 0x000fe4000f8e00ff */
[----:B------:R-:W-:Y:S02]  /*aee0*/  PLOP3.LUT P0, PT, PT, PT, UP0, 0x80, 0x0 ;  /* 0x000000000000781c */ /* 0x000fe40003f0f008 */
[C---:B------:R-:W-:Y:S02]  /*aef0*/  IMAD R3, R0.reuse, UR4, RZ ;  /* 0x0000000400037c24 */ /* 0x040fe4000f8e02ff */
[----:B------:R-:W-:-:S02]  /*af00*/  IMAD R5, R0, UR6, RZ ;  /* 0x0000000600057c24 */ /* 0x000fc4000f8e02ff */
[C---:B------:R-:W-:Y:S02]  /*af10*/  IMAD R3, R24.reuse, UR5, R3 ;  /* 0x0000000518037c24 */ /* 0x040fe4000f8e0203 */
[C---:B------:R-:W-:Y:S02]  /*af20*/  IMAD R5, R24.reuse, UR7, R5 ;  /* 0x0000000718057c24 */ /* 0x040fe4000f8e0205 */
[----:B------:R-:W-:-:S04]  /*af30*/  IMAD.WIDE.U32 R24, R24, UR6, RZ ;  /* 0x0000000618187c25 */ /* 0x000fc8000f8e00ff */
[----:B------:R-:W-:Y:S02]  /*af40*/  IMAD.IADD R29, R3, 0x1, R27 ;  /* 0x00000001031d7824 */ /* 0x000fe400078e021b */
[----:B------:R-:W-:Y:S01]  /*af50*/  IMAD.IADD R31, R5, 0x1, R25 ;  /* 0x00000001051f7824 */ /* 0x000fe200078e0219 */
        /* <DEDUP_REMOVED lines=14> */
[----:B-1----:R-:W-:-:S07]  /*b040*/  IMAD.MOV.U32 R13, RZ, RZ, RZ ;  /* 0x000000ffff0d7224 */ /* 0x002fce00078e00ff */
[----:B------:R-:W-:-:S07]  /*b050*/  LEPC R20, `(.L_x_1682) ;  /* 0x000000001014794e */ /* 0x000fce0000000000 */
[----:B0-2---:R-:W-:Y:S05]  /*b060*/  CALL.ABS.NOINC R14 ;  /* 0x000000000e007343 */ /* 0x005fea0003c00000 */
.L_x_1682:
[----:B------:R-:W-:Y:S01]  /*b070*/  ULDC.U8 UR4, c[0x0][0x410] ;  /* 0x0001040000047ab9 */ /* 0x000fe20000000000 */
[----:B------:R-:W-:Y:S01]  /*b080*/  BSSY B0, `(.L_x_1683) ;  /* 0x00006c7000007945 */ /* 0x000fe20003800000 */
[----:B------:R-:W-:Y:S01]  /*b090*/  ISETP.NE.AND P0, PT, RZ, UR4, PT ;  /* 0x00000004ff007c0c */ /* 0x000fe2000bf05270 */
[----:B------:R-:W-:-:S12]  /*b0a0*/  IMAD.IADD R10, R175, 0x1, R177 ;  /* 0x00000001af0a7824 */ /* 0x000fd800078e02b1 */
[----:B------:R-:W-:Y:S05]  /*b0b0*/  @!P0 BRA `(.L_x_1684) ;  /* 0x00000034008c8947 */ /* 0x000fea0003800000 */
[----:B------:R-:W1:Y:S01]  /*b0c0*/  LDC R20, c[0x0][0x448] ;  /* 0x00011200ff147b82 */ /* 0x000e620000000800 */
[----:B------:R-:W-:Y:S01]  /*b0d0*/  IMAD.MOV.U32 R11, RZ, RZ, R10 ;  /* 0x000000ffff0b7224 */ /* 0x000fe200078e000a */
[----:B------:R-:W-:Y:S01]  /*b0e0*/  MOV R9, R31 ;  /* 0x0000001f00097202 */ /* 0x000fe20000000f00 */
[----:B------:R-:W-:Y:S01]  /*b0f0*/  IMAD.MOV.U32 R8, RZ, RZ, R24 ;  /* 0x000000ffff087224 */ /* 0x000fe200078e0018 */
[----:B------:R-:W-:Y:S01]  /*b100*/  ULDC.64 UR4, c[0x0][0x3f8] ;  /* 0x0000fe0000047ab9 */ /* 0x000fe20000000a00 */
[----:B------:R-:W-:Y:S01]  /*b110*/  IMAD.MOV.U32 R6, RZ, RZ, R26 ;  /* 0x000000ffff067224 */ /* 0x000fe200078e001a */
[----:B------:R-:W-:Y:S01]  /*b120*/  ULDC.64 UR6, c[0x0][0x408] ;  /* 0x0001020000067ab9 */ /* 0x000fe20000000a00 */
[----:B------:R-:W-:Y:S01]  /*b130*/  IMAD.MOV.U32 R7, RZ, RZ, R29 ;  /* 0x000000ffff077224 */ /* 0x000fe200078e001d */
[----:B------:R-:W-:Y:S01]  /*b140*/  ULDC.64 UR8, c[0x0][0x400] ;  /* 0x0001000000087ab9 */ /* 0x000fe20000000a00 */
[----:B-1----:R-:W-:-:S13]  /*b150*/  ISETP.NE.AND P0, PT, R20, 0x1, PT ;  /* 0x000000011400780c */ /* 0x002fda0003f05270 */
[----:B------:R-:W1:Y:S08]  /*b160*/  @P0 LDC R3, c[0x0][0x44c] ;  /* 0x00011300ff030b82 */ /* 0x000e700000000800 */
[----:B------:R-:W2:Y:S01]  /*b170*/  @P0 LDC R5, c[0x0][0x450] ;  /* 0x00011400ff050b82 */ /* 0x000ea20000000800 */
[----:B-1----:R-:W-:-:S05]  /*b180*/  @P0 IMAD.HI.U32 R0, R10, R3, RZ ;  /* 0x000000030a000227 */ /* 0x002fca00078e00ff */
[----:B--2---:R-:W-:-:S04]  /*b190*/  @P0 SHF.R.U32.HI R11, RZ, R5, R0 ;  /* 0x00000005ff0b0219 */ /* 0x004fc80000011600 */
[----:B------:R-:W-:Y:S01]  /*b1a0*/  SHF.R.S32.HI R0, RZ, 0x1f, R11 ;  /* 0x0000001fff007819 */ /* 0x000fe2000001140b */
[----:B------:R-:W-:-:S04]  /*b1b0*/  IMAD.WIDE.U32 R8, R11, UR6, R8 ;  /* 0x000000060b087c25 */ /* 0x000fc8000f8e0008 */
[----:B------:R-:W-:Y:S01]  /*b1c0*/  IMAD R4, R0, UR4, RZ ;  /* 0x0000000400047c24 */ /* 0x000fe2000f8e02ff */
[----:B------:R-:W-:Y:S01]  /*b1d0*/  IADD3 R5, P1, R8, UR8, RZ ;  /* 0x0000000808057c10 */ /* 0x000fe2000ff3e0ff */
[----:B------:R-:W-:-:S04]  /*b1e0*/  IMAD.WIDE.U32 R6, R11, UR4, R6 ;  /* 0x000000040b067c25 */ /* 0x000fc8000f8e0006 */
[----:B------:R-:W-:Y:S02]  /*b1f0*/  IMAD R0, R0, UR6, RZ ;  /* 0x0000000600007c24 */ /* 0x000fe4000f8e02ff */
[C---:B------:R-:W-:Y:S01]  /*b200*/  IMAD R13, R11.reuse, UR5, R4 ;  /* 0x000000050b0d7c24 */ /* 0x040fe2000f8e0204 */
[----:B------:R-:W-:Y:S01]  /*b210*/  ULDC.64 UR4, c[0x0][0x3e8] ;  /* 0x0000fa0000047ab9 */ /* 0x000fe20000000a00 */
[----:B------:R-:W-:Y:S01]  /*b220*/  IMAD R8, R11, UR7, R0 ;  /* 0x000000070b087c24 */ /* 0x000fe2000f8e0200 */
[----:B------:R-:W-:Y:S01]  /*b230*/  IADD3 R3, P0, R6, UR4, RZ ;  /* 0x0000000406037c10 */ /* 0x000fe2000ff1e0ff */
[----:B------:R-:W-:-:S03]  /*b240*/  UMOV UR4, 0xffffffff ;  /* 0xffffffff00047882 */ /* 0x000fc60000000000 */
[----:B------:R-:W-:Y:S02]  /*b250*/  IADD3.X R13, R7, UR5, R13, P0, !PT ;  /* 0x00000005070d7c10 */ /* 0x000fe400087fe40d */
[----:B------:R-:W-:Y:S01]  /*b260*/  IADD3.X R4, R9, UR9, R8, P1, !PT ;  /* 0x0000000909047c10 */ /* 0x000fe20008ffe408 */
[----:B------:R-:W-:Y:S06]  /*b270*/  BRA.DIV UR4, `(.L_x_1685) ;  /* 0x0000021a04407947 */ /* 0x000fec000b800000 */
[----:B------:R1:W2:Y:S04]  /*b280*/  SHFL.IDX PT, R0, R13, RZ, 0x1e1f ;  /* 0x001e1fff0d007589 */ /* 0x0002a800000e0000 */
[----:B------:R-:W3:Y:S04]  /*b290*/  SHFL.IDX PT, R3, R3, RZ, 0x1e1f ;  /* 0x001e1fff03037589 */ /* 0x000ee800000e0000 */
[----:B------:R-:W4:Y:S04]  /*b2a0*/  SHFL.IDX PT, R4, R4, RZ, 0x1e1f ;  /* 0x001e1fff04047589 */ /* 0x000f2800000e0000 */
[----:B-1----:R-:W0:Y:S02]  /*b2b0*/  SHFL.IDX PT, R5, R5, RZ, 0x1e1f ;  /* 0x001e1fff05057589 */ /* 0x002e2400000e0000 */
.L_x_2007:
[----:B------:R-:W-:Y:S01]  /*b2c0*/  IMAD R45, R169, R20, RZ ;  /* 0x00000014a92d7224 */ /* 0x000fe200078e02ff */
[----:B------:R-:W-:Y:S01]  /*b2d0*/  BSSY B1, `(.L_x_1686) ;  /* 0x000004c000017945 */ /* 0x000fe20003800000 */
[----:B------:R-:W-:Y:S02]  /*b2e0*/  CS2R R8, SRZ ;  /* 0x0000000000087805 */ /* 0x000fe4000001ff00 */
[----:B------:R-:W-:Y:S02]  /*b2f0*/  CS2R R12, SRZ ;  /* 0x00000000000c7805 */ /* 0x000fe4000001ff00 */
[----:B------:R-:W-:Y:S02]  /*b300*/  CS2R R20, SRZ ;  /* 0x0000000000147805 */ /* 0x000fe4000001ff00 */
[----:B------:R-:W-:Y:S02]  /*b310*/  ISETP.GE.AND P0, PT, R10, R45, PT ;  /* 0x0000002d0a00720c */ /* 0x000fe40003f06270 */
        /* <DEDUP_REMOVED lines=10> */
[----:B------:R-:W4:Y:S01]  /*b3c0*/  LDL R41, [R1+0x3c] ;  /* 0x00003c0001297983 */ /* 0x000f220000100800 */
[----:B------:R-:W-:-:S03]  /*b3d0*/  ULDC UR4, c[0x0][0x3f4] ;  /* 0x0000fd0000047ab9 */ /* 0x000fc60000000800 */
[----:B------:R-:W4:Y:S04]  /*b3e0*/  LDL R40, [R1+0x38] ;  /* 0x0000380001287983 */ /* 0x000f280000100800 */
[----:B------:R-:W4:Y:S04]  /*b3f0*/  LDL R51, [R1+0x34] ;  /* 0x0000340001337983 */ /* 0x000f280000100800 */
[----:B------:R-:W4:Y:S01]  /*b400*/  LDL R50, [R1+0x2c] ;  /* 0x00002c0001327983 */ /* 0x000f220000100800 */
[----:B------:R-:W-:Y:S02]  /*b410*/  ISETP.GE.AND P5, PT, R192, UR4, PT ;  /* 0x00000004c0007c0c */ /* 0x000fe4000bfa6270 */
[----:B------:R-:W-:-:S02]  /*b420*/  CS2R R30, SRZ ;  /* 0x00000000001e7805 */ /* 0x000fc4000001ff00 */
[----:B------:R-:W-:Y:S02]  /*b430*/  ISETP.GE.AND P2, PT, R172, UR4, PT ;  /* 0x00000004ac007c0c */ /* 0x000fe4000bf46270 */
[----:B------:R-:W-:Y:S02]  /*b440*/  CS2R R32, SRZ ;  /* 0x0000000000207805 */ /* 0x000fe4000001ff00 */
[----:B------:R-:W-:Y:S02]  /*b450*/  ISETP.GE.AND P3, PT, R193, UR4, PT ;  /* 0x00000004c1007c0c */ /* 0x000fe4000bf66270 */
[----:B------:R-:W-:Y:S02]  /*b460*/  CS2R R34, SRZ ;  /* 0x0000000000227805 */ /* 0x000fe4000001ff00 */
[----:B------:R-:W-:Y:S02]  /*b470*/  SHF.R.S32.HI R7, RZ, 0x1f, R192 ;  /* 0x0000001fff077819 */ /* 0x000fe400000114c0 */
[----:B---3--:R-:W-:-:S02]  /*b480*/  @!P5 IADD3 R10, P1, R192, R3, RZ ;  /* 0x00000003c00ad210 */ /* 0x008fc40007f3e0ff */
[----:B0-----:R-:W-:Y:S02]  /*b490*/  @!P5 IADD3 R12, P4, R192, R5, RZ ;  /* 0x00000005c00cd210 */ /* 0x001fe40007f9e0ff */
[----:B------:R-:W-:Y:S01]  /*b4a0*/  @!P2 SHF.R.S32.HI R9, RZ, 0x1f, R172 ;  /* 0x0000001fff09a819 */ /* 0x000fe200000114ac */
[--C-:B--2---:R-:W-:Y:S01]  /*b4b0*/  @!P5 IMAD.X R11, R0, 0x1, R7.reuse, P1 ;  /* 0x00000001000bd824 */ /* 0x104fe200008e0607 */
[----:B------:R-:W-:Y:S01]  /*b4c0*/  @!P2 IADD3 R6, P0, R172, R3, RZ ;  /* 0x00000003ac06a210 */ /* 0x000fe20007f1e0ff */
[----:B----4-:R-:W-:Y:S01]  /*b4d0*/  @!P5 IMAD.X R13, R4, 0x1, R7, P4 ;  /* 0x00000001040dd824 */ /* 0x010fe200020e0607 */
[----:B------:R-:W-:Y:S02]  /*b4e0*/  ISETP.GE.AND P1, PT, R195, UR4, PT ;  /* 0x00000004c3007c0c */ /* 0x000fe4000bf26270 */
[----:B------:R-:W5:Y:S01]  /*b4f0*/  @!P5 LD.E.64 R30, desc[UR42][R10.64] ;  /* 0x0000002a0a1ed980 */ /* 0x000f62000c101b00 */
[----:B------:R-:W-:Y:S01]  /*b500*/  @!P2 IMAD.X R7, R0, 0x1, R9, P0 ;  /* 0x000000010007a824 */ /* 0x000fe200000e0609 */
[----:B------:R-:W-:-:S02]  /*b510*/  @!P2 IADD3 R8, P0, R172, R5, RZ ;  /* 0x00000005ac08a210 */ /* 0x000fc40007f1e0ff */
[----:B------:R0:W5:Y:S01]  /*b520*/  @!P5 LD.E.64 R32, desc[UR42][R12.64] ;  /* 0x0000002a0c20d980 */ /* 0x000162000c101b00 */
[C---:B------:R-:W-:Y:S02]  /*b530*/  @!P3 IADD3 R14, P4, R193.reuse, R3, RZ ;  /* 0x00000003c10eb210 */ /* 0x040fe40007f9e0ff */
[----:B------:R-:W-:Y:S02]  /*b540*/  @!P3 IADD3 R38, P5, R193, R5, RZ ;  /* 0x00000005c126b210 */ /* 0x000fe40007fbe0ff */
[----:B------:R-:W-:Y:S01]  /*b550*/  CS2R R36, SRZ ;  /* 0x0000000000247805 */ /* 0x000fe2000001ff00 */
[----:B------:R-:W-:Y:S01]  /*b560*/  @!P2 IMAD.X R9, R4, 0x1, R9, P0 ;  /* 0x000000010409a824 */ /* 0x000fe200000e0609 */
[----:B------:R-:W-:Y:S02]  /*b570*/  CS2R R26, SRZ ;  /* 0x00000000001a7805 */ /* 0x000fe4000001ff00 */
[----:B------:R-:W-:Y:S01]  /*b580*/  CS2R R28, SRZ ;  /* 0x00000000001c7805 */ /* 0x000fe2000001ff00 */
[----:B------:R-:W5:Y:S01]  /*b590*/  @!P2 LD.E.64 R34, desc[UR42][R6.64] ;  /* 0x0000002a0622a980 */ /* 0x000f62000c101b00 */
[----:B------:R-:W-:-:S03]  /*b5a0*/  ISETP.GE.AND P0, PT, R194, UR4, PT ;  /* 0x00000004c2007c0c */ /* 0x000fc6000bf06270 */
[----:B------:R1:W5:Y:S01]  /*b5b0*/  @!P2 LD.E.64 R36, desc[UR42][R8.64] ;  /* 0x0000002a0824a980 */ /* 0x000362000c101b00 */
[----:B------:R-:W-:Y:S02]  /*b5c0*/  ISETP.GE.AND P2, PT, R196, UR4, PT ;  /* 0x00000004c4007c0c */ /* 0x000fe4000bf46270 */
[----:B------:R-:W-:Y:S02]  /*b5d0*/  CS2R R20, SRZ ;  /* 0x0000000000147805 */ /* 0x000fe4000001ff00 */
[----:B------:R-:W-:Y:S02]  /*b5e0*/  CS2R R24, SRZ ;  /* 0x0000000000187805 */ /* 0x000fe4000001ff00 */
[----:B0-----:R-:W-:Y:S02]  /*b5f0*/  CS2R R12, SRZ ;  /* 0x00000000000c7805 */ /* 0x001fe4000001ff00 */
[----:B------:R-:W-:Y:S02]  /*b600*/  CS2R R10, SRZ ;  /* 0x00000000000a7805 */ /* 0x000fe4000001ff00 */
[----:B-1----:R-:W-:Y:S01]  /*b610*/  CS2R R8, SRZ ;  /* 0x0000000000087805 */ /* 0x002fe2000001ff00 */
[----:B------:R-:W-:-:S02]  /*b620*/  @!P3 IMAD.X R15, R0, 0x1, R41, P4 ;  /* 0x00000001000fb824 */ /* 0x000fc400020e0629 */
[C---:B------:R-:W-:Y:S01]  /*b630*/  @!P3 IMAD.X R39, R4.reuse, 0x1, R41, P5 ;  /* 0x000000010427b824 */ /* 0x040fe200028e0629 */
[C---:B------:R-:W-:Y:S02]  /*b640*/  @!P1 IADD3 R46, P4, R195.reuse, R5, RZ ;  /* 0x00000005c32e9210 */ /* 0x040fe40007f9e0ff */
[----:B------:R-:W5:Y:S04]  /*b650*/  @!P3 LD.E.64 R26, desc[UR42][R14.64] ;  /* 0x0000002a0e1ab980 */ /* 0x000f68000c101b00 */
[----:B------:R0:W5:Y:S01]  /*b660*/  @!P3 LD.E.64 R28, desc[UR42][R38.64] ;  /* 0x0000002a261cb980 */ /* 0x000162000c101b00 */
[----:B------:R-:W-:Y:S01]  /*b670*/  @!P1 IADD3 R42, P3, R195, R3, RZ ;  /* 0x00000003c32a9210 */ /* 0x000fe20007f7e0ff */
[----:B------:R-:W-:-:S04]  /*b680*/  @!P1 IMAD.X R47, R4, 0x1, R40, P4 ;  /* 0x00000001042f9824 */ /* 0x000fc800020e0628 */
[----:B------:R-:W-:Y:S01]  /*b690*/  @!P1 IMAD.X R43, R0, 0x1, R40, P3 ;  /* 0x00000001002b9824 */ /* 0x000fe200018e0628 */
[----:B------:R1:W5:Y:S01]  /*b6a0*/  @!P1 LD.E.64 R24, desc[UR42][R46.64] ;  /* 0x0000002a2e189980 */ /* 0x000362000c101b00 */
[-C--:B------:R-:W-:Y:S02]  /*b6b0*/  @!P0 IADD3 R48, P5, R194, R3.reuse, RZ ;  /* 0x00000003c2308210 */ /* 0x080fe40007fbe0ff */
[----:B0-----:R-:W-:Y:S01]  /*b6c0*/  @!P2 IADD3 R38, P3, R196, R3, RZ ;  /* 0x00000003c426a210 */ /* 0x001fe20007f7e0ff */
[----:B------:R1:W5:Y:S01]  /*b6d0*/  @!P1 LD.E.64 R20, desc[UR42][R42.64] ;  /* 0x0000002a2a149980 */ /* 0x000362000c101b00 */
[-C--:B------:R-:W-:Y:S02]  /*b6e0*/  @!P0 IADD3 R6, P1, R194, R5.reuse, RZ ;  /* 0x00000005c2068210 */ /* 0x080fe40007f3e0ff */
[----:B------:R-:W-:Y:S02]  /*b6f0*/  @!P2 IADD3 R40, P4, R196, R5, RZ ;  /* 0x00000005c428a210 */ /* 0x000fe40007f9e0ff */
[----:B------:R-:W-:Y:S01]  /*b700*/  CS2R R14, SRZ ;  /* 0x00000000000e7805 */ /* 0x000fe2000001ff00 */
[----:B------:R-:W-:-:S02]  /*b710*/  @!P0 IMAD.X R49, R0, 0x1, R51, P5 ;  /* 0x0000000100318824 */ /* 0x000fc400028e0633 */
[----:B------:R-:W-:Y:S02]  /*b720*/  @!P0 IMAD.X R7, R4, 0x1, R51, P1 ;  /* 0x0000000104078824 */ /* 0x000fe400008e0633 */
[--C-:B------:R-:W-:Y:S01]  /*b730*/  @!P2 IMAD.X R39, R0, 0x1, R50.reuse, P3 ;  /* 0x000000010027a824 */ /* 0x100fe200018e0632 */
[----:B------:R1:W5:Y:S01]  /*b740*/  @!P0 LD.E.64 R12, desc[UR42][R48.64] ;  /* 0x0000002a300c8980 */ /* 0x000362000c101b00 */
[----:B------:R-:W-:-:S03]  /*b750*/  @!P2 IMAD.X R41, R4, 0x1, R50, P4 ;  /* 0x000000010429a824 */ /* 0x000fc600020e0632 */
[----:B------:R1:W5:Y:S04]  /*b760*/  @!P0 LD.E.64 R14, desc[UR42][R6.64] ;  /* 0x0000002a060e8980 */ /* 0x000368000c101b00 */
[----:B------:R1:W5:Y:S04]  /*b770*/  @!P2 LD.E.64 R8, desc[UR42][R38.64] ;  /* 0x0000002a2608a980 */ /* 0x000368000c101b00 */
[----:B------:R1:W5:Y:S02]  /*b780*/  @!P2 LD.E.64 R10, desc[UR42][R40.64] ;  /* 0x0000002a280aa980 */ /* 0x000364000c101b00 */
.L_x_1687:
[----:B------:R-:W-:Y:S05]  /*b790*/  BSYNC B1 ;  /* 0x0000000000017941 */ /* 0x000fea0003800000 */
.L_x_1686:
[----:B------:R-:W-:Y:S01]  /*b7a0*/  ULEA.HI UR4, UR37, UR37, URZ, 0x1 ;  /* 0x0000002525047291 */ /* 0x000fe2000f8f083f */
[----:B--2---:R-:W-:Y:S01]  /*b7b0*/  VIADDMNMX R0, R45, -R177, 0x80, PT ;  /* 0x000000802d007446 */ /* 0x004fe200038009b1 */
[----:B------:R-:W-:Y:S02]  /*b7c0*/  BSSY B1, `(.L_x_1688) ;  /* 0x0000008000017945 */ /* 0x000fe40003800000 */
[----:B------:R-:W-:Y:S01]  /*b7d0*/  ULOP3.LUT UR4, UR4, 0xfffffffe, URZ, 0xc0, !UPT ;  /* 0xfffffffe04047892 */ /* 0x000fe2000f8ec03f */
[----:B------:R-:W-:-:S03]  /*b7e0*/  ISETP.GE.AND P1, PT, R175, R0, PT ;  /* 0x00000000af00720c */ /* 0x000fc60003f26270 */
[----:B------:R-:W-:-:S06]  /*b7f0*/  UIADD3 UR4, UR37, -UR4, URZ ;  /* 0x8000000425047290 */ /* 0x000fcc000fffe03f */
[----:B---3--:R-:W-:-:S05]  /*b800*/  IMAD.U32 R3, RZ, RZ, UR4 ;  /* 0x00000004ff037e24 */ /* 0x008fca000f8e00ff */
[----:B------:R-:W-:-:S04]  /*b810*/  SHF.L.U32 R3, R3, 0x1f, RZ ;  /* 0x0000001f03037819 */ /* 0x000fc800000006ff */
[----:B------:R-:W2:Y:S02]  /*b820*/  SYNCS.PHASECHK.TRANS64.TRYWAIT P0, [R16+URZ+0x22800], R3 ;  /* 0x02280003100075a7 */ /* 0x000ea4000800017f */
[----:B--2---:R-:W-:Y:S05]  /*b830*/  @!P0 BRA `(.L_x_1689) ;  /* 0x0000021400408947 */ /* 0x004fea0003800000 */
.L_x_2008:
[----:B------:R-:W-:Y:S05]  /*b840*/  BSYNC B1 ;  /* 0x0000000000017941 */ /* 0x000fea0003800000 */
.L_x_1688:
[----:B------:R-:W-:Y:S05]  /*b850*/  @P1 BRA `(.L_x_1690) ;  /* 0x0000006400241947 */ /* 0x000fea0003800000 */
[----:B--2---:R-:W2:Y:S01]  /*b860*/  LDC R3, c[0x0][0x3f4] ;  /* 0x0000fd00ff037b82 */ /* 0x004ea20000000800 */
[----:B------:R-:W-:Y:S01]  /*b870*/  BSSY B1, `(.L_x_1691) ;  /* 0x000007f000017945 */ /* 0x000fe20003800000 */
[----:B------:R-:W-:Y:S01]  /*b880*/  IMAD.IADD R0, R16, 0x1, R201 ;  /* 0x0000000110007824 */ /* 0x000fe200078e02c9 */
[-C--:B--2---:R-:W-:Y:S02]  /*b890*/  ISETP.GE.AND P0, PT, R172, R3.reuse, PT ;  /* 0x00000003ac00720c */ /* 0x084fe40003f06270 */
[-C--:B------:R-:W-:Y:S02]  /*b8a0*/  ISETP.GE.AND P1, PT, R192, R3.reuse, PT ;  /* 0x00000003c000720c */ /* 0x080fe40003f26270 */
[-C--:B------:R-:W-:Y:S02]  /*b8b0*/  ISETP.GE.AND P2, PT, R193, R3.reuse, PT ;  /* 0x00000003c100720c */ /* 0x080fe40003f46270 */
[-C--:B------:R-:W-:Y:S02]  /*b8c0*/  ISETP.GE.AND P3, PT, R195, R3.reuse, PT ;  /* 0x00000003c300720c */ /* 0x080fe40003f66270 */
[----:B------:R-:W-:-:S02]  /*b8d0*/  ISETP.GE.AND P4, PT, R194, R3, PT ;  /* 0x00000003c200720c */ /* 0x000fc40003f86270 */
[----:B------:R-:W-:-:S03]  /*b8e0*/  ISETP.GE.AND P5, PT, R196, R3, PT ;  /* 0x00000003c400720c */ /* 0x000fc60003fa6270 */
[----:B------:R-:W-:Y:S10]  /*b8f0*/  @P0 BRA `(.L_x_1692) ;  /* 0x0000000400d80947 */ /* 0x000ff40003800000 */
[----:B01--4-:R-:W0:Y:S01]  /*b900*/  LDS.128 R4, [R0+0x10400] ;  /* 0x0104000000047984 */ /* 0x013e220000000c00 */
[----:B-----5:R-:W-:Y:S02]  /*b910*/  SHF.R.U32.HI R38, RZ, 0x8, R34 ;  /* 0x00000008ff267819 */ /* 0x020fe40000011622 */
[----:B------:R-:W-:Y:S02]  /*b920*/  LOP3.LUT R3, R34, 0xff, RZ, 0xc0, !PT ;  /* 0x000000ff22037812 */ /* 0x000fe400078ec0ff */
        /* <DEDUP_REMOVED lines=24> */
[----:B------:R-:W-:Y:S02]  /*bab0*/  F2FP.F16.E4M3.UNPACK_B R42, R45 ;  /* 0x0000002dff2a723e */ /* 0x000fe400020006ff */
[----:B------:R-:W-:Y:S01]  /*bac0*/  F2FP.F16.E4M3.UNPACK_B R38, R41 ;  /* 0x00000029ff26723e */ /* 0x000fe200020006ff */
[--C-:B------:R-:W-:Y:S01]  /*bad0*/  HADD2.F32 R35, -RZ, R3.reuse.H0_H0 ;  /* 0x20000003ff237230 */ /* 0x100fe20000004100 */
[----:B------:R-:W-:Y:S01]  /*bae0*/  LOP3.LUT R39, R39, 0xff000000, R34, 0xf8, !PT ;  /* 0xff00000027277812 */ /* 0x000fe200078ef822 */
[----:B------:R-:W-:Y:S01]  /*baf0*/  HADD2.F32 R34, -RZ, R3.H1_H1 ;  /* 0x30000003ff227230 */ /* 0x000fe20000004100 */
[--C-:B------:R-:W-:Y:S01]  /*bb00*/  LOP3.LUT R43, R43, 0xff0000, R36.reuse, 0xf8, !PT ;  /* 0x00ff00002b2b7812 */ /* 0x100fe200078ef824 */
[----:B------:R-:W-:Y:S01]  /*bb10*/  HADD2.F32 R46, -RZ, R42.H1_H1 ;  /* 0x3000002aff2e7230 */ /* 0x000fe20000004100 */
[----:B------:R-:W-:Y:S01]  /*bb20*/  F2FP.F16.E4M3.UNPACK_B R6, R6 ;  /* 0x00000006ff06723e */ /* 0x000fe200020006ff */
[----:B------:R-:W-:Y:S01]  /*bb30*/  HADD2.F32 R40, -RZ, R38.H1_H1 ;  /* 0x30000026ff287230 */ /* 0x000fe20000004100 */
[----:B------:R-:W-:Y:S01]  /*bb40*/  LOP3.LUT R43, R43, 0xff000000, R36, 0xf8, !PT ;  /* 0xff0000002b2b7812 */ /* 0x000fe200078ef824 */
[----:B------:R-:W-:Y:S01]  /*bb50*/  HADD2.F32 R42, -RZ, R42.H0_H0 ;  /* 0x2000002aff2a7230 */ /* 0x000fe20000004100 */
[-C--:B------:R-:W-:Y:S01]  /*bb60*/  F2FP.F16.E4M3.UNPACK_B R36, R7.reuse ;  /* 0x00000007ff24723e */ /* 0x080fe200020006ff */
[C---:B------:R-:W-:Y:S01]  /*bb70*/  FMUL.FTZ R48, R34.reuse, R46 ;  /* 0x0000002e22307220 */ /* 0x040fe20000410000 */
[----:B------:R-:W-:Y:S01]  /*bb80*/  F2FP.F16.E4M3.UNPACK_B R37, R7.H1 ;  /* 0x00000007ff25723e */ /* 0x000fe200030006ff */
        /* <DEDUP_REMOVED lines=56> */
[----:B------:R-:W-:Y:S02]  /*bf10*/  HADD2.F32 R3, -RZ, R7.H1_H1 ;  /* 0x30000007ff037230 */ /* 0x000fe40000004100 */
[C---:B------:R-:W-:Y:S01]  /*bf20*/  FMUL.FTZ R42, R4.reuse, R5 ;  /* 0x00000005042a7220 */ /* 0x040fe20000410000 */
[----:B------:R-:W-:Y:S02]  /*bf30*/  HADD2.F32 R6, -RZ, R39.H0_H0 ;  /* 0x20000027ff067230 */ /* 0x000fe40000004100 */
[----:B------:R-:W-:Y:S01]  /*bf40*/  FMUL.FTZ R39, R4, R35 ;  /* 0x0000002304277220 */ /* 0x000fe20000410000 */
        /* <DEDUP_REMOVED lines=17> */
.L_x_1692:
[----:B------:R-:W-:Y:S05]  /*c060*/  BSYNC B1 ;  /* 0x0000000000017941 */ /* 0x000fea0003800000 */
.L_x_1691:
[----:B------:R-:W-:Y:S04]  /*c070*/  BSSY B1, `(.L_x_1693) ;  /* 0x000007c000017945 */ /* 0x000fe80003800000 */
[----:B------:R-:W-:Y:S05]  /*c080*/  @P1 BRA `(.L_x_1694) ;  /* 0x0000000400e81947 */ /* 0x000fea0003800000 */
[----:B012-4-:R-:W0:Y:S01]  /*c090*/  LDS.128 R4, [R224] ;  /* 0x00000000e0047984 */ /* 0x017e220000000c00 */
[----:B-----5:R-:W-:Y:S02]  /*c0a0*/  SHF.R.U32.HI R35, RZ, 0x8, R31 ;  /* 0x00000008ff237819 */ /* 0x020fe4000001161f */
[----:B------:R-:W-:Y:S02]  /*c0b0*/  SHF.R.U32.HI R40, RZ, 0x8, R33 ;  /* 0x00000008ff287819 */ /* 0x000fe40000011621 */
[----:B------:R-:W-:Y:S02]  /*c0c0*/  SHF.R.U32.HI R37, RZ, 0x8, R32 ;  /* 0x00000008ff257819 */ /* 0x000fe40000011620 */
[----:B------:R-:W-:Y:S02]  /*c0d0*/  LOP3.LUT R36, R31, 0xff, RZ, 0xc0, !PT ;  /* 0x000000ff1f247812 */ /* 0x000fe400078ec0ff */
[----:B------:R-:W-:Y:S02]  /*c0e0*/  LOP3.LUT R41, R33, 0xff, RZ, 0xc0, !PT ;  /* 0x000000ff21297812 */ /* 0x000fe400078ec0ff */
[----:B------:R-:W-:-:S02]  /*c0f0*/  LOP3.LUT R35, R35, 0xff, RZ, 0xc0, !PT ;  /* 0x000000ff23237812 */ /* 0x000fc400078ec0ff */
[----:B------:R-:W-:Y:S02]  /*c100*/  LOP3.LUT R40, R40, 0xff, RZ, 0xc0, !PT ;  /* 0x000000ff28287812 */ /* 0x000fe400078ec0ff */
[----:B------:R-:W-:Y:S02]  /*c110*/  SHF.R.U32.HI R3, RZ, 0x8, R30 ;  /* 0x00000008ff037819 */ /* 0x000fe4000001161e */
[----:B------:R-:W-:Y:S02]  /*c120*/  LOP3.LUT R38, R37, 0xff, RZ, 0xc0, !PT ;  /* 0x000000ff25267812 */ /* 0x000fe400078ec0ff */
        /* <DEDUP_REMOVED lines=11> */
[----:B------:R-:W-:Y:S02]  /*c1e0*/  SHF.R.U32.HI R35, RZ, 0x10, R32 ;  /* 0x00000010ff237819 */ /* 0x000fe40000011620 */
[----:B------:R-:W-:Y:S02]  /*c1f0*/  PRMT R37, R36, 0x7054, R37 ;  /* 0x0000705424257816 */ /* 0x000fe40000000025 */
        /* <DEDUP_REMOVED lines=8> */
[-C--:B0-----:R-:W-:Y:S02]  /*c280*/  F2FP.F16.E4M3.UNPACK_B R3, R6.reuse.H1 ;  /* 0x00000006ff03723e */ /* 0x081fe400030006ff */
[----:B------:R-:W-:Y:S02]  /*c290*/  F2FP.F16.E4M3.UNPACK_B R38, R41 ;  /* 0x00000029ff26723e */ /* 0x000fe400020006ff */
[----:B------:R-:W-:Y:S01]  /*c2a0*/  F2FP.F16.E4M3.UNPACK_B R34, R37 ;  /* 0x00000025ff22723e */ /* 0x000fe200020006ff */
[--C-:B------:R-:W-:Y:S01]  /*c2b0*/  HADD2.F32 R31, -RZ, R3.reuse.H0_H0 ;  /* 0x20000003ff1f7230 */ /* 0x100fe20000004100 */
[----:B------:R-:W-:Y:S01]  /*c2c0*/  LOP3.LUT R35, R35, 0xff000000, R30, 0xf8, !PT ;  /* 0xff00000023237812 */ /* 0x000fe200078ef81e */
[----:B------:R-:W-:Y:S01]  /*c2d0*/  HADD2.F32 R30, -RZ, R3.H1_H1 ;  /* 0x30000003ff1e7230 */ /* 0x000fe20000004100 */
        /* <DEDUP_REMOVED lines=84> */
[----:B------:R3:W-:Y:S02]  /*c820*/  STS.128 [R224], R4 ;  /* 0x00000004e0007388 */ /* 0x0007e40000000c00 */
.L_x_1694:
[----:B------:R-:W-:Y:S05]  /*c830*/  BSYNC B1 ;  /* 0x0000000000017941 */ /* 0x000fea0003800000 */
.L_x_1693:
[----:B------:R-:W-:Y:S04]  /*c840*/  BSSY B1, `(.L_x_1695) ;  /* 0x0000078000017945 */ /* 0x000fe80003800000 */
[----:B------:R-:W-:Y:S05]  /*c850*/  @P2 BRA `(.L_x_1696) ;  /* 0x0000000400d82947 */ /* 0x000fea0003800000 */
[----:B01234-:R-:W0:Y:S01]  /*c860*/  LDS.128 R4, [R0+0x12400] ;  /* 0x0124000000047984 */ /* 0x01fe220000000c00 */
        /* <DEDUP_REMOVED lines=117> */
.L_x_1696:
[----:B------:R-:W-:Y:S05]  /*cfc0*/  BSYNC B1 ;  /* 0x0000000000017941 */ /* 0x000fea0003800000 */
.L_x_1695:
[----:B------:R-:W-:Y:S04]  /*cfd0*/  BSSY B1, `(.L_x_1697) ;  /* 0x000007c000017945 */ /* 0x000fe80003800000 */
[----:B------:R-:W-:Y:S05]  /*cfe0*/  @P3 BRA `(.L_x_1698) ;  /* 0x0000000400e83947 */ /* 0x000fea0003800000 */
[----:B01234-:R-:W0:Y:S01]  /*cff0*/  LDS.128 R4, [R224+0x2000] ;  /* 0x00200000e0047984 */ /* 0x01fe220000000c00 */
        /* <DEDUP_REMOVED lines=121> */
.L_x_1698:
[----:B------:R-:W-:Y:S05]  /*d790*/  BSYNC B1 ;  /* 0x0000000000017941 */ /* 0x000fea0003800000 */
.L_x_1697:
        /* <DEDUP_REMOVED lines=120> */
.L_x_1700:
[----:B------:R-:W-:Y:S05]  /*df20*/  BSYNC B1 ;  /* 0x0000000000017941 */ /* 0x000fea0003800000 */
.L_x_1699:
[----:B------:R-:W-:Y:S05]  /*df30*/  @P5 BRA `(.L_x_1690) ;  /* 0x0000003c006c5947 */ /* 0x000fea0003800000 */
[----:B01234-:R-:W0:Y:S01]  /*df40*/  LDS.128 R4, [R224+0x4000] ;  /* 0x00400000e0047984 */ /* 0x01fe220000000c00 */
[----:B-----5:R-:W-:Y:S02]  /*df50*/  SHF.R.U32.HI R12, RZ, 0x8, R9 ;  /* 0x00000008ff0c7819 */ /* 0x020fe40000011609 */
[----:B------:R-:W-:Y:S02]  /*df60*/  SHF.R.U32.HI R20, RZ, 0x8, R11 ;  /* 0x00000008ff147819 */ /* 0x000fe4000001160b */
[----:B------:R-:W-:Y:S02]  /*df70*/  LOP3.LUT R13, R9, 0xff, RZ, 0xc0, !PT ;  /* 0x000000ff090d7812 */ /* 0x000fe400078ec0ff */
[----:B------:R-:W-:Y:S02]  /*df80*/  LOP3.LUT R21, R11, 0xff, RZ, 0xc0, !PT ;  /* 0x000000ff0b157812 */ /* 0x000fe400078ec0ff */
[----:B------:R-:W-:Y:S02]  /*df90*/  LOP3.LUT R12, R12, 0xff, RZ, 0xc0, !PT ;  /* 0x000000ff0c0c7812 */ /* 0x000fe400078ec0ff */
[----:B------:R-:W-:-:S02]  /*dfa0*/  LOP3.LUT R20, R20, 0xff, RZ, 0xc0, !PT ;  /* 0x000000ff14147812 */ /* 0x000fc400078ec0ff */
[----:B------:R-:W-:Y:S02]  /*dfb0*/  SHF.R.U32.HI R0, RZ, 0x8, R8 ;  /* 0x00000008ff007819 */ /* 0x000fe40000011608 */
[----:B------:R-:W-:Y:S02]  /*dfc0*/  SHF.R.U32.HI R14, RZ, 0x8, R10 ;  /* 0x00000008ff0e7819 */ /* 0x000fe4000001160a */
[----:B------:R-:W-:Y:S02]  /*dfd0*/  PRMT R13, R12, 0x7604, R13 ;  /* 0x000076040c0d7816 */ /* 0x000fe4000000000d */
[----:B------:R-:W-:Y:S02]  /*dfe0*/  PRMT R21, R20, 0x7604, R21 ;  /* 0x0000760414157816 */ /* 0x000fe40000000015 */
[----:B------:R-:W-:Y:S02]  /*dff0*/  SHF.R.U32.HI R12, RZ, 0x10, R9 ;  /* 0x00000010ff0c7819 */ /* 0x000fe40000011609 */
[----:B------:R-:W-:-:S02]  /*e000*/  SHF.R.U32.HI R20, RZ, 0x10, R11 ;  /* 0x00000010ff147819 */ /* 0x000fc4000001160b */
[----:B------:R-:W-:Y:S02]  /*e010*/  LOP3.LUT R3, R8, 0xff, RZ, 0xc0, !PT ;  /* 0x000000ff08037812 */ /* 0x000fe400078ec0ff */
        /* <DEDUP_REMOVED lines=20> */
[----:B------:R-:W-:Y:S01]  /*e160*/  HADD2.F32 R9, -RZ, R0.H1_H1 ;  /* 0x30000000ff097230 */ /* 0x000fe20000004100 */
[----:B------:R-:W-:Y:S01]  /*e170*/  LOP3.LUT R12, R3, 0xff000000, R8, 0xf8, !PT ;  /* 0xff000000030c7812 */ /* 0x000fe200078ef808 */
[----:B------:R-:W-:Y:S01]  /*e180*/  HADD2.F32 R25, -RZ, R24.H1_H1 ;  /* 0x30000018ff197230 */ /* 0x000fe20000004100 */
[----:B------:R-:W-:Y:S01]  /*e190*/  LOP3.LUT R20, R15, 0xff000000, R10, 0xf8, !PT ;  /* 0xff0000000f147812 */ /* 0x000fe200078ef80a */
[----:B------:R-:W-:Y:S01]  /*e1a0*/  HADD2.F32 R15, -RZ, R14.H1_H1 ;  /* 0x3000000eff0f7230 */ /* 0x000fe20000004100 */
[----:B------:R-:W-:Y:S01]  /*e1b0*/  F2FP.F16.E4M3.UNPACK_B R3, R6 ;  /* 0x00000006ff03723e */ /* 0x000fe200020006ff */
[----:B------:R-:W-:Y:S01]  /*e1c0*/  HADD2.F32 R8, -RZ, R0.H0_H0 ;  /* 0x20000000ff087230 */ /* 0x000fe20000004100 */
[----:B------:R-:W-:Y:S01]  /*e1d0*/  F2FP.F16.E4M3.UNPACK_B R10, R7 ;  /* 0x00000007ff0a723e */ /* 0x000fe200020006ff */
[C---:B------:R-:W-:Y:S01]  /*e1e0*/  FMUL.FTZ R27, R9.reuse, R25 ;  /* 0x00000019091b7220 */ /* 0x040fe20000410000 */
[----:B------:R-:W-:Y:S01]  /*e1f0*/  F2FP.F16.E4M3.UNPACK_B R11, R7.H1 ;  /* 0x00000007ff0b723e */ /* 0x000fe200030006ff */
[----:B------:R-:W-:Y:S01]  /*e200*/  FMUL.FTZ R26, R9, R15 ;  /* 0x0000000f091a7220 */ /* 0x000fe20000410000 */
[-C--:B------:R-:W-:Y:S01]  /*e210*/  F2FP.F16.E4M3.UNPACK_B R6, R5.reuse ;  /* 0x00000005ff06723e */ /* 0x080fe200020006ff */
[----:B------:R-:W-:Y:S01]  /*e220*/  HADD2.F32 R24, -RZ, R24.H0_H0 ;  /* 0x20000018ff187230 */ /* 0x000fe20000004100 */
[----:B------:R-:W-:Y:S01]  /*e230*/  F2FP.F16.E4M3.UNPACK_B R7, R5.H1 ;  /* 0x00000005ff07723e */ /* 0x000fe200030006ff */
[----:B------:R-:W-:Y:S01]  /*e240*/  HADD2.F32 R5, -RZ, R3.H1_H1 ;  /* 0x30000003ff057230 */ /* 0x000fe20000004100 */
[----:B------:R-:W-:Y:S01]  /*e250*/  F2FP.F16.E4M3.UNPACK_B R21, R21.H1 ;  /* 0x00000015ff15723e */ /* 0x000fe200030006ff */
[----:B------:R-:W-:-:S02]  /*e260*/  HADD2.F32 R14, -RZ, R14.H0_H0 ;  /* 0x2000000eff0e7230 */ /* 0x000fc40000004100 */
[C---:B------:R-:W-:Y:S01]  /*e270*/  FFMA.FTZ R27, R8.reuse, R15, -R27 ;  /* 0x0000000f081b7223 */ /* 0x040fe2000001081b */
[----:B------:R-:W-:Y:S01]  /*e280*/  FFMA.FTZ R26, R8, R25, R26 ;  /* 0x00000019081a7223 */ /* 0x000fe2000001001a */
[----:B------:R-:W-:Y:S01]  /*e290*/  HADD2.F32 R3, -RZ, R3.H0_H0 ;  /* 0x20000003ff037230 */ /* 0x000fe20000004100 */
[----:B------:R-:W-:Y:S01]  /*e2a0*/  F2FP.F16.E4M3.UNPACK_B R13, R13.H1 ;  /* 0x0000000dff0d723e */ /* 0x000fe200030006ff */
[C---:B------:R-:W-:Y:S01]  /*e2b0*/  FMUL.FTZ R8, R5.reuse, R24 ;  /* 0x0000001805087220 */ /* 0x040fe20000410000 */
[----:B------:R-:W-:Y:S01]  /*e2c0*/  FMUL.FTZ R15, R5, R14 ;  /* 0x0000000e050f7220 */ /* 0x000fe20000410000 */
[--C-:B------:R-:W-:Y:S01]  /*e2d0*/  HADD2.F32 R5, -RZ, R10.reuse.H1_H1 ;  /* 0x3000000aff057230 */ /* 0x100fe20000004100 */
[----:B------:R-:W-:Y:S01]  /*e2e0*/  F2FP.F16.E4M3.UNPACK_B R0, R4 ;  /* 0x00000004ff00723e */ /* 0x000fe200020006ff */
[----:B------:R-:W-:Y:S02]  /*e2f0*/  HADD2.F32 R9, -RZ, R21.H0_H0 ;  /* 0x20000015ff097230 */ /* 0x000fe40000004100 */
[C---:B------:R-:W-:Y:S01]  /*e300*/  FFMA.FTZ R25, R3.reuse, R14, -R8 ;  /* 0x0000000e03197223 */ /* 0x040fe20000010808 */
[----:B------:R-:W-:Y:S01]  /*e310*/  FFMA.FTZ R24, R3, R24, R15 ;  /* 0x0000001803187223 */ /* 0x000fe2000001000f */
[----:B------:R-:W-:Y:S01]  /*e320*/  HADD2.F32 R8, -RZ, R13.H0_H0 ;  /* 0x2000000dff087230 */ /* 0x000fe20000004100 */
[----:B------:R-:W-:Y:S01]  /*e330*/  F2FP.F16.E4M3.UNPACK_B R4, R4.H1 ;  /* 0x00000004ff04723e */ /* 0x000fe200030006ff */
        /* <DEDUP_REMOVED lines=59> */
.L_x_1684:
        /* <DEDUP_REMOVED lines=32> */
.L_x_2014:
        /* <DEDUP_REMOVED lines=16> */
[C---:B------:R-:W-:Y:S01]  /*e9f0*/  VIADD R4, R18.reuse, 0x20 ;  /* 0x0000002012047836 */ /* 0x040fe20000000000 */
        /* <DEDUP_REMOVED lines=10> */
[----:B------:R-:W-:Y:S02]  /*eaa0*/  @!P2 SHF.R.S32.HI R5, RZ, 0x1f, R18 ;  /* 0x0000001fff05a819 */ /* 0x000fe40000011412 */
[----:B---3--:R-:W-:Y:S01]  /*eab0*/  @!P2 IADD3 R42, P3, R18, R3, RZ ;  /* 0x00000003122aa210 */ /* 0x008fe20007f7e0ff */
[----:B------:R-:W-:Y:S01]  /*eac0*/  @!P1 IMAD.SHL.U32 R36, R178, 0x10, RZ ;  /* 0x00000010b2249824 */ /* 0x000fe200078e00ff */
[----:B0-----:R-:W-:Y:S01]  /*ead0*/  @!P2 IADD3 R46, P4, R18, R21, RZ ;  /* 0x00000015122ea210 */ /* 0x001fe20007f9e0ff */
[----:B------:R-:W-:-:S02]  /*eae0*/  @!P0 IMAD.SHL.U32 R40, R179, 0x10, RZ ;  /* 0x00000010b3288824 */ /* 0x000fc400078e00ff */
[--C-:B--2---:R-:W-:Y:S01]  /*eaf0*/  @!P2 IMAD.X R43, R0, 0x1, R5.reuse, P3 ;  /* 0x00000001002ba824 */ /* 0x104fe200018e0605 */
[----:B------:R-:W-:Y:S01]  /*eb00*/  @!P1 IADD3 R48, P5, R36, R3, RZ ;  /* 0x0000000324309210 */ /* 0x000fe20007fbe0ff */
[----:B----4-:R-:W-:Y:S01]  /*eb10*/  @!P2 IMAD.X R47, R20, 0x1, R5, P4 ;  /* 0x00000001142fa824 */ /* 0x010fe200020e0605 */
[----:B------:R-:W-:Y:S02]  /*eb20*/  @!P1 SHF.R.S32.HI R5, RZ, 0x1f, R36 ;  /* 0x0000001fff059819 */ /* 0x000fe40000011424 */
[----:B------:R-:W-:Y:S02]  /*eb30*/  @!P1 IADD3 R36, P4, R36, R21, RZ ;  /* 0x0000001524249210 */ /* 0x000fe40007f9e0ff */
[----:B------:R-:W-:Y:S02]  /*eb40*/  CS2R R8, SRZ ;  /* 0x0000000000087805 */ /* 0x000fe4000001ff00 */
[----:B------:R-:W-:Y:S01]  /*eb50*/  @!P0 IADD3 R38, P3, R40, R3, RZ ;  /* 0x0000000328268210 */ /* 0x000fe20007f7e0ff */
[--C-:B------:R-:W-:Y:S01]  /*eb60*/  @!P1 IMAD.X R49, R0, 0x1, R5.reuse, P5 ;  /* 0x0000000100319824 */ /* 0x100fe200028e0605 */
[----:B------:R-:W-:Y:S01]  /*eb70*/  @!P0 SHF.R.S32.HI R3, RZ, 0x1f, R40 ;  /* 0x0000001fff038819 */ /* 0x000fe20000011428 */
[----:B------:R-:W-:Y:S01]  /*eb80*/  @!P1 IMAD.X R37, R20, 0x1, R5, P4 ;  /* 0x0000000114259824 */ /* 0x000fe200020e0605 */
[----:B------:R-:W-:-:S02]  /*eb90*/  @!P0 IADD3 R40, P5, R40, R21, RZ ;  /* 0x0000001528288210 */ /* 0x000fc40007fbe0ff */
[----:B------:R-:W-:Y:S02]  /*eba0*/  CS2R R4, SRZ ;  /* 0x0000000000047805 */ /* 0x000fe4000001ff00 */
[----:B------:R-:W-:Y:S02]  /*ebb0*/  CS2R R10, SRZ ;  /* 0x00000000000a7805 */ /* 0x000fe4000001ff00 */
[----:B------:R-:W-:Y:S02]  /*ebc0*/  CS2R R32, SRZ ;  /* 0x0000000000207805 */ /* 0x000fe4000001ff00 */
[----:B------:R-:W-:Y:S02]  /*ebd0*/  CS2R R34, SRZ ;  /* 0x0000000000227805 */ /* 0x000fe4000001ff00 */
[----:B------:R-:W-:Y:S02]  /*ebe0*/  CS2R R12, SRZ ;  /* 0x00000000000c7805 */ /* 0x000fe4000001ff00 */
[----:B------:R-:W-:Y:S01]  /*ebf0*/  CS2R R14, SRZ ;  /* 0x00000000000e7805 */ /* 0x000fe2000001ff00 */
[--C-:B------:R-:W-:Y:S01]  /*ec00*/  @!P0 IMAD.X R39, R0, 0x1, R3.reuse, P3 ;  /* 0x0000000100278824 */ /* 0x100fe200018e0603 */
[----:B------:R1:W5:Y:S01]  /*ec10*/  @!P2 LD.E.128 R24, desc[UR42][R42.64] ;  /* 0x0000002a2a18a980 */ /* 0x000362000c101d00 */
[----:B------:R-:W-:-:S03]  /*ec20*/  @!P0 IMAD.X R41, R20, 0x1, R3, P5 ;  /* 0x0000000114298824 */ /* 0x000fc600028e0603 */
[----:B------:R1:W5:Y:S04]  /*ec30*/  @!P2 LD.E.128 R4, desc[UR42][R46.64] ;  /* 0x0000002a2e04a980 */ /* 0x000368000c101d00 */
[----:B------:R1:W5:Y:S04]  /*ec40*/  @!P1 LD.E.128 R28, desc[UR42][R48.64] ;  /* 0x0000002a301c9980 */ /* 0x000368000c101d00 */
[----:B------:R1:W5:Y:S04]  /*ec50*/  @!P1 LD.E.128 R8, desc[UR42][R36.64] ;  /* 0x0000002a24089980 */ /* 0x000368000c101d00 */
[----:B------:R1:W5:Y:S04]  /*ec60*/  @!P0 LD.E.128 R32, desc[UR42][R38.64] ;  /* 0x0000002a26208980 */ /* 0x000368000c101d00 */
[----:B------:R1:W5:Y:S02]  /*ec70*/  @!P0 LD.E.128 R12, desc[UR42][R40.64] ;  /* 0x0000002a280c8980 */ /* 0x000364000c101d00 */
.L_x_1703:
[----:B------:R-:W-:Y:S05]  /*ec80*/  BSYNC B1 ;  /* 0x0000000000017941 */ /* 0x000fea0003800000 */
.L_x_1702:
        /* <DEDUP_REMOVED lines=10> */
.L_x_2015:
[----:B------:R-:W-:Y:S05]  /*ed30*/  BSYNC B1 ;  /* 0x0000000000017941 */ /* 0x000fea0003800000 */
.L_x_1704:
[----:B------:R-:W-:Y:S05]  /*ed40*/  @P1 BRA `(.L_x_1690) ;  /* 0x0000002c00e81947 */ /* 0x000fea0003800000 */
[----:B--2---:R-:W2:Y:S01]  /*ed50*/  LDC R3, c[0x0][0x3f4] ;  /* 0x0000fd00ff037b82 */ /* 0x004ea20000000800 */
[C---:B------:R-:W-:Y:S01]  /*ed60*/  VIADD R0, R18.reuse, 0x20 ;  /* 0x0000002012007836 */ /* 0x040fe20000000000 */
[----:B------:R-:W-:Y:S01]  /*ed70*/  BSSY B1, `(.L_x_1706) ;  /* 0x00000fd000017945 */ /* 0x000fe20003800000 */
[C---:B----4-:R-:W-:Y:S01]  /*ed80*/  VIADD R20, R18.reuse, 0x40 ;  /* 0x0000004012147836 */ /* 0x050fe20000000000 */
[-C--:B--2---:R-:W-:Y:S02]  /*ed90*/  ISETP.GE.AND P0, PT, R18, R3.reuse, PT ;  /* 0x000000031200720c */ /* 0x084fe40003f06270 */
[-C--:B------:R-:W-:Y:S02]  /*eda0*/  ISETP.GE.AND P1, PT, R0, R3.reuse, PT ;  /* 0x000000030000720c */ /* 0x080fe40003f26270 */
[----:B------:R-:W-:-:S09]  /*edb0*/  ISETP.GE.AND P2, PT, R20, R3, PT ;  /* 0x000000031400720c */ /* 0x000fd20003f46270 */
[----:B------:R-:W-:Y:S05]  /*edc0*/  @P0 BRA `(.L_x_1707) ;  /* 0x0000000c00dc0947 */ /* 0x000fea0003800000 */
[----:B------:R-:W2:Y:S01]  /*edd0*/  LDL R68, [R1+0x48] ;  /* 0x0000480001447983 */ /* 0x000ea20000100800 */
[----:B-----5:R-:W-:Y:S02]  /*ede0*/  SHF.R.U32.HI R0, RZ, 0x8, R24 ;  /* 0x00000008ff007819 */ /* 0x020fe40000011618 */
[----:B------:R-:W-:Y:S02]  /*edf0*/  LOP3.LUT R20, R24, 0xff, RZ, 0xc0, !PT ;  /* 0x000000ff18147812 */ /* 0x000fe400078ec0ff */
[----:B0-----:R-:W-:Y:S02]  /*ee00*/  LOP3.LUT R21, R0, 0xff, RZ, 0xc0, !PT ;  /* 0x000000ff00157812 */ /* 0x001fe400078ec0ff */
[----:B------:R-:W-:Y:S02]  /*ee10*/  LEA.HI R0, R3, R226, RZ, 0x1c ;  /* 0x000000e203007211 */ /* 0x000fe400078fe0ff */
[----:B------:R-:W-:Y:S02]  /*ee20*/  PRMT R45, R21, 0x7604, R20 ;  /* 0x00007604152d7816 */ /* 0x000fe40000000014 */
[----:B------:R-:W-:-:S02]  /*ee30*/  SHF.R.S32.HI R21, RZ, 0x1f, R0 ;  /* 0x0000001fff157819 */ /* 0x000fc40000011400 */
[----:B-1----:R-:W-:Y:S02]  /*ee40*/  SHF.R.U32.HI R37, RZ, 0x8, R25 ;  /* 0x00000008ff257819 */ /* 0x002fe40000011619 */
[----:B------:R-:W-:Y:S01]  /*ee50*/  LEA.HI R20, R21, R0, RZ, 0x2 ;  /* 0x0000000015147211 */ /* 0x000fe200078f10ff */
[----:B------:R-:W-:Y:S01]  /*ee60*/  IMAD.SHL.U32 R21, R0, 0x10, RZ ;  /* 0x0000001000157824 */ /* 0x000fe200078e00ff */
[----:B------:R-:W-:Y:S02]  /*ee70*/  SHF.R.U32.HI R39, RZ, 0x8, R26 ;  /* 0x00000008ff277819 */ /* 0x000fe4000001161a */
[----:B------:R-:W-:Y:S01]  /*ee80*/  LOP3.LUT R36, R25, 0xff, RZ, 0xc0, !PT ;  /* 0x000000ff19247812 */ /* 0x000fe200078ec0ff */
[----:B------:R-:W-:Y:S01]  /*ee90*/  IMAD.SHL.U32 R20, R20, 0x800, RZ ;  /* 0x0000080014147824 */ /* 0x000fe200078e00ff */
[----:B------:R-:W-:Y:S02]  /*eea0*/  LOP3.LUT R0, R180, 0x30, R21, 0xf8, !PT ;  /* 0x00000030b4007812 */ /* 0x000fe400078ef815 */
[----:B------:R-:W-:-:S02]  /*eeb0*/  LOP3.LUT R38, R26, 0xff, RZ, 0xc0, !PT ;  /* 0x000000ff1a267812 */ /* 0x000fc400078ec0ff */
[----:B------:R-:W-:Y:S02]  /*eec0*/  LOP3.LUT R0, R0, R181, RZ, 0x3c, !PT ;  /* 0x000000b500007212 */ /* 0x000fe400078e3cff */
[----:B------:R-:W-:Y:S02]  /*eed0*/  LOP3.LUT R21, R20, 0xffffe000, RZ, 0xc0, !PT ;  /* 0xffffe00014157812 */ /* 0x000fe400078ec0ff */
[----:B------:R-:W-:Y:S02]  /*eee0*/  LOP3.LUT R37, R37, 0xff, RZ, 0xc0, !PT ;  /* 0x000000ff25257812 */ /* 0x000fe400078ec0ff */
[----:B------:R-:W-:Y:S02]  /*eef0*/  LOP3.LUT R39, R39, 0xff, RZ, 0xc0, !PT ;  /* 0x000000ff27277812 */ /* 0x000fe400078ec0ff */
[----:B------:R-:W-:Y:S02]  /*ef00*/  IADD3 R21, R0, R182, R21 ;  /* 0x000000b600157210 */ /* 0x000fe40007ffe015 */
[----:B------:R-:W-:-:S02]  /*ef10*/  PRMT R46, R37, 0x7604, R36 ;  /* 0x00007604252e7816 */ /* 0x000fc40000000024 */
[----:B------:R-:W-:Y:S01]  /*ef20*/  PRMT R49, R39, 0x7604, R38 ;  /* 0x0000760427317816 */ /* 0x000fe20000000026 */
[----:B------:R-:W-:Y:S01]  /*ef30*/  IMAD.IADD R0, R16, 0x1, R21 ;  /* 0x0000000110007824 */ /* 0x000fe200078e0215 */
[----:B------:R-:W-:Y:S02]  /*ef40*/  SHF.R.U32.HI R37, RZ, 0x8, R27 ;  /* 0x00000008ff257819 */ /* 0x000fe4000001161b */
[----:B------:R-:W-:Y:S02]  /*ef50*/  SHF.R.U32.HI R39, RZ, 0x8, R4 ;  /* 0x00000008ff277819 */ /* 0x000fe40000011604 */
[----:B------:R-:W-:Y:S01]  /*ef60*/  LOP3.LUT R36, R27, 0xff, RZ, 0xc0, !PT ;  /* 0x000000ff1b247812 */ /* 0x000fe200078ec0ff */
[----:B------:R-:W0:Y:S01]  /*ef70*/  LDS.128 R40, [R0+0x10400] ;  /* 0x0104000000287984 */ /* 0x000e220000000c00 */
[----:B------:R-:W-:Y:S02]  /*ef80*/  LOP3.LUT R38, R4, 0xff, RZ, 0xc0, !PT ;  /* 0x000000ff04267812 */ /* 0x000fe400078ec0ff */
[----:B------:R-:W-:-:S02]  /*ef90*/  LOP3.LUT R37, R37, 0xff, RZ, 0xc0, !PT ;  /* 0x000000ff25257812 */ /* 0x000fc400078ec0ff */
[----:B------:R-:W-:Y:S02]  /*efa0*/  LOP3.LUT R39, R39, 0xff, RZ, 0xc0, !PT ;  /* 0x000000ff27277812 */ /* 0x000fe400078ec0ff */
[----:B------:R-:W-:Y:S02]  /*efb0*/  PRMT R20, R37, 0x7604, R36 ;  /* 0x0000760425147816 */ /* 0x000fe40000000024 */
[----:B------:R-:W-:Y:S02]  /*efc0*/  PRMT R53, R39, 0x7604, R38 ;  /* 0x0000760427357816 */ /* 0x000fe40000000026 */
[----:B------:R-:W-:Y:S02]  /*efd0*/  SHF.R.U32.HI R48, RZ, 0x8, R5 ;  /* 0x00000008ff307819 */ /* 0x000fe40000011605 */
[----:B------:R-:W-:Y:S02]  /*efe0*/  SHF.R.U32.HI R52, RZ, 0x8, R7 ;  /* 0x00000008ff347819 */ /* 0x000fe40000011607 */
[----:B------:R-:W-:-:S02]  /*eff0*/  LOP3.LUT R47, R5, 0xff, RZ, 0xc0, !PT ;  /* 0x000000ff052f7812 */ /* 0x000fc400078ec0ff */
[----:B------:R-:W-:Y:S02]  /*f000*/  LOP3.LUT R48, R48, 0xff, RZ, 0xc0, !PT ;  /* 0x000000ff30307812 */ /* 0x000fe400078ec0ff */
[----:B------:R-:W-:Y:S02]  /*f010*/  SHF.R.U32.HI R50, RZ, 0x8, R6 ;  /* 0x00000008ff327819 */ /* 0x000fe40000011606 */
[----:B------:R-:W-:Y:S02]  /*f020*/  LOP3.LUT R51, R7, 0xff, RZ, 0xc0, !PT ;  /* 0x000000ff07337812 */ /* 0x000fe400078ec0ff */
[----:B------:R-:W-:Y:S02]  /*f030*/  LOP3.LUT R52, R52, 0xff, RZ, 0xc0, !PT ;  /* 0x000000ff34347812 */ /* 0x000fe400078ec0ff */
[----:B------:R-:W-:Y:S02]  /*f040*/  PRMT R48, R48, 0x7604, R47 ;  /* 0x0000760430307816 */ /* 0x000fe4000000002f */
[----:B------:R-:W-:-:S02]  /*f050*/  SHF.R.U32.HI R55, RZ, 0x10, R5 ;  /* 0x00000010ff377819 */ /* 0x000fc40000011605 */
[----:B------:R-:W-:Y:S02]  /*f060*/  LOP3.LUT R21, R6, 0xff, RZ, 0xc0, !PT ;  /* 0x000000ff06157812 */ /* 0x000fe400078ec0ff */
[----:B------:R-:W-:Y:S01]  /*f070*/  LOP3.LUT R50, R50, 0xff, RZ, 0xc0, !PT ;  /* 0x000000ff32327812 */ /* 0x000fe200078ec0ff */
[----:B------:R-:W-:Y:S01]  /*f080*/  IMAD.U32 R55, R55, 0x10000, RZ ;  /* 0x0001000037377824 */ /* 0x000fe200078e00ff */
[----:B------:R-:W-:Y:S02]  /*f090*/  SHF.R.U32.HI R47, RZ, 0x10, R25 ;  /* 0x00000010ff2f7819 */ /* 0x000fe40000011619 */
[----:B------:R-:W-:Y:S02]  /*f0a0*/  PRMT R52, R52, 0x7604, R51 ;  /* 0x0000760434347816 */ /* 0x000fe40000000033 */
[----:B------:R-:W-:Y:S02]  /*f0b0*/  SHF.R.U32.HI R51, RZ, 0x10, R27 ;  /* 0x00000010ff337819 */ /* 0x000fe4000001161b */
[----:B------:R-:W-:Y:S01]  /*f0c0*/  PRMT R57, R50, 0x7604, R21 ;  /* 0x0000760432397816 */ /* 0x000fe20000000015 */
[----:B------:R-:W-:Y:S01]  /*f0d0*/  IMAD.U32 R21, R47, 0x10000, RZ ;  /* 0x000100002f157824 */ /* 0x000fe200078e00ff */
[----:B------:R-:W-:Y:S01]  /*f0e0*/  LOP3.LUT R55, R48, 0xff0000, R55, 0xf8, !PT ;  /* 0x00ff000030377812 */ /* 0x000fe200078ef837 */
[----:B------:R-:W-:Y:S01]  /*f0f0*/  IMAD.U32 R51, R51, 0x10000, RZ ;  /* 0x0001000033337824 */ /* 0x000fe200078e00ff */
[----:B------:R-:W-:-:S02]  /*f100*/  LOP3.LUT R49, R49, 0xff0000, R26, 0xf8, !PT ;  /* 0x00ff000031317812 */ /* 0x000fc400078ef81a */
[----:B------:R-:W-:Y:S02]  /*f110*/  LOP3.LUT R47, R46, 0xff0000, R21, 0xf8, !PT ;  /* 0x00ff00002e2f7812 */ /* 0x000fe400078ef815 */
[----:B------:R-:W-:Y:S02]  /*f120*/  LOP3.LUT R21, R45, 0xff0000, R24, 0xf8, !PT ;  /* 0x00ff00002d157812 */ /* 0x000fe400078ef818 */
[----:B------:R-:W-:Y:S02]  /*f130*/  LOP3.LUT R45, R53, 0xff0000, R4, 0xf8, !PT ;  /* 0x00ff0000352d7812 */ /* 0x000fe400078ef804 */
[----:B------:R-:W-:Y:S02]  /*f140*/  LOP3.LUT R51, R20, 0xff0000, R51, 0xf8, !PT ;  /* 0x00ff000014337812 */ /* 0x000fe400078ef833 */
[----:B------:R-:W-:Y:S02]  /*f150*/  LOP3.LUT R53, R55, 0xff000000, R5, 0xf8, !PT ;  /* 0xff00000037357812 */ /* 0x000fe400078ef805 */
[----:B------:R-:W-:-:S02]  /*f160*/  SHF.R.U32.HI R59, RZ, 0x10, R7 ;  /* 0x00000010ff3b7819 */ /* 0x000fc40000011607 */
[----:B------:R-:W-:Y:S02]  /*f170*/  LOP3.LUT R47, R47, 0xff000000, R25, 0xf8, !PT ;  /* 0xff0000002f2f7812 */ /* 0x000fe400078ef819 */
[----:B------:R-:W-:Y:S01]  /*f180*/  LOP3.LUT R20, R49, 0xff000000, R26, 0xf8, !PT ;  /* 0xff00000031147812 */ /* 0x000fe200078ef81a */
[----:B------:R-:W-:Y:S01]  /*f190*/  IMAD.U32 R59, R59, 0x10000, RZ ;  /* 0x000100003b3b7824 */ /* 0x000fe200078e00ff */
[----:B------:R-:W-:Y:S02]  /*f1a0*/  LOP3.LUT R57, R57, 0xff0000, R6, 0xf8, !PT ;  /* 0x00ff000039397812 */ /* 0x000fe400078ef806 */
[----:B------:R-:W-:Y:S02]  /*f1b0*/  LOP3.LUT R51, R51, 0xff000000, R27, 0xf8, !PT ;  /* 0xff00000033337812 */ /* 0x000fe400078ef81b */
[----:B------:R-:W-:Y:S02]  /*f1c0*/  F2FP.F16.E4M3.UNPACK_B R56, R53 ;  /* 0x00000035ff38723e */ /* 0x000fe400020006ff */
[----:B0-----:R-:W-:-:S02]  /*f1d0*/  F2FP.F16.E4M3.UNPACK_B R26, R41 ;  /* 0x00000029ff1a723e */ /* 0x001fc400020006ff */
[----:B------:R-:W-:Y:S02]  /*f1e0*/  F2FP.F16.E4M3.UNPACK_B R27, R47 ;  /* 0x0000002fff1b723e */ /* 0x000fe400020006ff */
[----:B------:R-:W-:Y:S02]  /*f1f0*/  LOP3.LUT R21, R21, 0xff000000, R24, 0xf8, !PT ;  /* 0xff00000015157812 */ /* 0x000fe400078ef818 */
[----:B------:R-:W-:Y:S01]  /*f200*/  LOP3.LUT R5, R57, 0xff000000, R6, 0xf8, !PT ;  /* 0xff00000039057812 */ /* 0x000fe200078ef806 */
[----:B------:R-:W-:Y:S01]  /*f210*/  HADD2.F32 R57, -RZ, R56.H0_H0 ;  /* 0x20000038ff397230 */ /* 0x000fe20000004100 */
[----:B------:R-:W-:Y:S01]  /*f220*/  LOP3.LUT R59, R52, 0xff0000, R59, 0xf8, !PT ;  /* 0x00ff0000343b7812 */ /* 0x000fe200078ef83b */
[--C-:B------:R-:W-:Y:S01]  /*f230*/  HADD2.F32 R6, -RZ, R26.reuse.H0_H0 ;  /* 0x2000001aff067230 */ /* 0x100fe20000004100 */
[----:B------:R-:W-:Y:S01]  /*f240*/  F2FP.F16.E4M3.UNPACK_B R54, R40.H1 ;  /* 0x00000028ff36723e */ /* 0x000fe200030006ff */
[----:B------:R-:W-:Y:S01]  /*f250*/  HADD2.F32 R26, -RZ, R26.H1_H1 ;  /* 0x3000001aff1a7230 */ /* 0x000fe20000004100 */
[----:B------:R-:W-:-:S02]  /*f260*/  F2FP.F16.E4M3.UNPACK_B R41, R41.H1 ;  /* 0x00000029ff29723e */ /* 0x000fc400030006ff */
[----:B------:R-:W-:Y:S02]  /*f270*/  F2FP.F16.E4M3.UNPACK_B R53, R53.H1 ;  /* 0x00000035ff35723e */ /* 0x000fe400030006ff */
[----:B------:R-:W-:Y:S02]  /*f280*/  F2FP.F16.E4M3.UNPACK_B R47, R47.H1 ;  /* 0x0000002fff2f723e */ /* 0x000fe400030006ff */
[-C--:B------:R-:W-:Y:S02]  /*f290*/  F2FP.F16.E4M3.UNPACK_B R50, R43.reuse ;  /* 0x0000002bff32723e */ /* 0x080fe400020006ff */
[----:B------:R-:W-:Y:S01]  /*f2a0*/  F2FP.F16.E4M3.UNPACK_B R55, R43.H1 ;  /* 0x0000002bff37723e */ /* 0x000fe200030006ff */
[----:B------:R-:W-:Y:S01]  /*f2b0*/  HADD2.F32 R43, -RZ, R27.H1_H1 ;  /* 0x3000001bff2b7230 */ /* 0x000fe20000004100 */
[----:B------:R-:W-:Y:S02]  /*f2c0*/  LOP3.LUT R59, R59, 0xff000000, R7, 0xf8, !PT ;  /* 0xff0000003b3b7812 */ /* 0x000fe400078ef807 */
[----:B------:R-:W-:-:S02]  /*f2d0*/  LOP3.LUT R45, R45, 0xff000000, R4, 0xf8, !PT ;  /* 0xff0000002d2d7812 */ /* 0x000fc400078ef804 */
[-C--:B------:R-:W-:Y:S02]  /*f2e0*/  F2FP.F16.E4M3.UNPACK_B R7, R42.reuse ;  /* 0x0000002aff07723e */ /* 0x080fe400020006ff */
[----:B------:R-:W-:Y:S01]  /*f2f0*/  F2FP.F16.E4M3.UNPACK_B R42, R42.H1 ;  /* 0x0000002aff2a723e */ /* 0x000fe200030006ff */
[----:B--2---:R-:W0:Y:S02]  /*f300*/  LDS.128 R36, [R68+0x10400] ;  /* 0x0104000044247984 */ /* 0x004e240000000c00 */
[-C--:B0-----:R-:W-:Y:S02]  /*f310*/  F2FP.F16.E4M3.UNPACK_B R24, R37.reuse ;  /* 0x00000025ff18723e */ /* 0x081fe400020006ff */
[----:B------:R-:W-:Y:S02]  /*f320*/  F2FP.F16.E4M3.UNPACK_B R46, R37.H1 ;  /* 0x00000025ff2e723e */ /* 0x000fe400030006ff */
[-C--:B------:R-:W-:Y:S01]  /*f330*/  F2FP.F16.E4M3.UNPACK_B R37, R36.reuse ;  /* 0x00000024ff25723e */ /* 0x080fe200020006ff */
[--C-:B------:R-:W-:Y:S01]  /*f340*/  HADD2.F32 R25, -RZ, R24.reuse.H0_H0 ;  /* 0x20000018ff197230 */ /* 0x100fe20000004100 */
[----:B------:R-:W-:Y:S01]  /*f350*/  F2FP.F16.E4M3.UNPACK_B R48, R36.H1 ;  /* 0x00000024ff30723e */ /* 0x000fe200030006ff */
[----:B------:R-:W-:Y:S01]  /*f360*/  HADD2.F32 R36, -RZ, R27.H0_H0 ;  /* 0x2000001bff247230 */ /* 0x000fe20000004100 */
[-C--:B------:R-:W-:Y:S01]  /*f370*/  F2FP.F16.E4M3.UNPACK_B R49, R39.reuse ;  /* 0x00000027ff31723e */ /* 0x080fe200020006ff */
[--C-:B------:R-:W-:Y:S01]  /*f380*/  HADD2.F32 R27, -RZ, R41.reuse.H0_H0 ;  /* 0x20000029ff1b7230 */ /* 0x100fe20000004100 */
[----:B------:R-:W-:Y:S01]  /*f390*/  F2FP.F16.E4M3.UNPACK_B R52, R39.H1 ;  /* 0x00000027ff34723e */ /* 0x000fe200030006ff */
[----:B------:R-:W-:Y:S01]  /*f3a0*/  HADD2.F32 R24, -RZ, R24.H1_H1 ;  /* 0x30000018ff187230 */ /* 0x000fe20000004100 */
[----:B------:R-:W-:Y:S01]  /*f3b0*/  F2FP.F16.E4M3.UNPACK_B R39, R40 ;  /* 0x00000028ff27723e */ /* 0x000fe200020006ff */
[CC--:B------:R-:W-:Y:S01]  /*f3c0*/  FMUL.FTZ R40, R6.reuse, R57.reuse ;  /* 0x0000003906287220 */ /* 0x0c0fe20000410000 */
[----:B------:R-:W-:Y:S01]  /*f3d0*/  FMUL.FTZ R58, R6, R36 ;  /* 0x00000024063a7220 */ /* 0x000fe20000410000 */
[----:B------:R-:W-:Y:S01]  /*f3e0*/  HADD2.F32 R41, -RZ, R41.H1_H1 ;  /* 0x30000029ff297230 */ /* 0x000fe20000004100 */
[----:B------:R-:W-:Y:S01]  /*f3f0*/  F2FP.F16.E4M3.UNPACK_B R4, R38 ;  /* 0x00000026ff04723e */ /* 0x000fe200020006ff */
[C---:B------:R-:W-:Y:S01]  /*f400*/  FFMA.FTZ R6, R25.reuse, R36, -R40 ;  /* 0x0000002419067223 */ /* 0x040fe20000010828 */
[----:B------:R-:W-:Y:S01]  /*f410*/  FFMA.FTZ R25, R25, R57, R58 ;  /* 0x0000003919197223 */ /* 0x000fe2000001003a */
[----:B------:R-:W-:Y:S01]  /*f420*/  HADD2.F32 R57, -RZ, R56.H1_H1 ;  /* 0x30000038ff397230 */ /* 0x000fe20000004100 */
[----:B------:R-:W-:Y:S01]  /*f430*/  F2FP.F16.E4M3.UNPACK_B R58, R59 ;  /* 0x0000003bff3a723e */ /* 0x000fe200020006ff */
[----:B------:R-:W-:Y:S01]  /*f440*/  HADD2.F32 R56, -RZ, R53.H0_H0 ;  /* 0x20000035ff387230 */ /* 0x000fe20000004100 */
[----:B------:R-:W-:Y:S01]  /*f450*/  F2FP.F16.E4M3.UNPACK_B R38, R38.H1 ;  /* 0x00000026ff26723e */ /* 0x000fe200030006ff */
[----:B------:R-:W-:-:S02]  /*f460*/  HADD2.F32 R40, -RZ, R47.H0_H0 ;  /* 0x2000002fff287230 */ /* 0x000fc40000004100 */
[C---:B------:R-:W-:Y:S01]  /*f470*/  FMUL.FTZ R61, R26.reuse, R57 ;  /* 0x000000391a3d7220 */ /* 0x040fe20000410000 */
[-C--:B------:R-:W-:Y:S01]  /*f480*/  FMUL.FTZ R26, R26, R43.reuse ;  /* 0x0000002b1a1a7220 */ /* 0x080fe20000410000 */
[C---:B------:R-:W-:Y:S01]  /*f490*/  FMUL.FTZ R63, R27.reuse, R56 ;  /* 0x000000381b3f7220 */ /* 0x040fe20000410000 */
[----:B------:R-:W-:Y:S02]  /*f4a0*/  HADD2.F32 R36, -RZ, R46.H0_H0 ;  /* 0x2000002eff247230 */ /* 0x000fe40000004100 */
[----:B------:R-:W-:Y:S01]  /*f4b0*/  FMUL.FTZ R65, R27, R40 ;  /* 0x000000281b417220 */ /* 0x000fe20000410000 */
[C---:B------:R-:W-:Y:S01]  /*f4c0*/  FFMA.FTZ R27, R24.reuse, R43, -R61 ;  /* 0x0000002b181b7223 */ /* 0x040fe2000001083d */
[----:B------:R-:W-:Y:S01]  /*f4d0*/  FFMA.FTZ R24, R24, R57, R26 ;  /* 0x0000003918187223 */ /* 0x000fe2000001001a */
[----:B------:R-:W-:Y:S01]  /*f4e0*/  HADD2.F32 R57, -RZ, R53.H1_H1 ;  /* 0x30000035ff397230 */ /* 0x000fe20000004100 */
[----:B------:R-:W-:Y:S01]  /*f4f0*/  F2FP.F16.E4M3.UNPACK_B R53, R51 ;  /* 0x00000033ff35723e */ /* 0x000fe200020006ff */
[----:B------:R-:W-:-:S02]  /*f500*/  HADD2.F32 R60, -RZ, R58.H0_H0 ;  /* 0x2000003aff3c7230 */ /* 0x000fc40000004100 */
[C---:B------:R-:W-:Y:S01]  /*f510*/  FFMA.FTZ R26, R36.reuse, R40, -R63 ;  /* 0x00000028241a7223 */ /* 0x040fe2000001083f */
[----:B------:R-:W-:Y:S02]  /*f520*/  HADD2.F32 R43, -RZ, R50.H0_H0 ;  /* 0x20000032ff2b7230 */ /* 0x000fe40000004100 */
[----:B------:R-:W-:Y:S01]  /*f530*/  FFMA.FTZ R36, R36, R56, R65 ;  /* 0x0000003824247223 */ /* 0x000fe20000010041 */
[----:B------:R-:W-:Y:S02]  /*f540*/  HADD2.F32 R47, -RZ, R47.H1_H1 ;  /* 0x3000002fff2f7230 */ /* 0x000fe40000004100 */
[----:B------:R-:W-:Y:S01]  /*f550*/  FMUL.FTZ R61, R41, R57 ;  /* 0x00000039293d7220 */ /* 0x000fe20000410000 */
[----:B------:R-:W-:Y:S02]  /*f560*/  HADD2.F32 R46, -RZ, R46.H1_H1 ;  /* 0x3000002eff2e7230 */ /* 0x000fe40000004100 */
[----:B------:R-:W-:Y:S01]  /*f570*/  FMUL.FTZ R63, R43, R60 ;  /* 0x0000003c2b3f7220 */ /* 0x000fe20000410000 */
[----:B------:R-:W-:-:S02]  /*f580*/  HADD2.F32 R56, -RZ, R53.H0_H0 ;  /* 0x20000035ff387230 */ /* 0x000fc40000004100 */
[-C--:B------:R-:W-:Y:S01]  /*f590*/  FMUL.FTZ R62, R41, R47.reuse ;  /* 0x0000002f293e7220 */ /* 0x080fe20000410000 */
[----:B------:R-:W-:Y:S02]  /*f5a0*/  HADD2.F32 R40, -RZ, R49.H0_H0 ;  /* 0x20000031ff287230 */ /* 0x000fe40000004100 */
[C---:B------:R-:W-:Y:S01]  /*f5b0*/  FFMA.FTZ R41, R46.reuse, R47, -R61 ;  /* 0x0000002f2e297223 */ /* 0x040fe2000001083d */
[----:B------:R-:W-:Y:S01]  /*f5c0*/  F2FP.F16.E4M3.UNPACK_B R61, R59.H1 ;  /* 0x0000003bff3d723e */ /* 0x000fe200030006ff */
[-C--:B------:R-:W-:Y:S01]  /*f5d0*/  FMUL.FTZ R65, R43, R56.reuse ;  /* 0x000000382b417220 */ /* 0x080fe20000410000 */
[----:B------:R-:W-:Y:S01]  /*f5e0*/  FFMA.FTZ R47, R46, R57, R62 ;  /* 0x000000392e2f7223 */ /* 0x000fe2000001003e */
[----:B------:R-:W-:Y:S01]  /*f5f0*/  FFMA.FTZ R43, R40, R56, -R63 ;  /* 0x00000038282b7223 */ /* 0x000fe2000001083f */
[----:B------:R-:W-:Y:S01]  /*f600*/  HADD2.F32 R56, -RZ, R53.H1_H1 ;  /* 0x30000035ff387230 */ /* 0x000fe20000004100 */
[----:B------:R-:W-:Y:S01]  /*f610*/  F2FP.F16.E4M3.UNPACK_B R53, R51.H1 ;  /* 0x00000033ff35723e */ /* 0x000fe200030006ff */
[----:B------:R-:W-:-:S02]  /*f620*/  HADD2.F32 R58, -RZ, R58.H1_H1 ;  /* 0x3000003aff3a7230 */ /* 0x000fc40000004100 */
[----:B------:R-:W-:Y:S01]  /*f630*/  FFMA.FTZ R40, R40, R60, R65 ;  /* 0x0000003c28287223 */ /* 0x000fe20000010041 */
[----:B------:R-:W-:Y:S01]  /*f640*/  HADD2.F32 R50, -RZ, R50.H1_H1 ;  /* 0x30000032ff327230 */ /* 0x000fe20000004100 */
[----:B------:R-:W-:Y:S01]  /*f650*/  F2FP.SATFINITE.E4M3.F32.PACK_AB_MERGE_C R36, R47, R36, RZ ;  /* 0x000000242f24723e */ /* 0x000fe200048070ff */
        /* <DEDUP_REMOVED lines=9> */
[----:B------:R-:W-:Y:S01]  /*f6f0*/  F2FP.SATFINITE.E4M3.F32.PACK_AB_MERGE_C R25, R24, R25, R36 ;  /* 0x000000191819723e */ /* 0x000fe20004807024 */
[----:B------:R-:W-:Y:S01]  /*f700*/  FFMA.FTZ R46, R49, R56, -R60 ;  /* 0x00000038312e7223 */ /* 0x000fe2000001083c */
[----:B------:R-:W-:Y:S01]  /*f710*/  F2FP.F16.E4M3.UNPACK_B R60, R45.H1 ;  /* 0x0000002dff3c723e */ /* 0x000fe200030006ff */
[C---:B------:R-:W-:Y:S01]  /*f720*/  FFMA.FTZ R50, R51.reuse, R57, -R50 ;  /* 0x0000003933327223 */ /* 0x040fe20000010832 */
[----:B------:R-:W-:Y:S01]  /*f730*/  F2FP.F16.E4M3.UNPACK_B R57, R21.H1 ;  /* 0x00000015ff39723e */ /* 0x000fe200030006ff */
[----:B------:R-:W-:Y:S01]  /*f740*/  FFMA.FTZ R51, R51, R59, R62 ;  /* 0x0000003b33337223 */ /* 0x000fe2000001003e */
[----:B------:R-:W-:Y:S01]  /*f750*/  FFMA.FTZ R49, R49, R58, R63 ;  /* 0x0000003a31317223 */ /* 0x000fe2000001003f */
        /* <DEDUP_REMOVED lines=11> */
[-C--:B------:R-:W-:Y:S01]  /*f810*/  FMUL.FTZ R56, R55, R58.reuse ;  /* 0x0000003a37387220 */ /* 0x080fe20000410000 */
[----:B------:R-:W-:Y:S02]  /*f820*/  HADD2.F32 R55, -RZ, R60.H1_H1 ;  /* 0x3000003cff377230 */ /* 0x000fe40000004100 */
[----:B------:R-:W-:Y:S01]  /*f830*/  FFMA.FTZ R67, R53, R59, -R64 ;  /* 0x0000003b35437223 */ /* 0x000fe20000010840 */
[----:B------:R-:W-:Y:S02]  /*f840*/  HADD2.F32 R54, -RZ, R54.H1_H1 ;  /* 0x30000036ff367230 */ /* 0x000fe40000004100 */
[----:B------:R-:W-:Y:S01]  /*f850*/  FFMA.FTZ R63, R52, R58, -R63 ;  /* 0x0000003a343f7223 */ /* 0x000fe2000001083f */
[----:B------:R-:W-:-:S02]  /*f860*/  HADD2.F32 R57, -RZ, R57.H1_H1 ;  /* 0x30000039ff397230 */ /* 0x000fc40000004100 */
[----:B------:R-:W-:Y:S01]  /*f870*/  FFMA.FTZ R61, R52, R61, R56 ;  /* 0x0000003d343d7223 */ /* 0x000fe20000010038 */
[----:B------:R-:W-:Y:S01]  /*f880*/  FFMA.FTZ R66, R53, R62, R65 ;  /* 0x0000003e35427223 */ /* 0x000fe20000010041 */
[----:B------:R-:W-:Y:S01]  /*f890*/  HADD2.F32 R48, -RZ, R48.H1_H1 ;  /* 0x30000030ff307230 */ /* 0x000fe20000004100 */
[----:B------:R-:W-:Y:S01]  /*f8a0*/  F2FP.F16.E4M3.UNPACK_B R52, R21 ;  /* 0x00000015ff34723e */ /* 0x000fe200020006ff */
[C---:B------:R-:W-:Y:S01]  /*f8b0*/  FMUL.FTZ R21, R54.reuse, R55 ;  /* 0x0000003736157220 */ /* 0x040fe20000410000 */
[----:B------:R-:W-:Y:S01]  /*f8c0*/  F2FP.F16.E4M3.UNPACK_B R53, R45 ;  /* 0x0000002dff35723e */ /* 0x000fe200020006ff */
[-C--:B------:R-:W-:Y:S01]  /*f8d0*/  FMUL.FTZ R56, R54, R57.reuse ;  /* 0x0000003936387220 */ /* 0x080fe20000410000 */
[----:B------:R-:W-:Y:S02]  /*f8e0*/  HADD2.F32 R45, -RZ, R39.H0_H0 ;  /* 0x20000027ff2d7230 */ /* 0x000fe40000004100 */
[----:B------:R-:W-:Y:S01]  /*f8f0*/  FFMA.FTZ R62, R48, R57, -R21 ;  /* 0x00000039303e7223 */ /* 0x000fe20000010815 */
[----:B------:R-:W-:-:S02]  /*f900*/  HADD2.F32 R21, -RZ, R37.H0_H0 ;  /* 0x20000025ff157230 */ /* 0x000fc40000004100 */
[----:B------:R-:W-:Y:S01]  /*f910*/  FFMA.FTZ R64, R48, R55, R56 ;  /* 0x0000003730407223 */ /* 0x000fe20000010038 */
[--C-:B------:R-:W-:Y:S01]  /*f920*/  HADD2.F32 R54, -RZ, R53.reuse.H0_H0 ;  /* 0x20000035ff367230 */ /* 0x100fe20000004100 */
[----:B------:R-:W-:Y:S01]  /*f930*/  F2FP.SATFINITE.E4M3.F32.PACK_AB_MERGE_C R51, R66, R51, RZ ;  /* 0x000000334233723e */ /* 0x000fe200048070ff */
[--C-:B------:R-:W-:Y:S02]  /*f940*/  HADD2.F32 R48, -RZ, R52.reuse.H0_H0 ;  /* 0x20000034ff307230 */ /* 0x100fe40000004100 */
[----:B------:R-:W-:Y:S02]  /*f950*/  HADD2.F32 R56, -RZ, R53.H1_H1 ;  /* 0x30000035ff387230 */ /* 0x000fe40000004100 */
[C---:B------:R-:W-:Y:S01]  /*f960*/  FMUL.FTZ R58, R45.reuse, R54 ;  /* 0x000000362d3a7220 */ /* 0x040fe20000410000 */
[----:B------:R-:W-:Y:S02]  /*f970*/  HADD2.F32 R39, -RZ, R39.H1_H1 ;  /* 0x30000027ff277230 */ /* 0x000fe40000004100 */
[----:B------:R-:W-:Y:S01]  /*f980*/  FMUL.FTZ R60, R45, R48 ;  /* 0x000000302d3c7220 */ /* 0x000fe20000410000 */
[----:B------:R-:W-:-:S02]  /*f990*/  HADD2.F32 R52, -RZ, R52.H1_H1 ;  /* 0x30000034ff347230 */ /* 0x000fc40000004100 */
[C---:B------:R-:W-:Y:S01]  /*f9a0*/  FFMA.FTZ R58, R21.reuse, R48, -R58 ;  /* 0x00000030153a7223 */ /* 0x040fe2000001083a */
[----:B------:R-:W-:Y:S02]  /*f9b0*/  HADD2.F32 R37, -RZ, R37.H1_H1 ;  /* 0x30000025ff257230 */ /* 0x000fe40000004100 */
[----:B------:R-:W-:Y:S01]  /*f9c0*/  FFMA.FTZ R60, R21, R54, R60 ;  /* 0x00000036153c7223 */ /* 0x000fe2000001003c */
[----:B------:R-:W-:Y:S01]  /*f9d0*/  F2FP.F16.E4M3.UNPACK_B R45, R5.H1 ;  /* 0x00000005ff2d723e */ /* 0x000fe200030006ff */
[C---:B------:R-:W-:Y:S01]  /*f9e0*/  FMUL.FTZ R48, R39.reuse, R56 ;  /* 0x0000003827307220 */ /* 0x040fe20000410000 */
[----:B------:R-:W-:Y:S01]  /*f9f0*/  F2FP.F16.E4M3.UNPACK_B R21, R20.H1 ;  /* 0x00000014ff15723e */ /* 0x000fe200030006ff */
[-C--:B------:R-:W-:Y:S01]  /*fa00*/  FMUL.FTZ R55, R39, R52.reuse ;  /* 0x0000003427377220 */ /* 0x080fe20000410000 */
[----:B------:R-:W-:Y:S02]  /*fa10*/  HADD2.F32 R39, -RZ, R42.H0_H0 ;  /* 0x2000002aff277230 */ /* 0x000fe40000004100 */
[----:B------:R-:W-:Y:S01]  /*fa20*/  FFMA.FTZ R53, R37, R52, -R48 ;  /* 0x0000003425357223 */ /* 0x000fe20000010830 */
[----:B------:R-:W-:-:S02]  /*fa30*/  HADD2.F32 R52, -RZ, R45.H0_H0 ;  /* 0x2000002dff347230 */ /* 0x000fc40000004100 */
[----:B------:R-:W-:Y:S01]  /*fa40*/  FFMA.FTZ R55, R37, R56, R55 ;  /* 0x0000003825377223 */ /* 0x000fe20000010037 */
[----:B------:R-:W-:Y:S01]  /*fa50*/  HADD2.F32 R48, -RZ, R21.H0_H0 ;  /* 0x20000015ff307230 */ /* 0x000fe20000004100 */
[----:B------:R-:W-:Y:S01]  /*fa60*/  F2FP.F16.E4M3.UNPACK_B R20, R20 ;  /* 0x00000014ff14723e */ /* 0x000fe200020006ff */
[----:B------:R-:W-:Y:S02]  /*fa70*/  HADD2.F32 R45, -RZ, R45.H1_H1 ;  /* 0x3000002dff2d7230 */ /* 0x000fe40000004100 */
[C---:B------:R-:W-:Y:S01]  /*fa80*/  FMUL.FTZ R54, R39.reuse, R52 ;  /* 0x0000003427367220 */ /* 0x040fe20000410000 */
[----:B------:R-:W-:Y:S02]  /*fa90*/  HADD2.F32 R42, -RZ, R42.H1_H1 ;  /* 0x3000002aff2a7230 */ /* 0x000fe40000004100 */
[----:B------:R-:W-:Y:S01]  /*faa0*/  FMUL.FTZ R56, R39, R48 ;  /* 0x0000003027387220 */ /* 0x000fe20000410000 */
[----:B------:R-:W-:Y:S01]  /*fab0*/  HADD2.F32 R37, -RZ, R21.H1_H1 ;  /* 0x30000015ff257230 */ /* 0x000fe20000004100 */
[----:B------:R-:W-:Y:S01]  /*fac0*/  F2FP.F16.E4M3.UNPACK_B R5, R5 ;  /* 0x00000005ff05723e */ /* 0x000fe200020006ff */
[----:B------:R-:W-:-:S02]  /*fad0*/  HADD2.F32 R21, -RZ, R38.H0_H0 ;  /* 0x20000026ff157230 */ /* 0x000fc40000004100 */
[C---:B------:R-:W-:Y:S01]  /*fae0*/  FMUL.FTZ R39, R42.reuse, R45 ;  /* 0x0000002d2a277220 */ /* 0x040fe20000410000 */
[----:B------:R-:W-:Y:S02]  /*faf0*/  HADD2.F32 R38, -RZ, R38.H1_H1 ;  /* 0x30000026ff267230 */ /* 0x000fe40000004100 */
[----:B------:R-:W-:Y:S01]  /*fb00*/  FMUL.FTZ R42, R42, R37 ;  /* 0x000000252a2a7220 */ /* 0x000fe20000410000 */
[----:B------:R-:W-:Y:S01]  /*fb10*/  F2FP.SATFINITE.E4M3.F32.PACK_AB_MERGE_C R61, R64, R61, RZ ;  /* 0x0000003d403d723e */ /* 0x000fe200048070ff */
[C---:B------:R-:W-:Y:S01]  /*fb20*/  FFMA.FTZ R54, R21.reuse, R48, -R54 ;  /* 0x0000003015367223 */ /* 0x040fe20000010836 */
[----:B------:R-:W-:Y:S01]  /*fb30*/  FFMA.FTZ R56, R21, R52, R56 ;  /* 0x0000003415387223 */ /* 0x000fe20000010038 */
[C---:B------:R-:W-:Y:S01]  /*fb40*/  FFMA.FTZ R59, R38.reuse, R37, -R39 ;  /* 0x00000025263b7223 */ /* 0x040fe20000010827 */
[----:B------:R-:W-:Y:S01]  /*fb50*/  FFMA.FTZ R65, R38, R45, R42 ;  /* 0x0000002d26417223 */ /* 0x000fe2000001002a */
[--C-:B------:R-:W-:Y:S01]  /*fb60*/  HADD2.F32 R21, -RZ, R20.reuse.H0_H0 ;  /* 0x20000014ff157230 */ /* 0x100fe20000004100 */
[----:B------:R-:W-:Y:S01]  /*fb70*/  F2FP.SATFINITE.E4M3.F32.PACK_AB_MERGE_C R24, R55, R60, R61 ;  /* 0x0000003c3718723e */ /* 0x000fe2000480703d */
[----:B------:R-:W-:Y:S01]  /*fb80*/  HADD2.F32 R37, -RZ, R20.H1_H1 ;  /* 0x30000014ff257230 */ /* 0x000fe20000004100 */
[----:B------:R-:W-:Y:S01]  /*fb90*/  F2FP.SATFINITE.E4M3.F32.PACK_AB_MERGE_C R54, R59, R54, RZ ;  /* 0x000000363b36723e */ /* 0x000fe200048070ff */
[----:B------:R-:W-:-:S02]  /*fba0*/  HADD2.F32 R38, -RZ, R5.H0_H0 ;  /* 0x20000005ff267230 */ /* 0x000fc40000004100 */
[----:B------:R-:W-:Y:S02]  /*fbb0*/  HADD2.F32 R20, -RZ, R7.H0_H0 ;  /* 0x20000007ff147230 */ /* 0x000fe40000004100 */
[----:B------:R-:W-:Y:S02]  /*fbc0*/  HADD2.F32 R39, -RZ, R5.H1_H1 ;  /* 0x30000005ff277230 */ /* 0x000fe40000004100 */
[----:B------:R-:W-:Y:S02]  /*fbd0*/  HADD2.F32 R7, -RZ, R7.H1_H1 ;  /* 0x30000007ff077230 */ /* 0x000fe40000004100 */
[C---:B------:R-:W-:Y:S01]  /*fbe0*/  FMUL.FTZ R42, R20.reuse, R38 ;  /* 0x00000026142a7220 */ /* 0x040fe20000410000 */
[--C-:B------:R-:W-:Y:S02]  /*fbf0*/  HADD2.F32 R5, -RZ, R4.reuse.H0_H0 ;  /* 0x20000004ff057230 */ /* 0x100fe40000004100 */
[----:B------:R-:W-:Y:S01]  /*fc00*/  FMUL.FTZ R45, R20, R21 ;  /* 0x00000015142d7220 */ /* 0x000fe20000410000 */
[----:B------:R-:W-:-:S02]  /*fc10*/  HADD2.F32 R4, -RZ, R4.H1_H1 ;  /* 0x30000004ff047230 */ /* 0x000fc40000004100 */
[C---:B------:R-:W-:Y:S01]  /*fc20*/  FMUL.FTZ R57, R7.reuse, R39 ;  /* 0x0000002707397220 */ /* 0x040fe20000410000 */
[----:B------:R-:W-:Y:S01]  /*fc30*/  FMUL.FTZ R20, R7, R37 ;  /* 0x0000002507147220 */ /* 0x000fe20000410000 */
[C---:B------:R-:W-:Y:S01]  /*fc40*/  FFMA.FTZ R42, R5.reuse, R21, -R42 ;  /* 0x00000015052a7223 */ /* 0x040fe2000001082a */
[----:B------:R-:W-:Y:S01]  /*fc50*/  FFMA.FTZ R45, R5, R38, R45 ;  /* 0x00000026052d7223 */ /* 0x000fe2000001002d */
[C---:B------:R-:W-:Y:S01]  /*fc60*/  FFMA.FTZ R57, R4.reuse, R37, -R57 ;  /* 0x0000002504397223 */ /* 0x040fe20000010839 */
[----:B------:R-:W-:Y:S01]  /*fc70*/  FFMA.FTZ R20, R4, R39, R20 ;  /* 0x0000002704147223 */ /* 0x000fe20000010014 */
[----:B------:R-:W-:Y:S02]  /*fc80*/  F2FP.SATFINITE.E4M3.F32.PACK_AB_MERGE_C R5, R41, R26, RZ ;  /* 0x0000001a2905723e */ /* 0x000fe400048070ff */
[----:B------:R-:W-:Y:S02]  /*fc90*/  F2FP.SATFINITE.E4M3.F32.PACK_AB_MERGE_C R7, R67, R50, RZ ;  /* 0x000000324307723e */ /* 0x000fe400048070ff */
[----:B------:R-:W-:-:S02]  /*fca0*/  F2FP.SATFINITE.E4M3.F32.PACK_AB_MERGE_C R4, R62, R63, RZ ;  /* 0x0000003f3e04723e */ /* 0x000fc400048070ff */
[----:B------:R-:W-:Y:S02]  /*fcb0*/  F2FP.SATFINITE.E4M3.F32.PACK_AB_MERGE_C R26, R65, R56, RZ ;  /* 0x00000038411a723e */ /* 0x000fe400048070ff */
[----:B------:R-:W-:Y:S02]  /*fcc0*/  F2FP.SATFINITE.E4M3.F32.PACK_AB_MERGE_C R5, R27, R6, R5 ;  /* 0x000000061b05723e */ /* 0x000fe40004807005 */
[----:B------:R-:W-:Y:S02]  /*fcd0*/  F2FP.SATFINITE.E4M3.F32.PACK_AB_MERGE_C R7, R46, R43, R7 ;  /* 0x0000002b2e07723e */ /* 0x000fe40004807007 */
[----:B------:R-:W-:Y:S02]  /*fce0*/  F2FP.SATFINITE.E4M3.F32.PACK_AB_MERGE_C R4, R53, R58, R4 ;  /* 0x0000003a3504723e */ /* 0x000fe40004807004 */
[----:B------:R-:W-:Y:S02]  /*fcf0*/  F2FP.SATFINITE.E4M3.F32.PACK_AB_MERGE_C R6, R57, R42, R54 ;  /* 0x0000002a3906723e */ /* 0x000fe40004807036 */
[----:B------:R-:W-:-:S02]  /*fd00*/  F2FP.SATFINITE.E4M3.F32.PACK_AB_MERGE_C R27, R49, R40, R51 ;  /* 0x00000028311b723e */ /* 0x000fc40004807033 */
[----:B------:R-:W-:Y:S01]  /*fd10*/  F2FP.SATFINITE.E4M3.F32.PACK_AB_MERGE_C R26, R20, R45, R26 ;  /* 0x0000002d141a723e */ /* 0x000fe2000480701a */
[----:B------:R2:W-:Y:S04]  /*fd20*/  STS.128 [R68+0x10400], R4 ;  /* 0x0104000444007388 */ /* 0x0005e80000000c00 */
[----:B------:R2:W-:Y:S02]  /*fd30*/  STS.128 [R0+0x10400], R24 ;  /* 0x0104001800007388 */ /* 0x0005e40000000c00 */
.L_x_1707:
[----:B------:R-:W-:Y:S05]  /*fd40*/  BSYNC B1 ;  /* 0x0000000000017941 */ /* 0x000fea0003800000 */
.L_x_1706:
[----:B------:R-:W-:Y:S04]  /*fd50*/  BSSY B1, `(.L_x_1708) ;  /* 0x0000101000017945 */ /* 0x000fe80003800000 */
[----:B------:R-:W-:Y:S05]  /*fd60*/  @P1 BRA `(.L_x_1709) ;  /* 0x0000000c00fc1947 */ /* 0x000fea0003800000 */
[----:B------:R-:W3:Y:S01]  /*fd70*/  LDL R60, [R1+0x44] ;  /* 0x00004400013c7983 */ /* 0x000ee20000100800 */
[----:B--2--5:R-:W-:Y:S02]  /*fd80*/  SHF.R.U32.HI R0, RZ, 0x8, R28 ;  /* 0x00000008ff007819 */ /* 0x024fe4000001161c */
[----:B------:R-:W-:Y:S02]  /*fd90*/  LOP3.LUT R5, R28, 0xff, RZ, 0xc0, !PT ;  /* 0x000000ff1c057812 */ /* 0x000fe400078ec0ff */
[----:B------:R-:W-:Y:S02]  /*fda0*/  LOP3.LUT R4, R0, 0xff, RZ, 0xc0, !PT ;  /* 0x000000ff00047812 */ /* 0x000fe400078ec0ff */
[----:B------:R-:W-:Y:S02]  /*fdb0*/  LEA.HI R0, R3, R178, RZ, 0x1c ;  /* 0x000000b203007211 */ /* 0x000fe400078fe0ff */
[----:B-1----:R-:W-:Y:S02]  /*fdc0*/  PRMT R37, R4, 0x7604, R5 ;  /* 0x0000760404257816 */ /* 0x002fe40000000005 */
[----:B------:R-:W-:-:S02]  /*fdd0*/  SHF.R.S32.HI R5, RZ, 0x1f, R0 ;  /* 0x0000001fff057819 */ /* 0x000fc40000011400 */
[----:B------:R-:W-:Y:S02]  /*fde0*/  SHF.R.U32.HI R20, RZ, 0x8, R31 ;  /* 0x00000008ff147819 */ /* 0x000fe4000001161f */
[----:B------:R-:W-:Y:S01]  /*fdf0*/  LEA.HI R4, R5, R0, RZ, 0x2 ;  /* 0x0000000005047211 */ /* 0x000fe200078f10ff */
[----:B------:R-:W-:Y:S01]  /*fe00*/  IMAD.SHL.U32 R5, R0, 0x10, RZ ;  /* 0x0000001000057824 */ /* 0x000fe200078e00ff */
[----:B0-----:R-:W-:Y:S02]  /*fe10*/  LOP3.LUT R21, R31, 0xff, RZ, 0xc0, !PT ;  /* 0x000000ff1f157812 */ /* 0x001fe400078ec0ff */
[----:B------:R-:W-:Y:S01]  /*fe20*/  LOP3.LUT R20, R20, 0xff, RZ, 0xc0, !PT ;  /* 0x000000ff14147812 */ /* 0x000fe200078ec0ff */
[----:B------:R-:W-:Y:S01]  /*fe30*/  IMAD.SHL.U32 R4, R4, 0x800, RZ ;  /* 0x0000080004047824 */ /* 0x000fe200078e00ff */
[----:B------:R-:W-:Y:S02]  /*fe40*/  LOP3.LUT R0, R180, 0x30, R5, 0xf8, !PT ;  /* 0x00000030b4007812 */ /* 0x000fe400078ef805 */
[----:B------:R-:W-:-:S02]  /*fe50*/  SHF.R.U32.HI R24, RZ, 0x8, R8 ;  /* 0x00000008ff187819 */ /* 0x000fc40000011608 */
[----:B------:R-:W-:Y:S02]  /*fe60*/  LOP3.LUT R0, R0, R181, RZ, 0x3c, !PT ;  /* 0x000000b500007212 */ /* 0x000fe400078e3cff */
[----:B------:R-:W-:Y:S02]  /*fe70*/  LOP3.LUT R5, R4, 0xffffe000, RZ, 0xc0, !PT ;  /* 0xffffe00004057812 */ /* 0x000fe400078ec0ff */
[----:B------:R-:W-:Y:S02]  /*fe80*/  PRMT R43, R20, 0x7604, R21 ;  /* 0x00007604142b7816 */ /* 0x000fe40000000015 */
[----:B------:R-:W-:Y:S02]  /*fe90*/  SHF.R.U32.HI R6, RZ, 0x8, R29 ;  /* 0x00000008ff067819 */ /* 0x000fe4000001161d */
[----:B------:R-:W-:Y:S02]  /*fea0*/  LOP3.LUT R25, R8, 0xff, RZ, 0xc0, !PT ;  /* 0x000000ff08197812 */ /* 0x000fe400078ec0ff */
[----:B------:R-:W-:-:S02]  /*feb0*/  LOP3.LUT R24, R24, 0xff, RZ, 0xc0, !PT ;  /* 0x000000ff18187812 */ /* 0x000fc400078ec0ff */
[----:B------:R-:W-:Y:S02]  /*fec0*/  IADD3 R21, R0, R182, R5 ;  /* 0x000000b600157210 */ /* 0x000fe40007ffe005 */
[----:B------:R-:W-:Y:S02]  /*fed0*/  SHF.R.U32.HI R0, RZ, 0x8, R9 ;  /* 0x00000008ff007819 */ /* 0x000fe40000011609 */
[----:B------:R-:W-:Y:S02]  /*fee0*/  LOP3.LUT R7, R29, 0xff, RZ, 0xc0, !PT ;  /* 0x000000ff1d077812 */ /* 0x000fe400078ec0ff */
[----:B------:R-:W-:Y:S02]  /*fef0*/  LOP3.LUT R6, R6, 0xff, RZ, 0xc0, !PT ;  /* 0x000000ff06067812 */ /* 0x000fe400078ec0ff */
[----:B------:R-:W-:Y:S02]  /*ff00*/  PRMT R45, R24, 0x7604, R25 ;  /* 0x00007604182d7816 */ /* 0x000fe40000000019 */
        /* <DEDUP_REMOVED lines=8> */
[----:B------:R-:W-:Y:S01]  /*ff90*/  PRMT R47, R0, 0x7604, R25 ;  /* 0x00007604002f7816 */ /* 0x000fe20000000019 */
[----:B------:R-:W-:Y:S01]  /*ffa0*/  IMAD.IADD R0, R16, 0x1, R21 ;  /* 0x0000000110007824 */ /* 0x000fe200078e0215 */
[----:B------:R-:W-:Y:S02]  /*ffb0*/  LOP3.LUT R20, R20, 0xff, RZ, 0xc0, !PT ;  /* 0x000000ff14147812 */ /* 0x000fe400078ec0ff */
[----:B------:R-:W-:Y:S02]  /*ffc0*/  LOP3.LUT R51, R11, 0xff, RZ, 0xc0, !PT ;  /* 0x000000ff0b337812 */ /* 0x000fe400078ec0ff */
[----:B------:R-:W-:Y:S02]  /*ffd0*/  LOP3.LUT R7, R30, 0xff, RZ, 0xc0, !PT ;  /* 0x000000ff1e077812 */ /* 0x000fe400078ec0ff */
[----:B------:R-:W-:-:S02]  /*ffe0*/  LOP3.LUT R6, R6, 0xff, RZ, 0xc0, !PT ;  /* 0x000000ff06067812 */ /* 0x000fc400078ec0ff */
[----:B------:R-:W-:Y:S02]  /*fff0*/  PRMT R49, R20, 0x7604, R27 ;  /* 0x0000760414317816 */ /* 0x000fe4000000001b */
[----:B------:R-:W-:Y:S02]  /*10000*/  PRMT R51, R24, 0x7604, R51 ;  /* 0x0000760418337816 */ /* 0x000fe40000000033 */
[----:B------:R-:W0:Y:S01]  /*10010*/  LDS.128 R24, [R0+0x10400] ;  /* 0x0104000000187984 */ /* 0x000e220000000c00 */
[----:B------:R-:W-:Y:S02]  /*10020*/  PRMT R41, R6, 0x7604, R7 ;  /* 0x0000760406297816 */ /* 0x000fe40000000007 */
[----:B------:R-:W-:Y:S02]  /*10030*/  SHF.R.U32.HI R20, RZ, 0x10, R28 ;  /* 0x00000010ff147819 */ /* 0x000fe4000001161c */
[----:B------:R-:W-:Y:S02]  /*10040*/  SHF.R.U32.HI R36, RZ, 0x10, R29 ;  /* 0x00000010ff247819 */ /* 0x000fe4000001161d */
[----:B------:R-:W-:-:S02]  /*10050*/  SHF.R.U32.HI R21, RZ, 0x10, R30 ;  /* 0x00000010ff157819 */ /* 0x000fc4000001161e */
[----:B------:R-:W-:Y:S02]  /*10060*/  SHF.R.U32.HI R40, RZ, 0x10, R31 ;  /* 0x00000010ff287819 */ /* 0x000fe4000001161f */
[----:B------:R-:W-:Y:S02]  /*10070*/  LOP3.LUT R20, R20, 0xff, RZ, 0xc0, !PT ;  /* 0x000000ff14147812 */ /* 0x000fe400078ec0ff */
[----:B------:R-:W-:Y:S02]  /*10080*/  LOP3.LUT R36, R36, 0xff, RZ, 0xc0, !PT ;  /* 0x000000ff24247812 */ /* 0x000fe400078ec0ff */
[----:B------:R-:W-:Y:S02]  /*10090*/  LOP3.LUT R38, R21, 0xff, RZ, 0xc0, !PT ;  /* 0x000000ff15267812 */ /* 0x000fe400078ec0ff */
[----:B------:R-:W-:Y:S02]  /*100a0*/  LOP3.LUT R40, R40, 0xff, RZ, 0xc0, !PT ;  /* 0x000000ff28287812 */ /* 0x000fe400078ec0ff */
[----:B------:R-:W-:-:S02]  /*100b0*/  PRMT R21, R20, 0x7054, R37 ;  /* 0x0000705414157816 */ /* 0x000fc40000000025 */
[----:B------:R-:W-:Y:S02]  /*100c0*/  PRMT R39, R36, 0x7054, R39 ;  /* 0x0000705424277816 */ /* 0x000fe40000000027 */
[----:B------:R-:W-:Y:S02]  /*100d0*/  SHF.R.U32.HI R20, RZ, 0x10, R8 ;  /* 0x00000010ff147819 */ /* 0x000fe40000011608 */
[----:B------:R-:W-:Y:S02]  /*100e0*/  SHF.R.U32.HI R36, RZ, 0x10, R9 ;  /* 0x00000010ff247819 */ /* 0x000fe40000011609 */
[----:B------:R-:W-:Y:S02]  /*100f0*/  PRMT R43, R40, 0x7054, R43 ;  /* 0x00007054282b7816 */ /* 0x000fe4000000002b */
[----:B------:R-:W-:Y:S02]  /*10100*/  SHF.R.U32.HI R37, RZ, 0x10, R10 ;  /* 0x00000010ff257819 */ /* 0x000fe4000001160a */
[----:B------:R-:W-:-:S02]  /*10110*/  SHF.R.U32.HI R40, RZ, 0x10, R11 ;  /* 0x00000010ff287819 */ /* 0x000fc4000001160b */
[----:B------:R-:W-:Y:S02]  /*10120*/  LOP3.LUT R20, R20, 0xff, RZ, 0xc0, !PT ;  /* 0x000000ff14147812 */ /* 0x000fe400078ec0ff */
[----:B------:R-:W-:Y:S02]  /*10130*/  LOP3.LUT R36, R36, 0xff, RZ, 0xc0, !PT ;  /* 0x000000ff24247812 */ /* 0x000fe400078ec0ff */
[----:B------:R-:W-:Y:S02]  /*10140*/  PRMT R41, R38, 0x7054, R41 ;  /* 0x0000705426297816 */ /* 0x000fe40000000029 */
[----:B------:R-:W-:Y:S02]  /*10150*/  LOP3.LUT R38, R37, 0xff, RZ, 0xc0, !PT ;  /* 0x000000ff25267812 */ /* 0x000fe400078ec0ff */
[----:B------:R-:W-:Y:S02]  /*10160*/  LOP3.LUT R40, R40, 0xff, RZ, 0xc0, !PT ;  /* 0x000000ff28287812 */ /* 0x000fe400078ec0ff */
[----:B------:R-:W-:-:S02]  /*10170*/  PRMT R37, R20, 0x7054, R45 ;  /* 0x0000705414257816 */ /* 0x000fc4000000002d */
[----:B------:R-:W-:Y:S02]  /*10180*/  PRMT R45, R36, 0x7054, R47 ;  /* 0x00007054242d7816 */ /* 0x000fe4000000002f */
[----:B------:R-:W-:Y:S02]  /*10190*/  PRMT R49, R38, 0x7054, R49 ;  /* 0x0000705426317816 */ /* 0x000fe40000000031 */
[----:B------:R-:W-:Y:S02]  /*101a0*/  PRMT R51, R40, 0x7054, R51 ;  /* 0x0000705428337816 */ /* 0x000fe40000000033 */
[----:B------:R-:W-:Y:S02]  /*101b0*/  LOP3.LUT R48, R45, 0xff000000, R9, 0xf8, !PT ;  /* 0xff0000002d307812 */ /* 0x000fe400078ef809 */
[----:B------:R-:W-:Y:S02]  /*101c0*/  LOP3.LUT R37, R37, 0xff000000, R8, 0xf8, !PT ;  /* 0xff00000025257812 */ /* 0x000fe400078ef808 */
[----:B------:R-:W-:-:S02]  /*101d0*/  LOP3.LUT R40, R39, 0xff000000, R29, 0xf8, !PT ;  /* 0xff00000027287812 */ /* 0x000fc400078ef81d */
[----:B------:R-:W-:Y:S02]  /*101e0*/  LOP3.LUT R8, R49, 0xff000000, R10, 0xf8, !PT ;  /* 0xff00000031087812 */ /* 0x000fe400078ef80a */
[----:B------:R-:W-:Y:S02]  /*101f0*/  LOP3.LUT R51, R51, 0xff000000, R11, 0xf8, !PT ;  /* 0xff00000033337812 */ /* 0x000fe400078ef80b */
[----:B------:R-:W-:Y:S02]  /*10200*/  F2FP.F16.E4M3.UNPACK_B R49, R48 ;  /* 0x00000030ff31723e */ /* 0x000fe400020006ff */
[----:B0-----:R-:W-:Y:S02]  /*10210*/  F2FP.F16.E4M3.UNPACK_B R11, R25 ;  /* 0x00000019ff0b723e */ /* 0x001fe400020006ff */
[----:B------:R-:W-:Y:S01]  /*10220*/  LOP3.LUT R20, R41, 0xff000000, R30, 0xf8, !PT ;  /* 0xff00000029147812 */ /* 0x000fe200078ef81e */
[--C-:B------:R-:W-:Y:S01]  /*10230*/  HADD2.F32 R50, -RZ, R49.reuse.H0_H0 ;  /* 0x20000031ff327230 */ /* 0x100fe20000004100 */
[----:B------:R-:W-:Y:S01]  /*10240*/  LOP3.LUT R21, R21, 0xff000000, R28, 0xf8, !PT ;  /* 0xff00000015157812 */ /* 0x000fe200078ef81c */
[----:B------:R-:W-:Y:S01]  /*10250*/  HADD2.F32 R49, -RZ, R49.H1_H1 ;  /* 0x30000031ff317230 */ /* 0x000fe20000004100 */
[----:B------:R-:W-:-:S02]  /*10260*/  F2FP.F16.E4M3.UNPACK_B R30, R40 ;  /* 0x00000028ff1e723e */ /* 0x000fc400020006ff */
[----:B------:R-:W-:Y:S02]  /*10270*/  LOP3.LUT R47, R43, 0xff000000, R31, 0xf8, !PT ;  /* 0xff0000002b2f7812 */ /* 0x000fe400078ef81f */
[-C--:B------:R-:W-:Y:S01]  /*10280*/  F2FP.F16.E4M3.UNPACK_B R36, R24.reuse ;  /* 0x00000018ff24723e */ /* 0x080fe200020006ff */
[--C-:B------:R-:W-:Y:S01]  /*10290*/  HADD2.F32 R46, -RZ, R30.reuse.H0_H0 ;  /* 0x2000001eff2e7230 */ /* 0x100fe20000004100 */
[----:B------:R-:W-:Y:S01]  /*102a0*/  F2FP.F16.E4M3.UNPACK_B R43, R24.H1 ;  /* 0x00000018ff2b723e */ /* 0x000fe200030006ff */
[----:B------:R-:W-:Y:S01]  /*102b0*/  HADD2.F32 R30, -RZ, R30.H1_H1 ;  /* 0x3000001eff1e7230 */ /* 0x000fe20000004100 */
[----:B------:R-:W-:Y:S02]  /*102c0*/  F2FP.F16.E4M3.UNPACK_B R29, R25.H1 ;  /* 0x00000019ff1d723e */ /* 0x000fe400030006ff */
[----:B------:R-:W-:Y:S02]  /*102d0*/  F2FP.F16.E4M3.UNPACK_B R48, R48.H1 ;  /* 0x00000030ff30723e */ /* 0x000fe400030006ff */
[----:B------:R-:W-:-:S02]  /*102e0*/  F2FP.F16.E4M3.UNPACK_B R40, R40.H1 ;  /* 0x00000028ff28723e */ /* 0x000fc400030006ff */
[-C--:B------:R-:W-:Y:S02]  /*102f0*/  F2FP.F16.E4M3.UNPACK_B R42, R27.reuse ;  /* 0x0000001bff2a723e */ /* 0x080fe400020006ff */
[----:B------:R-:W-:Y:S01]  /*10300*/  F2FP.F16.E4M3.UNPACK_B R45, R27.H1 ;  /* 0x0000001bff2d723e */ /* 0x000fe200030006ff */
[--C-:B------:R-:W-:Y:S02]  /*10310*/  HADD2.F32 R27, -RZ, R40.reuse.H0_H0 ;  /* 0x20000028ff1b7230 */ /* 0x100fe40000004100 */
[----:B------:R-:W-:Y:S01]  /*10320*/  HADD2.F32 R40, -RZ, R40.H1_H1 ;  /* 0x30000028ff287230 */ /* 0x000fe20000004100 */
        /* <DEDUP_REMOVED lines=9> */
[----:B------:R-:W-:Y:S01]  /*103c0*/  FMUL.FTZ R25, R5, R46 ;  /* 0x0000002e05197220 */ /* 0x000fe20000410000 */
[----:B------:R-:W-:Y:S02]  /*103d0*/  F2FP.F16.E4M3.UNPACK_B R39, R4.H1 ;  /* 0x00000004ff27723e */ /* 0x000fe400030006ff */
[C---:B------:R-:W-:Y:S01]  /*103e0*/  FFMA.FTZ R5, R9.reuse, R46, -R24 ;  /* 0x0000002e09057223 */ /* 0x040fe20000010818 */
[----:B------:R-:W-:Y:S02]  /*103f0*/  HADD2.F32 R24, -RZ, R10.H1_H1 ;  /* 0x3000000aff187230 */ /* 0x000fe40000004100 */
[----:B------:R-:W-:Y:S01]  /*10400*/  FFMA.FTZ R9, R9, R50, R25 ;  /* 0x0000003209097223 */ /* 0x000fe20000010019 */
[----:B------:R-:W-:Y:S02]  /*10410*/  HADD2.F32 R46, -RZ, R48.H0_H0 ;  /* 0x20000030ff2e7230 */ /* 0x000fe40000004100 */
[----:B------:R-:W-:Y:S01]  /*10420*/  FMUL.FTZ R53, R11, R49 ;  /* 0x000000310b357220 */ /* 0x000fe20000410000 */
[----:B------:R-:W-:-:S02]  /*10430*/  HADD2.F32 R10, -RZ, R29.H0_H0 ;  /* 0x2000001dff0a7230 */ /* 0x000fc40000004100 */
[----:B------:R-:W-:Y:S01]  /*10440*/  FMUL.FTZ R50, R11, R30 ;  /* 0x0000001e0b327220 */ /* 0x000fe20000410000 */
[--C-:B------:R-:W-:Y:S01]  /*10450*/  HADD2.F32 R25, -RZ, R28.reuse.H0_H0 ;  /* 0x2000001cff197230 */ /* 0x100fe20000004100 */
[----:B------:R-:W-:Y:S01]  /*10460*/  F2FP.F16.E4M3.UNPACK_B R31, R4 ;  /* 0x00000004ff1f723e */ /* 0x000fe200020006ff */
[----:B------:R-:W-:Y:S02]  /*10470*/  HADD2.F32 R29, -RZ, R29.H1_H1 ;  /* 0x3000001dff1d7230 */ /* 0x000fe40000004100 */
[C---:B------:R-:W-:Y:S01]  /*10480*/  FMUL.FTZ R52, R10.reuse, R46 ;  /* 0x0000002e0a347220 */ /* 0x040fe20000410000 */
[----:B------:R-:W-:Y:S01]  /*10490*/  FMUL.FTZ R55, R10, R27 ;  /* 0x0000001b0a377220 */ /* 0x000fe20000410000 */
[C---:B------:R-:W-:Y:S01]  /*104a0*/  FFMA.FTZ R10, R24.reuse, R30, -R53 ;  /* 0x0000001e180a7223 */ /* 0x040fe20000010835 */
[----:B------:R-:W-:Y:S01]  /*104b0*/  FFMA.FTZ R24, R24, R49, R50 ;  /* 0x0000003118187223 */ /* 0x000fe20000010032 */
[----:B------:R-:W-:Y:S01]  /*104c0*/  F2FP.F16.E4M3.UNPACK_B R50, R51 ;  /* 0x00000033ff32723e */ /* 0x000fe200020006ff */
[C---:B------:R-:W-:Y:S01]  /*104d0*/  FFMA.FTZ R11, R25.reuse, R27, -R52 ;  /* 0x0000001b190b7223 */ /* 0x040fe20000010834 */
[----:B------:R-:W-:Y:S01]  /*104e0*/  FFMA.FTZ R25, R25, R46, R55 ;  /* 0x0000002e19197223 */ /* 0x000fe20000010037 */
[----:B------:R-:W-:Y:S01]  /*104f0*/  F2FP.F16.E4M3.UNPACK_B R46, R47 ;  /* 0x0000002fff2e723e */ /* 0x000fe200020006ff */
[----:B------:R-:W-:-:S02]  /*10500*/  HADD2.F32 R30, -RZ, R28.H1_H1 ;  /* 0x3000001cff1e7230 */ /* 0x000fc40000004100 */
[C---:B------:R-:W-:Y:S01]  /*10510*/  FMUL.FTZ R54, R29.reuse, R40 ;  /* 0x000000281d367220 */ /* 0x040fe20000410000 */
[----:B------:R-:W-:Y:S01]  /*10520*/  HADD2.F32 R49, -RZ, R48.H1_H1 ;  /* 0x30000030ff317230 */ /* 0x000fe20000004100 */
[----:B------:R-:W-:Y:S01]  /*10530*/  F2FP.F16.E4M3.UNPACK_B R47, R47.H1 ;  /* 0x0000002fff2f723e */ /* 0x000fe200030006ff */
[----:B------:R-:W-:Y:S01]  /*10540*/  HADD2.F32 R52, -RZ, R50.H0_H0 ;  /* 0x20000032ff347230 */ /* 0x000fe20000004100 */
[-C--:B------:R-:W-:Y:S01]  /*10550*/  F2FP.F16.E4M3.UNPACK_B R4, R6.reuse ;  /* 0x00000006ff04723e */ /* 0x080fe200020006ff */
[----:B------:R-:W-:Y:S02]  /*10560*/  HADD2.F32 R28, -RZ, R42.H0_H0 ;  /* 0x2000002aff1c7230 */ /* 0x000fe40000004100 */
[----:B------:R-:W-:Y:S01]  /*10570*/  FMUL.FTZ R53, R29, R49 ;  /* 0x000000311d357220 */ /* 0x000fe20000410000 */
[----:B------:R-:W-:Y:S01]  /*10580*/  HADD2.F32 R48, -RZ, R46.H0_H0 ;  /* 0x2000002eff307230 */ /* 0x000fe20000004100 */
[----:B------:R-:W-:Y:S01]  /*10590*/  F2FP.F16.E4M3.UNPACK_B R7, R6.H1 ;  /* 0x00000006ff07723e */ /* 0x000fe200030006ff */
[----:B------:R-:W-:-:S02]  /*105a0*/  HADD2.F32 R27, -RZ, R38.H0_H0 ;  /* 0x20000026ff1b7230 */ /* 0x000fc40000004100 */
[C---:B------:R-:W-:Y:S01]  /*105b0*/  FMUL.FTZ R56, R28.reuse, R52 ;  /* 0x000000341c387220 */ /* 0x040fe20000410000 */
[----:B------:R-:W-:Y:S01]  /*105c0*/  F2FP.F16.E4M3.UNPACK_B R6, R26 ;  /* 0x0000001aff06723e */ /* 0x000fe200020006ff */
[----:B------:R-:W-:Y:S01]  /*105d0*/  FMUL.FTZ R55, R28, R48 ;  /* 0x000000301c377220 */ /* 0x000fe20000410000 */
[C---:B------:R-:W-:Y:S01]  /*105e0*/  FFMA.FTZ R28, R30.reuse, R40, -R53 ;  /* 0x000000281e1c7223 */ /* 0x040fe20000010835 */
[C---:B------:R-:W-:Y:S01]  /*105f0*/  FFMA.FTZ R29, R27.reuse, R48, -R56 ;  /* 0x000000301b1d7223 */ /* 0x040fe20000010838 */
[----:B------:R-:W-:Y:S01]  /*10600*/  F2FP.F16.E4M3.UNPACK_B R48, R51.H1 ;  /* 0x00000033ff30723e */ /* 0x000fe200030006ff */
[----:B------:R-:W-:Y:S02]  /*10610*/  HADD2.F32 R40, -RZ, R38.H1_H1 ;  /* 0x30000026ff287230 */ /* 0x000fe40000004100 */
[----:B------:R-:W-:Y:S01]  /*10620*/  FFMA.FTZ R30, R30, R49, R54 ;  /* 0x000000311e1e7223 */ /* 0x000fe20000010036 */
[----:B------:R-:W-:Y:S02]  /*10630*/  HADD2.F32 R53, -RZ, R50.H1_H1 ;  /* 0x30000032ff357230 */ /* 0x000fe40000004100 */
[----:B------:R-:W-:Y:S01]  /*10640*/  FFMA.FTZ R27, R27, R52, R55 ;  /* 0x000000341b1b7223 */ /* 0x000fe20000010037 */
[----:B------:R-:W-:Y:S01]  /*10650*/  HADD2.F32 R38, -RZ, R42.H1_H1 ;  /* 0x3000002aff267230 */ /* 0x000fe20000004100 */
[----:B------:R-:W-:Y:S01]  /*10660*/  F2FP.F16.E4M3.UNPACK_B R26, R26.H1 ;  /* 0x0000001aff1a723e */ /* 0x000fe200030006ff */
[----:B------:R-:W-:Y:S01]  /*10670*/  HADD2.F32 R49, -RZ, R46.H1_H1 ;  /* 0x3000002eff317230 */ /* 0x000fe20000004100 */
[----:B------:R-:W-:Y:S01]  /*10680*/  F2FP.SATFINITE.E4M3.F32.PACK_AB_MERGE_C R11, R28, R11, RZ ;  /* 0x0000000b1c0b723e */ /* 0x000fe200048070ff */
[----:B------:R-:W-:-:S02]  /*10690*/  HADD2.F32 R55, -RZ, R48.H0_H0 ;  /* 0x20000030ff377230 */ /* 0x000fc40000004100 */
[C---:B------:R-:W-:Y:S01]  /*106a0*/  FMUL.FTZ R57, R38.reuse, R53 ;  /* 0x0000003526397220 */ /* 0x040fe20000410000 */
[----:B------:R-:W-:Y:S02]  /*106b0*/  HADD2.F32 R46, -RZ, R45.H0_H0 ;  /* 0x2000002dff2e7230 */ /* 0x000fe40000004100 */
[-C--:B------:R-:W-:Y:S01]  /*106c0*/  FMUL.FTZ R50, R38, R49.reuse ;  /* 0x0000003126327220 */ /* 0x080fe20000410000 */
[----:B------:R-:W-:Y:S02]  /*106d0*/  HADD2.F32 R51, -RZ, R47.H0_H0 ;  /* 0x2000002fff337230 */ /* 0x000fe40000004100 */
[----:B------:R-:W-:Y:S01]  /*106e0*/  FFMA.FTZ R38, R40, R49, -R57 ;  /* 0x0000003128267223 */ /* 0x000fe20000010839 */
[----:B------:R-:W-:Y:S02]  /*106f0*/  HADD2.F32 R42, -RZ, R41.H0_H0 ;  /* 0x20000029ff2a7230 */ /* 0x000fe40000004100 */
[----:B------:R-:W-:Y:S01]  /*10700*/  FMUL.FTZ R59, R46, R55 ;  /* 0x000000372e3b7220 */ /* 0x000fe20000410000 */
[----:B------:R-:W-:Y:S01]  /*10710*/  FFMA.FTZ R40, R40, R53, R50 ;  /* 0x0000003528287223 */ /* 0x000fe20000010032 */
[----:B------:R-:W-:Y:S01]  /*10720*/  FMUL.FTZ R46, R46, R51 ;  /* 0x000000332e2e7220 */ /* 0x000fe20000410000 */
[----:B------:R-:W-:Y:S01]  /*10730*/  HADD2.F32 R49, -RZ, R47.H1_H1 ;  /* 0x3000002fff317230 */ /* 0x000fe20000004100 */
[----:B------:R-:W-:Y:S01]  /*10740*/  F2FP.F16.E4M3.UNPACK_B R50, R37.H1 ;  /* 0x00000025ff32723e */ /* 0x000fe200030006ff */
[C---:B------:R-:W-:Y:S01]  /*10750*/  FFMA.FTZ R59, R42.reuse, R51, -R59 ;  /* 0x000000332a3b7223 */ /* 0x040fe2000001083b */
[----:B------:R-:W-:Y:S01]  /*10760*/  F2FP.F16.E4M3.UNPACK_B R47, R21.H1 ;  /* 0x00000015ff2f723e */ /* 0x000fe200030006ff */
[----:B------:R-:W-:Y:S01]  /*10770*/  FFMA.FTZ R55, R42, R55, R46 ;  /* 0x000000372a377223 */ /* 0x000fe2000001002e */
[----:B------:R-:W-:Y:S01]  /*10780*/  HADD2.F32 R51, -RZ, R48.H1_H1 ;  /* 0x30000030ff337230 */ /* 0x000fe20000004100 */
[----:B------:R-:W-:Y:S01]  /*10790*/  F2FP.SATFINITE.E4M3.F32.PACK_AB_MERGE_C R25, R30, R25, RZ ;  /* 0x000000191e19723e */ /* 0x000fe200048070ff */
[----:B------:R-:W-:Y:S01]  /*107a0*/  HADD2.F32 R46, -RZ, R45.H1_H1 ;  /* 0x3000002dff2e7230 */ /* 0x000fe20000004100 */
[----:B------:R-:W-:Y:S01]  /*107b0*/  F2FP.SATFINITE.E4M3.F32.PACK_AB_MERGE_C R5, R10, R5, R11 ;  /* 0x000000050a05723e */ /* 0x000fe2000480700b */
[----:B------:R-:W-:Y:S01]  /*107c0*/  HADD2.F32 R52, -RZ, R50.H0_H0 ;  /* 0x20000032ff347230 */ /* 0x000fe20000004100 */
[----:B------:R-:W-:Y:S01]  /*107d0*/  F2FP.SATFINITE.E4M3.F32.PACK_AB_MERGE_C R9, R24, R9, R25 ;  /* 0x000000091809723e */ /* 0x000fe20004807019 */
[----:B------:R-:W-:-:S02]  /*107e0*/  HADD2.F32 R45, -RZ, R43.H0_H0 ;  /* 0x2000002bff2d7230 */ /* 0x000fc40000004100 */
[C---:B------:R-:W-:Y:S01]  /*107f0*/  FMUL.FTZ R53, R46.reuse, R51 ;  /* 0x000000332e357220 */ /* 0x040fe20000410000 */
[----:B------:R-:W-:Y:S02]  /*10800*/  HADD2.F32 R48, -RZ, R47.H0_H0 ;  /* 0x2000002fff307230 */ /* 0x000fe40000004100 */
[----:B------:R-:W-:Y:S01]  /*10810*/  FMUL.FTZ R54, R46, R49 ;  /* 0x000000312e367220 */ /* 0x000fe20000410000 */
[----:B------:R-:W-:Y:S02]  /*10820*/  HADD2.F32 R42, -RZ, R41.H1_H1 ;  /* 0x30000029ff2a7230 */ /* 0x000fe40000004100 */
[C---:B------:R-:W-:Y:S01]  /*10830*/  FMUL.FTZ R46, R45.reuse, R52 ;  /* 0x000000342d2e7220 */ /* 0x040fe20000410000 */
[----:B------:R-:W-:Y:S02]  /*10840*/  HADD2.F32 R41, -RZ, R39.H0_H0 ;  /* 0x20000027ff297230 */ /* 0x000fe40000004100 */
[----:B------:R-:W-:Y:S01]  /*10850*/  FMUL.FTZ R45, R45, R48 ;  /* 0x000000302d2d7220 */ /* 0x000fe20000410000 */
[----:B------:R-:W-:-:S02]  /*10860*/  HADD2.F32 R50, -RZ, R50.H1_H1 ;  /* 0x30000032ff327230 */ /* 0x000fc40000004100 */
[C---:B------:R-:W-:Y:S01]  /*10870*/  FFMA.FTZ R56, R42.reuse, R49, -R53 ;  /* 0x000000312a387223 */ /* 0x040fe20000010835 */
[----:B------:R-:W-:Y:S02]  /*10880*/  HADD2.F32 R43, -RZ, R43.H1_H1 ;  /* 0x3000002bff2b7230 */ /* 0x000fe40000004100 */
[----:B------:R-:W-:Y:S01]  /*10890*/  FFMA.FTZ R58, R42, R51, R54 ;  /* 0x000000332a3a7223 */ /* 0x000fe20000010036 */
[C---:B------:R-:W-:Y:S01]  /*108a0*/  FFMA.FTZ R52, R41.reuse, R52, R45 ;  /* 0x0000003429347223 */ /* 0x040fe2000001002d */
[----:B------:R-:W-:Y:S01]  /*108b0*/  FFMA.FTZ R49, R41, R48, -R46 ;  /* 0x0000003029317223 */ /* 0x000fe2000001082e */
[----:B------:R-:W-:Y:S01]  /*108c0*/  HADD2.F32 R42, -RZ, R47.H1_H1 ;  /* 0x3000002fff2a7230 */ /* 0x000fe20000004100 */
[----:B------:R-:W-:Y:S01]  /*108d0*/  F2FP.F16.E4M3.UNPACK_B R45, R37 ;  /* 0x00000025ff2d723e */ /* 0x000fe200020006ff */
[----:B------:R-:W-:Y:S01]  /*108e0*/  HADD2.F32 R39, -RZ, R39.H1_H1 ;  /* 0x30000027ff277230 */ /* 0x000fe20000004100 */
[----:B------:R-:W-:Y:S01]  /*108f0*/  F2FP.F16.E4M3.UNPACK_B R41, R21 ;  /* 0x00000015ff29723e */ /* 0x000fe200020006ff */
[C---:B------:R-:W-:Y:S01]  /*10900*/  FMUL.FTZ R48, R43.reuse, R50 ;  /* 0x000000322b307220 */ /* 0x040fe20000410000 */
[----:B------:R-:W-:Y:S01]  /*10910*/  FMUL.FTZ R43, R43, R42 ;  /* 0x0000002a2b2b7220 */ /* 0x000fe20000410000 */
[----:B------:R-:W-:Y:S01]  /*10920*/  HADD2.F32 R46, -RZ, R45.H0_H0 ;  /* 0x2000002dff2e7230 */ /* 0x000fe20000004100 */
[----:B------:R-:W-:Y:S01]  /*10930*/  F2FP.SATFINITE.E4M3.F32.PACK_AB_MERGE_C R55, R58, R55, RZ ;  /* 0x000000373a37723e */ /* 0x000fe200048070ff */
        /* <DEDUP_REMOVED lines=10> */
[----:B------:R-:W-:Y:S01]  /*109e0*/  HADD2.F32 R41, -RZ, R41.H1_H1 ;  /* 0x30000029ff297230 */ /* 0x000fe20000004100 */
[----:B------:R-:W-:Y:S01]  /*109f0*/  F2FP.F16.E4M3.UNPACK_B R39, R8.H1 ;  /* 0x00000008ff27723e */ /* 0x000fe200030006ff */
[----:B------:R-:W-:Y:S02]  /*10a00*/  HADD2.F32 R31, -RZ, R31.H1_H1 ;  /* 0x3000001fff1f7230 */ /* 0x000fe40000004100 */
[C---:B------:R-:W-:Y:S01]  /*10a10*/  FMUL.FTZ R42, R36.reuse, R45 ;  /* 0x0000002d242a7220 */ /* 0x040fe20000410000 */
[----:B------:R-:W-:Y:S01]  /*10a20*/  FFMA.FTZ R50, R21, R46, R50 ;  /* 0x0000002e15327223 */ /* 0x000fe20000010032 */
[-C--:B------:R-:W-:Y:S01]  /*10a30*/  F2FP.F16.E4M3.UNPACK_B R21, R20.reuse.H1 ;  /* 0x00000014ff15723e */ /* 0x080fe200030006ff */
[-C--:B------:R-:W-:Y:S01]  /*10a40*/  FMUL.FTZ R46, R36, R41.reuse ;  /* 0x00000029242e7220 */ /* 0x080fe20000410000 */
[----:B------:R-:W-:Y:S01]  /*10a50*/  FFMA.FTZ R43, R31, R41, -R42 ;  /* 0x000000291f2b7223 */ /* 0x000fe2000001082a */
[----:B------:R-:W-:Y:S01]  /*10a60*/  HADD2.F32 R41, -RZ, R39.H0_H0 ;  /* 0x20000027ff297230 */ /* 0x000fe20000004100 */
[----:B------:R-:W-:Y:S01]  /*10a70*/  F2FP.F16.E4M3.UNPACK_B R20, R20 ;  /* 0x00000014ff14723e */ /* 0x000fe200020006ff */
        /* <DEDUP_REMOVED lines=9> */
[----:B------:R-:W-:Y:S01]  /*10b10*/  F2FP.SATFINITE.E4M3.F32.PACK_AB_MERGE_C R11, R40, R27, R55 ;  /* 0x0000001b280b723e */ /* 0x000fe20004807037 */
[----:B------:R-:W-:-:S02]  /*10b20*/  HADD2.F32 R21, -RZ, R7.H0_H0 ;  /* 0x20000007ff157230 */ /* 0x000fc40000004100 */
[C---:B------:R-:W-:Y:S01]  /*10b30*/  FMUL.FTZ R46, R26.reuse, R39 ;  /* 0x000000271a2e7220 */ /* 0x040fe20000410000 */
[----:B------:R-:W-:Y:S02]  /*10b40*/  HADD2.F32 R7, -RZ, R7.H1_H1 ;  /* 0x30000007ff077230 */ /* 0x000fe40000004100 */
[----:B------:R-:W-:Y:S01]  /*10b50*/  FMUL.FTZ R26, R26, R37 ;  /* 0x000000251a1a7220 */ /* 0x000fe20000410000 */
[C---:B------:R-:W-:Y:S01]  /*10b60*/  FFMA.FTZ R42, R21.reuse, R31, -R42 ;  /* 0x0000001f152a7223 */ /* 0x040fe2000001082a */
[----:B------:R-:W-:Y:S01]  /*10b70*/  FFMA.FTZ R36, R21, R41, R36 ;  /* 0x0000002915247223 */ /* 0x000fe20000010024 */
[C---:B------:R-:W-:Y:S01]  /*10b80*/  FFMA.FTZ R51, R7.reuse, R37, -R46 ;  /* 0x0000002507337223 */ /* 0x040fe2000001082e */
[----:B------:R-:W-:Y:S01]  /*10b90*/  FFMA.FTZ R53, R7, R39, R26 ;  /* 0x0000002707357223 */ /* 0x000fe2000001001a */
[--C-:B------:R-:W-:Y:S02]  /*10ba0*/  HADD2.F32 R21, -RZ, R20.reuse.H0_H0 ;  /* 0x20000014ff157230 */ /* 0x100fe40000004100 */
[----:B------:R-:W-:Y:S01]  /*10bb0*/  HADD2.F32 R31, -RZ, R20.H1_H1 ;  /* 0x30000014ff1f7230 */ /* 0x000fe20000004100 */
[----:B------:R-:W-:Y:S01]  /*10bc0*/  F2FP.SATFINITE.E4M3.F32.PACK_AB_MERGE_C R42, R51, R42, RZ ;  /* 0x0000002a332a723e */ /* 0x000fe200048070ff */
[----:B------:R-:W-:Y:S01]  /*10bd0*/  HADD2.F32 R20, -RZ, R8.H0_H0 ;  /* 0x20000008ff147230 */ /* 0x000fe20000004100 */
[----:B------:R-:W-:Y:S01]  /*10be0*/  F2FP.SATFINITE.E4M3.F32.PACK_AB_MERGE_C R36, R53, R36, RZ ;  /* 0x000000243524723e */ /* 0x000fe200048070ff */
[----:B------:R-:W-:-:S02]  /*10bf0*/  HADD2.F32 R7, -RZ, R6.H0_H0 ;  /* 0x20000006ff077230 */ /* 0x000fc40000004100 */
[----:B------:R-:W-:Y:S02]  /*10c00*/  HADD2.F32 R37, -RZ, R8.H1_H1 ;  /* 0x30000008ff257230 */ /* 0x000fe40000004100 */
[----:B------:R-:W-:Y:S02]  /*10c10*/  HADD2.F32 R8, -RZ, R6.H1_H1 ;  /* 0x30000006ff087230 */ /* 0x000fe40000004100 */
[CC--:B------:R-:W-:Y:S01]  /*10c20*/  FMUL.FTZ R39, R7.reuse, R20.reuse ;  /* 0x0000001407277220 */ /* 0x0c0fe20000410000 */
[--C-:B------:R-:W-:Y:S02]  /*10c30*/  HADD2.F32 R6, -RZ, R4.reuse.H0_H0 ;  /* 0x20000004ff067230 */ /* 0x100fe40000004100 */
[----:B------:R-:W-:Y:S01]  /*10c40*/  FMUL.FTZ R7, R7, R21 ;  /* 0x0000001507077220 */ /* 0x000fe20000410000 */
[----:B------:R-:W-:Y:S02]  /*10c50*/  HADD2.F32 R4, -RZ, R4.H1_H1 ;  /* 0x30000004ff047230 */ /* 0x000fe40000004100 */
[C---:B------:R-:W-:Y:S01]  /*10c60*/  FMUL.FTZ R41, R8.reuse, R37 ;  /* 0x0000002508297220 */ /* 0x040fe20000410000 */
[----:B------:R-:W-:Y:S01]  /*10c70*/  FMUL.FTZ R8, R8, R31 ;  /* 0x0000001f08087220 */ /* 0x000fe20000410000 */
        /* <DEDUP_REMOVED lines=14> */
.L_x_1709:
[----:B------:R-:W-:Y:S05]  /*10d60*/  BSYNC B1 ;  /* 0x0000000000017941 */ /* 0x000fea0003800000 */
.L_x_1708:
[----:B------:R-:W-:Y:S05]  /*10d70*/  @P2 BRA `(.L_x_1690) ;  /* 0x0000000c00dc2947 */ /* 0x000fea0003800000 */
[----:B-1----:R-:W4:Y:S01]  /*10d80*/  LDL R49, [R1+0x40] ;  /* 0x0000400001317983 */ /* 0x002f220000100800 */
[----:B--23-5:R-:W-:Y:S02]  /*10d90*/  SHF.R.U32.HI R4, RZ, 0x8, R32 ;  /* 0x00000008ff047819 */ /* 0x02cfe40000011620 */
[----:B------:R-:W-:Y:S02]  /*10da0*/  LOP3.LUT R0, R32, 0xff, RZ, 0xc0, !PT ;  /* 0x000000ff20007812 */ /* 0x000fe400078ec0ff */
[----:B------:R-:W-:Y:S02]  /*10db0*/  SHF.R.U32.HI R8, RZ, 0x8, R34 ;  /* 0x00000008ff087819 */ /* 0x000fe40000011622 */
[----:B------:R-:W-:Y:S02]  /*10dc0*/  LOP3.LUT R5, R4, 0xff, RZ, 0xc0, !PT ;  /* 0x000000ff04057812 */ /* 0x000fe400078ec0ff */
[----:B------:R-:W-:Y:S02]  /*10dd0*/  LEA.HI R3, R3, R179, RZ, 0x1c ;  /* 0x000000b303037211 */ /* 0x000fe400078fe0ff */
[----:B------:R-:W-:-:S02]  /*10de0*/  LOP3.LUT R4, R34, 0xff, RZ, 0xc0, !PT ;  /* 0x000000ff22047812 */ /* 0x000fc400078ec0ff */
[----:B------:R-:W-:Y:S02]  /*10df0*/  LOP3.LUT R9, R8, 0xff, RZ, 0xc0, !PT ;  /* 0x000000ff08097812 */ /* 0x000fe400078ec0ff */
[----:B0-----:R-:W-:Y:S02]  /*10e00*/  PRMT R21, R5, 0x7604, R0 ;  /* 0x0000760405157816 */ /* 0x001fe40000000000 */
[----:B------:R-:W-:Y:S02]  /*10e10*/  SHF.R.S32.HI R0, RZ, 0x1f, R3 ;  /* 0x0000001fff007819 */ /* 0x000fe40000011403 */
[----:B------:R-:W-:Y:S02]  /*10e20*/  PRMT R25, R9, 0x7604, R4 ;  /* 0x0000760409197816 */ /* 0x000fe40000000004 */
[----:B------:R-:W-:Y:S01]  /*10e30*/  LEA.HI R4, R0, R3, RZ, 0x2 ;  /* 0x0000000300047211 */ /* 0x000fe200078f10ff */
[----:B------:R-:W-:Y:S01]  /*10e40*/  IMAD.SHL.U32 R3, R3, 0x10, RZ ;  /* 0x0000001003037824 */ /* 0x000fe200078e00ff */
[----:B------:R-:W-:-:S02]  /*10e50*/  SHF.R.U32.HI R7, RZ, 0x8, R33 ;  /* 0x00000008ff077819 */ /* 0x000fc40000011621 */
[----:B------:R-:W-:Y:S02]  /*10e60*/  SHF.L.U32 R4, R4, 0xb, RZ ;  /* 0x0000000b04047819 */ /* 0x000fe400000006ff */
[----:B------:R-:W-:Y:S02]  /*10e70*/  LOP3.LUT R0, R180, 0x30, R3, 0xf8, !PT ;  /* 0x00000030b4007812 */ /* 0x000fe400078ef803 */
[----:B------:R-:W-:Y:S02]  /*10e80*/  LOP3.LUT R6, R33, 0xff, RZ, 0xc0, !PT ;  /* 0x000000ff21067812 */ /* 0x000fe400078ec0ff */
[----:B------:R-:W-:Y:S02]  /*10e90*/  LOP3.LUT R7, R7, 0xff, RZ, 0xc0, !PT ;  /* 0x000000ff07077812 */ /* 0x000fe400078ec0ff */
[----:B------:R-:W-:Y:S02]  /*10ea0*/  SHF.R.U32.HI R8, RZ, 0x8, R12 ;  /* 0x00000008ff087819 */ /* 0x000fe4000001160c */
[----:B------:R-:W-:-:S02]  /*10eb0*/  LOP3.LUT R0, R0, R181, RZ, 0x3c, !PT ;  /* 0x000000b500007212 */ /* 0x000fc400078e3cff */
[----:B------:R-:W-:Y:S02]  /*10ec0*/  LOP3.LUT R3, R4, 0xffffe000, RZ, 0xc0, !PT ;  /* 0xffffe00004037812 */ /* 0x000fe400078ec0ff */
[----:B------:R-:W-:Y:S02]  /*10ed0*/  PRMT R20, R7, 0x7604, R6 ;  /* 0x0000760407147816 */ /* 0x000fe40000000006 */
[----:B------:R-:W-:Y:S02]  /*10ee0*/  LOP3.LUT R7, R12, 0xff, RZ, 0xc0, !PT ;  /* 0x000000ff0c077812 */ /* 0x000fe400078ec0ff */
[----:B------:R-:W-:Y:S02]  /*10ef0*/  LOP3.LUT R8, R8, 0xff, RZ, 0xc0, !PT ;  /* 0x000000ff08087812 */ /* 0x000fe400078ec0ff */
[----:B------:R-:W-:Y:S02]  /*10f00*/  IADD3 R3, R0, R182, R3 ;  /* 0x000000b600037210 */ /* 0x000fe40007ffe003 */
[----:B------:R-:W-:-:S02]  /*10f10*/  PRMT R29, R8, 0x7604, R7 ;  /* 0x00007604081d7816 */ /* 0x000fc40000000007 */
[----:B------:R-:W-:Y:S01]  /*10f20*/  SHF.R.U32.HI R6, RZ, 0x8, R35 ;  /* 0x00000008ff067819 */ /* 0x000fe20000011623 */
[----:B------:R-:W-:Y:S01]  /*10f30*/  IMAD.IADD R0, R16, 0x1, R3 ;  /* 0x0000000110007824 */ /* 0x000fe200078e0203 */
[----:B------:R-:W-:Y:S02]  /*10f40*/  SHF.R.U32.HI R8, RZ, 0x8, R13 ;  /* 0x00000008ff087819 */ /* 0x000fe4000001160d */
[----:B------:R-:W-:Y:S02]  /*10f50*/  LOP3.LUT R5, R35, 0xff, RZ, 0xc0, !PT ;  /* 0x000000ff23057812 */ /* 0x000fe400078ec0ff */
[----:B------:R-:W-:Y:S02]  /*10f60*/  LOP3.LUT R6, R6, 0xff, RZ, 0xc0, !PT ;  /* 0x000000ff06067812 */ /* 0x000fe400078ec0ff */
[----:B------:R-:W-:Y:S02]  /*10f70*/  LOP3.LUT R3, R8, 0xff, RZ, 0xc0, !PT ;  /* 0x000000ff08037812 */ /* 0x000fe400078ec0ff */
[----:B------:R-:W0:Y:S01]  /*10f80*/  LDS.128 R8, [R0+0x10400] ;  /* 0x0104000000087984 */ /* 0x000e220000000c00 */
[----:B------:R-:W-:-:S02]  /*10f90*/  PRMT R24, R6, 0x7604, R5 ;  /* 0x0000760406187816 */ /* 0x000fc40000000005 */
[----:B------:R-:W-:Y:S02]  /*10fa0*/  SHF.R.U32.HI R31, RZ, 0x8, R15 ;  /* 0x00000008ff1f7819 */ /* 0x000fe4000001160f */
[----:B------:R-:W-:Y:S02]  /*10fb0*/  LOP3.LUT R30, R15, 0xff, RZ, 0xc0, !PT ;  /* 0x000000ff0f1e7812 */ /* 0x000fe400078ec0ff */
[----:B------:R-:W-:Y:S02]  /*10fc0*/  LOP3.LUT R31, R31, 0xff, RZ, 0xc0, !PT ;  /* 0x000000ff1f1f7812 */ /* 0x000fe400078ec0ff */
[----:B------:R-:W-:Y:S02]  /*10fd0*/  LOP3.LUT R26, R13, 0xff, RZ, 0xc0, !PT ;  /* 0x000000ff0d1a7812 */ /* 0x000fe400078ec0ff */
[----:B------:R-:W-:Y:S02]  /*10fe0*/  SHF.R.U32.HI R28, RZ, 0x8, R14 ;  /* 0x00000008ff1c7819 */ /* 0x000fe4000001160e */
[----:B------:R-:W-:-:S02]  /*10ff0*/  PRMT R30, R31, 0x7604, R30 ;  /* 0x000076041f1e7816 */ /* 0x000fc4000000001e */
[----:B------:R-:W-:Y:S02]  /*11000*/  PRMT R26, R3, 0x7604, R26 ;  /* 0x00007604031a7816 */ /* 0x000fe4000000001a */
[----:B------:R-:W-:Y:S02]  /*11010*/  SHF.R.U32.HI R31, RZ, 0x10, R13 ;  /* 0x00000010ff1f7819 */ /* 0x000fe4000001160d */
[----:B------:R-:W-:Y:S02]  /*11020*/  SHF.R.U32.HI R3, RZ, 0x10, R33 ;  /* 0x00000010ff037819 */ /* 0x000fe40000011621 */
[----:B------:R-:W-:Y:S01]  /*11030*/  LOP3.LUT R27, R14, 0xff, RZ, 0xc0, !PT ;  /* 0x000000ff0e1b7812 */ /* 0x000fe200078ec0ff */
[----:B------:R-:W-:Y:S01]  /*11040*/  IMAD.U32 R31, R31, 0x10000, RZ ;  /* 0x000100001f1f7824 */ /* 0x000fe200078e00ff */
[----:B------:R-:W-:Y:S01]  /*11050*/  LOP3.LUT R28, R28, 0xff, RZ, 0xc0, !PT ;  /* 0x000000ff1c1c7812 */ /* 0x000fe200078ec0ff */
[----:B------:R-:W-:Y:S01]  /*11060*/  IMAD.U32 R3, R3, 0x10000, RZ ;  /* 0x0001000003037824 */ /* 0x000fe200078e00ff */
[----:B------:R-:W-:-:S02]  /*11070*/  SHF.R.U32.HI R39, RZ, 0x10, R15 ;  /* 0x00000010ff277819 */ /* 0x000fc4000001160f */
[----:B------:R-:W-:Y:S02]  /*11080*/  PRMT R37, R28, 0x7604, R27 ;  /* 0x000076041c257816 */ /* 0x000fe4000000001b */
[----:B------:R-:W-:Y:S01]  /*11090*/  SHF.R.U32.HI R27, RZ, 0x10, R35 ;  /* 0x00000010ff1b7819 */ /* 0x000fe20000011623 */
[----:B------:R-:W-:Y:S01]  /*110a0*/  IMAD.U32 R39, R39, 0x10000, RZ ;  /* 0x0001000027277824 */ /* 0x000fe200078e00ff */
[----:B------:R-:W-:Y:S02]  /*110b0*/  LOP3.LUT R31, R26, 0xff0000, R31, 0xf8, !PT ;  /* 0x00ff00001a1f7812 */ /* 0x000fe400078ef81f */
[----:B------:R-:W-:Y:S01]  /*110c0*/  LOP3.LUT R3, R20, 0xff0000, R3, 0xf8, !PT ;  /* 0x00ff000014037812 */ /* 0x000fe200078ef803 */
[----:B------:R-:W-:Y:S01]  /*110d0*/  IMAD.U32 R27, R27, 0x10000, RZ ;  /* 0x000100001b1b7824 */ /* 0x000fe200078e00ff */
        /* <DEDUP_REMOVED lines=8> */
[----:B------:R-:W-:Y:S02]  /*11160*/  F2FP.F16.E4M3.UNPACK_B R34, R36 ;  /* 0x00000024ff22723e */ /* 0x000fe400020006ff */
[----:B------:R-:W-:Y:S01]  /*11170*/  LOP3.LUT R42, R41, 0xff000000, R15, 0xf8, !PT ;  /* 0xff000000292a7812 */ /* 0x000fe200078ef80f */
[--C-:B------:R-:W-:Y:S01]  /*11180*/  HADD2.F32 R41, -RZ, R40.reuse.H0_H0 ;  /* 0x20000028ff297230 */ /* 0x100fe20000004100 */
[----:B------:R-:W-:Y:S01]  /*11190*/  LOP3.LUT R33, R37, 0xff0000, R14, 0xf8, !PT ;  /* 0x00ff000025217812 */ /* 0x000fe200078ef80e */
[----:B------:R-:W-:Y:S01]  /*111a0*/  HADD2.F32 R40, -RZ, R40.H1_H1 ;  /* 0x30000028ff287230 */ /* 0x000fe20000004100 */
[--C-:B------:R-:W-:Y:S02]  /*111b0*/  LOP3.LUT R21, R21, 0xff0000, R32.reuse, 0xf8, !PT ;  /* 0x00ff000015157812 */ /* 0x100fe400078ef820 */
[----:B------:R-:W-:Y:S01]  /*111c0*/  LOP3.LUT R37, R27, 0xff000000, R35, 0xf8, !PT ;  /* 0xff0000001b257812 */ /* 0x000fe200078ef823 */
[--C-:B------:R-:W-:Y:S01]  /*111d0*/  HADD2.F32 R35, -RZ, R34.reuse.H0_H0 ;  /* 0x20000022ff237230 */ /* 0x100fe20000004100 */
[----:B------:R-:W-:Y:S01]  /*111e0*/  LOP3.LUT R21, R21, 0xff000000, R32, 0xf8, !PT ;  /* 0xff00000015157812 */ /* 0x000fe200078ef820 */
[----:B------:R-:W-:Y:S01]  /*111f0*/  HADD2.F32 R34, -RZ, R34.H1_H1 ;  /* 0x30000022ff227230 */ /* 0x000fe20000004100 */
[----:B------:R-:W-:-:S02]  /*11200*/  LOP3.LUT R29, R29, 0xff0000, R12, 0xf8, !PT ;  /* 0x00ff00001d1d7812 */ /* 0x000fc400078ef80c */
[----:B------:R-:W-:Y:S02]  /*11210*/  F2FP.F16.E4M3.UNPACK_B R26, R9.H1 ;  /* 0x00000009ff1a723e */ /* 0x000fe400030006ff */
[-C--:B------:R-:W-:Y:S02]  /*11220*/  F2FP.F16.E4M3.UNPACK_B R31, R8.reuse ;  /* 0x00000008ff1f723e */ /* 0x080fe400020006ff */
[----:B------:R-:W-:Y:S02]  /*11230*/  F2FP.F16.E4M3.UNPACK_B R32, R8.H1 ;  /* 0x00000008ff20723e */ /* 0x000fe400030006ff */
[----:B------:R-:W-:Y:S02]  /*11240*/  F2FP.F16.E4M3.UNPACK_B R39, R39.H1 ;  /* 0x00000027ff27723e */ /* 0x000fe400030006ff */
[----:B------:R-:W-:Y:S02]  /*11250*/  F2FP.F16.E4M3.UNPACK_B R36, R36.H1 ;  /* 0x00000024ff24723e */ /* 0x000fe400030006ff */
[----:B------:R-:W-:-:S02]  /*11260*/  LOP3.LUT R38, R29, 0xff000000, R12, 0xf8, !PT ;  /* 0xff0000001d267812 */ /* 0x000fc400078ef80c */
[----:B------:R-:W-:Y:S02]  /*11270*/  LOP3.LUT R12, R33, 0xff000000, R14, 0xf8, !PT ;  /* 0xff000000210c7812 */ /* 0x000fe400078ef80e */
[-C--:B------:R-:W-:Y:S02]  /*11280*/  F2FP.F16.E4M3.UNPACK_B R30, R11.reuse ;  /* 0x0000000bff1e723e */ /* 0x080fe400020006ff */
[----:B------:R-:W-:Y:S01]  /*11290*/  F2FP.F16.E4M3.UNPACK_B R33, R11.H1 ;  /* 0x0000000bff21723e */ /* 0x000fe200030006ff */
[--C-:B------:R-:W-:Y:S01]  /*112a0*/  HADD2.F32 R11, -RZ, R36.reuse.H0_H0 ;  /* 0x20000024ff0b7230 */ /* 0x100fe20000004100 */
[----:B------:R-:W-:Y:S01]  /*112b0*/  F2FP.F16.E4M3.UNPACK_B R14, R10.H1 ;  /* 0x0000000aff0e723e */ /* 0x000fe200030006ff */
[----:B------:R-:W-:Y:S01]  /*112c0*/  HADD2.F32 R36, -RZ, R36.H1_H1 ;  /* 0x30000024ff247230 */ /* 0x000fe20000004100 */
[----:B----4-:R-:W0:Y:S02]  /*112d0*/  LDS.128 R4, [R49+0x10400] ;  /* 0x0104000031047984 */ /* 0x010e240000000c00 */
[----:B0-----:R-:W-:-:S02]  /*112e0*/  F2FP.F16.E4M3.UNPACK_B R13, R5 ;  /* 0x00000005ff0d723e */ /* 0x001fc400020006ff */
[----:B------:R-:W-:Y:S01]  /*112f0*/  F2FP.F16.E4M3.UNPACK_B R15, R5.H1 ;  /* 0x00000005ff0f723e */ /* 0x000fe200030006ff */
[--C-:B------:R-:W-:Y:S01]  /*11300*/  HADD2.F32 R5, -RZ, R24.reuse.H0_H0 ;  /* 0x20000018ff057230 */ /* 0x100fe20000004100 */
[-C--:B------:R-:W-:Y:S01]  /*11310*/  F2FP.F16.E4M3.UNPACK_B R28, R7.reuse ;  /* 0x00000007ff1c723e */ /* 0x080fe200020006ff */
[--C-:B------:R-:W-:Y:S01]  /*11320*/  HADD2.F32 R20, -RZ, R13.reuse.H0_H0 ;  /* 0x2000000dff147230 */ /* 0x100fe20000004100 */
[----:B------:R-:W-:Y:S01]  /*11330*/  F2FP.F16.E4M3.UNPACK_B R29, R7.H1 ;  /* 0x00000007ff1d723e */ /* 0x000fe200030006ff */
[----:B------:R-:W-:Y:S02]  /*11340*/  HADD2.F32 R24, -RZ, R24.H1_H1 ;  /* 0x30000018ff187230 */ /* 0x000fe40000004100 */
[C---:B------:R-:W-:Y:S01]  /*11350*/  FMUL.FTZ R9, R5.reuse, R41 ;  /* 0x0000002905097220 */ /* 0x040fe20000410000 */
[----:B------:R-:W-:Y:S01]  /*11360*/  FMUL.FTZ R8, R5, R35 ;  /* 0x0000002305087220 */ /* 0x000fe20000410000 */
[----:B------:R-:W-:Y:S01]  /*11370*/  F2FP.F16.E4M3.UNPACK_B R25, R4 ;  /* 0x00000004ff19723e */ /* 0x000fe200020006ff */
[----:B------:R-:W-:-:S02]  /*11380*/  HADD2.F32 R13, -RZ, R13.H1_H1 ;  /* 0x3000000dff0d7230 */ /* 0x000fc40000004100 */
[C---:B------:R-:W-:Y:S01]  /*11390*/  FFMA.FTZ R5, R20.reuse, R35, -R9 ;  /* 0x0000002314057223 */ /* 0x040fe20000010809 */
[----:B------:R-:W-:Y:S01]  /*113a0*/  F2FP.F16.E4M3.UNPACK_B R27, R4.H1 ;  /* 0x00000004ff1b723e */ /* 0x000fe200030006ff */
[----:B------:R-:W-:Y:S01]  /*113b0*/  FFMA.FTZ R9, R20, R41, R8 ;  /* 0x0000002914097223 */ /* 0x000fe20000010008 */
[-C--:B------:R-:W-:Y:S01]  /*113c0*/  F2FP.F16.E4M3.UNPACK_B R4, R6.reuse ;  /* 0x00000006ff04723e */ /* 0x080fe200020006ff */
[----:B------:R-:W-:Y:S01]  /*113d0*/  HADD2.F32 R35, -RZ, R39.H0_H0 ;  /* 0x20000027ff237230 */ /* 0x000fe20000004100 */
[----:B------:R-:W-:Y:S01]  /*113e0*/  F2FP.F16.E4M3.UNPACK_B R7, R6.H1 ;  /* 0x00000006ff07723e */ /* 0x000fe200030006ff */
[----:B------:R-:W-:Y:S01]  /*113f0*/  HADD2.F32 R8, -RZ, R26.H0_H0 ;  /* 0x2000001aff087230 */ /* 0x000fe20000004100 */
[----:B------:R-:W-:Y:S01]  /*11400*/  F2FP.F16.E4M3.UNPACK_B R6, R10 ;  /* 0x0000000aff06723e */ /* 0x000fe200020006ff */
[C---:B------:R-:W-:Y:S01]  /*11410*/  FMUL.FTZ R10, R24.reuse, R40 ;  /* 0x00000028180a7220 */ /* 0x040fe20000410000 */
[----:B------:R-:W-:Y:S01]  /*11420*/  FMUL.FTZ R41, R24, R34 ;  /* 0x0000002218297220 */ /* 0x000fe20000410000 */
[----:B------:R-:W-:-:S02]  /*11430*/  HADD2.F32 R20, -RZ, R15.H0_H0 ;  /* 0x2000000fff147230 */ /* 0x000fc40000004100 */
[C---:B------:R-:W-:Y:S01]  /*11440*/  FMUL.FTZ R43, R8.reuse, R35 ;  /* 0x00000023082b7220 */ /* 0x040fe20000410000 */
[-C--:B------:R-:W-:Y:S01]  /*11450*/  FMUL.FTZ R24, R8, R11.reuse ;  /* 0x0000000b08187220 */ /* 0x080fe20000410000 */
[C---:B------:R-:W-:Y:S01]  /*11460*/  FFMA.FTZ R8, R13.reuse, R34, -R10 ;  /* 0x000000220d087223 */ /* 0x040fe2000001080a */
[----:B------:R-:W-:Y:S01]  /*11470*/  FFMA.FTZ R10, R13, R40, R41 ;  /* 0x000000280d0a7223 */ /* 0x000fe20000010029 */
[-C--:B------:R-:W-:Y:S01]  /*11480*/  F2FP.F16.E4M3.UNPACK_B R40, R42.reuse ;  /* 0x0000002aff28723e */ /* 0x080fe200020006ff */
[C---:B------:R-:W-:Y:S01]  /*11490*/  FFMA.FTZ R11, R20.reuse, R11, -R43 ;  /* 0x0000000b140b7223 */ /* 0x040fe2000001082b */
[----:B------:R-:W-:Y:S01]  /*114a0*/  F2FP.F16.E4M3.UNPACK_B R34, R37 ;  /* 0x00000025ff22723e */ /* 0x000fe200020006ff */
[----:B------:R-:W-:Y:S01]  /*114b0*/  FFMA.FTZ R13, R20, R35, R24 ;  /* 0x00000023140d7223 */ /* 0x000fe20000010018 */
[----:B------:R-:W-:Y:S01]  /*114c0*/  HADD2.F32 R39, -RZ, R39.H1_H1 ;  /* 0x30000027ff277230 */ /* 0x000fe20000004100 */
[----:B------:R-:W-:Y:S01]  /*114d0*/  F2FP.F16.E4M3.UNPACK_B R42, R42.H1 ;  /* 0x0000002aff2a723e */ /* 0x000fe200030006ff */
[----:B------:R-:W-:Y:S01]  /*114e0*/  HADD2.F32 R20, -RZ, R26.H1_H1 ;  /* 0x3000001aff147230 */ /* 0x000fe20000004100 */
[----:B------:R-:W-:Y:S01]  /*114f0*/  F2FP.F16.E4M3.UNPACK_B R37, R37.H1 ;  /* 0x00000025ff25723e */ /* 0x000fe200030006ff */
[----:B------:R-:W-:-:S02]  /*11500*/  HADD2.F32 R41, -RZ, R40.H0_H0 ;  /* 0x20000028ff297230 */ /* 0x000fc40000004100 */
[----:B------:R-:W-:Y:S02]  /*11510*/  HADD2.F32 R24, -RZ, R30.H0_H0 ;  /* 0x2000001eff187230 */ /* 0x000fe40000004100 */
[C---:B------:R-:W-:Y:S01]  /*11520*/  FMUL.FTZ R46, R20.reuse, R39 ;  /* 0x00000027142e7220 */ /* 0x040fe20000410000 */
[----:B------:R-:W-:Y:S02]  /*11530*/  HADD2.F32 R35, -RZ, R34.H0_H0 ;  /* 0x20000022ff237230 */ /* 0x000fe40000004100 */
[----:B------:R-:W-:Y:S01]  /*11540*/  FMUL.FTZ R48, R20, R36 ;  /* 0x0000002414307220 */ /* 0x000fe20000410000 */
[----:B------:R-:W-:Y:S02]  /*11550*/  HADD2.F32 R15, -RZ, R15.H1_H1 ;  /* 0x3000000fff0f7230 */ /* 0x000fe40000004100 */
[C---:B------:R-:W-:Y:S01]  /*11560*/  FMUL.FTZ R43, R24.reuse, R41 ;  /* 0x00000029182b7220 */ /* 0x040fe20000410000 */
[--C-:B------:R-:W-:Y:S02]  /*11570*/  HADD2.F32 R26, -RZ, R28.reuse.H0_H0 ;  /* 0x2000001cff1a7230 */ /* 0x100fe40000004100 */
[----:B------:R-:W-:Y:S01]  /*11580*/  FMUL.FTZ R50, R24, R35 ;  /* 0x0000002318327220 */ /* 0x000fe20000410000 */
[----:B------:R-:W-:-:S02]  /*11590*/  HADD2.F32 R28, -RZ, R28.H1_H1 ;  /* 0x3000001cff1c7230 */ /* 0x000fc40000004100 */
[C---:B------:R-:W-:Y:S01]  /*115a0*/  FFMA.FTZ R20, R15.reuse, R36, -R46 ;  /* 0x000000240f147223 */ /* 0x040fe2000001082e */
[----:B------:R-:W-:Y:S01]  /*115b0*/  FFMA.FTZ R24, R15, R39, R48 ;  /* 0x000000270f187223 */ /* 0x000fe20000010030 */
[C---:B------:R-:W-:Y:S01]  /*115c0*/  FFMA.FTZ R15, R26.reuse, R35, -R43 ;  /* 0x000000231a0f7223 */ /* 0x040fe2000001082b */
[----:B------:R-:W-:Y:S01]  /*115d0*/  FFMA.FTZ R26, R26, R41, R50 ;  /* 0x000000291a1a7223 */ /* 0x000fe20000010032 */
[----:B------:R-:W-:Y:S01]  /*115e0*/  HADD2.F32 R41, -RZ, R40.H1_H1 ;  /* 0x30000028ff297230 */ /* 0x000fe20000004100 */
[----:B------:R-:W-:Y:S01]  /*115f0*/  F2FP.SATFINITE.E4M3.F32.PACK_AB_MERGE_C R11, R20, R11, RZ ;  /* 0x0000000b140b723e */ /* 0x000fe200048070ff */
[----:B------:R-:W-:Y:S01]  /*11600*/  HADD2.F32 R39, -RZ, R34.H1_H1 ;  /* 0x30000022ff277230 */ /* 0x000fe20000004100 */
[----:B------:R-:W-:Y:S01]  /*11610*/  F2FP.SATFINITE.E4M3.F32.PACK_AB_MERGE_C R13, R24, R13, RZ ;  /* 0x0000000d180d723e */ /* 0x000fe200048070ff */
[----:B------:R-:W-:Y:S01]  /*11620*/  HADD2.F32 R40, -RZ, R42.H0_H0 ;  /* 0x2000002aff287230 */ /* 0x000fe20000004100 */
[----:B------:R-:W-:Y:S01]  /*11630*/  F2FP.SATFINITE.E4M3.F32.PACK_AB_MERGE_C R5, R8, R5, R11 ;  /* 0x000000050805723e */ /* 0x000fe2000480700b */
[----:B------:R-:W-:Y:S01]  /*11640*/  HADD2.F32 R35, -RZ, R33.H0_H0 ;  /* 0x20000021ff237230 */ /* 0x000fe20000004100 */
[----:B------:R-:W-:Y:S01]  /*11650*/  F2FP.SATFINITE.E4M3.F32.PACK_AB_MERGE_C R9, R10, R9, R13 ;  /* 0x000000090a09723e */ /* 0x000fe2000480700d */
[----:B------:R-:W-:-:S02]  /*11660*/  HADD2.F32 R34, -RZ, R30.H1_H1 ;  /* 0x3000001eff227230 */ /* 0x000fc40000004100 */
[----:B------:R-:W-:Y:S02]  /*11670*/  HADD2.F32 R36, -RZ, R37.H0_H0 ;  /* 0x20000025ff247230 */ /* 0x000fe40000004100 */
[C---:B------:R-:W-:Y:S01]  /*11680*/  FMUL.FTZ R45, R35.reuse, R40 ;  /* 0x00000028232d7220 */ /* 0x040fe20000410000 */
[----:B------:R-:W-:Y:S02]  /*11690*/  HADD2.F32 R30, -RZ, R29.H0_H0 ;  /* 0x2000001dff1e7230 */ /* 0x000fe40000004100 */
[C---:B------:R-:W-:Y:S01]  /*116a0*/  FMUL.FTZ R43, R34.reuse, R41 ;  /* 0x00000029222b7220 */ /* 0x040fe20000410000 */
[----:B------:R-:W-:Y:S01]  /*116b0*/  FMUL.FTZ R34, R34, R39 ;  /* 0x0000002722227220 */ /* 0x000fe20000410000 */
[-C--:B------:R-:W-:Y:S01]  /*116c0*/  FMUL.FTZ R35, R35, R36.reuse ;  /* 0x0000002423237220 */ /* 0x080fe20000410000 */
[----:B------:R-:W-:Y:S02]  /*116d0*/  HADD2.F32 R42, -RZ, R42.H1_H1 ;  /* 0x3000002aff2a7230 */ /* 0x000fe40000004100 */
[----:B------:R-:W-:Y:S01]  /*116e0*/  FFMA.FTZ R45, R30, R36, -R45 ;  /* 0x000000241e2d7223 */ /* 0x000fe2000001082d */
[----:B------:R-:W-:-:S02]  /*116f0*/  HADD2.F32 R36, -RZ, R37.H1_H1 ;  /* 0x30000025ff247230 */ /* 0x000fc40000004100 */
[C---:B------:R-:W-:Y:S01]  /*11700*/  FFMA.FTZ R41, R28.reuse, R41, R34 ;  /* 0x000000291c297223 */ /* 0x040fe20000010022 */
[----:B------:R-:W-:Y:S01]  /*11710*/  F2FP.F16.E4M3.UNPACK_B R37, R38.H1 ;  /* 0x00000026ff25723e */ /* 0x000fe200030006ff */
[----:B------:R-:W-:Y:S01]  /*11720*/  HADD2.F32 R33, -RZ, R33.H1_H1 ;  /* 0x30000021ff217230 */ /* 0x000fe20000004100 */
[----:B------:R-:W-:Y:S01]  /*11730*/  F2FP.F16.E4M3.UNPACK_B R34, R21.H1 ;  /* 0x00000015ff22723e */ /* 0x000fe200030006ff */
[----:B------:R-:W-:Y:S01]  /*11740*/  FFMA.FTZ R48, R28, R39, -R43 ;  /* 0x000000271c307223 */ /* 0x000fe2000001082b */
[----:B------:R-:W-:Y:S01]  /*11750*/  FFMA.FTZ R43, R30, R40, R35 ;  /* 0x000000281e2b7223 */ /* 0x000fe20000010023 */
[----:B------:R-:W-:Y:S02]  /*11760*/  HADD2.F32 R29, -RZ, R29.H1_H1 ;  /* 0x3000001dff1d7230 */ /* 0x000fe40000004100 */
[C---:B------:R-:W-:Y:S01]  /*11770*/  FMUL.FTZ R40, R33.reuse, R42 ;  /* 0x0000002a21287220 */ /* 0x040fe20000410000 */
[----:B------:R-:W-:Y:S02]  /*11780*/  HADD2.F32 R39, -RZ, R37.H0_H0 ;  /* 0x20000025ff277230 */ /* 0x000fe40000004100 */
[----:B------:R-:W-:Y:S01]  /*11790*/  FMUL.FTZ R47, R33, R36 ;  /* 0x00000024212f7220 */ /* 0x000fe20000410000 */
[----:B------:R-:W-:-:S02]  /*117a0*/  HADD2.F32 R30, -RZ, R32.H0_H0 ;  /* 0x20000020ff1e7230 */ /* 0x000fc40000004100 */
[C---:B------:R-:W-:Y:S01]  /*117b0*/  FFMA.FTZ R50, R29.reuse, R36, -R40 ;  /* 0x000000241d327223 */ /* 0x040fe20000010828 */
[----:B------:R-:W-:Y:S02]  /*117c0*/  HADD2.F32 R35, -RZ, R34.H0_H0 ;  /* 0x20000022ff237230 */ /* 0x000fe40000004100 */
[----:B------:R-:W-:Y:S01]  /*117d0*/  FFMA.FTZ R52, R29, R42, R47 ;  /* 0x0000002a1d347223 */ /* 0x000fe2000001002f */
        /* <DEDUP_REMOVED lines=8> */
[----:B------:R-:W-:Y:S01]  /*11860*/  HADD2.F32 R27, -RZ, R27.H1_H1 ;  /* 0x3000001bff1b7230 */ /* 0x000fe20000004100 */
[----:B------:R-:W-:Y:S01]  /*11870*/  F2FP.F16.E4M3.UNPACK_B R29, R21 ;  /* 0x00000015ff1d723e */ /* 0x000fe200020006ff */
[-C--:B------:R-:W-:Y:S01]  /*11880*/  FMUL.FTZ R32, R32, R34.reuse ;  /* 0x0000002220207220 */ /* 0x080fe20000410000 */
[C---:B------:R-:W-:Y:S01]  /*11890*/  FFMA.FTZ R35, R28.reuse, R35, -R33 ;  /* 0x000000231c237223 */ /* 0x040fe20000010821 */
[----:B------:R-:W-:Y:S01]  /*118a0*/  FFMA.FTZ R39, R28, R39, R30 ;  /* 0x000000271c277223 */ /* 0x000fe2000001001e */
[C---:B------:R-:W-:Y:S01]  /*118b0*/  FFMA.FTZ R40, R27.reuse, R34, -R36 ;  /* 0x000000221b287223 */ /* 0x040fe20000010824 */
[----:B------:R-:W-:Y:S01]  /*118c0*/  FFMA.FTZ R42, R27, R37, R32 ;  /* 0x000000251b2a7223 */ /* 0x000fe20000010020 */
[----:B------:R-:W-:Y:S01]  /*118d0*/  HADD2.F32 R30, -RZ, R38.H0_H0 ;  /* 0x20000026ff1e7230 */ /* 0x000fe20000004100 */
[----:B------:R-:W-:Y:S01]  /*118e0*/  F2FP.SATFINITE.E4M3.F32.PACK_AB_MERGE_C R43, R52, R43, RZ ;  /* 0x0000002b342b723e */ /* 0x000fe200048070ff */
[----:B------:R-:W-:-:S02]  /*118f0*/  HADD2.F32 R28, -RZ, R31.H0_H0 ;  /* 0x2000001fff1c7230 */ /* 0x000fc40000004100 */
[----:B------:R-:W-:Y:S01]  /*11900*/  HADD2.F32 R27, -RZ, R29.H0_H0 ;  /* 0x2000001dff1b7230 */ /* 0x000fe20000004100 */
[----:B------:R-:W-:Y:S01]  /*11910*/  F2FP.SATFINITE.E4M3.F32.PACK_AB_MERGE_C R39, R42, R39, RZ ;  /* 0x000000272a27723e */ /* 0x000fe200048070ff */
[----:B------:R-:W-:Y:S02]  /*11920*/  HADD2.F32 R21, -RZ, R25.H0_H0 ;  /* 0x20000019ff157230 */ /* 0x000fe40000004100 */
[C---:B------:R-:W-:Y:S01]  /*11930*/  FMUL.FTZ R32, R28.reuse, R30 ;  /* 0x0000001e1c207220 */ /* 0x040fe20000410000 */
[----:B------:R-:W-:Y:S02]  /*11940*/  HADD2.F32 R38, -RZ, R38.H1_H1 ;  /* 0x30000026ff267230 */ /* 0x000fe40000004100 */
[-C--:B------:R-:W-:Y:S01]  /*11950*/  FMUL.FTZ R34, R28, R27.reuse ;  /* 0x0000001b1c227220 */ /* 0x080fe20000410000 */
[----:B------:R-:W-:Y:S02]  /*11960*/  HADD2.F32 R31, -RZ, R31.H1_H1 ;  /* 0x3000001fff1f7230 */ /* 0x000fe40000004100 */
[----:B------:R-:W-:Y:S01]  /*11970*/  FFMA.FTZ R32, R21, R27, -R32 ;  /* 0x0000001b15207223 */ /* 0x000fe20000010820 */
[----:B------:R-:W-:Y:S01]  /*11980*/  HADD2.F32 R28, -RZ, R29.H1_H1 ;  /* 0x3000001dff1c7230 */ /* 0x000fe20000004100 */
[----:B------:R-:W-:Y:S01]  /*11990*/  F2FP.F16.E4M3.UNPACK_B R29, R12.H1 ;  /* 0x0000000cff1d723e */ /* 0x000fe200030006ff */
[----:B------:R-:W-:-:S02]  /*119a0*/  HADD2.F32 R25, -RZ, R25.H1_H1 ;  /* 0x30000019ff197230 */ /* 0x000fc40000004100 */
[----:B------:R-:W-:Y:S01]  /*119b0*/  FFMA.FTZ R34, R21, R30, R34 ;  /* 0x0000001e15227223 */ /* 0x000fe20000010022 */
[C---:B------:R-:W-:Y:S01]  /*119c0*/  FMUL.FTZ R36, R31.reuse, R38 ;  /* 0x000000261f247220 */ /* 0x040fe20000410000 */
[-C--:B------:R-:W-:Y:S01]  /*119d0*/  F2FP.F16.E4M3.UNPACK_B R21, R3.reuse.H1 ;  /* 0x00000003ff15723e */ /* 0x080fe200030006ff */
[-C--:B------:R-:W-:Y:S01]  /*119e0*/  FMUL.FTZ R33, R31, R28.reuse ;  /* 0x0000001c1f217220 */ /* 0x080fe20000410000 */
[----:B------:R-:W-:Y:S02]  /*119f0*/  HADD2.F32 R30, -RZ, R29.H0_H0 ;  /* 0x2000001dff1e7230 */ /* 0x000fe40000004100 */
[C---:B------:R-:W-:Y:S01]  /*11a00*/  FFMA.FTZ R31, R25.reuse, R28, -R36 ;  /* 0x0000001c191f7223 */ /* 0x040fe20000010824 */
[----:B------:R-:W-:Y:S02]  /*11a10*/  HADD2.F32 R27, -RZ, R14.H0_H0 ;  /* 0x2000000eff1b7230 */ /* 0x000fe40000004100 */
[----:B------:R-:W-:Y:S01]  /*11a20*/  FFMA.FTZ R33, R25, R38, R33 ;  /* 0x0000002619217223 */ /* 0x000fe20000010021 */
[--C-:B------:R-:W-:Y:S01]  /*11a30*/  HADD2.F32 R28, -RZ, R21.reuse.H0_H0 ;  /* 0x20000015ff1c7230 */ /* 0x100fe20000004100 */
[----:B------:R-:W-:Y:S01]  /*11a40*/  F2FP.F16.E4M3.UNPACK_B R3, R3 ;  /* 0x00000003ff03723e */ /* 0x000fe200020006ff */
[----:B------:R-:W-:-:S02]  /*11a50*/  HADD2.F32 R25, -RZ, R21.H1_H1 ;  /* 0x30000015ff197230 */ /* 0x000fc40000004100 */
[C---:B------:R-:W-:Y:S01]  /*11a60*/  FMUL.FTZ R36, R27.reuse, R30 ;  /* 0x0000001e1b247220 */ /* 0x040fe20000410000 */
[----:B------:R-:W-:Y:S02]  /*11a70*/  HADD2.F32 R21, -RZ, R7.H0_H0 ;  /* 0x20000007ff157230 */ /* 0x000fe40000004100 */
[----:B------:R-:W-:Y:S01]  /*11a80*/  FMUL.FTZ R38, R27, R28 ;  /* 0x0000001c1b267220 */ /* 0x000fe20000410000 */
[----:B------:R-:W-:Y:S01]  /*11a90*/  HADD2.F32 R29, -RZ, R29.H1_H1 ;  /* 0x3000001dff1d7230 */ /* 0x000fe20000004100 */
[----:B------:R-:W-:Y:S01]  /*11aa0*/  F2FP.SATFINITE.E4M3.F32.PACK_AB_MERGE_C R11, R41, R26, R43 ;  /* 0x0000001a290b723e */ /* 0x000fe2000480702b */
[----:B------:R-:W-:Y:S02]  /*11ab0*/  HADD2.F32 R14, -RZ, R14.H1_H1 ;  /* 0x3000000eff0e7230 */ /* 0x000fe40000004100 */
[C---:B------:R-:W-:Y:S01]  /*11ac0*/  FFMA.FTZ R36, R21.reuse, R28, -R36 ;  /* 0x0000001c15247223 */ /* 0x040fe20000010824 */
[----:B------:R-:W-:Y:S02]  /*11ad0*/  HADD2.F32 R7, -RZ, R7.H1_H1 ;  /* 0x30000007ff077230 */ /* 0x000fe40000004100 */
[----:B------:R-:W-:Y:S01]  /*11ae0*/  FFMA.FTZ R38, R21, R30, R38 ;  /* 0x0000001e15267223 */ /* 0x000fe20000010026 */
[----:B------:R-:W-:-:S02]  /*11af0*/  HADD2.F32 R21, -RZ, R3.H1_H1 ;  /* 0x30000003ff157230 */ /* 0x000fc40000004100 */
[C---:B------:R-:W-:Y:S01]  /*11b00*/  FMUL.FTZ R28, R14.reuse, R29 ;  /* 0x0000001d0e1c7220 */ /* 0x040fe20000410000 */
[-C--:B------:R-:W-:Y:S01]  /*11b10*/  FMUL.FTZ R46, R14, R25.reuse ;  /* 0x000000190e2e7220 */ /* 0x080fe20000410000 */
[----:B------:R-:W-:Y:S01]  /*11b20*/  F2FP.F16.E4M3.UNPACK_B R14, R12 ;  /* 0x0000000cff0e723e */ /* 0x000fe200020006ff */
[----:B------:R-:W-:Y:S02]  /*11b30*/  HADD2.F32 R12, -RZ, R3.H0_H0 ;  /* 0x20000003ff0c7230 */ /* 0x000fe40000004100 */
[C---:B------:R-:W-:Y:S01]  /*11b40*/  FFMA.FTZ R37, R7.reuse, R25, -R28 ;  /* 0x0000001907257223 */ /* 0x040fe2000001081c */
[----:B------:R-:W-:Y:S01]  /*11b50*/  FFMA.FTZ R29, R7, R29, R46 ;  /* 0x0000001d071d7223 */ /* 0x000fe2000001002e */
[----:B------:R-:W-:Y:S01]  /*11b60*/  HADD2.F32 R7, -RZ, R6.H0_H0 ;  /* 0x20000006ff077230 */ /* 0x000fe20000004100 */
[----:B------:R-:W-:Y:S01]  /*11b70*/  F2FP.SATFINITE.E4M3.F32.PACK_AB_MERGE_C R8, R33, R34, R39 ;  /* 0x000000222108723e */ /* 0x000fe20004807027 */
[--C-:B------:R-:W-:Y:S01]  /*11b80*/  HADD2.F32 R28, -RZ, R14.reuse.H0_H0 ;  /* 0x2000000eff1c7230 */ /* 0x100fe20000004100 */
[----:B------:R-:W-:Y:S01]  /*11b90*/  F2FP.SATFINITE.E4M3.F32.PACK_AB_MERGE_C R36, R37, R36, RZ ;  /* 0x000000242524723e */ /* 0x000fe200048070ff */
[----:B------:R-:W-:Y:S01]  /*11ba0*/  HADD2.F32 R25, -RZ, R14.H1_H1 ;  /* 0x3000000eff197230 */ /* 0x000fe20000004100 */
[----:B------:R-:W-:Y:S01]  /*11bb0*/  F2FP.SATFINITE.E4M3.F32.PACK_AB_MERGE_C R29, R29, R38, RZ ;  /* 0x000000261d1d723e */ /* 0x000fe200048070ff */
[----:B------:R-:W-:-:S02]  /*11bc0*/  HADD2.F32 R6, -RZ, R6.H1_H1 ;  /* 0x30000006ff067230 */ /* 0x000fc40000004100 */
[C---:B------:R-:W-:Y:S01]  /*11bd0*/  FMUL.FTZ R14, R7.reuse, R28 ;  /* 0x0000001c070e7220 */ /* 0x040fe20000410000 */
[--C-:B------:R-:W-:Y:S02]  /*11be0*/  HADD2.F32 R3, -RZ, R4.reuse.H0_H0 ;  /* 0x20000004ff037230 */ /* 0x100fe40000004100 */
        /* <DEDUP_REMOVED lines=10> */
[----:B------:R-:W-:Y:S02]  /*11c90*/  F2FP.SATFINITE.E4M3.F32.PACK_AB_MERGE_C R7, R48, R15, R7 ;  /* 0x0000000f3007723e */ /* 0x000fe40004807007 */
[----:B------:R-:W-:Y:S02]  /*11ca0*/  F2FP.SATFINITE.E4M3.F32.PACK_AB_MERGE_C R4, R31, R32, R4 ;  /* 0x000000201f04723e */ /* 0x000fe40004807004 */
[----:B------:R-:W-:Y:S02]  /*11cb0*/  F2FP.SATFINITE.E4M3.F32.PACK_AB_MERGE_C R6, R27, R6, R36 ;  /* 0x000000061b06723e */ /* 0x000fe40004807024 */
[----:B------:R-:W-:-:S03]  /*11cc0*/  F2FP.SATFINITE.E4M3.F32.PACK_AB_MERGE_C R10, R30, R3, R29 ;  /* 0x000000031e0a723e */ /* 0x000fc6000480701d */
[----:B------:R0:W-:Y:S04]  /*11cd0*/  STS.128 [R49+0x10400], R4 ;  /* 0x0104000431007388 */ /* 0x0001e80000000c00 */
[----:B------:R0:W-:Y:S02]  /*11ce0*/  STS.128 [R0+0x10400], R8 ;  /* 0x0104000800007388 */ /* 0x0001e40000000c00 */
.L_x_1690:
[----:B------:R-:W-:Y:S05]  /*11cf0*/  BSYNC B0 ;  /* 0x0000000000007941 */ /* 0x000fea0003800000 */
.L_x_1683:
        /* <DEDUP_REMOVED lines=8> */
.L_x_1681:
[----:B0-23--:R-:W-:-:S05]  /*11d80*/  IMAD.U32 R0, RZ, RZ, UR40 ;  /* 0x00000028ff007e24 */ /* 0x00dfca000f8e00ff */
[----:B------:R-:W-:-:S13]  /*11d90*/  ISETP.NE.AND P0, PT, R0, 0x3, PT ;  /* 0x000000030000780c */ /* 0x000fda0003f05270 */
[----:B------:R-:W-:Y:S05]  /*11da0*/  @!P0 BRA `(.L_x_1710) ;  /* 0x0000000000048947 */ /* 0x000fea0003800000 */
[----:B------:R-:W-:Y:S01]  /*11db0*/  BPT.TRAP 0x1 ;  /* 0x000000040000795c */ /* 0x000fe20000300000 */
.L_x_1710:
[----:B-----5:R-:W-:Y:S01]  /*11dc0*/  IMAD R12, R22, 0x8, R16 ;  /* 0x00000008160c7824 */ /* 0x020fe200078e0210 */
[----:B-1----:R-:W-:-:S04]  /*11dd0*/  SHF.L.U32 R3, R23, 0x1f, RZ ;  /* 0x0000001f17037819 */ /* 0x002fc800000006ff */
[----:B------:R0:W1:Y:S01]  /*11de0*/  SYNCS.PHASECHK.TRANS64.TRYWAIT P1, [R12+URZ+0x22830], R3 ;  /* 0x022830030c0075a7 */ /* 0x000062000802017f */
[----:B------:R-:W-:Y:S05]  /*11df0*/  @!P0 BRA `(.L_x_1711) ;  /* 0x0000000000048947 */ /* 0x000fea0003800000 */
[----:B------:R-:W-:Y:S01]  /*11e00*/  BPT.TRAP 0x1 ;  /* 0x000000040000795c */ /* 0x000fe20000300000 */
.L_x_1711:
[----:B-1----:R-:W-:Y:S05]  /*11e10*/  @P1 BRA `(.L_x_1712) ;  /* 0x0000000000081947 */ /* 0x002fea0003800000 */
[----:B------:R-:W1:Y:S02]  /*11e20*/  SYNCS.PHASECHK.TRANS64.TRYWAIT P1, [R12+URZ+0x22830], R3 ;  /* 0x022830030c0075a7 */ /* 0x000e64000802017f */
[----:B-1----:R-:W-:Y:S05]  /*11e30*/  @!P1 BRA `(.L_x_1713) ;  /* 0x000001b000589947 */ /* 0x002fea0003800000 */
.L_x_1712:
[----:B------:R-:W-:Y:S05]  /*11e40*/  WARPSYNC.ALL ;  /* 0x0000000000007948 */ /* 0x000fea0003800000 */
[----:B------:R-:W-:Y:S01]  /*11e50*/  VIADD R0, R16, 0x16400 ;  /* 0x0001640010007836 */ /* 0x000fe20000000000 */
[----:B------:R-:W-:Y:S01]  /*11e60*/  R2UR UR24, R44 ;  /* 0x000000002c1872ca */ /* 0x000fe200000e0000 */
[----:B------:R-:W-:Y:S01]  /*11e70*/  IMAD.MOV.U32 R7, RZ, RZ, -0x7fffffe0 ;  /* 0x80000020ff077424 */ /* 0x000fe200078e00ff */
[----:B------:R-:W-:Y:S01]  /*11e80*/  WARPGROUP.ARRIVE ;  /* 0x00000000000079c5 */ /* 0x000fe20000000000 */
[----:B------:R-:W-:Y:S01]  /*11e90*/  UMOV UR25, 0x80000020 ;  /* 0x8000002000197882 */ /* 0x000fe20000000000 */
[----:B------:R-:W-:Y:S01]  /*11ea0*/  SHF.R.U32.HI R0, RZ, 0x4, R0 ;  /* 0x00000004ff007819 */ /* 0x000fe20000011600 */
[----:B------:R-:W-:Y:S01]  /*11eb0*/  IMAD.MOV.U32 R9, RZ, RZ, -0x7fffffe0 ;  /* 0x80000020ff097424 */ /* 0x000fe200078e00ff */
[----:B------:R-:W-:Y:S01]  /*11ec0*/  R2UR UR27, R7 ;  /* 0x00000000071b72ca */ /* 0x000fe200000e0000 */
[----:B------:R-:W-:Y:S01]  /*11ed0*/  UMOV UR5, 0x80000020 ;  /* 0x8000002000057882 */ /* 0x000fe20000000000 */
[----:B------:R-:W-:Y:S01]  /*11ee0*/  LOP3.LUT R0, R0, 0x3fff, RZ, 0xc0, !PT ;  /* 0x00003fff00007812 */ /* 0x000fe200078ec0ff */
[----:B------:R-:W-:Y:S01]  /*11ef0*/  UMOV UR9, 0x80000020 ;  /* 0x8000002000097882 */ /* 0x000fe20000000000 */
[----:B------:R-:W-:Y:S01]  /*11f00*/  R2UR UR7, R9 ;  /* 0x00000000090772ca */ /* 0x000fe200000e0000 */
[----:B------:R-:W-:Y:S01]  /*11f10*/  IMAD.MOV.U32 R9, RZ, RZ, -0x7fffffe0 ;  /* 0x80000020ff097424 */ /* 0x000fe200078e00ff */
[----:B------:R-:W-:Y:S01]  /*11f20*/  LOP3.LUT R5, R0, 0x10000, RZ, 0xfc, !PT ;  /* 0x0001000000057812 */ /* 0x000fe200078efcff */
[----:B------:R-:W-:Y:S01]  /*11f30*/  ULOP3.LUT UR24, UR24, 0x10000, URZ, 0xfc, !UPT ;  /* 0x0001000018187892 */ /* 0x000fe2000f8efc3f */
[----:B------:R-:W-:Y:S01]  /*11f40*/  IMAD.MOV.U32 R7, RZ, RZ, -0x7fffffe0 ;  /* 0x80000020ff077424 */ /* 0x000fe200078e00ff */
[----:B------:R-:W-:Y:S01]  /*11f50*/  UMOV UR13, 0x80000020 ;  /* 0x80000020000d7882 */ /* 0x000fe20000000000 */
[----:B------:R-:W-:Y:S01]  /*11f60*/  R2UR UR11, R9 ;  /* 0x00000000090b72ca */ /* 0x000fe200000e0000 */
[----:B------:R-:W-:Y:S01]  /*11f70*/  IMAD R6, R22, 0x600, R5 ;  /* 0x0000060016067824 */ /* 0x000fe200078e0205 */
[----:B------:R-:W-:Y:S01]  /*11f80*/  UIADD3 UR4, UR24, 0x2, URZ ;  /* 0x0000000218047890 */ /* 0x000fe2000fffe03f */
[----:B------:R-:W-:Y:S01]  /*11f90*/  IMAD.MOV.U32 R9, RZ, RZ, -0x7fffffe0 ;  /* 0x80000020ff097424 */ /* 0x000fe200078e00ff */
[----:B------:R-:W-:Y:S01]  /*11fa0*/  UIADD3 UR8, UR24, 0x200, URZ ;  /* 0x0000020018087890 */ /* 0x000fe2000fffe03f */
[C---:B------:R-:W-:Y:S01]  /*11fb0*/  VIADD R8, R6.reuse, 0x2 ;  /* 0x0000000206087836 */ /* 0x040fe20000000000 */
[----:B------:R-:W-:Y:S01]  /*11fc0*/  R2UR UR26, R6 ;  /* 0x00000000061a72ca */ /* 0x000fe200000e0000 */
[----:B------:R-:W-:Y:S01]  /*11fd0*/  UIADD3 UR12, UR24, 0x202, URZ ;  /* 0x00000202180c7890 */ /* 0x000fe2000fffe03f */
[----:B------:R-:W-:Y:S01]  /*11fe0*/  R2UR UR15, R9 ;  /* 0x00000000090f72ca */ /* 0x000fe200000e0000 */
[----:B------:R-:W-:Y:S01]  /*11ff0*/  IMAD.MOV.U32 R9, RZ, RZ, -0x7fffffe0 ;  /* 0x80000020ff097424 */ /* 0x000fe200078e00ff */
[----:B------:R-:W-:Y:S01]  /*12000*/  R2UR UR6, R8 ;  /* 0x00000000080672ca */ /* 0x000fe200000e0000 */
[----:B------:R-:W-:Y:S01]  /*12010*/  VIADD R8, R6, 0x200 ;  /* 0x0000020006087836 */ /* 0x000fe20000000000 */
[----:B------:R-:W-:Y:S01]  /*12020*/  UIADD3 UR16, UR24, 0x400, URZ ;  /* 0x0000040018107890 */ /* 0x000fe2000fffe03f */
[----:B------:R-:W-:Y:S01]  /*12030*/  R2UR UR23, R7 ;  /* 0x00000000071772ca */ /* 0x000fe200000e0000 */
[----:B------:R-:W-:Y:S01]  /*12040*/  UMOV UR17, 0x80000020 ;  /* 0x8000002000117882 */ /* 0x000fe20000000000 */
[----:B------:R-:W-:Y:S01]  /*12050*/  R2UR UR19, R9 ;  /* 0x00000000091372ca */ /* 0x000fe200000e0000 */
[----:B------:R-:W-:Y:S01]  /*12060*/  UIADD3 UR20, UR24, 0x402, URZ ;  /* 0x0000040218147890 */ /* 0x000fe2000fffe03f */
[----:B------:R-:W-:Y:S01]  /*12070*/  R2UR UR10, R8 ;  /* 0x00000000080a72ca */ /* 0x000fe200000e0000 */
[----:B------:R-:W-:Y:S01]  /*12080*/  VIADD R8, R6, 0x202 ;  /* 0x0000020206087836 */ /* 0x000fe20000000000 */
[----:B------:R-:W-:Y:S01]  /*12090*/  QGMMA.64x128x32.F32.E4M3.E4M3 R24, gdesc[UR24], RZ, !UPT, gsb0 ;  /* 0x01e00000181879f3 */ /* 0x000fe2000c0008ff */
[----:B------:R-:W-:-:S03]  /*120a0*/  UMOV UR21, 0x80000020 ;  /* 0x8000002000157882 */ /* 0x000fc60000000000 */
[----:B------:R-:W-:Y:S01]  /*120b0*/  R2UR UR14, R8 ;  /* 0x00000000080e72ca */ /* 0x000fe200000e0000 */
[C---:B------:R-:W-:Y:S02]  /*120c0*/  VIADD R8, R6.reuse, 0x400 ;  /* 0x0000040006087836 */ /* 0x040fe40000000000 */
[----:B------:R-:W-:-:S03]  /*120d0*/  VIADD R6, R6, 0x402 ;  /* 0x0000040206067836 */ /* 0x000fc60000000000 */
[----:B------:R-:W-:Y:S02]  /*120e0*/  R2UR UR18, R8 ;  /* 0x00000000081272ca */ /* 0x000fe400000e0000 */
[----:B------:R-:W-:Y:S01]  /*120f0*/  R2UR UR22, R6 ;  /* 0x00000000061672ca */ /* 0x000fe200000e0000 */
        /* <DEDUP_REMOVED lines=18> */
.L_x_1714:
[----:B------:R-:W2:Y:S01]  /*12220*/  LDC R6, c[0x0][0x448] ;  /* 0x00011200ff067b82 */ /* 0x000ea20000000800 */
[C---:B------:R-:W-:Y:S01]  /*12230*/  FMUL.FTZ R15, R2.reuse, R38 ;  /* 0x00000026020f7220 */ /* 0x040fe20000410000 */
[C---:B------:R-:W-:Y:S01]  /*12240*/  FMUL.FTZ R38, R2.reuse, R41 ;  /* 0x0000002902267220 */ /* 0x040fe20000410000 */
[C---:B------:R-:W-:Y:S01]  /*12250*/  FMUL.FTZ R41, R2.reuse, R45 ;  /* 0x0000002d02297220 */ /* 0x040fe20000410000 */
[C---:B------:R-:W-:Y:S01]  /*12260*/  FMUL.FTZ R45, R2.reuse, R67 ;  /* 0x00000043022d7220 */ /* 0x040fe20000410000 */
[----:B------:R-:W-:Y:S02]  /*12270*/  IMAD.IADD R67, R197, 0x1, R177 ;  /* 0x00000001c5437824 */ /* 0x000fe400078e02b1 */
[C---:B01----:R-:W-:Y:S01]  /*12280*/  FMUL.FTZ R3, R2.reuse, R27 ;  /* 0x0000001b02037220 */ /* 0x043fe20000410000 */
[C---:B------:R-:W-:Y:S01]  /*12290*/  FMUL.FTZ R27, R2.reuse, R50 ;  /* 0x00000032021b7220 */ /* 0x040fe20000410000 */
[C---:B------:R-:W-:Y:S01]  /*122a0*/  FMUL.FTZ R10, R2.reuse, R30 ;  /* 0x0000001e020a7220 */ /* 0x040fe20000410000 */
[C---:B------:R-:W-:Y:S01]  /*122b0*/  FMUL.FTZ R50, R2.reuse, R78 ;  /* 0x0000004e02327220 */ /* 0x040fe20000410000 */
[----:B------:R-:W-:Y:S01]  /*122c0*/  FMUL.FTZ R30, R2, R54 ;  /* 0x00000036021e7220 */ /* 0x000fe20000410000 */
[----:B------:R-:W-:-:S02]  /*122d0*/  VIADD R12, R12, 0x22840 ;  /* 0x000228400c0c7836 */ /* 0x000fc40000000000 */
[C---:B------:R-:W-:Y:S01]  /*122e0*/  FMUL.FTZ R11, R2.reuse, R31 ;  /* 0x0000001f020b7220 */ /* 0x040fe20000410000 */
[C---:B------:R-:W-:Y:S01]  /*122f0*/  FMUL.FTZ R13, R2.reuse, R34 ;  /* 0x00000022020d7220 */ /* 0x040fe20000410000 */
[----:B------:R-:W-:Y:S02]  /*12300*/  IMAD.MOV.U32 R54, RZ, RZ, -0x80 ;  /* 0xffffff80ff367424 */ /* 0x000fe400078e00ff */
[C---:B----4-:R-:W-:Y:S01]  /*12310*/  FMUL.FTZ R4, R2.reuse, R24 ;  /* 0x0000001802047220 */ /* 0x050fe20000410000 */
        /* <DEDUP_REMOVED lines=8> */
[----:B--2---:R-:W-:Y:S01]  /*123a0*/  ISETP.NE.AND P1, PT, R6, 0x1, PT ;  /* 0x000000010600780c */ /* 0x004fe20003f25270 */
[C---:B------:R-:W-:Y:S01]  /*123b0*/  FMUL.FTZ R93, R2.reuse, R49 ;  /* 0x00000031025d7220 */ /* 0x040fe20000410000 */
[----:B------:R-:W0:Y:S01]  /*123c0*/  LDC.64 R6, c[0x0][0x9e0] ;  /* 0x00027800ff067b82 */ /* 0x000e220000000a00 */
        /* <DEDUP_REMOVED lines=17> */
[C---:B------:R-:W-:Y:S01]  /*124e0*/  FMUL.FTZ R29, R2.reuse, R51 ;  /* 0x00000033021d7220 */ /* 0x040fe20000410000 */
[----:B------:R-:W2:Y:S01]  /*124f0*/  @P1 LDC R9, c[0x0][0x450] ;  /* 0x00011400ff091b82 */ /* 0x000ea20000000800 */
        /* <DEDUP_REMOVED lines=14> */
[----:B------:R-:W-:Y:S01]  /*125e0*/  FMUL.FTZ R62, R2, R73 ;  /* 0x00000049023e7220 */ /* 0x000fe20000410000 */
[----:B-1----:R-:W-:-:S04]  /*125f0*/  @P1 IMAD.HI.U32 R8, R67, R8, RZ ;  /* 0x0000000843081227 */ /* 0x002fc800078e00ff */
[C---:B------:R-:W-:Y:S01]  /*12600*/  FMUL.FTZ R48, R2.reuse, R74 ;  /* 0x0000004a02307220 */ /* 0x040fe20000410000 */
[C---:B------:R-:W-:Y:S01]  /*12610*/  FMUL.FTZ R66, R2.reuse, R76 ;  /* 0x0000004c02427220 */ /* 0x040fe20000410000 */
[C---:B------:R-:W-:Y:S01]  /*12620*/  FMUL.FTZ R65, R2.reuse, R77 ;  /* 0x0000004d02417220 */ /* 0x040fe20000410000 */
[C---:B------:R-:W-:Y:S01]  /*12630*/  FMUL.FTZ R51, R2.reuse, R79 ;  /* 0x0000004f02337220 */ /* 0x040fe20000410000 */
[C---:B------:R-:W-:Y:S01]  /*12640*/  FMUL.FTZ R69, R2.reuse, R80 ;  /* 0x0000005002457220 */ /* 0x040fe20000410000 */
[C---:B------:R-:W-:Y:S01]  /*12650*/  FMUL.FTZ R68, R2.reuse, R81 ;  /* 0x0000005102447220 */ /* 0x040fe20000410000 */
[C---:B------:R-:W-:Y:S01]  /*12660*/  FMUL.FTZ R53, R2.reuse, R82 ;  /* 0x0000005202357220 */ /* 0x040fe20000410000 */
[----:B--2---:R-:W-:Y:S01]  /*12670*/  @P1 SHF.R.U32.HI R67, RZ, R9, R8 ;  /* 0x00000009ff431219 */ /* 0x004fe20000011608 */
[----:B------:R-:W-:Y:S02]  /*12680*/  IMAD.U32 R9, RZ, RZ, UR38 ;  /* 0x00000026ff097e24 */ /* 0x000fe4000f8e00ff */
[C---:B------:R-:W-:Y:S01]  /*12690*/  FMUL.FTZ R52, R2.reuse, R83 ;  /* 0x0000005302347220 */ /* 0x040fe20000410000 */
[C---:B------:R-:W-:Y:S01]  /*126a0*/  FMUL.FTZ R72, R2.reuse, R84 ;  /* 0x0000005402487220 */ /* 0x040fe20000410000 */
[C---:B------:R-:W-:Y:S01]  /*126b0*/  FMUL.FTZ R71, R2.reuse, R85 ;  /* 0x0000005502477220 */ /* 0x040fe20000410000 */
[----:B------:R-:W1:Y:S01]  /*126c0*/  SHFL.IDX PT, R78, R67, RZ, 0x1c1f ;  /* 0x001c1fff434e7589 */ /* 0x000e6200000e0000 */
[----:B------:R-:W-:Y:S01]  /*126d0*/  PRMT R8, R9, 0x654, R12 ;  /* 0x0000065409087816 */ /* 0x000fe2000000000c */
[C---:B------:R-:W-:Y:S01]  /*126e0*/  FMUL.FTZ R54, R2.reuse, R87 ;  /* 0x0000005702367220 */ /* 0x040fe20000410000 */
[----:B------:R-:W-:Y:S01]  /*126f0*/  FMUL.FTZ R86, R2, R86 ;  /* 0x0000005602567220 */ /* 0x000fe20000410000 */
[----:B0-----:R-:W-:Y:S01]  /*12700*/  ISETP.GE.AND P2, PT, R7, 0x1, PT ;  /* 0x000000010700780c */ /* 0x001fe20003f46270 */
[----:B------:R0:W-:Y:S01]  /*12710*/  SYNCS.ARRIVE.TRANS64.RED.A1T0 RZ, [R8+URZ], RZ ;  /* 0x000000ff08ff79a7 */ /* 0x0001e2000810043f */
[----:B------:R-:W-:Y:S01]  /*12720*/  ULDC UR41, c[0x0][0x9dc] ;  /* 0x0002770000297ab9 */ /* 0x000fe20000000800 */
[----:B------:R-:W2:Y:S01]  /*12730*/  MUFU.TANH R4, R4 ;  /* 0x0000000400047308 */ /* 0x000ea20000002400 */
[----:B------:R-:W-:Y:S01]  /*12740*/  ULOP3.LUT UR41, URZ, UR41, URZ, 0x33, !UPT ;  /* 0x000000293f297292 */ /* 0x000fe2000f8e333f */
[----:B------:R-:W-:-:S02]  /*12750*/  IADD3 R74, -R170, R171, R75 ;  /* 0x000000abaa4a7210 */ /* 0x000fc40007ffe14b */
[----:B------:R-:W-:Y:S02]  /*12760*/  LEA R64, R89, 0xffffff80, 0x7 ;  /* 0xffffff8059407811 */ /* 0x000fe400078e38ff */
[----:B0-----:R-:W-:Y:S02]  /*12770*/  IADD3 R8, -R170, 0x1, R75 ;  /* 0x00000001aa087810 */ /* 0x001fe40007ffe14b */
[----:B------:R-:W0:Y:S02]  /*12780*/  MUFU.TANH R90, R90 ;  /* 0x0000005a005a7308 */ /* 0x000e240000002400 */
[----:B------:R-:W-:-:S05]  /*12790*/  IADD3 R73, -R169, R8, R171 ;  /* 0x00000008a9497210 */ /* 0x000fca0007ffe1ab */
[C---:B------:R-:W-:Y:S01]  /*127a0*/  VIADD R70, R73.reuse, UR41 ;  /* 0x0000002949467c36 */ /* 0x040fe20008000000 */
[----:B------:R-:W3:Y:S01]  /*127b0*/  MUFU.TANH R0, R0 ;  /* 0x0000000000007308 */ /* 0x000ee20000002400 */
[----:B------:R-:W-:Y:S02]  /*127c0*/  IADD3 R73, R73, R6, RZ ;  /* 0x0000000649497210 */ /* 0x000fe40007ffe0ff */
[----:B-1----:R-:W-:Y:S02]  /*127d0*/  IMAD.IADD R77, R70, 0x1, R78 ;  /* 0x00000001464d7824 */ /* 0x002fe400078e024e */
[----:B------:R-:W-:-:S03]  /*127e0*/  VIADDMNMX R76, R78, R73, R74, PT ;  /* 0x000000494e4c7246 */ /* 0x000fc6000380014a */
[----:B------:R-:W1:Y:S08]  /*127f0*/  MUFU.TANH R3, R3 ;  /* 0x0000000300037308 */ /* 0x000e700000002400 */
        /* <DEDUP_REMOVED lines=59> */
[----:B------:R-:W0:Y:S01]  /*12bb0*/  MUFU.TANH R54, R54 ;  /* 0x0000003600367308 */ /* 0x000e220000002400 */
[----:B-1234-:R-:W-:Y:S05]  /*12bc0*/  @!P2 BRA `(.L_x_1715) ;  /* 0x000000000050a947 */ /* 0x01efea0003800000 */
[----:B------:R-:W-:Y:S01]  /*12bd0*/  IADD3 R79, -R169, R171, R78 ;  /* 0x000000aba94f7210 */ /* 0x000fe20007ffe14e */
[----:B------:R-:W-:Y:S03]  /*12be0*/  BSSY B0, `(.L_x_1716) ;  /* 0x000000e000007945 */ /* 0x000fe60003800000 */
[----:B------:R-:W-:-:S13]  /*12bf0*/  ISETP.GT.AND P3, PT, R79, -0x1, PT ;  /* 0xffffffff4f00780c */ /* 0x000fda0003f64270 */
        /* <DEDUP_REMOVED lines=8> */
.L_x_1717:
[----:B------:R-:W-:-:S13]  /*12c80*/  ISETP.NE.AND P3, PT, R7, 0x1, PT ;  /* 0x000000010700780c */ /* 0x000fda0003f65270 */
[----:B------:R-:W1:Y:S02]  /*12c90*/  @P3 LDC.64 R8, c[0x0][0x9e8] ;  /* 0x00027a00ff083b82 */ /* 0x000e640000000a00 */
[----:B-1----:R-:W-:-:S05]  /*12ca0*/  @P3 IMAD.HI.U32 R8, R79, R8, RZ ;  /* 0x000000084f083227 */ /* 0x002fca00078e00ff */
[----:B------:R-:W-:-:S07]  /*12cb0*/  @P3 SHF.R.U32.HI R79, RZ, R9, R8 ;  /* 0x00000009ff4f3219 */ /* 0x000fce0000011608 */
.L_x_1718:
[----:B------:R-:W-:Y:S05]  /*12cc0*/  BSYNC B0 ;  /* 0x0000000000007941 */ /* 0x000fea0003800000 */
.L_x_1716:
[----:B------:R-:W-:-:S04]  /*12cd0*/  IMAD R79, R79, R7, -R64 ;  /* 0x000000074f4f7224 */ /* 0x000fc800078e0a40 */
[----:B------:R-:W-:-:S05]  /*12ce0*/  IMAD.IADD R8, R79, 0x1, -R170 ;  /* 0x000000014f087824 */ /* 0x000fca00078e0aaa */
[----:B------:R-:W-:Y:S02]  /*12cf0*/  VIMNMX R77, R77, R8, !PT ;  /* 0x000000084d4d7248 */ /* 0x000fe40007fe0100 */
[----:B------:R-:W-:-:S07]  /*12d00*/  VIADDMNMX R76, R8, R7, R76, PT ;  /* 0x00000007084c7246 */ /* 0x000fce000380014c */
.L_x_1715:
[C---:B------:R-:W-:Y:S02]  /*12d10*/  ISETP.GE.AND P3, PT, R75.reuse, 0x2, PT ;  /* 0x000000024b00780c */ /* 0x040fe40003f66270 */
[----:B------:R-:W-:Y:S02]  /*12d20*/  ISETP.GE.AND P5, PT, R75, 0x9, PT ;  /* 0x000000094b00780c */ /* 0x000fe40003fa6270 */
[----:B------:R-:W-:Y:S02]  /*12d30*/  ISETP.GT.AND P4, PT, R77, 0x1, !P3 ;  /* 0x000000014d00780c */ /* 0x000fe40005f84270 */
[----:B------:R-:W-:Y:S02]  /*12d40*/  P2R R104, PR, RZ, 0x20 ;  /* 0x00000020ff687803 */ /* 0x000fe40000000000 */
[----:B------:R-:W-:-:S04]  /*12d50*/  ISETP.LT.OR P4, PT, R76, 0x2, P4 ;  /* 0x000000024c00780c */ /* 0x000fc80002781670 */
[----:B0-----:R-:W-:Y:S02]  /*12d60*/  FSEL R90, R90, -INF , !P4 ;  /* 0xff8000005a5a7808 */ /* 0x001fe40006000000 */
[----:B------:R-:W-:Y:S02]  /*12d70*/  ISETP.GT.AND P4, PT, R77, 0x8, !P5 ;  /* 0x000000084d00780c */ /* 0x000fe40006f84270 */
[----:B------:R-:W-:Y:S02]  /*12d80*/  ISETP.GE.AND P5, PT, R75, 0xa, PT ;  /* 0x0000000a4b00780c */ /* 0x000fe40003fa6270 */
[----:B------:R-:W-:Y:S02]  /*12d90*/  ISETP.LT.OR P4, PT, R76, 0x9, P4 ;  /* 0x000000094c00780c */ /* 0x000fe40002781670 */
[----:B------:R-:W-:Y:S02]  /*12da0*/  P2R R103, PR, RZ, 0x20 ;  /* 0x00000020ff677803 */ /* 0x000fe40000000000 */
[----:B------:R-:W-:-:S02]  /*12db0*/  FSEL R91, R91, -INF , !P4 ;  /* 0xff8000005b5b7808 */ /* 0x000fc40006000000 */
[----:B------:R-:W-:Y:S02]  /*12dc0*/  ISETP.GT.AND P4, PT, R77, 0x9, !P5 ;  /* 0x000000094d00780c */ /* 0x000fe40006f84270 */
[----:B------:R-:W-:Y:S02]  /*12dd0*/  ISETP.GE.AND P5, PT, R75, 0x11, PT ;  /* 0x000000114b00780c */ /* 0x000fe40003fa6270 */
[----:B------:R-:W-:Y:S02]  /*12de0*/  ISETP.LT.OR P4, PT, R76, 0xa, P4 ;  /* 0x0000000a4c00780c */ /* 0x000fe40002781670 */
[----:B------:R-:W-:Y:S02]  /*12df0*/  P2R R102, PR, RZ, 0x20 ;  /* 0x00000020ff667803 */ /* 0x000fe40000000000 */
[----:B------:R-:W-:Y:S02]  /*12e00*/  FSEL R28, R28, -INF , !P4 ;  /* 0xff8000001c1c7808 */ /* 0x000fe40006000000 */
[----:B------:R-:W-:-:S02]  /*12e10*/  ISETP.GT.AND P4, PT, R77, 0x10, !P5 ;  /* 0x000000104d00780c */ /* 0x000fc40006f84270 */
[----:B------:R-:W-:Y:S02]  /*12e20*/  ISETP.GE.AND P5, PT, R75, 0x12, PT ;  /* 0x000000124b00780c */ /* 0x000fe40003fa6270 */
[----:B------:R-:W-:Y:S02]  /*12e30*/  ISETP.LT.OR P4, PT, R76, 0x11, P4 ;  /* 0x000000114c00780c */ /* 0x000fe40002781670 */
[----:B------:R-:W-:Y:S02]  /*12e40*/  P2R R101, PR, RZ, 0x20 ;  /* 0x00000020ff657803 */ /* 0x000fe40000000000 */
[----:B------:R-:W-:Y:S02]  /*12e50*/  FSEL R32, R32, -INF , !P4 ;  /* 0xff80000020207808 */ /* 0x000fe40006000000 */
[----:B------:R-:W-:Y:S02]  /*12e60*/  ISETP.GT.AND P4, PT, R77, 0x11, !P5 ;  /* 0x000000114d00780c */ /* 0x000fe40006f84270 */
[----:B------:R-:W-:-:S02]  /*12e70*/  ISETP.GE.AND P5, PT, R75, 0x19, PT ;  /* 0x000000194b00780c */ /* 0x000fc40003fa6270 */
[C---:B------:R-:W-:Y:S02]  /*12e80*/  ISETP.LT.OR P4, PT, R76.reuse, 0x12, P4 ;  /* 0x000000124c00780c */ /* 0x040fe40002781670 */
[----:B------:R-:W-:Y:S02]  /*12e90*/  P2R R110, PR, RZ, 0x20 ;  /* 0x00000020ff6e7803 */ /* 0x000fe40000000000 */
[----:B------:R-:W-:Y:S02]  /*12ea0*/  FSEL R31, R31, -INF , !P4 ;  /* 0xff8000001f1f7808 */ /* 0x000fe40006000000 */
[----:B------:R-:W-:Y:S02]  /*12eb0*/  ISETP.GT.AND P4, PT, R77, 0x18, !P5 ;  /* 0x000000184d00780c */ /* 0x000fe40006f84270 */
[----:B------:R-:W-:Y:S02]  /*12ec0*/  ISETP.GE.AND P5, PT, R75, 0x1a, PT ;  /* 0x0000001a4b00780c */ /* 0x000fe40003fa6270 */
[----:B------:R-:W-:-:S02]  /*12ed0*/  ISETP.LT.OR P4, PT, R76, 0x19, P4 ;  /* 0x000000194c00780c */ /* 0x000fc40002781670 */
[----:B------:R-:W-:Y:S02]  /*12ee0*/  P2R R100, PR, RZ, 0x20 ;  /* 0x00000020ff647803 */ /* 0x000fe40000000000 */
[----:B------:R-:W-:Y:S02]  /*12ef0*/  FSEL R35, R35, -INF , !P4 ;  /* 0xff80000023237808 */ /* 0x000fe40006000000 */
[----:B------:R-:W-:Y:S02]  /*12f00*/  ISETP.GT.AND P4, PT, R77, 0x19, !P5 ;  /* 0x000000194d00780c */ /* 0x000fe40006f84270 */
[----:B------:R-:W-:Y:S02]  /*12f10*/  ISETP.GE.AND P5, PT, R75, 0x21, PT ;  /* 0x000000214b00780c */ /* 0x000fe40003fa6270 */
[----:B------:R-:W-:Y:S02]  /*12f20*/  ISETP.LT.OR P4, PT, R76, 0x1a, P4 ;  /* 0x0000001a4c00780c */ /* 0x000fe40002781670 */
[----:B------:R-:W-:-:S02]  /*12f30*/  P2R R99, PR, RZ, 0x20 ;  /* 0x00000020ff637803 */ /* 0x000fc40000000000 */
[----:B------:R-:W-:Y:S02]  /*12f40*/  FSEL R34, R34, -INF , !P4 ;  /* 0xff80000022227808 */ /* 0x000fe40006000000 */
        /* <DEDUP_REMOVED lines=47> */
[----:B------:R-:W-:Y:S02]  /*13240*/  ISETP.LT.OR P4, PT, R76, 0x42, P4 ;  /* 0x000000424c00780c */ /* 0x000fe40002781670 */
        /* <DEDUP_REMOVED lines=68> */
[----:B------:R-:W0:Y:S01]  /*13690*/  SHFL.IDX PT, R4, R67, 0x1, 0x1c1f ;  /* 0x003c1f0043047f89 */ /* 0x000e2200000e0000 */
[----:B------:R-:W-:-:S04]  /*136a0*/  ISETP.GE.AND P6, PT, R75, 0x7a, PT ;  /* 0x0000007a4b00780c */ /* 0x000fc80003fc6270 */
[----:B------:R-:W-:Y:S02]  /*136b0*/  P2R R75, PR, RZ, 0x40 ;  /* 0x00000040ff4b7803 */ /* 0x000fe40000000000 */
[----:B------:R-:W-:-:S04]  /*136c0*/  ISETP.GT.AND P6, PT, R77, 0x79, !P6 ;  /* 0x000000794d00780c */ /* 0x000fc800077c4270 */
[----:B------:R-:W-:-:S04]  /*136d0*/  ISETP.LT.OR P6, PT, R76, 0x7a, P6 ;  /* 0x0000007a4c00780c */ /* 0x000fc800037c1670 */
[----:B------:R-:W-:Y:S02]  /*136e0*/  FSEL R71, R71, -INF , !P6 ;  /* 0xff80000047477808 */ /* 0x000fe40007000000 */
[----:B0-----:R-:W-:Y:S01]  /*136f0*/  VIADDMNMX R74, R4, R73, R74, PT ;  /* 0x00000049044a7246 */ /* 0x001fe2000380014a */
[----:B------:R-:W-:Y:S01]  /*13700*/  IMAD.IADD R70, R70, 0x1, R4 ;  /* 0x0000000146467824 */ /* 0x000fe200078e0204 */
[----:B------:R-:W-:Y:S06]  /*13710*/  @!P2 BRA `(.L_x_1719) ;  /* 0x000000000050a947 */ /* 0x000fec0003800000 */
[----:B------:R-:W-:Y:S01]  /*13720*/  IADD3 R67, -R169, R171, R4 ;  /* 0x000000aba9437210 */ /* 0x000fe20007ffe104 */
[----:B------:R-:W-:Y:S03]  /*13730*/  BSSY B0, `(.L_x_1720) ;  /* 0x000000e000007945 */ /* 0x000fe60003800000 */
        /* <DEDUP_REMOVED lines=9> */
.L_x_1721:
[----:B------:R-:W-:-:S13]  /*137d0*/  ISETP.NE.AND P6, PT, R7, 0x1, PT ;  /* 0x000000010700780c */ /* 0x000fda0003fc5270 */
[----:B------:R-:W0:Y:S02]  /*137e0*/  @P6 LDC.64 R8, c[0x0][0x9e8] ;  /* 0x00027a00ff086b82 */ /* 0x000e240000000a00 */
[----:B0-----:R-:W-:-:S05]  /*137f0*/  @P6 IMAD.HI.U32 R8, R67, R8, RZ ;  /* 0x0000000843086227 */ /* 0x001fca00078e00ff */
[----:B------:R-:W-:-:S07]  /*13800*/  @P6 SHF.R.U32.HI R67, RZ, R9, R8 ;  /* 0x00000009ff436219 */ /* 0x000fce0000011608 */
.L_x_1722:
[----:B------:R-:W-:Y:S05]  /*13810*/  BSYNC B0 ;  /* 0x0000000000007941 */ /* 0x000fea0003800000 */
.L_x_1720:
[----:B------:R-:W-:-:S04]  /*13820*/  IMAD R67, R67, R7, -R64 ;  /* 0x0000000743437224 */ /* 0x000fc800078e0a40 */
[----:B------:R-:W-:-:S05]  /*13830*/  IMAD.IADD R67, R67, 0x1, -R170 ;  /* 0x0000000143437824 */ /* 0x000fca00078e0aaa */
[----:B------:R-:W-:Y:S02]  /*13840*/  VIMNMX R70, R70, R67, !PT ;  /* 0x0000004346467248 */ /* 0x000fe40007fe0100 */
[----:B------:R-:W-:-:S07]  /*13850*/  VIADDMNMX R74, R67, R7, R74, PT ;  /* 0x00000007434a7246 */ /* 0x000fce000380014a */
.L_x_1719:
[----:B------:R-:W-:Y:S01]  /*13860*/  ISETP.GT.AND P3, PT, R70, 0x1, !P3 ;  /* 0x000000014600780c */ /* 0x000fe20005f64270 */
[----:B------:R-:W-:Y:S01]  /*13870*/  ULDC UR35, c[0x0][0x988] ;  /* 0x0002620000237ab9 */ /* 0x000fe20000000800 */
[----:B------:R-:W-:Y:S01]  /*13880*/  ISETP.NE.AND P6, PT, R110, RZ, PT ;  /* 0x000000ff6e00720c */ /* 0x000fe20003fc5270 */
[----:B------:R-:W-:Y:S01]  /*13890*/  IMAD.U32 R73, RZ, RZ, UR35 ;  /* 0x00000023ff497e24 */ /* 0x000fe2000f8e00ff */
[----:B------:R-:W-:Y:S02]  /*138a0*/  ISETP.LT.OR P3, PT, R74, 0x2, P3 ;  /* 0x000000024a00780c */ /* 0x000fe40001f61670 */
[----:B------:R-:W-:Y:S02]  /*138b0*/  ISETP.GT.AND P4, PT, R70, 0x71, !P4 ;  /* 0x000000714600780c */ /* 0x000fe40006784270 */
[----:B------:R-:W-:Y:S02]  /*138c0*/  FSEL R3, R3, -INF , !P3 ;  /* 0xff80000003037808 */ /* 0x000fe40005800000 */
[----:B------:R-:W-:-:S02]  /*138d0*/  ISETP.NE.AND P3, PT, R104, RZ, PT ;  /* 0x000000ff6800720c */ /* 0x000fc40003f65270 */
[C---:B------:R-:W-:Y:S02]  /*138e0*/  ISETP.GT.AND P5, PT, R70.reuse, 0x78, !P5 ;  /* 0x000000784600780c */ /* 0x040fe40006fa4270 */
[----:B------:R-:W-:Y:S02]  /*138f0*/  ISETP.GT.AND P3, PT, R70, 0x8, !P3 ;  /* 0x000000084600780c */ /* 0x000fe40005f64270 */
[C---:B------:R-:W-:Y:S02]  /*13900*/  ISETP.LT.OR P4, PT, R74.reuse, 0x72, P4 ;  /* 0x000000724a00780c */ /* 0x040fe40002781670 */
[C---:B------:R-:W-:Y:S02]  /*13910*/  ISETP.LT.OR P3, PT, R74.reuse, 0x9, P3 ;  /* 0x000000094a00780c */ /* 0x040fe40001f61670 */
[----:B------:R-:W-:Y:S02]  /*13920*/  ISETP.LT.OR P5, PT, R74, 0x79, P5 ;  /* 0x000000794a00780c */ /* 0x000fe40002fa1670 */
        /* <DEDUP_REMOVED lines=22> */
[----:B------:R-:W-:Y:S02]  /*13a90*/  ISETP.GT.AND P3, PT, R70, 0x18, !P6 ;  /* 0x000000184600780c */ /* 0x000fe40007764270 */
[----:B------:R-:W-:Y:S02]  /*13aa0*/  ISETP.NE.AND P6, PT, R114, RZ, PT ;  /* 0x000000ff7200720c */ /* 0x000fe40003fc5270 */
        /* <DEDUP_REMOVED lines=52> */
[----:B------:R-:W-:Y:S01]  /*13df0*/  ISETP.NE.AND P3, PT, R84, RZ, PT ;  /* 0x000000ff5400720c */ /* 0x000fe20003f65270 */
[----:B------:R-:W0:Y:S01]  /*13e00*/  SHFL.BFLY PT, R10, R9, 0x2, 0x1f ;  /* 0x0c401f00090a7f89 */ /* 0x000e2200000e0000 */
[----:B------:R-:W-:Y:S02]  /*13e10*/  FSEL R52, R52, -INF , !P4 ;  /* 0xff80000034347808 */ /* 0x000fe40006000000 */
[----:B------:R-:W-:-:S02]  /*13e20*/  ISETP.GT.AND P3, PT, R70, 0x38, !P3 ;  /* 0x000000384600780c */ /* 0x000fc40005f64270 */
[----:B------:R-:W-:Y:S02]  /*13e30*/  FSEL R12, R12, -INF , !P5 ;  /* 0xff8000000c0c7808 */ /* 0x000fe40006800000 */
[----:B------:R-:W-:-:S04]  /*13e40*/  ISETP.LT.OR P3, PT, R74, 0x39, P3 ;  /* 0x000000394a00780c */ /* 0x000fc80001f61670 */
[----:B------:R-:W-:Y:S02]  /*13e50*/  FSEL R30, R30, -INF , !P3 ;  /* 0xff8000001e1e7808 */ /* 0x000fe40005800000 */
[----:B------:R-:W-:-:S04]  /*13e60*/  ISETP.NE.AND P3, PT, R83, RZ, PT ;  /* 0x000000ff5300720c */ /* 0x000fc80003f65270 */
[----:B------:R-:W-:-:S04]  /*13e70*/  ISETP.GT.AND P3, PT, R70, 0x39, !P3 ;  /* 0x000000394600780c */ /* 0x000fc80005f64270 */
[----:B------:R-:W-:Y:S02]  /*13e80*/  ISETP.LT.OR P3, PT, R74, 0x3a, P3 ;  /* 0x0000003a4a00780c */ /* 0x000fe40001f61670 */
[----:B0-----:R-:W-:Y:S02]  /*13e90*/  FMNMX.FTZ R11, R9, R10, !PT ;  /* 0x0000000a090b7209 */ /* 0x001fe40007810000 */
[----:B------:R-:W-:Y:S02]  /*13ea0*/  FSEL R33, R33, -INF , !P3 ;  /* 0xff80000021217808 */ /* 0x000fe40005800000 */
[----:B------:R-:W-:Y:S01]  /*13eb0*/  ISETP.NE.AND P3, PT, R82, RZ, PT ;  /* 0x000000ff5200720c */ /* 0x000fe20003f65270 */
[----:B------:R-:W0:Y:S03]  /*13ec0*/  SHFL.BFLY PT, R10, R11, 0x1, 0x1f ;  /* 0x0c201f000b0a7f89 */ /* 0x000e2600000e0000 */
[----:B------:R-:W-:-:S04]  /*13ed0*/  ISETP.GT.AND P3, PT, R70, 0x40, !P3 ;  /* 0x000000404600780c */ /* 0x000fc80005f64270 */
[----:B------:R-:W-:-:S04]  /*13ee0*/  ISETP.LT.OR P3, PT, R74, 0x41, P3 ;  /* 0x000000414a00780c */ /* 0x000fc80001f61670 */
[----:B------:R-:W-:Y:S02]  /*13ef0*/  FSEL R36, R36, -INF , !P3 ;  /* 0xff80000024247808 */ /* 0x000fe40005800000 */
[----:B------:R-:W-:Y:S02]  /*13f00*/  ISETP.GT.AND P3, PT, R70, 0x41, !P6 ;  /* 0x000000414600780c */ /* 0x000fe40007764270 */
[----:B------:R-:W-:Y:S02]  /*13f10*/  ISETP.NE.AND P6, PT, R115, RZ, PT ;  /* 0x000000ff7300720c */ /* 0x000fe40003fc5270 */
[----:B------:R-:W-:-:S04]  /*13f20*/  ISETP.LT.OR P3, PT, R74, 0x42, P3 ;  /* 0x000000424a00780c */ /* 0x000fc80001f61670 */
        /* <DEDUP_REMOVED lines=47> */
[----:B------:R-:W-:-:S04]  /*14220*/  FSETP.NEU.FTZ.AND P3, PT, R10, -INF , PT ;  /* 0xff8000000a00780b */ /* 0x000fc80003f7d000 */
[----:B------:R-:W-:Y:S02]  /*14230*/  FSEL R73, R73, RZ, P3 ;  /* 0x000000ff49497208 */ /* 0x000fe40001800000 */
[----:B------:R-:W-:Y:S02]  /*14240*/  ISETP.GT.AND P3, PT, R70, RZ, !P6 ;  /* 0x000000ff4600720c */ /* 0x000fe40007764270 */
[----:B------:R-:W-:Y:S01]  /*14250*/  ISETP.NE.AND P6, PT, R75, RZ, PT ;  /* 0x000000ff4b00720c */ /* 0x000fe20003fc5270 */
[----:B------:R-:W-:-:S01]  /*14260*/  FFMA.FTZ R67, R28, UR35, -R73 ;  /* 0x000000231c437c23 */ /* 0x000fc20008010849 */
[----:B------:R-:W-:Y:S01]  /*14270*/  ISETP.LT.OR P3, PT, R74, 0x1, P3 ;  /* 0x000000014a00780c */ /* 0x000fe20001f61670 */
[----:B------:R-:W-:-:S01]  /*14280*/  FFMA.FTZ R28, R32, UR35, -R73 ;  /* 0x00000023201c7c23 */ /* 0x000fc20008010849 */
[--C-:B------:R-:W-:Y:S01]  /*14290*/  FFMA.FTZ R75, R35, UR35, -R73.reuse ;  /* 0x00000023234b7c23 */ /* 0x100fe20008010849 */
[----:B------:R-:W-:-:S01]  /*142a0*/  FFMA.FTZ R35, R34, UR35, -R73 ;  /* 0x0000002322237c23 */ /* 0x000fc20008010849 */
[----:B------:R-:W-:Y:S01]  /*142b0*/  FSEL R76, R0, -INF , !P3 ;  /* 0xff800000004c7808 */ /* 0x000fe20005800000 */
[----:B------:R-:W-:-:S01]  /*142c0*/  FFMA.FTZ R77, R39, UR35, -R73 ;  /* 0x00000023274d7c23 */ /* 0x000fc20008010849 */
[--C-:B------:R-:W-:Y:S01]  /*142d0*/  FFMA.FTZ R39, R38, UR35, -R73.reuse ;  /* 0x0000002326277c23 */ /* 0x100fe20008010849 */
[----:B------:R-:W-:-:S01]  /*142e0*/  FFMA.FTZ R38, R42, UR35, -R73 ;  /* 0x000000232a267c23 */ /* 0x000fc20008010849 */
[----:B------:R-:W-:Y:S01]  /*142f0*/  FMNMX.FTZ R11, R76, R3, !PT ;  /* 0x000000034c0b7209 */ /* 0x000fe20007810000 */
[----:B------:R-:W-:-:S01]  /*14300*/  FFMA.FTZ R0, R79, UR35, -R73 ;  /* 0x000000234f007c23 */ /* 0x000fc20008010849 */
[----:B------:R-:W-:Y:S01]  /*14310*/  ISETP.GT.AND P3, PT, R70, 0x79, !P6 ;  /* 0x000000794600780c */ /* 0x000fe20007764270 */
[----:B------:R-:W-:-:S01]  /*14320*/  FFMA.FTZ R79, R56, UR35, -R73 ;  /* 0x00000023384f7c23 */ /* 0x000fc20008010849 */
[----:B------:R-:W-:Y:S01]  /*14330*/  FMNMX.FTZ R11, R4, R11, !PT ;  /* 0x0000000b040b7209 */ /* 0x000fe20007810000 */
[----:B------:R-:W-:-:S01]  /*14340*/  FFMA.FTZ R9, R90, UR35, -R73 ;  /* 0x000000235a097c23 */ /* 0x000fc20008010849 */
[----:B------:R-:W-:Y:S01]  /*14350*/  ISETP.LT.OR P3, PT, R74, 0x7a, P3 ;  /* 0x0000007a4a00780c */ /* 0x000fe20001f61670 */
[----:B------:R-:W-:-:S01]  /*14360*/  FFMA.FTZ R56, R59, UR35, -R73 ;  /* 0x000000233b387c23 */ /* 0x000fc20008010849 */
[----:B------:R-:W-:Y:S01]  /*14370*/  FMNMX.FTZ R32, R8, R11, !PT ;  /* 0x0000000b08207209 */ /* 0x000fe20007810000 */
[----:B------:R-:W-:-:S01]  /*14380*/  FFMA.FTZ R59, R61, UR35, -R73 ;  /* 0x000000233d3b7c23 */ /* 0x000fc20008010849 */
[----:B------:R-:W-:Y:S01]  /*14390*/  FSEL R54, R54, -INF , !P3 ;  /* 0xff80000036367808 */ /* 0x000fe20005800000 */
[----:B------:R-:W-:-:S01]  /*143a0*/  FFMA.FTZ R61, R63, UR35, -R73 ;  /* 0x000000233f3d7c23 */ /* 0x000fc20008010849 */
[----:B------:R-:W-:Y:S01]  /*143b0*/  FMNMX.FTZ R11, R13, R32, !PT ;  /* 0x000000200d0b7209 */ /* 0x000fe20007810000 */
[----:B------:R-:W-:-:S01]  /*143c0*/  FFMA.FTZ R63, R66, UR35, -R73 ;  /* 0x00000023423f7c23 */ /* 0x000fc20008010849 */
[--C-:B------:R-:W-:Y:S01]  /*143d0*/  FFMA.FTZ R64, R91, UR35, -R73.reuse ;  /* 0x000000235b407c23 */ /* 0x100fe20008010849 */
[----:B------:R-:W-:-:S01]  /*143e0*/  FFMA.FTZ R66, R65, UR35, -R73 ;  /* 0x0000002341427c23 */ /* 0x000fc20008010849 */
[----:B------:R-:W-:Y:S01]  /*143f0*/  FMNMX.FTZ R32, R14, R11, !PT ;  /* 0x0000000b0e207209 */ /* 0x000fe20007810000 */
[----:B------:R-:W-:-:S01]  /*14400*/  FFMA.FTZ R65, R69, UR35, -R73 ;  /* 0x0000002345417c23 */ /* 0x000fc20008010849 */
[----:B------:R-:W-:Y:S01]  /*14410*/  MUFU.EX2 R0, R0 ;  /* 0x0000000000007308 */ /* 0x000fe20000000800 */
        /* <DEDUP_REMOVED lines=17> */
[----:B------:R-:W-:-:S04]  /*14530*/  FMNMX.FTZ R11, R25, R34, !PT ;  /* 0x00000022190b7209 */ /* 0x000fc80007810000 */
[----:B------:R-:W-:Y:S02]  /*14540*/  FMNMX.FTZ R78, R26, R11, !PT ;  /* 0x0000000b1a4e7209 */ /* 0x000fe40007810000 */
[----:B------:R0:W-:Y:S02]  /*14550*/  MUFU.EX2 R32, R75 ;  /* 0x0000004b00207308 */ /* 0x0001e40000000800 */
[----:B------:R-:W-:-:S04]  /*14560*/  FMNMX.FTZ R78, R27, R78, !PT ;  /* 0x0000004e1b4e7209 */ /* 0x000fc80007810000 */
[----:B------:R-:W-:Y:S02]  /*14570*/  FMNMX.FTZ R11, R29, R78, !PT ;  /* 0x0000004e1d0b7209 */ /* 0x000fe40007810000 */
[----:B------:R1:W-:Y:S01]  /*14580*/  MUFU.EX2 R34, R77 ;  /* 0x0000004d00227308 */ /* 0x0003e20000000800 */
[----:B0-----:R-:W-:-:S01]  /*14590*/  FFMA.FTZ R75, R93, UR35, -R73 ;  /* 0x000000235d4b7c23 */ /* 0x001fc20008010849 */
[----:B------:R-:W-:-:S04]  /*145a0*/  FMNMX.FTZ R42, R30, R11, !PT ;  /* 0x0000000b1e2a7209 */ /* 0x000fc80007810000 */
[----:B------:R-:W-:Y:S02]  /*145b0*/  FMNMX.FTZ R11, R33, R42, !PT ;  /* 0x0000002a210b7209 */ /* 0x000fe40007810000 */
[----:B------:R-:W0:Y:S01]  /*145c0*/  MUFU.EX2 R67, R67 ;  /* 0x0000004300437308 */ /* 0x000e220000000800 */
[----:B-1----:R-:W-:-:S01]  /*145d0*/  FFMA.FTZ R77, R95, UR35, -R73 ;  /* 0x000000235f4d7c23 */ /* 0x002fc20008010849 */
[----:B------:R-:W-:-:S04]  /*145e0*/  FMNMX.FTZ R42, R36, R11, !PT ;  /* 0x0000000b242a7209 */ /* 0x000fc80007810000 */
[----:B------:R-:W-:Y:S01]  /*145f0*/  FMNMX.FTZ R11, R37, R42, !PT ;  /* 0x0000002a250b7209 */ /* 0x000fe20007810000 */
[----:B------:R-:W-:-:S01]  /*14600*/  FFMA.FTZ R42, R96, UR35, -R73 ;  /* 0x00000023602a7c23 */ /* 0x000fc20008010849 */
[----:B------:R-:W-:Y:S02]  /*14610*/  MUFU.EX2 R28, R28 ;  /* 0x0000001c001c7308 */ /* 0x000fe40000000800 */
[----:B------:R-:W-:-:S04]  /*14620*/  FMNMX.FTZ R78, R40, R11, !PT ;  /* 0x0000000b284e7209 */ /* 0x000fc80007810000 */
[----:B------:R-:W-:Y:S02]  /*14630*/  FMNMX.FTZ R11, R43, R78, !PT ;  /* 0x0000004e2b0b7209 */ /* 0x000fe40007810000 */
[----:B------:R-:W-:Y:S01]  /*14640*/  MUFU.EX2 R31, R31 ;  /* 0x0000001f001f7308 */ /* 0x000fe20000000800 */
[----:B0-----:R-:W-:Y:S02]  /*14650*/  F2FP.SATFINITE.E4M3.F32.PACK_AB_MERGE_C R164, R67, R64, RZ ;  /* 0x0000004043a4723e */ /* 0x001fe400048070ff */
[----:B------:R-:W-:Y:S02]  /*14660*/  FMNMX.FTZ R78, R44, R11, !PT ;  /* 0x0000000b2c4e7209 */ /* 0x000fe40007810000 */
[----:B------:R-:W-:Y:S02]  /*14670*/  F2FP.SATFINITE.E4M3.F32.PACK_AB_MERGE_C R164, R9, R0, R164 ;  /* 0x0000000009a4723e */ /* 0x000fe400048070a4 */
[----:B------:R-:W-:Y:S01]  /*14680*/  FMNMX.FTZ R11, R45, R78, !PT ;  /* 0x0000004e2d0b7209 */ /* 0x000fe20007810000 */
[----:B------:R-:W0:Y:S03]  /*14690*/  MUFU.EX2 R35, R35 ;  /* 0x0000002300237308 */ /* 0x000e260000000800 */
        /* <DEDUP_REMOVED lines=14> */
[----:B------:R-:W-:Y:S03]  /*14780*/  MUFU.EX2 R42, R42 ;  /* 0x0000002a002a7308 */ /* 0x000fe60000000800 */
[----:B------:R-:W-:-:S04]  /*14790*/  FMNMX.FTZ R11, R12, R11, !PT ;  /* 0x0000000b0c0b7209 */ /* 0x000fc80007810000 */
[----:B------:R-:W-:Y:S01]  /*147a0*/  FMNMX.FTZ R11, R54, R11, !PT ;  /* 0x0000000b360b7209 */ /* 0x000fe20007810000 */
[----:B------:R-:W-:Y:S01]  /*147b0*/  MUFU.EX2 R75, R75 ;  /* 0x0000004b004b7308 */ /* 0x000fe20000000800 */
[----:B0-----:R-:W-:-:S03]  /*147c0*/  F2FP.SATFINITE.E4M3.F32.PACK_AB_MERGE_C R160, R41, R38, RZ ;  /* 0x0000002629a0723e */ /* 0x001fc600048070ff */
[----:B------:R-:W0:Y:S01]  /*147d0*/  SHFL.BFLY PT, R74, R11, 0x2, 0x1f ;  /* 0x0c401f000b4a7f89 */ /* 0x000e2200000e0000 */
[----:B------:R-:W-:-:S03]  /*147e0*/  F2FP.SATFINITE.E4M3.F32.PACK_AB_MERGE_C R160, R39, R34, R160 ;  /* 0x0000002227a0723e */ /* 0x000fc600048070a0 */
[----:B------:R-:W-:Y:S08]  /*147f0*/  MUFU.EX2 R77, R77 ;  /* 0x0000004d004d7308 */ /* 0x000ff00000000800 */
[----:B------:R-:W1:Y:S08]  /*14800*/  MUFU.EX2 R78, R78 ;  /* 0x0000004e004e7308 */ /* 0x000e700000000800 */
[----:B------:R-:W-:Y:S01]  /*14810*/  MUFU.EX2 R56, R56 ;  /* 0x0000003800387308 */ /* 0x000fe20000000800 */
[----:B0-----:R-:W-:-:S07]  /*14820*/  FMNMX.FTZ R74, R11, R74, !PT ;  /* 0x0000004a0b4a7209 */ /* 0x001fce0007810000 */
[----:B------:R-:W0:Y:S01]  /*14830*/  MUFU.EX2 R55, R55 ;  /* 0x0000003700377308 */ /* 0x000e220000000800 */
[----:B------:R-:W2:Y:S01]  /*14840*/  SHFL.BFLY PT, R11, R74, 0x1, 0x1f ;  /* 0x0c201f004a0b7f89 */ /* 0x000ea200000e0000 */
[----:B-1----:R-:W-:-:S04]  /*14850*/  F2FP.SATFINITE.E4M3.F32.PACK_AB_MERGE_C R162, R78, R77, RZ ;  /* 0x0000004d4ea2723e */ /* 0x002fc800048070ff */
[----:B------:R-:W-:Y:S02]  /*14860*/  F2FP.SATFINITE.E4M3.F32.PACK_AB_MERGE_C R162, R75, R42, R162 ;  /* 0x0000002a4ba2723e */ /* 0x000fe400048070a2 */
[----:B------:R-:W-:Y:S08]  /*14870*/  MUFU.EX2 R70, R94 ;  /* 0x0000005e00467308 */ /* 0x000ff00000000800 */
[----:B------:R-:W1:Y:S01]  /*14880*/  MUFU.EX2 R79, R79 ;  /* 0x0000004f004f7308 */ /* 0x000e620000000800 */
[----:B0-----:R-:W-:-:S07]  /*14890*/  F2FP.SATFINITE.E4M3.F32.PACK_AB_MERGE_C R156, R55, R56, RZ ;  /* 0x00000038379c723e */ /* 0x001fce00048070ff */
[----:B------:R-:W-:Y:S01]  /*148a0*/  MUFU.EX2 R59, R59 ;  /* 0x0000003b003b7308 */ /* 0x000fe20000000800 */
[----:B--2---:R-:W-:Y:S01]  /*148b0*/  FMNMX.FTZ R11, R74, R11, !PT ;  /* 0x0000000b4a0b7209 */ /* 0x004fe20007810000 */
[----:B------:R-:W-:-:S03]  /*148c0*/  IMAD.U32 R74, RZ, RZ, UR35 ;  /* 0x00000023ff4a7e24 */ /* 0x000fc6000f8e00ff */
[C---:B------:R-:W-:Y:S01]  /*148d0*/  FSETP.NEU.FTZ.AND P3, PT, R11.reuse, -INF , PT ;  /* 0xff8000000b00780b */ /* 0x040fe20003f7d000 */
[----:B------:R-:W-:-:S02]  /*148e0*/  FFMA.FTZ R74, R11, R74, -8 ;  /* 0xc10000000b4a7423 */ /* 0x000fc4000001004a */
[----:B------:R-:W-:Y:S01]  /*148f0*/  MUFU.EX2 R60, R60 ;  /* 0x0000003c003c7308 */ /* 0x000fe20000000800 */
[----:B-1----:R-:W-:Y:S02]  /*14900*/  F2FP.SATFINITE.E4M3.F32.PACK_AB_MERGE_C R156, R79, R70, R156 ;  /* 0x000000464f9c723e */ /* 0x002fe4000480709c */
[----:B------:R-:W-:-:S05]  /*14910*/  FSEL R71, R74, RZ, P3 ;  /* 0x000000ff4a477208 */ /* 0x000fca0001800000 */
        /* <DEDUP_REMOVED lines=16> */
[----:B------:R-:W-:Y:S01]  /*14a20*/  FADD.FTZ R37, R0, R9 ;  /* 0x0000000900257221 */ /* 0x000fe20000010000 */
[----:B------:R-:W-:-:S01]  /*14a30*/  FFMA.FTZ R27, R30, UR35, -R71 ;  /* 0x000000231e1b7c23 */ /* 0x000fc20008010847 */
[--C-:B------:R-:W-:Y:S01]  /*14a40*/  FFMA.FTZ R30, R33, UR35, -R71.reuse ;  /* 0x00000023211e7c23 */ /* 0x100fe20008010847 */
[----:B------:R-:W-:-:S01]  /*14a50*/  FFMA.FTZ R33, R40, UR35, -R71 ;  /* 0x0000002328217c23 */ /* 0x000fc20008010847 */
[----:B------:R-:W-:Y:S01]  /*14a60*/  FADD.FTZ R40, R64, R37 ;  /* 0x0000002540287221 */ /* 0x000fe20000010000 */
[----:B------:R-:W-:-:S01]  /*14a70*/  FFMA.FTZ R15, R15, UR35, -R71 ;  /* 0x000000230f0f7c23 */ /* 0x000fc20008010847 */
[----:B------:R-:W1:Y:S01]  /*14a80*/  MUFU.EX2 R3, R3 ;  /* 0x0000000300037308 */ /* 0x000e620000000800 */
[----:B------:R-:W-:-:S01]  /*14a90*/  FFMA.FTZ R20, R20, UR35, -R71 ;  /* 0x0000002314147c23 */ /* 0x000fc20008010847 */
[----:B------:R-:W-:Y:S01]  /*14aa0*/  FADD.FTZ R37, R67, R40 ;  /* 0x0000002843257221 */ /* 0x000fe20000010000 */
[----:B------:R-:W-:-:S01]  /*14ab0*/  FFMA.FTZ R40, R43, UR35, -R71 ;  /* 0x000000232b287c23 */ /* 0x000fc20008010847 */
[--C-:B------:R-:W-:Y:S01]  /*14ac0*/  FFMA.FTZ R45, R45, UR35, -R71.reuse ;  /* 0x000000232d2d7c23 */ /* 0x100fe20008010847 */
[----:B------:R-:W-:-:S01]  /*14ad0*/  FFMA.FTZ R46, R46, UR35, -R71 ;  /* 0x000000232e2e7c23 */ /* 0x000fc20008010847 */
[----:B------:R-:W-:Y:S01]  /*14ae0*/  FADD.FTZ R80, R28, R37 ;  /* 0x000000251c507221 */ /* 0x000fe20000010000 */
[----:B------:R-:W-:-:S01]  /*14af0*/  FFMA.FTZ R37, R44, UR35, -R71 ;  /* 0x000000232c257c23 */ /* 0x000fc20008010847 */
[----:B------:R-:W2:Y:S01]  /*14b00*/  MUFU.EX2 R8, R8 ;  /* 0x0000000800087308 */ /* 0x000ea20000000800 */
[----:B0-----:R-:W-:-:S01]  /*14b10*/  FADD.FTZ R76, R73, R74 ;  /* 0x0000004a494c7221 */ /* 0x001fc20000010000 */
[----:B------:R-:W-:Y:S01]  /*14b20*/  FADD.FTZ R83, R31, R80 ;  /* 0x000000501f537221 */ /* 0x000fe20000010000 */
[----:B------:R-:W-:-:S01]  /*14b30*/  FFMA.FTZ R47, R47, UR35, -R71 ;  /* 0x000000232f2f7c23 */ /* 0x000fc20008010847 */
[--C-:B------:R-:W-:Y:S01]  /*14b40*/  FFMA.FTZ R48, R48, UR35, -R71.reuse ;  /* 0x0000002330307c23 */ /* 0x100fe20008010847 */
[----:B------:R-:W-:-:S01]  /*14b50*/  FFMA.FTZ R49, R49, UR35, -R71 ;  /* 0x0000002331317c23 */ /* 0x000fc20008010847 */
[----:B------:R-:W-:Y:S01]  /*14b60*/  FADD.FTZ R44, R32, R83 ;  /* 0x00000053202c7221 */ /* 0x000fe20000010000 */
[----:B------:R-:W-:-:S01]  /*14b70*/  FFMA.FTZ R50, R50, UR35, -R71 ;  /* 0x0000002332327c23 */ /* 0x000fc20008010847 */
[----:B------:R-:W0:Y:S01]  /*14b80*/  MUFU.EX2 R4, R4 ;  /* 0x0000000400047308 */ /* 0x000e220000000800 */
[----:B-1----:R-:W-:-:S01]  /*14b90*/  FADD.FTZ R43, R3, R76 ;  /* 0x0000004c032b7221 */ /* 0x002fc20000010000 */
[----:B------:R-:W-:Y:S01]  /*14ba0*/  FADD.FTZ R67, R35, R44 ;  /* 0x0000002c23437221 */ /* 0x000fe20000010000 */
[----:B------:R-:W-:-:S01]  /*14bb0*/  FFMA.FTZ R51, R51, UR35, -R71 ;  /* 0x0000002333337c23 */ /* 0x000fc20008010847 */
[--C-:B------:R-:W-:Y:S01]  /*14bc0*/  FFMA.FTZ R53, R53, UR35, -R71.reuse ;  /* 0x0000002335357c23 */ /* 0x100fe20008010847 */
[----:B------:R-:W-:-:S01]  /*14bd0*/  FFMA.FTZ R52, R52, UR35, -R71 ;  /* 0x0000002334347c23 */ /* 0x000fc20008010847 */
[----:B------:R-:W-:Y:S01]  /*14be0*/  FADD.FTZ R64, R34, R67 ;  /* 0x0000004322407221 */ /* 0x000fe20000010000 */
[----:B------:R-:W-:-:S01]  /*14bf0*/  FFMA.FTZ R12, R12, UR35, -R71 ;  /* 0x000000230c0c7c23 */ /* 0x000fc20008010847 */
[----:B------:R-:W1:Y:S01]  /*14c00*/  MUFU.EX2 R13, R13 ;  /* 0x0000000d000d7308 */ /* 0x000e620000000800 */
[----:B--2---:R-:W-:-:S01]  /*14c10*/  FADD.FTZ R43, R8, R43 ;  /* 0x0000002b082b7221 */ /* 0x004fc20000010000 */
[----:B------:R-:W-:Y:S01]  /*14c20*/  FADD.FTZ R35, R39, R64 ;  /* 0x0000004027237221 */ /* 0x000fe20000010000 */
[----:B------:R-:W-:Y:S01]  /*14c30*/  F2FP.SATFINITE.E4M3.F32.PACK_AB_MERGE_C R8, R8, R3, RZ ;  /* 0x000000030808723e */ /* 0x000fe200048070ff */
[----:B------:R-:W-:-:S02]  /*14c40*/  FFMA.FTZ R54, R54, UR35, -R71 ;  /* 0x0000002336367c23 */ /* 0x000fc40008010847 */
[----:B------:R-:W-:-:S01]  /*14c50*/  FADD.FTZ R0, R38, R35 ;  /* 0x0000002326007221 */ /* 0x000fc20000010000 */
[----:B------:R-:W-:Y:S01]  /*14c60*/  F2FP.SATFINITE.E4M3.F32.PACK_AB_MERGE_C R165, R74, R73, R8 ;  /* 0x000000494aa5723e */ /* 0x000fe20004807008 */
[----:B------:R-:W2:Y:S01]  /*14c70*/  MUFU.EX2 R15, R15 ;  /* 0x0000000f000f7308 */ /* 0x000ea20000000800 */
[----:B0-----:R-:W-:-:S01]  /*14c80*/  FADD.FTZ R44, R4, R43 ;  /* 0x0000002b042c7221 */ /* 0x001fc20000010000 */
[----:B------:R-:W-:-:S04]  /*14c90*/  FADD.FTZ R41, R41, R0 ;  /* 0x0000000029297221 */ /* 0x000fc80000010000 */
[----:B------:R-:W-:Y:S02]  /*14ca0*/  FADD.FTZ R28, R42, R41 ;  /* 0x000000292a1c7221 */ /* 0x000fe40000010000 */
        /* <DEDUP_REMOVED lines=10> */
[----:B------:R-:W-:Y:S01]  /*14d50*/  FADD.FTZ R79, R79, R70 ;  /* 0x000000464f4f7221 */ /* 0x000fe20000010000 */
[----:B------:R-:W-:-:S03]  /*14d60*/  F2FP.SATFINITE.E4M3.F32.PACK_AB_MERGE_C R15, R20, R15, RZ ;  /* 0x0000000f140f723e */ /* 0x000fc600048070ff */
[----:B------:R-:W-:Y:S01]  /*14d70*/  FADD.FTZ R56, R56, R79 ;  /* 0x0000004f38387221 */ /* 0x000fe20000010000 */
[----:B------:R-:W-:Y:S01]  /*14d80*/  F2FP.SATFINITE.E4M3.F32.PACK_AB_MERGE_C R167, R13, R4, R15 ;  /* 0x000000040da7723e */ /* 0x000fe2000480700f */
[----:B------:R-:W0:Y:S01]  /*14d90*/  MUFU.EX2 R24, R24 ;  /* 0x0000001800187308 */ /* 0x000e220000000800 */
[----:B-1----:R-:W-:-:S01]  /*14da0*/  FADD.FTZ R0, R14, R9 ;  /* 0x000000090e007221 */ /* 0x002fc20000010000 */
[----:B------:R-:W-:Y:S01]  /*14db0*/  FADD.FTZ R55, R55, R56 ;  /* 0x0000003837377221 */ /* 0x000fe20000010000 */
[----:B------:R-:W1:Y:S01]  /*14dc0*/  @P1 LDC R4, c[0x0][0x44c] ;  /* 0x00011300ff041b82 */ /* 0x000e620000000800 */
[----:B------:R-:W-:-:S04]  /*14dd0*/  IMAD.MOV.U32 R13, RZ, RZ, R177 ;  /* 0x000000ffff0d7224 */ /* 0x000fc800078e00b1 */
[----:B------:R-:W3:Y:S01]  /*14de0*/  MUFU.EX2 R81, R81 ;  /* 0x0000005100517308 */ /* 0x000ee20000000800 */
[----:B--2---:R-:W-:-:S02]  /*14df0*/  FADD.FTZ R9, R21, R0 ;  /* 0x0000000015097221 */ /* 0x004fc40000010000 */
[----:B------:R-:W2:Y:S05]  /*14e00*/  @P1 LDC R15, c[0x0][0x450] ;  /* 0x00011400ff0f1b82 */ /* 0x000eaa0000000800 */
[----:B------:R-:W4:Y:S01]  /*14e10*/  MUFU.EX2 R25, R25 ;  /* 0x0000001900197308 */ /* 0x000f220000000800 */
[----:B0-----:R-:W-:-:S07]  /*14e20*/  FADD.FTZ R0, R24, R9 ;  /* 0x0000000918007221 */ /* 0x001fce0000010000 */
[----:B------:R-:W0:Y:S01]  /*14e30*/  MUFU.EX2 R26, R26 ;  /* 0x0000001a001a7308 */ /* 0x000e220000000800 */
[----:B---3--:R-:W-:-:S01]  /*14e40*/  FADD.FTZ R0, R81, R0 ;  /* 0x0000000051007221 */ /* 0x008fc20000010000 */
[----:B------:R-:W-:-:S04]  /*14e50*/  F2FP.SATFINITE.E4M3.F32.PACK_AB_MERGE_C R24, R81, R24, RZ ;  /* 0x000000185118723e */ /* 0x000fc800048070ff */
[----:B------:R-:W-:Y:S02]  /*14e60*/  F2FP.SATFINITE.E4M3.F32.PACK_AB_MERGE_C R161, R21, R14, R24 ;  /* 0x0000000e15a1723e */ /* 0x000fe40004807018 */
[----:B------:R-:W3:Y:S01]  /*14e70*/  MUFU.EX2 R27, R27 ;  /* 0x0000001b001b7308 */ /* 0x000ee20000000800 */
[----:B----4-:R-:W-:-:S07]  /*14e80*/  FADD.FTZ R9, R25, R0 ;  /* 0x0000000019097221 */ /* 0x010fce0000010000 */
[----:B------:R-:W4:Y:S01]  /*14e90*/  MUFU.EX2 R30, R30 ;  /* 0x0000001e001e7308 */ /* 0x000f220000000800 */
[----:B0-----:R-:W-:-:S07]  /*14ea0*/  FADD.FTZ R0, R26, R9 ;  /* 0x000000091a007221 */ /* 0x001fce0000010000 */
[----:B------:R-:W0:Y:S01]  /*14eb0*/  MUFU.EX2 R29, R29 ;  /* 0x0000001d001d7308 */ /* 0x000e220000000800 */
[----:B---3--:R-:W-:-:S07]  /*14ec0*/  FADD.FTZ R9, R27, R0 ;  /* 0x000000001b097221 */ /* 0x008fce0000010000 */
[----:B------:R-:W3:Y:S01]  /*14ed0*/  MUFU.EX2 R36, R36 ;  /* 0x0000002400247308 */ /* 0x000ee20000000800 */
[----:B----4-:R-:W-:-:S01]  /*14ee0*/  FADD.FTZ R0, R30, R9 ;  /* 0x000000091e007221 */ /* 0x010fc20000010000 */
[----:B------:R-:W-:-:S04]  /*14ef0*/  F2FP.SATFINITE.E4M3.F32.PACK_AB_MERGE_C R27, R30, R27, RZ ;  /* 0x0000001b1e1b723e */ /* 0x000fc800048070ff */
[----:B------:R-:W-:Y:S02]  /*14f00*/  F2FP.SATFINITE.E4M3.F32.PACK_AB_MERGE_C R163, R26, R25, R27 ;  /* 0x000000191aa3723e */ /* 0x000fe4000480701b */
[----:B------:R-:W4:Y:S01]  /*14f10*/  MUFU.EX2 R33, R33 ;  /* 0x0000002100217308 */ /* 0x000f220000000800 */
[----:B0-----:R-:W-:-:S07]  /*14f20*/  FADD.FTZ R9, R29, R0 ;  /* 0x000000001d097221 */ /* 0x001fce0000010000 */
[----:B------:R-:W0:Y:S01]  /*14f30*/  MUFU.EX2 R40, R40 ;  /* 0x0000002800287308 */ /* 0x000e220000000800 */
[----:B---3--:R-:W-:-:S01]  /*14f40*/  FADD.FTZ R0, R36, R9 ;  /* 0x0000000924007221 */ /* 0x008fc20000010000 */
[----:B------:R-:W-:-:S06]  /*14f50*/  F2FP.SATFINITE.E4M3.F32.PACK_AB_MERGE_C R9, R60, R59, RZ ;  /* 0x0000003b3c09723e */ /* 0x000fcc00048070ff */
[----:B------:R-:W3:Y:S01]  /*14f60*/  MUFU.EX2 R37, R37 ;  /* 0x0000002500257308 */ /* 0x000ee20000000800 */
[----:B----4-:R-:W-:-:S07]  /*14f70*/  FADD.FTZ R3, R33, R0 ;  /* 0x0000000021037221 */ /* 0x010fce0000010000 */
[----:B------:R-:W-:Y:S01]  /*14f80*/  MUFU.EX2 R58, R58 ;  /* 0x0000003a003a7308 */ /* 0x000fe20000000800 */
[----:B0-----:R-:W-:-:S01]  /*14f90*/  FADD.FTZ R0, R40, R3 ;  /* 0x0000000328007221 */ /* 0x001fc20000010000 */
[----:B------:R-:W-:-:S04]  /*14fa0*/  F2FP.SATFINITE.E4M3.F32.PACK_AB_MERGE_C R33, R40, R33, RZ ;  /* 0x000000212821723e */ /* 0x000fc800048070ff */
[----:B------:R-:W-:Y:S02]  /*14fb0*/  F2FP.SATFINITE.E4M3.F32.PACK_AB_MERGE_C R157, R36, R29, R33 ;  /* 0x0000001d249d723e */ /* 0x000fe40004807021 */
[----:B------:R-:W0:Y:S01]  /*14fc0*/  MUFU.EX2 R57, R57 ;  /* 0x0000003900397308 */ /* 0x000e220000000800 */
[----:B---3--:R-:W-:-:S07]  /*14fd0*/  FADD.FTZ R3, R37, R0 ;  /* 0x0000000025037221 */ /* 0x008fce0000010000 */
[----:B------:R-:W3:Y:S08]  /*14fe0*/  MUFU.EX2 R32, R45 ;  /* 0x0000002d00207308 */ /* 0x000ef00000000800 */
[----:B------:R-:W4:Y:S01]  /*14ff0*/  MUFU.EX2 R46, R46 ;  /* 0x0000002e002e7308 */ /* 0x000f220000000800 */
[----:B0-----:R-:W-:Y:S01]  /*15000*/  F2FP.SATFINITE.E4M3.F32.PACK_AB_MERGE_C R158, R57, R58, R9 ;  /* 0x0000003a399e723e */ /* 0x001fe20004807009 */
[----:B------:R-:W-:-:S04]  /*15010*/  FADD.FTZ R58, R58, R55 ;  /* 0x000000373a3a7221 */ /* 0x000fc80000010000 */
[----:B------:R-:W-:Y:S02]  /*15020*/  FADD.FTZ R58, R57, R58 ;  /* 0x0000003a393a7221 */ /* 0x000fe40000010000 */
[----:B------:R-:W0:Y:S01]  /*15030*/  MUFU.EX2 R47, R47 ;  /* 0x0000002f002f7308 */ /* 0x000e220000000800 */
[----:B---3--:R-:W-:-:S01]  /*15040*/  FADD.FTZ R3, R32, R3 ;  /* 0x0000000320037221 */ /* 0x008fc20000010000 */
[----:B------:R-:W-:-:S04]  /*15050*/  FADD.FTZ R59, R59, R58 ;  /* 0x0000003a3b3b7221 */ /* 0x000fc80000010000 */
[----:B------:R-:W-:Y:S02]  /*15060*/  FADD.FTZ R60, R60, R59 ;  /* 0x0000003b3c3c7221 */ /* 0x000fe40000010000 */
[----:B------:R-:W-:Y:S01]  /*15070*/  MUFU.EX2 R63, R63 ;  /* 0x0000003f003f7308 */ /* 0x000fe20000000800 */
[----:B----4-:R-:W-:-:S07]  /*15080*/  FADD.FTZ R0, R46, R3 ;  /* 0x000000032e007221 */ /* 0x010fce0000010000 */
[----:B------:R-:W3:Y:S01]  /*15090*/  MUFU.EX2 R66, R66 ;  /* 0x0000004200427308 */ /* 0x000ee20000000800 */
[C---:B0-----:R-:W-:Y:S01]  /*150a0*/  F2FP.SATFINITE.E4M3.F32.PACK_AB_MERGE_C R46, R47.reuse, R46, RZ ;  /* 0x0000002e2f2e723e */ /* 0x041fe200048070ff */
[----:B------:R-:W-:-:S03]  /*150b0*/  FADD.FTZ R47, R47, R0 ;  /* 0x000000002f2f7221 */ /* 0x000fc60000010000 */
[----:B------:R-:W-:-:S03]  /*150c0*/  F2FP.SATFINITE.E4M3.F32.PACK_AB_MERGE_C R159, R32, R37, R46 ;  /* 0x00000025209f723e */ /* 0x000fc6000480702e */
[----:B------:R-:W0:Y:S08]  /*150d0*/  MUFU.EX2 R48, R48 ;  /* 0x0000003000307308 */ /* 0x000e300000000800 */
[----:B------:R-:W-:Y:S01]  /*150e0*/  MUFU.EX2 R61, R61 ;  /* 0x0000003d003d7308 */ /* 0x000fe20000000800 */
[----:B---3--:R-:W-:-:S07]  /*150f0*/  F2FP.SATFINITE.E4M3.F32.PACK_AB_MERGE_C R3, R66, R63, RZ ;  /* 0x0000003f4203723e */ /* 0x008fce00048070ff */
[----:B------:R-:W3:Y:S01]  /*15100*/  MUFU.EX2 R62, R62 ;  /* 0x0000003e003e7308 */ /* 0x000ee20000000800 */
[----:B0-----:R-:W-:-:S07]  /*15110*/  FADD.FTZ R0, R48, R47 ;  /* 0x0000002f30007221 */ /* 0x001fce0000010000 */
[----:B------:R-:W0:Y:S08]  /*15120*/  MUFU.EX2 R49, R49 ;  /* 0x0000003100317308 */ /* 0x000e300000000800 */
[----:B------:R-:W4:Y:S01]  /*15130*/  MUFU.EX2 R50, R50 ;  /* 0x0000003200327308 */ /* 0x000f220000000800 */
[----:B---3--:R-:W-:Y:S01]  /*15140*/  F2FP.SATFINITE.E4M3.F32.PACK_AB_MERGE_C R152, R62, R61, R3 ;  /* 0x0000003d3e98723e */ /* 0x008fe20004807003 */
[----:B------:R-:W-:-:S04]  /*15150*/  FADD.FTZ R61, R61, R60 ;  /* 0x0000003c3d3d7221 */ /* 0x000fc80000010000 */
[----:B------:R-:W-:Y:S02]  /*15160*/  FADD.FTZ R62, R62, R61 ;  /* 0x0000003d3e3e7221 */ /* 0x000fe40000010000 */
[----:B------:R-:W-:Y:S01]  /*15170*/  MUFU.EX2 R69, R69 ;  /* 0x0000004500457308 */ /* 0x000fe20000000800 */
[----:B0-----:R-:W-:-:S01]  /*15180*/  FADD.FTZ R3, R49, R0 ;  /* 0x0000000031037221 */ /* 0x001fc20000010000 */
[----:B------:R-:W-:-:S04]  /*15190*/  FADD.FTZ R63, R63, R62 ;  /* 0x0000003e3f3f7221 */ /* 0x000fc80000010000 */
[----:B------:R-:W-:Y:S02]  /*151a0*/  FADD.FTZ R66, R66, R63 ;  /* 0x0000003f42427221 */ /* 0x000fe40000010000 */
[----:B------:R-:W0:Y:S01]  /*151b0*/  MUFU.EX2 R72, R72 ;  /* 0x0000004800487308 */ /* 0x000e220000000800 */
[----:B----4-:R-:W-:-:S07]  /*151c0*/  FADD.FTZ R0, R50, R3 ;  /* 0x0000000332007221 */ /* 0x010fce0000010000 */
[----:B------:R-:W3:Y:S08]  /*151d0*/  MUFU.EX2 R51, R51 ;  /* 0x0000003300337308 */ /* 0x000ef00000000800 */
[----:B------:R-:W-:Y:S01]  /*151e0*/  MUFU.EX2 R65, R65 ;  /* 0x0000004100417308 */ /* 0x000fe20000000800 */
[----:B0-----:R-:W-:-:S07]  /*151f0*/  F2FP.SATFINITE.E4M3.F32.PACK_AB_MERGE_C R3, R72, R69, RZ ;  /* 0x000000454803723e */ /* 0x001fce00048070ff */
[----:B------:R-:W0:Y:S01]  /*15200*/  MUFU.EX2 R68, R68 ;  /* 0x0000004400447308 */ /* 0x000e220000000800 */
[----:B---3--:R-:W-:-:S01]  /*15210*/  FADD.FTZ R0, R51, R0 ;  /* 0x0000000033007221 */ /* 0x008fc20000010000 */
[----:B------:R-:W-:-:S04]  /*15220*/  F2FP.SATFINITE.E4M3.F32.PACK_AB_MERGE_C R50, R51, R50, RZ ;  /* 0x000000323332723e */ /* 0x000fc800048070ff */
[----:B------:R-:W-:Y:S02]  /*15230*/  F2FP.SATFINITE.E4M3.F32.PACK_AB_MERGE_C R153, R49, R48, R50 ;  /* 0x000000303199723e */ /* 0x000fe40004807032 */
[----:B------:R-:W3:Y:S08]  /*15240*/  MUFU.EX2 R53, R53 ;  /* 0x0000003500357308 */ /* 0x000ef00000000800 */
[----:B------:R-:W4:Y:S01]  /*15250*/  MUFU.EX2 R52, R52 ;  /* 0x0000003400347308 */ /* 0x000f220000000800 */
[----:B0-----:R-:W-:Y:S01]  /*15260*/  F2FP.SATFINITE.E4M3.F32.PACK_AB_MERGE_C R154, R68, R65, R3 ;  /* 0x00000041449a723e */ /* 0x001fe20004807003 */
[----:B------:R-:W-:-:S04]  /*15270*/  FADD.FTZ R65, R65, R66 ;  /* 0x0000004241417221 */ /* 0x000fc80000010000 */
[----:B------:R-:W-:Y:S02]  /*15280*/  FADD.FTZ R68, R68, R65 ;  /* 0x0000004144447221 */ /* 0x000fe40000010000 */
[----:B------:R-:W0:Y:S01]  /*15290*/  MUFU.EX2 R12, R12 ;  /* 0x0000000c000c7308 */ /* 0x000e220000000800 */
[----:B---3--:R-:W-:-:S01]  /*152a0*/  FADD.FTZ R3, R53, R0 ;  /* 0x0000000035037221 */ /* 0x008fc20000010000 */
[----:B-1----:R-:W-:-:S04]  /*152b0*/  @P1 IMAD.HI.U32 R0, R177, R4, RZ ;  /* 0x00000004b1001227 */ /* 0x002fc800078e00ff */
[----:B------:R-:W-:-:S01]  /*152c0*/  FADD.FTZ R69, R69, R68 ;  /* 0x0000004445457221 */ /* 0x000fc20000010000 */
[----:B--2---:R-:W-:Y:S01]  /*152d0*/  @P1 SHF.R.U32.HI R13, RZ, R15, R0 ;  /* 0x0000000fff0d1219 */ /* 0x004fe20000011600 */
[----:B------:R-:W1:Y:S01]  /*152e0*/  MUFU.EX2 R9, R54 ;  /* 0x0000003600097308 */ /* 0x000e620000000800 */
[----:B----4-:R-:W-:-:S03]  /*152f0*/  FADD.FTZ R3, R52, R3 ;  /* 0x0000000334037221 */ /* 0x010fc60000010000 */
[----:B------:R-:W-:-:S04]  /*15300*/  IMAD.IADD R13, R88, 0x1, R13 ;  /* 0x00000001580d7824 */ /* 0x000fc800078e020d */
[----:B------:R-:W-:Y:S02]  /*15310*/  IMAD.IADD R6, R13, 0x1, R6 ;  /* 0x000000010d067824 */ /* 0x000fe400078e0206 */
[----:B0-----:R-:W-:-:S01]  /*15320*/  FADD.FTZ R0, R12, R3 ;  /* 0x000000030c007221 */ /* 0x001fc20000010000 */
[----:B------:R-:W-:Y:S01]  /*15330*/  FADD.FTZ R3, R72, R69 ;  /* 0x0000004548037221 */ /* 0x000fe20000010000 */
[C---:B-1----:R-:W-:Y:S02]  /*15340*/  F2FP.SATFINITE.E4M3.F32.PACK_AB_MERGE_C R4, R9.reuse, R12, RZ ;  /* 0x0000000c0904723e */ /* 0x042fe400048070ff */
[----:B------:R-:W-:Y:S02]  /*15350*/  FADD.FTZ R0, R9, R0 ;  /* 0x0000000009007221 */ /* 0x000fe40000010000 */
[----:B------:R-:W-:Y:S01]  /*15360*/  F2FP.SATFINITE.E4M3.F32.PACK_AB_MERGE_C R155, R52, R53, R4 ;  /* 0x00000035349b723e */ /* 0x000fe20004807004 */
[----:B------:R-:W-:Y:S01]  /*15370*/  VIADD R4, R89, 0xfffffffe ;  /* 0xfffffffe59047836 */ /* 0x000fe20000000000 */
        /* <DEDUP_REMOVED lines=12> */
.L_x_1725:
[----:B------:R-:W-:-:S13]  /*15440*/  ISETP.NE.AND P3, PT, R7, 0x1, PT ;  /* 0x000000010700780c */ /* 0x000fda0003f65270 */
[----:B------:R-:W0:Y:S02]  /*15450*/  @P3 LDC.64 R12, c[0x0][0x9e8] ;  /* 0x00027a00ff0c3b82 */ /* 0x000e240000000a00 */
[----:B0-----:R-:W-:-:S05]  /*15460*/  @P3 IMAD.HI.U32 R12, R8, R12, RZ ;  /* 0x0000000c080c3227 */ /* 0x001fca00078e00ff */
[----:B------:R-:W-:-:S07]  /*15470*/  @P3 SHF.R.U32.HI R8, RZ, R13, R12 ;  /* 0x0000000dff083219 */ /* 0x000fce000001160c */
.L_x_1726:
[----:B------:R-:W-:Y:S05]  /*15480*/  BSYNC B0 ;  /* 0x0000000000007941 */ /* 0x000fea0003800000 */
.L_x_1724:
[----:B------:R-:W-:-:S05]  /*15490*/  IMAD R7, R8, R7, R7 ;  /* 0x0000000708077224 */ /* 0x000fca00078e0207 */
[----:B------:R-:W-:-:S07]  /*154a0*/  VIMNMX R6, R6, R7, PT ;  /* 0x0000000706067248 */ /* 0x000fce0003fe0100 */
.L_x_1723:
[----:B------:R-:W-:Y:S01]  /*154b0*/  SHF.R.S32.HI R7, RZ, 0x1f, R6 ;  /* 0x0000001fff077819 */ /* 0x000fe20000011406 */
[----:B------:R-:W-:Y:S01]  /*154c0*/  ULDC UR32, c[0x0][0x9e4] ;  /* 0x0002790000207ab9 */ /* 0x000fe20000000800 */
[----:B------:R-:W-:Y:S01]  /*154d0*/  ULDC UR29, c[0x0][0x9e4] ;  /* 0x00027900001d7ab9 */ /* 0x000fe20000000800 */
[----:B------:R-:W-:Y:S01]  /*154e0*/  ULDC UR28, c[0x0][0x988] ;  /* 0x00026200001c7ab9 */ /* 0x000fe20000000800 */
[----:B------:R-:W-:Y:S01]  /*154f0*/  LEA.HI R7, R7, R6, RZ, 0x7 ;  /* 0x0000000607077211 */ /* 0x000fe200078f38ff */
[----:B------:R-:W-:Y:S01]  /*15500*/  ULDC UR31, c[0x0][0x988] ;  /* 0x00026200001f7ab9 */ /* 0x000fe20000000800 */
[----:B------:R-:W-:Y:S01]  /*15510*/  ULDC UR30, c[0x0][0x988] ;  /* 0x00026200001e7ab9 */ /* 0x000fe20000000800 */
[----:B------:R-:W-:Y:S01]  /*15520*/  ULDC UR34, c[0x0][0x9e0] ;  /* 0x0002780000227ab9 */ /* 0x000fe20000000800 */
[----:B------:R-:W-:Y:S01]  /*15530*/  SHF.R.S32.HI R7, RZ, 0x7, R7 ;  /* 0x00000007ff077819 */ /* 0x000fe20000011407 */
[----:B------:R-:W-:Y:S01]  /*15540*/  ULDC UR33, c[0x0][0x9e0] ;  /* 0x0002780000217ab9 */ /* 0x000fe20000000800 */
[----:B------:R-:W-:-:S02]  /*15550*/  CS2R R88, SRZ ;  /* 0x0000000000587805 */ /* 0x000fc4000001ff00 */
[----:B------:R-:W-:Y:S02]  /*15560*/  CS2R R90, SRZ ;  /* 0x00000000005a7805 */ /* 0x000fe4000001ff00 */
[----:B------:R-:W-:Y:S02]  /*15570*/  VIMNMX R12, R188, R7, !PT ;  /* 0x00000007bc0c7248 */ /* 0x000fe40007fe0100 */
        /* <DEDUP_REMOVED lines=63> */
[----:B------:R-:W-:-:S07]  /*15970*/  CS2R R88, SRZ ;  /* 0x0000000000587805 */ /* 0x000fce000001ff00 */
.L_x_1747:
[----:B------:R-:W-:Y:S01]  /*15980*/  ISETP.NE.AND P3, PT, R183, RZ, PT ;  /* 0x000000ffb700720c */ /* 0x000fe20003f65270 */
[----:B------:R-:W-:Y:S01]  /*15990*/  VIADD R13, R22, 0x1 ;  /* 0x00000001160d7836 */ /* 0x000fe20000000000 */
[----:B------:R-:W-:Y:S05]  /*159a0*/  YIELD ;  /* 0x0000000000007946 */ /* 0x000fea0003800000 */
[----:B------:R-:W-:-:S04]  /*159b0*/  ISETP.NE.AND P4, PT, R13, 0x2, PT ;  /* 0x000000020d00780c */ /* 0x000fc80003f85270 */
[----:B------:R-:W-:Y:S02]  /*159c0*/  SEL R14, RZ, 0x1, P4 ;  /* 0x00000001ff0e7807 */ /* 0x000fe40002000000 */
[----:B------:R-:W-:Y:S02]  /*159d0*/  SEL R13, R13, RZ, P4 ;  /* 0x000000ff0d0d7207 */ /* 0x000fe40002000000 */
[----:B------:R-:W-:Y:S01]  /*159e0*/  LOP3.LUT R14, R23, R14, RZ, 0x3c, !PT ;  /* 0x0000000e170e7212 */ /* 0x000fe200078e3cff */
[----:B------:R-:W-:Y:S06]  /*159f0*/  @P3 BRA `(.L_x_1728) ;  /* 0x0000000000303947 */ /* 0x000fec0003800000 */
[----:B------:R-:W-:Y:S05]  /*15a00*/  @!P0 BRA `(.L_x_1729) ;  /* 0x0000000000048947 */ /* 0x000fea0003800000 */
[----:B------:R-:W-:Y:S01]  /*15a10*/  BPT.TRAP 0x1 ;  /* 0x000000040000795c */ /* 0x000fe20000300000 */
.L_x_1729:
[----:B------:R-:W-:Y:S01]  /*15a20*/  IMAD R7, R13, 0x8, R16 ;  /* 0x000000080d077824 */ /* 0x000fe200078e0210 */
[----:B------:R-:W-:-:S04]  /*15a30*/  SHF.L.U32 R6, R14, 0x1f, RZ ;  /* 0x0000001f0e067819 */ /* 0x000fc800000006ff */
[----:B------:R0:W1:Y:S01]  /*15a40*/  SYNCS.PHASECHK.TRANS64.TRYWAIT P4, [R7+URZ+0x22830], R6 ;  /* 0x02283006070075a7 */ /* 0x000062000808017f */
[----:B------:R-:W-:Y:S05]  /*15a50*/  @!P0 BRA `(.L_x_1730) ;  /* 0x0000000000048947 */ /* 0x000fea0003800000 */
[----:B------:R-:W-:Y:S01]  /*15a60*/  BPT.TRAP 0x1 ;  /* 0x000000040000795c */ /* 0x000fe20000300000 */
.L_x_1730:
[----:B------:R-:W-:Y:S04]  /*15a70*/  BSSY B0, `(.L_x_1728) ;  /* 0x0000004000007945 */ /* 0x000fe80003800000 */
[----:B-1----:R-:W-:Y:S05]  /*15a80*/  @P4 BRA `(.L_x_1731) ;  /* 0x0000000000084947 */ /* 0x002fea0003800000 */
[----:B------:R-:W1:Y:S02]  /*15a90*/  SYNCS.PHASECHK.TRANS64.TRYWAIT P4, [R7+URZ+0x22830], R6 ;  /* 0x02283006070075a7 */ /* 0x000e64000808017f */
[----:B-1----:R-:W-:Y:S05]  /*15aa0*/  @!P4 BRA `(.L_x_1732) ;  /* 0x000001740050c947 */ /* 0x002fea0003800000 */
.L_x_1731:
[----:B------:R-:W-:Y:S05]  /*15ab0*/  BSYNC B0 ;  /* 0x0000000000007941 */ /* 0x000fea0003800000 */
.L_x_1728:
[----:B01----:R-:W0:Y:S01]  /*15ac0*/  S2R R6, SR_TID.X ;  /* 0x0000000000067919 */ /* 0x003e220000002100 */
[----:B------:R-:W-:Y:S05]  /*15ad0*/  WARPSYNC.ALL ;  /* 0x0000000000007948 */ /* 0x000fea0003800000 */
[----:B------:R-:W-:Y:S02]  /*15ae0*/  IMAD.MOV.U32 R7, RZ, RZ, -0x7fffffe0 ;  /* 0x80000020ff077424 */ /* 0x000fe400078e00ff */
[----:B------:R-:W-:Y:S02]  /*15af0*/  IMAD.MOV.U32 R25, RZ, RZ, -0x7fffffe0 ;  /* 0x80000020ff197424 */ /* 0x000fe400078e00ff */
[----:B------:R-:W-:Y:S01]  /*15b00*/  IMAD.MOV.U32 R21, RZ, RZ, -0x7fffffe0 ;  /* 0x80000020ff157424 */ /* 0x000fe200078e00ff */
[----:B------:R-:W-:Y:S01]  /*15b10*/  R2UR UR27, R7 ;  /* 0x00000000071b72ca */ /* 0x000fe200000e0000 */
[----:B------:R-:W-:Y:S01]  /*15b20*/  IMAD.MOV.U32 R9, RZ, RZ, -0x7fffffe0 ;  /* 0x80000020ff097424 */ /* 0x000fe200078e00ff */
[----:B------:R-:W-:-:S02]  /*15b30*/  R2UR UR19, R25 ;  /* 0x00000000191372ca */ /* 0x000fc400000e0000 */
[----:B------:R-:W-:Y:S02]  /*15b40*/  R2UR UR7, R21 ;  /* 0x00000000150772ca */ /* 0x000fe400000e0000 */
[----:B------:R-:W-:Y:S02]  /*15b50*/  R2UR UR11, R9 ;  /* 0x00000000090b72ca */ /* 0x000fe400000e0000 */
[----:B------:R-:W-:Y:S02]  /*15b60*/  R2UR UR15, R21 ;  /* 0x00000000150f72ca */ /* 0x000fe400000e0000 */
[----:B------:R-:W-:Y:S02]  /*15b70*/  R2UR UR23, R7 ;  /* 0x00000000071772ca */ /* 0x000fe400000e0000 */
[----:B0-----:R-:W-:Y:S01]  /*15b80*/  SHF.R.U32.HI R8, RZ, 0x7, R6 ;  /* 0x00000007ff087819 */ /* 0x001fe20000011606 */
[----:B------:R-:W-:-:S04]  /*15b90*/  IMAD R6, R13, 0x600, R5 ;  /* 0x000006000d067824 */ /* 0x000fc800078e0205 */
[----:B------:R-:W-:Y:S01]  /*15ba0*/  VIADD R15, R8, 0x8 ;  /* 0x00000008080f7836 */ /* 0x000fe20000000000 */
[C---:B------:R-:W-:Y:S01]  /*15bb0*/  R2UR UR26, R6.reuse ;  /* 0x00000000061a72ca */ /* 0x040fe200000e0000 */
[C---:B------:R-:W-:Y:S02]  /*15bc0*/  VIADD R24, R6.reuse, 0x400 ;  /* 0x0000040006187836 */ /* 0x040fe40000000000 */
[C---:B------:R-:W-:Y:S01]  /*15bd0*/  VIADD R20, R6.reuse, 0x2 ;  /* 0x0000000206147836 */ /* 0x040fe20000000000 */
[----:B------:R0:W-:Y:S01]  /*15be0*/  BAR.SYNC.DEFER_BLOCKING R15, 0x100 ;  /* 0x0004000f0000751d */ /* 0x0001e20000010000 */
[----:B------:R-:W-:Y:S01]  /*15bf0*/  VIADD R8, R6, 0x200 ;  /* 0x0000020006087836 */ /* 0x000fe20000000000 */
[----:B------:R-:W-:Y:S02]  /*15c00*/  R2UR UR18, R24 ;  /* 0x00000000181272ca */ /* 0x000fe400000e0000 */
[----:B------:R-:W-:Y:S01]  /*15c10*/  R2UR UR6, R20 ;  /* 0x00000000140672ca */ /* 0x000fe200000e0000 */
[----:B------:R-:W-:Y:S01]  /*15c20*/  VIADD R20, R6, 0x202 ;  /* 0x0000020206147836 */ /* 0x000fe20000000000 */
[----:B------:R-:W-:Y:S01]  /*15c30*/  R2UR UR10, R8 ;  /* 0x00000000080a72ca */ /* 0x000fe200000e0000 */
[----:B------:R-:W-:-:S03]  /*15c40*/  VIADD R6, R6, 0x402 ;  /* 0x0000040206067836 */ /* 0x000fc60000000000 */
[----:B------:R-:W-:Y:S02]  /*15c50*/  R2UR UR14, R20 ;  /* 0x00000000140e72ca */ /* 0x000fe400000e0000 */
[----:B------:R-:W-:Y:S01]  /*15c60*/  R2UR UR22, R6 ;  /* 0x00000000061672ca */ /* 0x000fe200000e0000 */
        /* <DEDUP_REMOVED lines=21> */
.L_x_1734:
[----:B------:R-:W-:Y:S02]  /*15dc0*/  SHF.L.U32 R6, R23, 0x1f, RZ ;  /* 0x0000001f17067819 */ /* 0x000fe400000006ff */
[----:B------:R-:W-:-:S04]  /*15dd0*/  LEA R7, R22, R16, 0x3 ;  /* 0x0000001016077211 */ /* 0x000fc800078e18ff */
[----:B------:R0:W1:Y:S01]  /*15de0*/  SYNCS.PHASECHK.TRANS64.TRYWAIT P3, [R7+URZ+0x22850], R6 ;  /* 0x02285006070075a7 */ /* 0x000062000806017f */
[----:B------:R-:W-:Y:S05]  /*15df0*/  @!P0 BRA `(.L_x_1735) ;  /* 0x0000000000048947 */ /* 0x000fea0003800000 */
[----:B------:R-:W-:Y:S01]  /*15e00*/  BPT.TRAP 0x1 ;  /* 0x000000040000795c */ /* 0x000fe20000300000 */
.L_x_1735:
[----:B-1----:R-:W-:Y:S05]  /*15e10*/  @P3 BRA `(.L_x_1733) ;  /* 0x0000000000083947 */ /* 0x002fea0003800000 */
[----:B------:R-:W1:Y:S02]  /*15e20*/  SYNCS.PHASECHK.TRANS64.TRYWAIT P3, [R7+URZ+0x22850], R6 ;  /* 0x02285006070075a7 */ /* 0x000e64000806017f */
[----:B-1----:R-:W-:Y:S05]  /*15e30*/  @!P3 BRA `(.L_x_1736) ;  /* 0x000001700080b947 */ /* 0x002fea0003800000 */
.L_x_1733:
[----:B01----:R-:W-:Y:S01]  /*15e40*/  VIADD R6, R16, 0x400 ;  /* 0x0000040010067836 */ /* 0x003fe20000000000 */
[----:B------:R-:W-:Y:S05]  /*15e50*/  WARPSYNC.ALL ;  /* 0x0000000000007948 */ /* 0x000fea0003800000 */
[----:B------:R-:W-:Y:S01]  /*15e60*/  SHF.R.U32.HI R6, RZ, 0x4, R6 ;  /* 0x00000004ff067819 */ /* 0x000fe20000011606 */
[----:B------:R-:W-:Y:S01]  /*15e70*/  IMAD.MOV.U32 R7, RZ, RZ, 0x40000040 ;  /* 0x40000040ff077424 */ /* 0x000fe200078e00ff */
[----:B------:R-:W-:Y:S01]  /*15e80*/  WARPGROUP.ARRIVE ;  /* 0x00000000000079c5 */ /* 0x000fe20000000000 */
[----:B------:R-:W-:Y:S01]  /*15e90*/  IMAD.MOV.U32 R9, RZ, RZ, 0x40000040 ;  /* 0x40000040ff097424 */ /* 0x000fe200078e00ff */
[----:B------:R-:W-:-:S04]  /*15ea0*/  LOP3.LUT R6, R6, 0x3fff, RZ, 0xc0, !PT ;  /* 0x00003fff06067812 */ /* 0x000fc800078ec0ff */
[----:B------:R-:W0:Y:S01]  /*15eb0*/  S2R R15, SR_TID.X ;  /* 0x00000000000f7919 */ /* 0x000e220000002100 */
[----:B------:R-:W-:Y:S01]  /*15ec0*/  R2UR UR7, R7 ;  /* 0x00000000070772ca */ /* 0x000fe200000e0000 */
[----:B------:R-:W-:Y:S01]  /*15ed0*/  IMAD.MOV.U32 R7, RZ, RZ, 0x40000040 ;  /* 0x40000040ff077424 */ /* 0x000fe200078e00ff */
[----:B------:R-:W-:-:S05]  /*15ee0*/  LOP3.LUT R6, R6, 0x10000, RZ, 0xfc, !PT ;  /* 0x0001000006067812 */ /* 0x000fca00078efcff */
[----:B------:R-:W-:-:S04]  /*15ef0*/  IMAD R6, R22, 0x400, R6 ;  /* 0x0000040016067824 */ /* 0x000fc800078e0206 */
[C---:B------:R-:W-:Y:S01]  /*15f00*/  VIADD R8, R6.reuse, 0x2 ;  /* 0x0000000206087836 */ /* 0x040fe20000000000 */
[----:B------:R-:W-:-:S13]  /*15f10*/  R2UR UR6, R6 ;  /* 0x00000000060672ca */ /* 0x000fda00000e0000 */
[----:B------:R-:W-:Y:S01]  /*15f20*/  QGMMA.64x128x32.F32.E4M3.E4M3 R88, R164, gdesc[UR4], R88, gsb0 ;  /* 0x01e00004a4587df3 */ /* 0x000fe20008000858 */
[----:B------:R-:W-:Y:S01]  /*15f30*/  R2UR UR6, R8 ;  /* 0x00000000080672ca */ /* 0x000fe200000e0000 */
[C---:B------:R-:W-:Y:S01]  /*15f40*/  VIADD R8, R6.reuse, 0x4 ;  /* 0x0000000406087836 */ /* 0x040fe20000000000 */
[----:B------:R-:W-:Y:S01]  /*15f50*/  R2UR UR7, R9 ;  /* 0x00000000090772ca */ /* 0x000fe200000e0000 */
[----:B------:R-:W-:Y:S02]  /*15f60*/  IMAD.MOV.U32 R9, RZ, RZ, 0x40000040 ;  /* 0x40000040ff097424 */ /* 0x000fe400078e00ff */
[----:B------:R-:W-:Y:S01]  /*15f70*/  VIADD R6, R6, 0x6 ;  /* 0x0000000606067836 */ /* 0x000fe20000000000 */
[----:B0-----:R-:W-:Y:S01]  /*15f80*/  SHF.R.U32.HI R15, RZ, 0x7, R15 ;  /* 0x00000007ff0f7819 */ /* 0x001fe2000001160f */
[----:B------:R-:W-:Y:S02]  /*15f90*/  WARPGROUP.DEPBAR.LE gsb0, 0x0 ;  /* 0x00008000000079c5 */ /* 0x000fe40000010000 */
[----:B------:R-:W-:-:S06]  /*15fa0*/  WARPGROUP.ARRIVE ;  /* 0x00000000000079c5 */ /* 0x000fcc0000000000 */
[----:B------:R-:W-:Y:S01]  /*15fb0*/  QGMMA.64x128x32.F32.E4M3.E4M3 R88, R160, gdesc[UR4], R88, gsb0 ;  /* 0x01e00004a0587df3 */ /* 0x000fe20008000858 */
[----:B------:R-:W-:Y:S02]  /*15fc0*/  R2UR UR6, R8 ;  /* 0x00000000080672ca */ /* 0x000fe400000e0000 */
[----:B------:R-:W-:Y:S01]  /*15fd0*/  R2UR UR7, R9 ;  /* 0x00000000090772ca */ /* 0x000fe200000e0000 */
[----:B------:R-:W-:Y:S02]  /*15fe0*/  WARPGROUP.DEPBAR.LE gsb0, 0x0 ;  /* 0x00008000000079c5 */ /* 0x000fe40000010000 */
[----:B------:R-:W-:-:S10]  /*15ff0*/  WARPGROUP.ARRIVE ;  /* 0x00000000000079c5 */ /* 0x000fd40000000000 */
[----:B------:R-:W-:Y:S01]  /*16000*/  QGMMA.64x128x32.F32.E4M3.E4M3 R88, R156, gdesc[UR4], R88, gsb0 ;  /* 0x01e000049c587df3 */ /* 0x000fe20008000858 */
[----:B------:R-:W-:Y:S02]  /*16010*/  R2UR UR6, R6 ;  /* 0x00000000060672ca */ /* 0x000fe400000e0000 */
[----:B------:R-:W-:Y:S02]  /*16020*/  R2UR UR7, R7 ;  /* 0x00000000070772ca */ /* 0x000fe400000e0000 */
[----:B------:R-:W-:Y:S01]  /*16030*/  IADD3 R6, -R15, 0xb, RZ ;  /* 0x0000000b0f067810 */ /* 0x000fe20007ffe1ff */
[----:B------:R-:W-:Y:S02]  /*16040*/  WARPGROUP.DEPBAR.LE gsb0, 0x0 ;  /* 0x00008000000079c5 */ /* 0x000fe40000010000 */
[----:B------:R-:W-:-:S08]  /*16050*/  WARPGROUP.ARRIVE ;  /* 0x00000000000079c5 */ /* 0x000fd00000000000 */
[----:B------:R-:W-:Y:S03]  /*16060*/  QGMMA.64x128x32.F32.E4M3.E4M3 R88, R152, gdesc[UR4], R88, gsb0 ;  /* 0x01e0000498587df3 */ /* 0x000fe60008000858 */
[----:B------:R-:W-:Y:S02]  /*16070*/  WARPGROUP.DEPBAR.LE gsb0, 0x0 ;  /* 0x00008000000079c5 */ /* 0x000fe40000010000 */
[----:B------:R0:W-:Y:S06]  /*16080*/  BAR.ARV R6, 0x100 ;  /* 0x000400060000751d */ /* 0x0001ec0000002000 */
[----:B------:R-:W-:Y:S05]  /*16090*/  @!P0 BRA `(.L_x_1737) ;  /* 0x0000000000048947 */ /* 0x000fea0003800000 */
[----:B------:R-:W-:Y:S01]  /*160a0*/  BPT.TRAP 0x1 ;  /* 0x000000040000795c */ /* 0x000fe20000300000 */
.L_x_1737:
[----:B------:R-:W1:Y:S01]  /*160b0*/  @P1 LDC R7, c[0x0][0x44c] ;  /* 0x00011300ff071b82 */ /* 0x000e620000000800 */
[----:B------:R-:W-:Y:S02]  /*160c0*/  IMAD.IADD R15, R197, 0x1, R177 ;  /* 0x00000001c50f7824 */ /* 0x000fe400078e02b1 */
[C---:B------:R-:W-:Y:S01]  /*160d0*/  FMUL.FTZ R8, R2.reuse, R26 ;  /* 0x0000001a02087220 */ /* 0x040fe20000410000 */
[C---:B------:R-:W-:Y:S01]  /*160e0*/  FMUL.FTZ R20, R2.reuse, R24 ;  /* 0x0000001802147220 */ /* 0x040fe20000410000 */
[C---:B------:R-:W-:Y:S01]  /*160f0*/  FMUL.FTZ R21, R2.reuse, R25 ;  /* 0x0000001902157220 */ /* 0x040fe20000410000 */
[C---:B------:R-:W-:Y:S01]  /*16100*/  FMUL.FTZ R9, R2.reuse, R27 ;  /* 0x0000001b02097220 */ /* 0x040fe20000410000 */
[C---:B------:R-:W-:Y:S01]  /*16110*/  FMUL.FTZ R26, R2.reuse, R29 ;  /* 0x0000001d021a7220 */ /* 0x040fe20000410000 */
[C---:B------:R-:W-:Y:S01]  /*16120*/  FMUL.FTZ R23, R2.reuse, R30 ;  /* 0x0000001e02177220 */ /* 0x040fe20000410000 */
[----:B0-----:R-:W0:Y:S01]  /*16130*/  @P1 LDC R6, c[0x0][0x450] ;  /* 0x00011400ff061b82 */ /* 0x001e220000000800 */
        /* <DEDUP_REMOVED lines=23> */
[----:B0-----:R-:W-:Y:S01]  /*162b0*/  @P1 SHF.R.U32.HI R15, RZ, R6, R7 ;  /* 0x00000006ff0f1219 */ /* 0x001fe20000011607 */
        /* <DEDUP_REMOVED lines=34> */
[C---:B------:R-:W-:Y:S01]  /*164e0*/  FMUL.FTZ R82, R2.reuse, R84 ;  /* 0x0000005402527220 */ /* 0x040fe20000410000 */
[C---:B------:R-:W-:Y:S01]  /*164f0*/  FMUL.FTZ R83, R2.reuse, R85 ;  /* 0x0000005502537220 */ /* 0x040fe20000410000 */
[C---:B------:R-:W-:Y:S01]  /*16500*/  FMUL.FTZ R80, R2.reuse, R86 ;  /* 0x0000005602507220 */ /* 0x040fe20000410000 */
[----:B------:R-:W-:Y:S01]  /*16510*/  FMUL.FTZ R81, R2, R87 ;  /* 0x0000005702517220 */ /* 0x000fe20000410000 */
[----:B------:R-:W-:Y:S01]  /*16520*/  IMAD R6, R13, 0x8, R16 ;  /* 0x000000080d067824 */ /* 0x000fe200078e0210 */
[----:B------:R-:W-:Y:S01]  /*16530*/  IADD3 R85, -R170, 0x1, -R79 ;  /* 0x00000001aa557810 */ /* 0x000fe20007ffe94f */
[----:B------:R-:W1:Y:S01]  /*16540*/  MUFU.TANH R20, R20 ;  /* 0x0000001400147308 */ /* 0x000e620000002400 */
[----:B------:R-:W-:Y:S02]  /*16550*/  IMAD.U32 R7, RZ, RZ, UR38 ;  /* 0x00000026ff077e24 */ /* 0x000fe4000f8e00ff */
[----:B------:R-:W-:Y:S01]  /*16560*/  VIADD R6, R6, 0x22840 ;  /* 0x0002284006067836 */ /* 0x000fe20000000000 */
[----:B------:R-:W-:-:S04]  /*16570*/  IADD3 R85, -R169, R85, R171 ;  /* 0x00000055a9557210 */ /* 0x000fc80007ffe1ab */
[----:B------:R-:W2:Y:S01]  /*16580*/  MUFU.TANH R21, R21 ;  /* 0x0000001500157308 */ /* 0x000ea20000002400 */
[----:B------:R-:W-:Y:S01]  /*16590*/  PRMT R6, R7, 0x654, R6 ;  /* 0x0000065407067816 */ /* 0x000fe20000000006 */
[C---:B------:R-:W-:Y:S02]  /*165a0*/  VIADD R84, R85.reuse, UR34 ;  /* 0x0000002255547c36 */ /* 0x040fe40008000000 */
[----:B------:R-:W-:Y:S01]  /*165b0*/  VIADD R85, R85, UR41 ;  /* 0x0000002955557c36 */ /* 0x000fe20008000000 */
[----:B------:R3:W-:Y:S01]  /*165c0*/  SYNCS.ARRIVE.TRANS64.RED.A1T0 RZ, [R6+URZ], RZ ;  /* 0x000000ff06ff79a7 */ /* 0x0007e2000810043f */
[--C-:B0-----:R-:W-:Y:S02]  /*165d0*/  IMAD.IADD R86, R84, 0x1, R152.reuse ;  /* 0x0000000154567824 */ /* 0x101fe400078e0298 */
[----:B------:R-:W0:Y:S01]  /*165e0*/  MUFU.TANH R8, R8 ;  /* 0x0000000800087308 */ /* 0x000e220000002400 */
[----:B------:R-:W-:-:S07]  /*165f0*/  IMAD.IADD R87, R85, 0x1, R152 ;  /* 0x0000000155577824 */ /* 0x000fce00078e0298 */
        /* <DEDUP_REMOVED lines=61> */
[----:B-1234-:R-:W-:Y:S05]  /*169d0*/  @!P2 BRA `(.L_x_1738) ;  /* 0x000000000058a947 */ /* 0x01efea0003800000 */
[----:B------:R-:W-:Y:S01]  /*169e0*/  IADD3 R152, -R169, R171, R152 ;  /* 0x000000aba9987210 */ /* 0x000fe20007ffe198 */
[----:B------:R-:W-:Y:S03]  /*169f0*/  BSSY B0, `(.L_x_1739) ;  /* 0x0000010000007945 */ /* 0x000fe60003800000 */
        /* <DEDUP_REMOVED lines=10> */
.L_x_1740:
[----:B------:R-:W-:-:S05]  /*16aa0*/  IMAD.U32 R153, RZ, RZ, UR32 ;  /* 0x00000020ff997e24 */ /* 0x000fca000f8e00ff */
[----:B------:R-:W-:-:S13]  /*16ab0*/  ISETP.NE.AND P3, PT, R153, 0x1, PT ;  /* 0x000000019900780c */ /* 0x000fda0003f65270 */
[----:B------:R-:W1:Y:S02]  /*16ac0*/  @P3 LDC.64 R6, c[0x0][0x9e8] ;  /* 0x00027a00ff063b82 */ /* 0x000e640000000a00 */
[----:B-1----:R-:W-:-:S05]  /*16ad0*/  @P3 IMAD.HI.U32 R6, R152, R6, RZ ;  /* 0x0000000698063227 */ /* 0x002fca00078e00ff */
[----:B------:R-:W-:-:S07]  /*16ae0*/  @P3 SHF.R.U32.HI R152, RZ, R7, R6 ;  /* 0x00000007ff983219 */ /* 0x000fce0000011606 */
.L_x_1741:
[----:B------:R-:W-:Y:S05]  /*16af0*/  BSYNC B0 ;  /* 0x0000000000007941 */ /* 0x000fea0003800000 */
.L_x_1739:
[----:B------:R-:W-:-:S04]  /*16b00*/  IMAD R152, R152, R153, -R79 ;  /* 0x0000009998987224 */ /* 0x000fc800078e0a4f */
[----:B------:R-:W-:-:S05]  /*16b10*/  IMAD.IADD R152, R152, 0x1, -R170 ;  /* 0x0000000198987824 */ /* 0x000fca00078e0aaa */
[----:B------:R-:W-:Y:S02]  /*16b20*/  VIMNMX R87, R87, R152, !PT ;  /* 0x0000009857577248 */ /* 0x000fe40007fe0100 */
[----:B------:R-:W-:-:S07]  /*16b30*/  VIADDMNMX R86, R152, R153, R86, PT ;  /* 0x0000009998567246 */ /* 0x000fce0003800156 */
.L_x_1738:
[----:B------:R-:W-:Y:S01]  /*16b40*/  ISETP.GT.AND P3, PT, R4, -0x1, PT ;  /* 0xffffffff0400780c */ /* 0x000fe20003f64270 */
[----:B------:R-:W1:Y:S03]  /*16b50*/  SHFL.IDX PT, R15, R15, 0x1, 0x1c1f ;  /* 0x003c1f000f0f7f89 */ /* 0x000e6600000e0000 */
[C---:B------:R-:W-:Y:S02]  /*16b60*/  ISETP.GT.AND P5, PT, R87.reuse, RZ, P3 ;  /* 0x000000ff5700720c */ /* 0x040fe40001fa4270 */
[----:B------:R-:W-:Y:S02]  /*16b70*/  ISETP.GT.AND P4, PT, R87, 0x1, P3 ;  /* 0x000000015700780c */ /* 0x000fe40001f84270 */
[C---:B------:R-:W-:Y:S02]  /*16b80*/  ISETP.LT.OR P5, PT, R86.reuse, 0x1, P5 ;  /* 0x000000015600780c */ /* 0x040fe40002fa1670 */
[----:B------:R-:W-:-:S02]  /*16b90*/  ISETP.LT.OR P4, PT, R86, 0x2, P4 ;  /* 0x000000025600780c */ /* 0x000fc40002781670 */
[----:B------:R-:W-:Y:S02]  /*16ba0*/  FSEL R20, R20, -INF , !P5 ;  /* 0xff80000014147808 */ /* 0x000fe40006800000 */
[----:B------:R-:W-:Y:S02]  /*16bb0*/  FSEL R21, R21, -INF , !P4 ;  /* 0xff80000015157808 */ /* 0x000fe40006000000 */
[C---:B------:R-:W-:Y:S02]  /*16bc0*/  ISETP.GT.AND P5, PT, R87.reuse, 0x8, P3 ;  /* 0x000000085700780c */ /* 0x040fe40001fa4270 */
[----:B------:R-:W-:Y:S02]  /*16bd0*/  ISETP.GT.AND P4, PT, R87, 0x9, P3 ;  /* 0x000000095700780c */ /* 0x000fe40001f84270 */
[C---:B------:R-:W-:Y:S02]  /*16be0*/  ISETP.LT.OR P5, PT, R86.reuse, 0x9, P5 ;  /* 0x000000095600780c */ /* 0x040fe40002fa1670 */
[----:B------:R-:W-:-:S02]  /*16bf0*/  ISETP.LT.OR P4, PT, R86, 0xa, P4 ;  /* 0x0000000a5600780c */ /* 0x000fc40002781670 */
[----:B0-----:R-:W-:Y:S01]  /*16c00*/  FSEL R25, R25, -INF , !P5 ;  /* 0xff80000019197808 */ /* 0x001fe20006800000 */
[--C-:B-1----:R-:W-:Y:S01]  /*16c10*/  IMAD.IADD R84, R84, 0x1, R15.reuse ;  /* 0x0000000154547824 */ /* 0x102fe200078e020f */
[----:B------:R-:W-:Y:S01]  /*16c20*/  FSEL R26, R26, -INF , !P4 ;  /* 0xff8000001a1a7808 */ /* 0x000fe20006000000 */
[----:B------:R-:W-:Y:S01]  /*16c30*/  IMAD.IADD R85, R85, 0x1, R15 ;  /* 0x0000000155557824 */ /* 0x000fe200078e020f */
[C---:B------:R-:W-:Y:S02]  /*16c40*/  ISETP.GT.AND P5, PT, R87.reuse, 0x10, P3 ;  /* 0x000000105700780c */ /* 0x040fe40001fa4270 */
        /* <DEDUP_REMOVED lines=82> */
[----:B------:R-:W-:Y:S01]  /*17170*/  FSEL R83, R83, -INF , !P4 ;  /* 0xff80000053537808 */ /* 0x000fe20006000000 */
[----:B------:R-:W-:Y:S08]  /*17180*/  @!P2 BRA `(.L_x_1742) ;  /* 0x000000000058a947 */ /* 0x000ff00003800000 */
[----:B------:R-:W-:Y:S01]  /*17190*/  IADD3 R15, -R169, R171, R15 ;  /* 0x000000aba90f7210 */ /* 0x000fe20007ffe10f */
[----:B------:R-:W-:Y:S03]  /*171a0*/  BSSY B0, `(.L_x_1743) ;  /* 0x0000010000007945 */ /* 0x000fe60003800000 */
        /* <DEDUP_REMOVED lines=10> */
.L_x_1744:
[----:B------:R-:W-:-:S04]  /*17250*/  MOV R86, UR32 ;  /* 0x0000002000567c02 */ /* 0x000fc80008000f00 */
[----:B------:R-:W-:-:S13]  /*17260*/  ISETP.NE.AND P4, PT, R86, 0x1, PT ;  /* 0x000000015600780c */ /* 0x000fda0003f85270 */
[----:B------:R-:W0:Y:S02]  /*17270*/  @P4 LDC.64 R6, c[0x0][0x9e8] ;  /* 0x00027a00ff064b82 */ /* 0x000e240000000a00 */
[----:B0-----:R-:W-:-:S05]  /*17280*/  @P4 IMAD.HI.U32 R6, R15, R6, RZ ;  /* 0x000000060f064227 */ /* 0x001fca00078e00ff */
[----:B------:R-:W-:-:S07]  /*17290*/  @P4 SHF.R.U32.HI R15, RZ, R7, R6 ;  /* 0x00000007ff0f4219 */ /* 0x000fce0000011606 */
.L_x_1745:
[----:B------:R-:W-:Y:S05]  /*172a0*/  BSYNC B0 ;  /* 0x0000000000007941 */ /* 0x000fea0003800000 */
.L_x_1743:
[----:B------:R-:W-:-:S04]  /*172b0*/  IMAD R15, R15, R86, -R79 ;  /* 0x000000560f0f7224 */ /* 0x000fc800078e0a4f */
[----:B------:R-:W-:-:S05]  /*172c0*/  IMAD.IADD R15, R15, 0x1, -R170 ;  /* 0x000000010f0f7824 */ /* 0x000fca00078e0aaa */
[----:B------:R-:W-:Y:S02]  /*172d0*/  VIMNMX R85, R85, R15, !PT ;  /* 0x0000000f55557248 */ /* 0x000fe40007fe0100 */
[----:B------:R-:W-:-:S07]  /*172e0*/  VIADDMNMX R84, R15, R86, R84, PT ;  /* 0x000000560f547246 */ /* 0x000fce0003800154 */
.L_x_1742:
[----:B------:R-:W-:Y:S01]  /*172f0*/  FMNMX.FTZ R6, R20, R10, !PT ;  /* 0x0000000a14067209 */ /* 0x000fe20007810000 */
[----:B------:R-:W-:-:S03]  /*17300*/  UMOV UR35, UR31 ;  /* 0x0000001f00237c82 */ /* 0x000fc60008000000 */
        /* <DEDUP_REMOVED lines=32> */
[----:B0-----:R-:W-:-:S05]  /*17510*/  FMNMX.FTZ R6, R6, R7, !PT ;  /* 0x0000000706067209 */ /* 0x001fca0007810000 */
[----:B------:R-:W0:Y:S02]  /*17520*/  SHFL.BFLY PT, R7, R6, 0x1, 0x1f ;  /* 0x0c201f0006077f89 */ /* 0x000e2400000e0000 */
[----:B0-----:R-:W-:-:S04]  /*17530*/  FMNMX.FTZ R6, R6, R7, !PT ;  /* 0x0000000706067209 */ /* 0x001fc80007810000 */
[----:B------:R-:W-:-:S04]  /*17540*/  FSETP.NEU.FTZ.AND P4, PT, R6, -INF , PT ;  /* 0xff8000000600780b */ /* 0x000fc80003f9d000 */
[----:B------:R-:W-:-:S05]  /*17550*/  FSEL R7, R6, RZ, P4 ;  /* 0x000000ff06077208 */ /* 0x000fca0002000000 */
[----:B------:R-:W-:Y:S01]  /*17560*/  FADD.FTZ R7, -R7, R10 ;  /* 0x0000000a07077221 */ /* 0x000fe20000010100 */
[----:B------:R-:W-:-:S03]  /*17570*/  IMAD.U32 R10, RZ, RZ, UR35 ;  /* 0x00000023ff0a7e24 */ /* 0x000fc6000f8e00ff */
[----:B------:R-:W-:Y:S01]  /*17580*/  FMUL.FTZ R7, R7, UR35 ;  /* 0x0000002307077c20 */ /* 0x000fe20008410000 */
[----:B------:R-:W-:-:S05]  /*17590*/  FFMA.FTZ R10, R6, R10, -8 ;  /* 0xc1000000060a7423 */ /* 0x000fca000001000a */
[----:B------:R-:W-:Y:S01]  /*175a0*/  FSEL R10, R10, RZ, P4 ;  /* 0x000000ff0a0a7208 */ /* 0x000fe20002000000 */
[----:B------:R-:W-:Y:S01]  /*175b0*/  MUFU.EX2 R7, R7 ;  /* 0x0000000700077308 */ /* 0x000fe20000000800 */
[----:B------:R-:W-:-:S03]  /*175c0*/  ISETP.GT.AND P4, PT, R85, 0x1, P3 ;  /* 0x000000015500780c */ /* 0x000fc60001f84270 */
[--C-:B------:R-:W-:Y:S01]  /*175d0*/  FFMA.FTZ R20, R20, UR35, -R10.reuse ;  /* 0x0000002314147c23 */ /* 0x100fe2000801080a */
[----:B------:R-:W-:Y:S01]  /*175e0*/  ISETP.LT.OR P5, PT, R84, 0x2, P4 ;  /* 0x000000025400780c */ /* 0x000fe200027a1670 */
[--C-:B------:R-:W-:Y:S01]  /*175f0*/  FFMA.FTZ R21, R21, UR35, -R10.reuse ;  /* 0x0000002315157c23 */ /* 0x100fe2000801080a */
[----:B------:R-:W-:Y:S01]  /*17600*/  ISETP.GT.AND P4, PT, R85, 0x8, P3 ;  /* 0x000000085500780c */ /* 0x000fe20001f84270 */
[--C-:B------:R-:W-:Y:S01]  /*17610*/  FFMA.FTZ R25, R25, UR35, -R10.reuse ;  /* 0x0000002319197c23 */ /* 0x100fe2000801080a */
[----:B------:R-:W-:Y:S01]  /*17620*/  FSEL R9, R9, -INF , !P5 ;  /* 0xff80000009097808 */ /* 0x000fe20006800000 */
[----:B------:R-:W0:Y:S01]  /*17630*/  MUFU.EX2 R20, R20 ;  /* 0x0000001400147308 */ /* 0x000e220000000800 */
[----:B------:R-:W-:Y:S01]  /*17640*/  ISETP.GT.AND P5, PT, R85, 0x9, P3 ;  /* 0x000000095500780c */ /* 0x000fe20001fa4270 */
[--C-:B------:R-:W-:Y:S01]  /*17650*/  FFMA.FTZ R26, R26, UR35, -R10.reuse ;  /* 0x000000231a1a7c23 */ /* 0x100fe2000801080a */
[C---:B------:R-:W-:Y:S01]  /*17660*/  ISETP.LT.OR P4, PT, R84.reuse, 0x9, P4 ;  /* 0x000000095400780c */ /* 0x040fe20002781670 */
[--C-:B------:R-:W-:Y:S01]  /*17670*/  FFMA.FTZ R29, R29, UR35, -R10.reuse ;  /* 0x000000231d1d7c23 */ /* 0x100fe2000801080a */
[----:B------:R-:W-:Y:S01]  /*17680*/  ISETP.LT.OR P5, PT, R84, 0xa, P5 ;  /* 0x0000000a5400780c */ /* 0x000fe20002fa1670 */
[--C-:B------:R-:W-:Y:S01]  /*17690*/  FFMA.FTZ R30, R30, UR35, -R10.reuse ;  /* 0x000000231e1e7c23 */ /* 0x100fe2000801080a */
[----:B------:R-:W-:Y:S01]  /*176a0*/  FSEL R23, R23, -INF , !P4 ;  /* 0xff80000017177808 */ /* 0x000fe20006000000 */
[----:B------:R-:W1:Y:S01]  /*176b0*/  MUFU.EX2 R21, R21 ;  /* 0x0000001500157308 */ /* 0x000e620000000800 */
[----:B------:R-:W-:Y:S01]  /*176c0*/  FSEL R24, R24, -INF , !P5 ;  /* 0xff80000018187808 */ /* 0x000fe20006800000 */
[--C-:B------:R-:W-:Y:S01]  /*176d0*/  FFMA.FTZ R33, R33, UR35, -R10.reuse ;  /* 0x0000002321217c23 */ /* 0x100fe2000801080a */
[C---:B------:R-:W-:Y:S01]  /*176e0*/  ISETP.GT.AND P5, PT, R85.reuse, 0x11, P3 ;  /* 0x000000115500780c */ /* 0x040fe20001fa4270 */
[--C-:B------:R-:W-:Y:S01]  /*176f0*/  FFMA.FTZ R34, R34, UR35, -R10.reuse ;  /* 0x0000002322227c23 */ /* 0x100fe2000801080a */
[----:B------:R-:W-:Y:S01]  /*17700*/  ISETP.GT.AND P4, PT, R85, 0x10, P3 ;  /* 0x000000105500780c */ /* 0x000fe20001f84270 */
[----:B------:R-:W-:Y:S01]  /*17710*/  FFMA.FTZ R37, R37, UR35, -R10 ;  /* 0x0000002325257c23 */ /* 0x000fe2000801080a */
[C---:B------:R-:W-:Y:S01]  /*17720*/  ISETP.LT.OR P5, PT, R84.reuse, 0x12, P5 ;  /* 0x000000125400780c */ /* 0x040fe20002fa1670 */
[----:B------:R-:W-:Y:S01]  /*17730*/  MUFU.EX2 R25, R25 ;  /* 0x0000001900197308 */ /* 0x000fe20000000800 */
[----:B------:R-:W-:Y:S01]  /*17740*/  ISETP.LT.OR P4, PT, R84, 0x11, P4 ;  /* 0x000000115400780c */ /* 0x000fe20002781670 */
[----:B0-----:R-:W-:Y:S01]  /*17750*/  FFMA.FTZ R3, R7, R3, R20 ;  /* 0x0000000307037223 */ /* 0x001fe20000010014 */
[----:B------:R-:W-:Y:S01]  /*17760*/  FSEL R28, R28, -INF , !P5 ;  /* 0xff8000001c1c7808 */ /* 0x000fe20006800000 */
[--C-:B------:R-:W-:Y:S01]  /*17770*/  FFMA.FTZ R38, R38, UR35, -R10.reuse ;  /* 0x0000002326267c23 */ /* 0x100fe2000801080a */
[----:B------:R-:W-:Y:S01]  /*17780*/  ISETP.GT.AND P5, PT, R85, 0x19, P3 ;  /* 0x000000195500780c */ /* 0x000fe20001fa4270 */
[--C-:B------:R-:W-:Y:S01]  /*17790*/  FFMA.FTZ R41, R41, UR35, -R10.reuse ;  /* 0x0000002329297c23 */ /* 0x100fe2000801080a */
[----:B------:R-:W-:Y:S01]  /*177a0*/  FSEL R27, R27, -INF , !P4 ;  /* 0xff8000001b1b7808 */ /* 0x000fe20006000000 */
[----:B------:R-:W-:Y:S01]  /*177b0*/  MUFU.EX2 R26, R26 ;  /* 0x0000001a001a7308 */ /* 0x000fe20000000800 */
[----:B------:R-:W-:Y:S01]  /*177c0*/  ISETP.LT.OR P5, PT, R84, 0x1a, P5 ;  /* 0x0000001a5400780c */ /* 0x000fe20002fa1670 */
[----:B-1----:R-:W-:Y:S01]  /*177d0*/  FADD.FTZ R3, R21, R3 ;  /* 0x0000000315037221 */ /* 0x002fe20000010000 */
[----:B------:R-:W-:Y:S01]  /*177e0*/  ISETP.GT.AND P4, PT, R85, 0x18, P3 ;  /* 0x000000185500780c */ /* 0x000fe20001f84270 */
[--C-:B------:R-:W-:Y:S01]  /*177f0*/  FFMA.FTZ R42, R42, UR35, -R10.reuse ;  /* 0x000000232a2a7c23 */ /* 0x100fe2000801080a */
[----:B------:R-:W-:Y:S01]  /*17800*/  FSEL R32, R32, -INF , !P5 ;  /* 0xff80000020207808 */ /* 0x000fe20006800000 */
[--C-:B------:R-:W-:Y:S01]  /*17810*/  FFMA.FTZ R45, R45, UR35, -R10.reuse ;  /* 0x000000232d2d7c23 */ /* 0x100fe2000801080a */
[----:B------:R-:W-:Y:S01]  /*17820*/  ISETP.GT.AND P5, PT, R85, 0x21, P3 ;  /* 0x000000215500780c */ /* 0x000fe20001fa4270 */
[----:B------:R-:W-:Y:S01]  /*17830*/  MUFU.EX2 R29, R29 ;  /* 0x0000001d001d7308 */ /* 0x000fe20000000800 */
[----:B------:R-:W-:Y:S01]  /*17840*/  ISETP.LT.OR P4, PT, R84, 0x19, P4 ;  /* 0x000000195400780c */ /* 0x000fe20002781670 */
[--C-:B------:R-:W-:Y:S01]  /*17850*/  FFMA.FTZ R46, R46, UR35, -R10.reuse ;  /* 0x000000232e2e7c23 */ /* 0x100fe2000801080a */
[----:B------:R-:W-:Y:S01]  /*17860*/  ISETP.LT.OR P5, PT, R84, 0x22, P5 ;  /* 0x000000225400780c */ /* 0x000fe20002fa1670 */
[--C-:B------:R-:W-:Y:S01]  /*17870*/  FFMA.FTZ R49, R49, UR35, -R10.reuse ;  /* 0x0000002331317c23 */ /* 0x100fe2000801080a */
[----:B------:R-:W-:Y:S01]  /*17880*/  FSEL R31, R31, -INF , !P4 ;  /* 0xff8000001f1f7808 */ /* 0x000fe20006000000 */
[--C-:B------:R-:W-:Y:S01]  /*17890*/  FFMA.FTZ R50, R50, UR35, -R10.reuse ;  /* 0x0000002332327c23 */ /* 0x100fe2000801080a */
[----:B------:R-:W-:Y:S01]  /*178a0*/  FSEL R36, R36, -INF , !P5 ;  /* 0xff80000024247808 */ /* 0x000fe20006800000 */
[----:B------:R-:W-:Y:S01]  /*178b0*/  MUFU.EX2 R30, R30 ;  /* 0x0000001e001e7308 */ /* 0x000fe20000000800 */
[----:B------:R-:W-:Y:S01]  /*178c0*/  ISETP.GT.AND P5, PT, R85, 0x29, P3 ;  /* 0x000000295500780c */ /* 0x000fe20001fa4270 */
[--C-:B------:R-:W-:Y:S01]  /*178d0*/  FFMA.FTZ R53, R53, UR35, -R10.reuse ;  /* 0x0000002335357c23 */ /* 0x100fe2000801080a */
[----:B------:R-:W-:Y:S01]  /*178e0*/  ISETP.GT.AND P4, PT, R85, 0x20, P3 ;  /* 0x000000205500780c */ /* 0x000fe20001f84270 */
[--C-:B------:R-:W-:Y:S01]  /*178f0*/  FFMA.FTZ R54, R54, UR35, -R10.reuse ;  /* 0x0000002336367c23 */ /* 0x100fe2000801080a */
[C---:B------:R-:W-:Y:S01]  /*17900*/  ISETP.LT.OR P5, PT, R84.reuse, 0x2a, P5 ;  /* 0x0000002a5400780c */ /* 0x040fe20002fa1670 */
[--C-:B------:R-:W-:Y:S01]  /*17910*/  FFMA.FTZ R57, R57, UR35, -R10.reuse ;  /* 0x0000002339397c23 */ /* 0x100fe2000801080a */
[----:B------:R-:W-:Y:S01]  /*17920*/  ISETP.LT.OR P4, PT, R84, 0x21, P4 ;  /* 0x000000215400780c */ /* 0x000fe20002781670 */
[----:B------:R-:W-:Y:S01]  /*17930*/  MUFU.EX2 R33, R33 ;  /* 0x0000002100217308 */ /* 0x000fe20000000800 */
[----:B------:R-:W-:Y:S01]  /*17940*/  FSEL R40, R40, -INF , !P5 ;  /* 0xff80000028287808 */ /* 0x000fe20006800000 */
[--C-:B------:R-:W-:Y:S01]  /*17950*/  FFMA.FTZ R58, R58, UR35, -R10.reuse ;  /* 0x000000233a3a7c23 */ /* 0x100fe2000801080a */
[----:B------:R-:W-:Y:S01]  /*17960*/  ISETP.GT.AND P5, PT, R85, 0x31, P3 ;  /* 0x000000315500780c */ /* 0x000fe20001fa4270 */
[--C-:B------:R-:W-:Y:S01]  /*17970*/  FFMA.FTZ R61, R61, UR35, -R10.reuse ;  /* 0x000000233d3d7c23 */ /* 0x100fe2000801080a */
[----:B------:R-:W-:Y:S01]  /*17980*/  FSEL R35, R35, -INF , !P4 ;  /* 0xff80000023237808 */ /* 0x000fe20006000000 */
[--C-:B------:R-:W-:Y:S01]  /*17990*/  FFMA.FTZ R62, R62, UR35, -R10.reuse ;  /* 0x000000233e3e7c23 */ /* 0x100fe2000801080a */
[----:B------:R-:W-:Y:S01]  /*179a0*/  ISETP.LT.OR P5, PT, R84, 0x32, P5 ;  /* 0x000000325400780c */ /* 0x000fe20002fa1670 */
[----:B------:R-:W-:Y:S01]  /*179b0*/  MUFU.EX2 R34, R34 ;  /* 0x0000002200227308 */ /* 0x000fe20000000800 */
[----:B------:R-:W-:Y:S01]  /*179c0*/  ISETP.GT.AND P4, PT, R85, 0x28, P3 ;  /* 0x000000285500780c */ /* 0x000fe20001f84270 */
[--C-:B------:R-:W-:Y:S01]  /*179d0*/  FFMA.FTZ R65, R65, UR35, -R10.reuse ;  /* 0x0000002341417c23 */ /* 0x100fe2000801080a */
[----:B------:R-:W-:Y:S01]  /*179e0*/  FSEL R44, R44, -INF , !P5 ;  /* 0xff8000002c2c7808 */ /* 0x000fe20006800000 */
[--C-:B------:R-:W-:Y:S01]  /*179f0*/  FFMA.FTZ R66, R66, UR35, -R10.reuse ;  /* 0x0000002342427c23 */ /* 0x100fe2000801080a */
[----:B------:R-:W-:Y:S01]  /*17a00*/  ISETP.GT.AND P5, PT, R85, 0x39, P3 ;  /* 0x000000395500780c */ /* 0x000fe20001fa4270 */
[--C-:B------:R-:W-:Y:S01]  /*17a10*/  FFMA.FTZ R69, R69, UR35, -R10.reuse ;  /* 0x0000002345457c23 */ /* 0x100fe2000801080a */
[C---:B------:R-:W-:Y:S01]  /*17a20*/  ISETP.LT.OR P4, PT, R84.reuse, 0x29, P4 ;  /* 0x000000295400780c */ /* 0x040fe20002781670 */
[----:B------:R-:W-:Y:S01]  /*17a30*/  MUFU.EX2 R37, R37 ;  /* 0x0000002500257308 */ /* 0x000fe20000000800 */
[----:B------:R-:W-:Y:S01]  /*17a40*/  ISETP.LT.OR P5, PT, R84, 0x3a, P5 ;  /* 0x0000003a5400780c */ /* 0x000fe20002fa1670 */
[--C-:B------:R-:W-:Y:S01]  /*17a50*/  FFMA.FTZ R70, R70, UR35, -R10.reuse ;  /* 0x0000002346467c23 */ /* 0x100fe2000801080a */
[----:B------:R-:W-:Y:S01]  /*17a60*/  FSEL R39, R39, -INF , !P4 ;  /* 0xff80000027277808 */ /* 0x000fe20006000000 */
[--C-:B------:R-:W-:Y:S01]  /*17a70*/  FFMA.FTZ R73, R73, UR35, -R10.reuse ;  /* 0x0000002349497c23 */ /* 0x100fe2000801080a */
[----:B------:R-:W-:Y:S01]  /*17a80*/  FSEL R48, R48, -INF , !P5 ;  /* 0xff80000030307808 */ /* 0x000fe20006800000 */
[--C-:B------:R-:W-:Y:S01]  /*17a90*/  FFMA.FTZ R74, R74, UR35, -R10.reuse ;  /* 0x000000234a4a7c23 */ /* 0x100fe2000801080a */
[C---:B------:R-:W-:Y:S01]  /*17aa0*/  ISETP.GT.AND P5, PT, R85.reuse, 0x41, P3 ;  /* 0x000000415500780c */ /* 0x040fe20001fa4270 */
[----:B------:R-:W-:Y:S01]  /*17ab0*/  MUFU.EX2 R38, R38 ;  /* 0x0000002600267308 */ /* 0x000fe20000000800 */
[----:B------:R-:W-:Y:S01]  /*17ac0*/  ISETP.GT.AND P4, PT, R85, 0x30, P3 ;  /* 0x000000305500780c */ /* 0x000fe20001f84270 */
[--C-:B------:R-:W-:Y:S01]  /*17ad0*/  FFMA.FTZ R77, R77, UR35, -R10.reuse ;  /* 0x000000234d4d7c23 */ /* 0x100fe2000801080a */
[----:B------:R-:W-:Y:S01]  /*17ae0*/  ISETP.LT.OR P5, PT, R84, 0x42, P5 ;  /* 0x000000425400780c */ /* 0x000fe20002fa1670 */
[--C-:B------:R-:W-:Y:S01]  /*17af0*/  FFMA.FTZ R78, R78, UR35, -R10.reuse ;  /* 0x000000234e4e7c23 */ /* 0x100fe2000801080a */
[----:B------:R-:W-:Y:S01]  /*17b00*/  ISETP.LT.OR P4, PT, R84, 0x31, P4 ;  /* 0x000000315400780c */ /* 0x000fe20002781670 */
[--C-:B------:R-:W-:Y:S01]  /*17b10*/  FFMA.FTZ R82, R82, UR35, -R10.reuse ;  /* 0x0000002352527c23 */ /* 0x100fe2000801080a */
[----:B------:R-:W-:Y:S01]  /*17b20*/  FSEL R52, R52, -INF , !P5 ;  /* 0xff80000034347808 */ /* 0x000fe20006800000 */
[----:B------:R-:W-:Y:S01]  /*17b30*/  MUFU.EX2 R41, R41 ;  /* 0x0000002900297308 */ /* 0x000fe20000000800 */
[----:B------:R-:W-:Y:S01]  /*17b40*/  ISETP.GT.AND P5, PT, R85, 0x49, P3 ;  /* 0x000000495500780c */ /* 0x000fe20001fa4270 */
[----:B------:R-:W-:Y:S01]  /*17b50*/  FFMA.FTZ R10, R83, UR35, -R10 ;  /* 0x00000023530a7c23 */ /* 0x000fe2000801080a */
[----:B------:R-:W-:-:S02]  /*17b60*/  FSEL R43, R43, -INF , !P4 ;  /* 0xff8000002b2b7808 */ /* 0x000fc40006000000 */
[----:B------:R-:W-:Y:S02]  /*17b70*/  ISETP.LT.OR P5, PT, R84, 0x4a, P5 ;  /* 0x0000004a5400780c */ /* 0x000fe40002fa1670 */
[C---:B------:R-:W-:Y:S01]  /*17b80*/  ISETP.GT.AND P4, PT, R85.reuse, 0x38, P3 ;  /* 0x000000385500780c */ /* 0x040fe20001f84270 */
[----:B------:R-:W-:Y:S01]  /*17b90*/  MUFU.EX2 R42, R42 ;  /* 0x0000002a002a7308 */ /* 0x000fe20000000800 */
[----:B------:R-:W-:Y:S02]  /*17ba0*/  FSEL R56, R56, -INF , !P5 ;  /* 0xff80000038387808 */ /* 0x000fe40006800000 */
[----:B------:R-:W-:Y:S02]  /*17bb0*/  ISETP.GT.AND P5, PT, R85, 0x51, P3 ;  /* 0x000000515500780c */ /* 0x000fe40001fa4270 */
[C---:B------:R-:W-:Y:S02]  /*17bc0*/  ISETP.LT.OR P4, PT, R84.reuse, 0x39, P4 ;  /* 0x000000395400780c */ /* 0x040fe40002781670 */
[----:B------:R-:W-:Y:S01]  /*17bd0*/  ISETP.LT.OR P5, PT, R84, 0x52, P5 ;  /* 0x000000525400780c */ /* 0x000fe20002fa1670 */
[----:B------:R-:W-:Y:S01]  /*17be0*/  MUFU.EX2 R45, R45 ;  /* 0x0000002d002d7308 */ /* 0x000fe20000000800 */
[----:B------:R-:W-:-:S02]  /*17bf0*/  FSEL R47, R47, -INF , !P4 ;  /* 0xff8000002f2f7808 */ /* 0x000fc40006000000 */
[----:B------:R-:W-:Y:S02]  /*17c00*/  FSEL R60, R60, -INF , !P5 ;  /* 0xff8000003c3c7808 */ /* 0x000fe40006800000 */
[C---:B------:R-:W-:Y:S02]  /*17c10*/  ISETP.GT.AND P5, PT, R85.reuse, 0x59, P3 ;  /* 0x000000595500780c */ /* 0x040fe40001fa4270 */
[----:B------:R-:W-:Y:S01]  /*17c20*/  ISETP.GT.AND P4, PT, R85, 0x40, P3 ;  /* 0x000000405500780c */ /* 0x000fe20001f84270 */
[----:B------:R-:W-:Y:S01]  /*17c30*/  MUFU.EX2 R46, R46 ;  /* 0x0000002e002e7308 */ /* 0x000fe20000000800 */
[C---:B------:R-:W-:Y:S02]  /*17c40*/  ISETP.LT.OR P5, PT, R84.reuse, 0x5a, P5 ;  /* 0x0000005a5400780c */ /* 0x040fe40002fa1670 */
[----:B------:R-:W-:Y:S02]  /*17c50*/  ISETP.LT.OR P4, PT, R84, 0x41, P4 ;  /* 0x000000415400780c */ /* 0x000fe40002781670 */
[----:B------:R-:W-:-:S02]  /*17c60*/  FSEL R64, R64, -INF , !P5 ;  /* 0xff80000040407808 */ /* 0x000fc40006800000 */
[----:B------:R-:W-:Y:S01]  /*17c70*/  ISETP.GT.AND P5, PT, R85, 0x61, P3 ;  /* 0x000000615500780c */ /* 0x000fe20001fa4270 */
[----:B------:R-:W-:Y:S01]  /*17c80*/  MUFU.EX2 R49, R49 ;  /* 0x0000003100317308 */ /* 0x000fe20000000800 */
[----:B------:R-:W-:Y:S02]  /*17c90*/  FSEL R51, R51, -INF , !P4 ;  /* 0xff80000033337808 */ /* 0x000fe40006000000 */
[----:B------:R-:W-:Y:S02]  /*17ca0*/  ISETP.LT.OR P5, PT, R84, 0x62, P5 ;  /* 0x000000625400780c */ /* 0x000fe40002fa1670 */
[C---:B------:R-:W-:Y:S02]  /*17cb0*/  ISETP.GT.AND P4, PT, R85.reuse, 0x48, P3 ;  /* 0x000000485500780c */ /* 0x040fe40001f84270 */
[----:B------:R-:W-:Y:S01]  /*17cc0*/  FSEL R68, R68, -INF , !P5 ;  /* 0xff80000044447808 */ /* 0x000fe20006800000 */
[----:B------:R-:W-:Y:S01]  /*17cd0*/  MUFU.EX2 R50, R50 ;  /* 0x0000003200327308 */ /* 0x000fe20000000800 */
[----:B------:R-:W-:-:S02]  /*17ce0*/  ISETP.GT.AND P5, PT, R85, 0x69, P3 ;  /* 0x000000695500780c */ /* 0x000fc40001fa4270 */
[C---:B------:R-:W-:Y:S02]  /*17cf0*/  ISETP.LT.OR P4, PT, R84.reuse, 0x49, P4 ;  /* 0x000000495400780c */ /* 0x040fe40002781670 */
[----:B------:R-:W-:Y:S02]  /*17d00*/  ISETP.LT.OR P5, PT, R84, 0x6a, P5 ;  /* 0x0000006a5400780c */ /* 0x000fe40002fa1670 */
[----:B------:R-:W-:Y:S01]  /*17d10*/  FSEL R55, R55, -INF , !P4 ;  /* 0xff80000037377808 */ /* 0x000fe20006000000 */
[----:B------:R-:W-:Y:S01]  /*17d20*/  MUFU.EX2 R53, R53 ;  /* 0x0000003500357308 */ /* 0x000fe20000000800 */
[----:B------:R-:W-:Y:S02]  /*17d30*/  FSEL R72, R72, -INF , !P5 ;  /* 0xff80000048487808 */ /* 0x000fe40006800000 */
[C---:B------:R-:W-:Y:S02]  /*17d40*/  ISETP.GT.AND P5, PT, R85.reuse, RZ, P3 ;  /* 0x000000ff5500720c */ /* 0x040fe40001fa4270 */
[----:B------:R-:W-:-:S02]  /*17d50*/  ISETP.GT.AND P4, PT, R85, 0x50, P3 ;  /* 0x000000505500780c */ /* 0x000fc40001f84270 */
[C---:B------:R-:W-:Y:S01]  /*17d60*/  ISETP.LT.OR P5, PT, R84.reuse, 0x1, P5 ;  /* 0x000000015400780c */ /* 0x040fe20002fa1670 */
[----:B------:R-:W-:Y:S01]  /*17d70*/  MUFU.EX2 R54, R54 ;  /* 0x0000003600367308 */ /* 0x000fe20000000800 */
[----:B------:R-:W-:Y:S02]  /*17d80*/  ISETP.LT.OR P4, PT, R84, 0x51, P4 ;  /* 0x000000515400780c */ /* 0x000fe40002781670 */
[----:B------:R-:W-:Y:S02]  /*17d90*/  FSEL R8, R8, -INF , !P5 ;  /* 0xff80000008087808 */ /* 0x000fe40006800000 */
[----:B------:R-:W-:Y:S02]  /*17da0*/  FSEL R59, R59, -INF , !P4 ;  /* 0xff8000003b3b7808 */ /* 0x000fe40006000000 */
[----:B------:R-:W-:Y:S01]  /*17db0*/  FMNMX.FTZ R15, R8, R11, !PT ;  /* 0x0000000b080f7209 */ /* 0x000fe20007810000 */
[----:B------:R-:W-:Y:S01]  /*17dc0*/  MUFU.EX2 R57, R57 ;  /* 0x0000003900397308 */ /* 0x000fe20000000800 */
[----:B------:R-:W-:-:S02]  /*17dd0*/  ISETP.GT.AND P4, PT, R85, 0x58, P3 ;  /* 0x000000585500780c */ /* 0x000fc40001f84270 */
[----:B------:R-:W-:Y:S02]  /*17de0*/  FMNMX.FTZ R15, R9, R15, !PT ;  /* 0x0000000f090f7209 */ /* 0x000fe40007810000 */
[----:B------:R-:W-:Y:S02]  /*17df0*/  ISETP.LT.OR P4, PT, R84, 0x59, P4 ;  /* 0x000000595400780c */ /* 0x000fe40002781670 */
[----:B------:R-:W-:Y:S01]  /*17e00*/  FMNMX.FTZ R15, R23, R15, !PT ;  /* 0x0000000f170f7209 */ /* 0x000fe20007810000 */
[----:B------:R-:W-:Y:S01]  /*17e10*/  MUFU.EX2 R58, R58 ;  /* 0x0000003a003a7308 */ /* 0x000fe20000000800 */
[----:B------:R-:W-:Y:S02]  /*17e20*/  FSEL R63, R63, -INF , !P4 ;  /* 0xff8000003f3f7808 */ /* 0x000fe40006000000 */
[----:B------:R-:W-:Y:S02]  /*17e30*/  FMNMX.FTZ R15, R24, R15, !PT ;  /* 0x0000000f180f7209 */ /* 0x000fe40007810000 */
[----:B------:R-:W-:-:S02]  /*17e40*/  ISETP.GT.AND P4, PT, R85, 0x60, P3 ;  /* 0x000000605500780c */ /* 0x000fc40001f84270 */
[----:B------:R-:W-:Y:S01]  /*17e50*/  FMNMX.FTZ R15, R27, R15, !PT ;  /* 0x0000000f1b0f7209 */ /* 0x000fe20007810000 */
[----:B------:R-:W-:Y:S01]  /*17e60*/  MUFU.EX2 R61, R61 ;  /* 0x0000003d003d7308 */ /* 0x000fe20000000800 */
[----:B------:R-:W-:Y:S02]  /*17e70*/  ISETP.LT.OR P4, PT, R84, 0x61, P4 ;  /* 0x000000615400780c */ /* 0x000fe40002781670 */
[----:B------:R-:W-:Y:S02]  /*17e80*/  FMNMX.FTZ R15, R28, R15, !PT ;  /* 0x0000000f1c0f7209 */ /* 0x000fe40007810000 */
        /* <DEDUP_REMOVED lines=20> */
[----:B------:R-:W-:Y:S02]  /*17fd0*/  ISETP.GT.AND P5, PT, R85, 0x78, P3 ;  /* 0x000000785500780c */ /* 0x000fe40001fa4270 */
[----:B------:R-:W-:Y:S01]  /*17fe0*/  FMNMX.FTZ R15, R47, R15, !PT ;  /* 0x0000000f2f0f7209 */ /* 0x000fe20007810000 */
[----:B------:R-:W-:Y:S01]  /*17ff0*/  MUFU.EX2 R70, R70 ;  /* 0x0000004600467308 */ /* 0x000fe20000000800 */
[----:B------:R-:W-:Y:S02]  /*18000*/  ISETP.LT.OR P4, PT, R84, 0x72, P4 ;  /* 0x000000725400780c */ /* 0x000fe40002781670 */
        /* <DEDUP_REMOVED lines=9> */
[----:B------:R-:W-:-:S02]  /*180a0*/  ISETP.LT.OR P3, PT, R84, 0x7a, P3 ;  /* 0x0000007a5400780c */ /* 0x000fc40001f61670 */
[----:B------:R-:W-:Y:S02]  /*180b0*/  FMNMX.FTZ R15, R56, R15, !PT ;  /* 0x0000000f380f7209 */ /* 0x000fe40007810000 */
[----:B------:R-:W-:Y:S02]  /*180c0*/  FSEL R80, R80, -INF , !P5 ;  /* 0xff80000050507808 */ /* 0x000fe40006800000 */
[----:B------:R-:W-:Y:S01]  /*180d0*/  FMNMX.FTZ R15, R59, R15, !PT ;  /* 0x0000000f3b0f7209 */ /* 0x000fe20007810000 */
[----:B------:R-:W-:Y:S01]  /*180e0*/  MUFU.EX2 R77, R77 ;  /* 0x0000004d004d7308 */ /* 0x000fe20000000800 */
[----:B------:R-:W-:Y:S02]  /*180f0*/  FSEL R81, R81, -INF , !P3 ;  /* 0xff80000051517808 */ /* 0x000fe40005800000 */
        /* <DEDUP_REMOVED lines=25> */
[----:B------:R-:W-:Y:S04]  /*18290*/  MUFU.EX2 R11, R11 ;  /* 0x0000000b000b7308 */ /* 0x000fe80000000800 */
[----:B------:R-:W-:-:S01]  /*182a0*/  FFMA.FTZ R8, R8, UR35, -R79 ;  /* 0x0000002308087c23 */ /* 0x000fc2000801084f */
[--C-:B------:R-:W-:Y:S01]  /*182b0*/  FFMA.FTZ R9, R9, UR35, -R79.reuse ;  /* 0x0000002309097c23 */ /* 0x100fe2000801084f */
[----:B------:R-:W-:-:S01]  /*182c0*/  FFMA.FTZ R23, R23, UR35, -R79 ;  /* 0x0000002317177c23 */ /* 0x000fc2000801084f */
[--C-:B------:R-:W-:Y:S01]  /*182d0*/  FFMA.FTZ R24, R24, UR35, -R79.reuse ;  /* 0x0000002318187c23 */ /* 0x100fe2000801084f */
[----:B------:R-:W-:-:S01]  /*182e0*/  FFMA.FTZ R27, R27, UR35, -R79 ;  /* 0x000000231b1b7c23 */ /* 0x000fc2000801084f */
[--C-:B------:R-:W-:Y:S01]  /*182f0*/  FFMA.FTZ R28, R28, UR35, -R79.reuse ;  /* 0x000000231c1c7c23 */ /* 0x100fe2000801084f */
        /* <DEDUP_REMOVED lines=30> */
[----:B------:R-:W-:Y:S01]  /*184e0*/  FFMA.FTZ R79, R81, UR35, -R79 ;  /* 0x00000023514f7c23 */ /* 0x000fe2000801084f */
[----:B-1----:R-:W-:-:S01]  /*184f0*/  FADD.FTZ R81, R9, R0 ;  /* 0x0000000009517221 */ /* 0x002fc20000010000 */
[----:B------:R-:W1:Y:S01]  /*18500*/  MUFU.EX2 R27, R27 ;  /* 0x0000001b001b7308 */ /* 0x000e620000000800 */
[----:B------:R-:W-:-:S02]  /*18510*/  FADD.FTZ R0, R25, R3 ;  /* 0x0000000319007221 */ /* 0x000fc40000010000 */
[----:B--2---:R-:W-:Y:S02]  /*18520*/  FADD.FTZ R3, R23, R81 ;  /* 0x0000005117037221 */ /* 0x004fe40000010000 */
[----:B------:R-:W-:-:S03]  /*18530*/  FADD.FTZ R0, R26, R0 ;  /* 0x000000001a007221 */ /* 0x000fc60000010000 */
        /* <DEDUP_REMOVED lines=80> */
[----:B--2---:R-:W-:-:S04]  /*18a40*/  FADD.FTZ R3, R76, R3 ;  /* 0x000000034c037221 */ /* 0x004fc80000010000 */
[----:B0-----:R-:W-:Y:S01]  /*18a50*/  FADD.FTZ R81, R80, R3 ;  /* 0x0000000350517221 */ /* 0x001fe20000010000 */
[----:B------:R-:W-:-:S03]  /*18a60*/  FADD.FTZ R3, R10, R0 ;  /* 0x000000000a037221 */ /* 0x000fc60000010000 */
[----:B-1----:R-:W-:Y:S01]  /*18a70*/  FADD.FTZ R0, R79, R81 ;  /* 0x000000514f007221 */ /* 0x002fe20000010000 */
[----:B------:R-:W-:Y:S06]  /*18a80*/  @!P0 BRA `(.L_x_1746) ;  /* 0x0000000000048947 */ /* 0x000fec0003800000 */
[----:B------:R-:W-:Y:S01]  /*18a90*/  BPT.TRAP 0x1 ;  /* 0x000000040000795c */ /* 0x000fe20000300000 */
.L_x_1746:
[----:B------:R-:W-:Y:S01]  /*18aa0*/  IMAD R22, R22, 0x8, R16 ;  /* 0x0000000816167824 */ /* 0x000fe200078e0210 */
[----:B------:R-:W-:Y:S01]  /*18ab0*/  ISETP.GT.AND P3, PT, R4, R12, PT ;  /* 0x0000000c0400720c */ /* 0x000fe20003f64270 */
[----:B------:R-:W-:Y:S01]  /*18ac0*/  IMAD.U32 R81, RZ, RZ, UR38 ;  /* 0x00000026ff517e24 */ /* 0x000fe2000f8e00ff */
[----:B------:R-:W-:Y:S01]  /*18ad0*/  F2FP.SATFINITE.E4M3.F32.PACK_AB_MERGE_C R23, R24, R23, RZ ;  /* 0x000000171817723e */ /* 0x000fe200048070ff */
[----:B------:R-:W-:Y:S01]  /*18ae0*/  VIADD R22, R22, 0x22860 ;  /* 0x0002286016167836 */ /* 0x000fe20000000000 */
[----:B------:R-:W-:Y:S01]  /*18af0*/  F2FP.SATFINITE.E4M3.F32.PACK_AB_MERGE_C R10, R10, R82, RZ ;  /* 0x000000520a0a723e */ /* 0x000fe200048070ff */
[----:B------:R-:W-:Y:S01]  /*18b00*/  FMUL.FTZ R90, R90, R11 ;  /* 0x0000000b5a5a7220 */ /* 0x000fe20000410000 */
[----:B------:R-:W-:Y:S01]  /*18b10*/  F2FP.SATFINITE.E4M3.F32.PACK_AB_MERGE_C R25, R26, R25, RZ ;  /* 0x000000191a19723e */ /* 0x000fe200048070ff */
[-C--:B------:R-:W-:Y:S01]  /*18b20*/  FMUL.FTZ R91, R91, R11.reuse ;  /* 0x0000000b5b5b7220 */ /* 0x080fe20000410000 */
[----:B------:R-:W-:Y:S01]  /*18b30*/  PRMT R22, R81, 0x654, R22 ;  /* 0x0000065451167816 */ /* 0x000fe20000000016 */
[----:B------:R-:W-:Y:S01]  /*18b40*/  FMUL.FTZ R94, R94, R11 ;  /* 0x0000000b5e5e7220 */ /* 0x000fe20000410000 */
        /* <DEDUP_REMOVED lines=95> */
[----:B0-----:R-:W-:Y:S01]  /*19140*/  IMAD.MOV.U32 R22, RZ, RZ, R13 ;  /* 0x000000ffff167224 */ /* 0x001fe200078e000d */
[----:B------:R-:W-:Y:S06]  /*19150*/  @P3 BRA `(.L_x_1747) ;  /* 0xffffffc800083947 */ /* 0x000fec000383ffff */
[----:B------:R-:W-:Y:S02]  /*19160*/  IMAD.MOV.U32 R11, RZ, RZ, R15 ;  /* 0x000000ffff0b7224 */ /* 0x000fe400078e000f */
[----:B------:R-:W-:Y:S02]  /*19170*/  IMAD.MOV.U32 R10, RZ, RZ, R6 ;  /* 0x000000ffff0a7224 */ /* 0x000fe400078e0006 */
[----:B------:R-:W-:Y:S02]  /*19180*/  IMAD.MOV.U32 R22, RZ, RZ, R13 ;  /* 0x000000ffff167224 */ /* 0x000fe400078e000d */
[----:B------:R-:W-:-:S07]  /*19190*/  IMAD.MOV.U32 R23, RZ, RZ, R14 ;  /* 0x000000ffff177224 */ /* 0x000fce00078e000e */
.L_x_1727:
[----:B------:R-:W0:Y:S01]  /*191a0*/  LDC R6, c[0x0][0x448] ;  /* 0x00011200ff067b82 */ /* 0x000e220000000800 */
[----:B------:R-:W-:Y:S01]  /*191b0*/  IADD3 R9, R171, 0x1, -R169 ;  /* 0x00000001ab097810 */ /* 0x000fe20007ffe8a9 */
[----:B------:R-:W-:-:S06]  /*191c0*/  ULDC UR6, c[0x0][0x9dc] ;  /* 0x0002770000067ab9 */ /* 0x000fcc0000000800 */
[----:B------:R-:W1:Y:S01]  /*191d0*/  LDC R12, c[0x0][0x9e4] ;  /* 0x00027900ff0c7b82 */ /* 0x000e620000000800 */
[----:B0-----:R-:W-:Y:S01]  /*191e0*/  ISETP.NE.AND P4, PT, R6, 0x1, PT ;  /* 0x000000010600780c */ /* 0x001fe20003f85270 */
[----:B------:R-:W-:Y:S01]  /*191f0*/  VIADD R6, R177, 0x7f ;  /* 0x0000007fb1067836 */ /* 0x000fe20000000000 */
[----:B-1----:R-:W-:-:S11]  /*19200*/  ISETP.GE.AND P5, PT, R12, 0x1, PT ;  /* 0x000000010c00780c */ /* 0x002fd60003fa6270 */
[----:B------:R-:W0:Y:S08]  /*19210*/  @P4 LDC R7, c[0x0][0x44c] ;  /* 0x00011300ff074b82 */ /* 0x000e300000000800 */
[----:B------:R-:W1:Y:S01]  /*19220*/  @P4 LDC R8, c[0x0][0x450] ;  /* 0x00011400ff084b82 */ /* 0x000e620000000800 */
[----:B0-----:R-:W-:-:S05]  /*19230*/  @P4 IMAD.HI.U32 R7, R6, R7, RZ ;  /* 0x0000000706074227 */ /* 0x001fca00078e00ff */
[----:B-1----:R-:W-:-:S05]  /*19240*/  @P4 SHF.R.U32.HI R6, RZ, R8, R7 ;  /* 0x00000008ff064219 */ /* 0x002fca0000011607 */
[----:B------:R-:W-:-:S04]  /*19250*/  IMAD.IADD R6, R9, 0x1, R6 ;  /* 0x0000000109067824 */ /* 0x000fc800078e0206 */
[----:B------:R-:W-:Y:S01]  /*19260*/  VIADD R8, R6, -UR6 ;  /* 0x8000000606087c36 */ /* 0x000fe20008000000 */
[----:B------:R-:W-:Y:S06]  /*19270*/  @!P5 BRA `(.L_x_1748) ;  /* 0x000000000048d947 */ /* 0x000fec0003800000 */
[----:B------:R-:W-:Y:S01]  /*19280*/  IMAD.MOV.U32 R9, RZ, RZ, R6 ;  /* 0x000000ffff097224 */ /* 0x000fe200078e0006 */
[----:B------:R-:W-:Y:S04]  /*19290*/  BSSY B0, `(.L_x_1749) ;  /* 0x000000e000007945 */ /* 0x000fe80003800000 */
        /* <DEDUP_REMOVED lines=9> */
.L_x_1750:
[----:B------:R-:W-:-:S13]  /*19330*/  ISETP.NE.AND P1, PT, R12, 0x1, PT ;  /* 0x000000010c00780c */ /* 0x000fda0003f25270 */
[----:B------:R-:W0:Y:S02]  /*19340*/  @P1 LDC.64 R6, c[0x0][0x9e8] ;  /* 0x00027a00ff061b82 */ /* 0x000e240000000a00 */
[----:B0-----:R-:W-:-:S05]  /*19350*/  @P1 IMAD.HI.U32 R6, R9, R6, RZ ;  /* 0x0000000609061227 */ /* 0x001fca00078e00ff */
[----:B------:R-:W-:-:S07]  /*19360*/  @P1 SHF.R.U32.HI R9, RZ, R7, R6 ;  /* 0x00000007ff091219 */ /* 0x000fce0000011606 */
.L_x_1751:
[----:B------:R-:W-:Y:S05]  /*19370*/  BSYNC B0 ;  /* 0x0000000000007941 */ /* 0x000fea0003800000 */
.L_x_1749:
[----:B------:R-:W-:-:S05]  /*19380*/  IMAD R9, R9, R12, RZ ;  /* 0x0000000c09097224 */ /* 0x000fca00078e02ff */
[----:B------:R-:W-:-:S07]  /*19390*/  VIMNMX R8, R8, R9, !PT ;  /* 0x0000000908087248 */ /* 0x000fce0007fe0100 */
.L_x_1748:
[----:B------:R-:W-:-:S05]  /*193a0*/  VIADD R8, R8, 0x7f ;  /* 0x0000007f08087836 */ /* 0x000fca0000000000 */
[----:B------:R-:W-:-:S04]  /*193b0*/  SHF.R.S32.HI R7, RZ, 0x1f, R8 ;  /* 0x0000001fff077819 */ /* 0x000fc80000011408 */
[----:B------:R-:W-:-:S04]  /*193c0*/  LEA.HI R7, R7, R8, RZ, 0x7 ;  /* 0x0000000807077211 */ /* 0x000fc800078f38ff */
[----:B------:R-:W-:-:S04]  /*193d0*/  SHF.R.S32.HI R7, RZ, 0x7, R7 ;  /* 0x00000007ff077819 */ /* 0x000fc80000011407 */
[----:B------:R-:W-:-:S04]  /*193e0*/  VIMNMX R12, R188, R7, !PT ;  /* 0x00000007bc0c7248 */ /* 0x000fc80007fe0100 */
[----:B------:R-:W-:-:S13]  /*193f0*/  ISETP.GE.AND P1, PT, R4, R12, PT ;  /* 0x0000000c0400720c */ /* 0x000fda0003f26270 */
[----:B------:R-:W-:Y:S05]  /*19400*/  @!P1 BRA `(.L_x_1752) ;  /* 0x0000002800049947 */ /* 0x000fea0003800000 */
[----:B------:R-:W-:Y:S02]  /*19410*/  IMAD.MOV.U32 R13, RZ, RZ, R11 ;  /* 0x000000ffff0d7224 */ /* 0x000fe400078e000b */
[----:B------:R-:W-:Y:S02]  /*19420*/  IMAD.MOV.U32 R14, RZ, RZ, R10 ;  /* 0x000000ffff0e7224 */ /* 0x000fe400078e000a */
[----:B------:R-:W-:Y:S02]  /*19430*/  IMAD.MOV.U32 R189, RZ, RZ, R23 ;  /* 0x000000ffffbd7224 */ /* 0x000fe400078e0017 */
[----:B------:R-:W-:-:S07]  /*19440*/  IMAD.MOV.U32 R15, RZ, RZ, R22 ;  /* 0x000000ffff0f7224 */ /* 0x000fce00078e0016 */
.L_x_1764:
        /* <DEDUP_REMOVED lines=8> */
.L_x_1754:
[----:B------:R-:W-:-:S04]  /*194d0*/  IADD3 R6, R15, 0x1, RZ ;  /* 0x000000010f067810 */ /* 0x000fc80007ffe0ff */
[----:B------:R-:W-:-:S04]  /*194e0*/  ISETP.NE.AND P2, PT, R6, 0x2, PT ;  /* 0x000000020600780c */ /* 0x000fc80003f45270 */
[----:B------:R-:W-:Y:S02]  /*194f0*/  SEL R7, R6, RZ, P2 ;  /* 0x000000ff06077207 */ /* 0x000fe40001000000 */
[----:B------:R-:W-:-:S03]  /*19500*/  SHF.L.U32 R6, R23, 0x1f, RZ ;  /* 0x0000001f17067819 */ /* 0x000fc600000006ff */
[----:B------:R-:W-:-:S04]  /*19510*/  IMAD R7, R7, 0x8, R16 ;  /* 0x0000000807077824 */ /* 0x000fc800078e0210 */
[----:B------:R0:W1:Y:S01]  /*19520*/  SYNCS.PHASECHK.TRANS64.TRYWAIT P2, [R7+URZ+0x22830], R6 ;  /* 0x02283006070075a7 */ /* 0x000062000804017f */
[----:B------:R-:W-:Y:S05]  /*19530*/  @!P0 BRA `(.L_x_1755) ;  /* 0x0000000000048947 */ /* 0x000fea0003800000 */
[----:B------:R-:W-:Y:S01]  /*19540*/  BPT.TRAP 0x1 ;  /* 0x000000040000795c */ /* 0x000fe20000300000 */
.L_x_1755:
[----:B------:R-:W-:Y:S04]  /*19550*/  BSSY B0, `(.L_x_1753) ;  /* 0x0000004000007945 */ /* 0x000fe80003800000 */
[----:B-1----:R-:W-:Y:S05]  /*19560*/  @P2 BRA `(.L_x_1756) ;  /* 0x0000000000082947 */ /* 0x002fea0003800000 */
[----:B------:R-:W1:Y:S02]  /*19570*/  SYNCS.PHASECHK.TRANS64.TRYWAIT P2, [R7+URZ+0x22830], R6 ;  /* 0x02283006070075a7 */ /* 0x000e64000804017f */
[----:B-1----:R-:W-:Y:S05]  /*19580*/  @!P2 BRA `(.L_x_1757) ;  /* 0x0000013800c0a947 */ /* 0x002fea0003800000 */
.L_x_1756:
[----:B------:R-:W-:Y:S05]  /*19590*/  BSYNC B0 ;  /* 0x0000000000007941 */ /* 0x000fea0003800000 */
.L_x_1753:
[----:B01----:R-:W0:Y:S01]  /*195a0*/  S2R R6, SR_TID.X ;  /* 0x0000000000067919 */ /* 0x003e220000002100 */
[----:B------:R-:W-:Y:S01]  /*195b0*/  VIADD R22, R15, 0x1 ;  /* 0x000000010f167836 */ /* 0x000fe20000000000 */
[----:B------:R-:W-:Y:S05]  /*195c0*/  WARPSYNC.ALL ;  /* 0x0000000000007948 */ /* 0x000fea0003800000 */
[C---:B------:R-:W-:Y:S01]  /*195d0*/  ISETP.NE.AND P2, PT, R22.reuse, 0x2, PT ;  /* 0x000000021600780c */ /* 0x040fe20003f45270 */
[----:B------:R-:W-:Y:S02]  /*195e0*/  IMAD.MOV.U32 R7, RZ, RZ, -0x7fffffe0 ;  /* 0x80000020ff077424 */ /* 0x000fe400078e00ff */
[----:B------:R-:W-:Y:S01]  /*195f0*/  IMAD.MOV.U32 R11, RZ, RZ, -0x7fffffe0 ;  /* 0x80000020ff0b7424 */ /* 0x000fe200078e00ff */
[----:B------:R-:W-:Y:S01]  /*19600*/  SEL R22, R22, RZ, P2 ;  /* 0x000000ff16167207 */ /* 0x000fe20001000000 */
        /* <DEDUP_REMOVED lines=8> */
[----:B0-----:R-:W-:-:S05]  /*19690*/  SHF.R.U32.HI R6, RZ, 0x7, R6 ;  /* 0x00000007ff067819 */ /* 0x001fca0000011606 */
[----:B------:R-:W-:Y:S02]  /*196a0*/  VIADD R24, R6, 0x8 ;  /* 0x0000000806187836 */ /* 0x000fe40000000000 */
[----:B------:R-:W-:-:S03]  /*196b0*/  IMAD R6, R22, 0x600, R5 ;  /* 0x0000060016067824 */ /* 0x000fc600078e0205 */
[----:B------:R0:W-:Y:S01]  /*196c0*/  BAR.SYNC.DEFER_BLOCKING R24, 0x100 ;  /* 0x000400180000751d */ /* 0x0001e20000010000 */
[C---:B------:R-:W-:Y:S01]  /*196d0*/  VIADD R10, R6.reuse, 0x2 ;  /* 0x00000002060a7836 */ /* 0x040fe20000000000 */
[C---:B------:R-:W-:Y:S01]  /*196e0*/  R2UR UR26, R6.reuse ;  /* 0x00000000061a72ca */ /* 0x040fe200000e0000 */
[C---:B------:R-:W-:Y:S02]  /*196f0*/  VIADD R8, R6.reuse, 0x200 ;  /* 0x0000020006087836 */ /* 0x040fe40000000000 */
[----:B------:R-:W-:Y:S01]  /*19700*/  VIADD R20, R6, 0x400 ;  /* 0x0000040006147836 */ /* 0x000fe20000000000 */
[----:B------:R-:W-:Y:S01]  /*19710*/  R2UR UR6, R10 ;  /* 0x000000000a0672ca */ /* 0x000fe200000e0000 */
[----:B------:R-:W-:Y:S01]  /*19720*/  VIADD R10, R6, 0x202 ;  /* 0x00000202060a7836 */ /* 0x000fe20000000000 */
[----:B------:R-:W-:Y:S01]  /*19730*/  R2UR UR10, R8 ;  /* 0x00000000080a72ca */ /* 0x000fe200000e0000 */
[----:B------:R-:W-:Y:S01]  /*19740*/  VIADD R6, R6, 0x402 ;  /* 0x0000040206067836 */ /* 0x000fe20000000000 */
[----:B------:R-:W-:-:S02]  /*19750*/  R2UR UR18, R20 ;  /* 0x00000000141272ca */ /* 0x000fc400000e0000 */
[----:B------:R-:W-:Y:S02]  /*19760*/  R2UR UR14, R10 ;  /* 0x000000000a0e72ca */ /* 0x000fe400000e0000 */
[----:B------:R-:W-:Y:S01]  /*19770*/  R2UR UR22, R6 ;  /* 0x00000000061672ca */ /* 0x000fe200000e0000 */
[----:B0-----:R-:W-:-:S06]  /*19780*/  WARPGROUP.ARRIVE ;  /* 0x00000000000079c5 */ /* 0x001fcc0000000000 */
        /* <DEDUP_REMOVED lines=17> */
[----:B------:R-:W-:Y:S05]  /*198a0*/  @P1 BRA `(.L_x_1758) ;  /* 0x0000000000281947 */ /* 0x000fea0003800000 */
[----:B------:R-:W-:Y:S05]  /*198b0*/  @!P0 BRA `(.L_x_1759) ;  /* 0x0000000000048947 */ /* 0x000fea0003800000 */
[----:B------:R-:W-:Y:S01]  /*198c0*/  BPT.TRAP 0x1 ;  /* 0x000000040000795c */ /* 0x000fe20000300000 */
.L_x_1759:
[----:B------:R-:W-:Y:S01]  /*198d0*/  SHF.L.U32 R6, R189, 0x1f, RZ ;  /* 0x0000001fbd067819 */ /* 0x000fe200000006ff */
[----:B------:R-:W-:-:S04]  /*198e0*/  IMAD R7, R15, 0x8, R16 ;  /* 0x000000080f077824 */ /* 0x000fc800078e0210 */
[----:B------:R0:W1:Y:S01]  /*198f0*/  SYNCS.PHASECHK.TRANS64.TRYWAIT P1, [R7+URZ+0x22850], R6 ;  /* 0x02285006070075a7 */ /* 0x000062000802017f */
[----:B------:R-:W-:Y:S05]  /*19900*/  @!P0 BRA `(.L_x_1760) ;  /* 0x0000000000048947 */ /* 0x000fea0003800000 */
[----:B------:R-:W-:Y:S01]  /*19910*/  BPT.TRAP 0x1 ;  /* 0x000000040000795c */ /* 0x000fe20000300000 */
.L_x_1760:
[----:B-1----:R-:W-:Y:S05]  /*19920*/  @P1 BRA `(.L_x_1758) ;  /* 0x0000000000081947 */ /* 0x002fea0003800000 */
[----:B------:R-:W1:Y:S02]  /*19930*/  SYNCS.PHASECHK.TRANS64.TRYWAIT P1, [R7+URZ+0x22850], R6 ;  /* 0x02285006070075a7 */ /* 0x000e64000802017f */
[----:B-1----:R-:W-:Y:S05]  /*19940*/  @!P1 BRA `(.L_x_1761) ;  /* 0x0000013400e49947 */ /* 0x002fea0003800000 */
.L_x_1758:
        /* <DEDUP_REMOVED lines=39> */
.L_x_1762:
[C---:B0-----:R-:W-:Y:S01]  /*19bc0*/  FMUL.FTZ R6, R2.reuse, R24 ;  /* 0x0000001802067220 */ /* 0x041fe20000410000 */
[C---:B------:R-:W-:Y:S01]  /*19bd0*/  FMUL.FTZ R7, R2.reuse, R25 ;  /* 0x0000001902077220 */ /* 0x040fe20000410000 */
[----:B------:R-:W-:Y:S01]  /*19be0*/  FMUL.FTZ R20, R2, R28 ;  /* 0x0000001c02147220 */ /* 0x000fe20000410000 */
[----:B------:R-:W-:Y:S02]  /*19bf0*/  IMAD R10, R22, 0x8, R16 ;  /* 0x00000008160a7824 */ /* 0x000fe400078e0210 */
[----:B------:R-:W-:Y:S01]  /*19c00*/  FMUL.FTZ R21, R2, R29 ;  /* 0x0000001d02157220 */ /* 0x000fe20000410000 */
[----:B------:R-:W-:Y:S01]  /*19c10*/  MOV R11, UR38 ;  /* 0x00000026000b7c02 */ /* 0x000fe20008000f00 */
[----:B------:R-:W0:Y:S01]  /*19c20*/  MUFU.TANH R6, R6 ;  /* 0x0000000600067308 */ /* 0x000e220000002400 */
[----:B------:R-:W-:Y:S02]  /*19c30*/  VIADD R10, R10, 0x22840 ;  /* 0x000228400a0a7836 */ /* 0x000fe40000000000 */
[C---:B------:R-:W-:Y:S01]  /*19c40*/  FMUL.FTZ R8, R2.reuse, R26 ;  /* 0x0000001a02087220 */ /* 0x040fe20000410000 */
[C---:B------:R-:W-:Y:S01]  /*19c50*/  FMUL.FTZ R26, R2.reuse, R32 ;  /* 0x00000020021a7220 */ /* 0x040fe20000410000 */
[C---:B------:R-:W-:Y:S01]  /*19c60*/  FMUL.FTZ R9, R2.reuse, R27 ;  /* 0x0000001b02097220 */ /* 0x040fe20000410000 */
[C---:B------:R-:W-:Y:S01]  /*19c70*/  FMUL.FTZ R27, R2.reuse, R33 ;  /* 0x00000021021b7220 */ /* 0x040fe20000410000 */
[----:B------:R-:W-:Y:S01]  /*19c80*/  PRMT R10, R11, 0x654, R10 ;  /* 0x000006540b0a7816 */ /* 0x000fe2000000000a */
[C---:B------:R-:W-:Y:S01]  /*19c90*/  FMUL.FTZ R24, R2.reuse, R30 ;  /* 0x0000001e02187220 */ /* 0x040fe20000410000 */
[----:B------:R-:W1:Y:S01]  /*19ca0*/  MUFU.TANH R7, R7 ;  /* 0x0000000700077308 */ /* 0x000e620000002400 */
[C---:B------:R-:W-:Y:S01]  /*19cb0*/  FMUL.FTZ R30, R2.reuse, R36 ;  /* 0x00000024021e7220 */ /* 0x040fe20000410000 */
[----:B------:R0:W-:Y:S01]  /*19cc0*/  SYNCS.ARRIVE.TRANS64.RED.A1T0 RZ, [R10+URZ], RZ ;  /* 0x000000ff0aff79a7 */ /* 0x0001e2000810043f */
[C---:B------:R-:W-:Y:S01]  /*19cd0*/  FMUL.FTZ R25, R2.reuse, R31 ;  /* 0x0000001f02197220 */ /* 0x040fe20000410000 */
[C---:B------:R-:W-:Y:S01]  /*19ce0*/  FMUL.FTZ R31, R2.reuse, R37 ;  /* 0x00000025021f7220 */ /* 0x040fe20000410000 */
[C---:B------:R-:W-:Y:S01]  /*19cf0*/  FMUL.FTZ R32, R2.reuse, R40 ;  /* 0x0000002802207220 */ /* 0x040fe20000410000 */
[C---:B------:R-:W-:Y:S01]  /*19d00*/  FMUL.FTZ R33, R2.reuse, R41 ;  /* 0x0000002902217220 */ /* 0x040fe20000410000 */
[C---:B------:R-:W-:Y:S01]  /*19d10*/  FMUL.FTZ R28, R2.reuse, R34 ;  /* 0x00000022021c7220 */ /* 0x040fe20000410000 */
[----:B------:R-:W2:Y:S01]  /*19d20*/  MUFU.TANH R20, R20 ;  /* 0x0000001400147308 */ /* 0x000ea20000002400 */
[----:B------:R-:W-:Y:S01]  /*19d30*/  FMUL.FTZ R34, R2, R44 ;  /* 0x0000002c02227220 */ /* 0x000fe20000410000 */
[----:B0-----:R-:W-:Y:S01]  /*19d40*/  FMNMX.FTZ R10, R6, R14, !PT ;  /* 0x0000000e060a7209 */ /* 0x001fe20007810000 */
        /* <DEDUP_REMOVED lines=63> */
[----:B------:R-:W-:Y:S01]  /*1a140*/  FMUL.FTZ R82, R2, R87 ;  /* 0x0000005702527220 */ /* 0x000fe20000410000 */
[----:B------:R-:W-:-:S05]  /*1a150*/  UMOV UR35, UR30 ;  /* 0x0000001e00237c82 */ /* 0x000fca0008000000 */
        /* <DEDUP_REMOVED lines=45> */
[----:B-1----:R-:W-:-:S05]  /*1a430*/  FMNMX.FTZ R11, R73, R10, !PT ;  /* 0x0000000a490b7209 */ /* 0x002fca0007810000 */
[----:B------:R-:W1:Y:S02]  /*1a440*/  SHFL.BFLY PT, R10, R11, 0x2, 0x1f ;  /* 0x0c401f000b0a7f89 */ /* 0x000e6400000e0000 */
[----:B------:R-:W3:Y:S08]  /*1a450*/  MUFU.TANH R24, R24 ;  /* 0x0000001800187308 */ /* 0x000ef00000002400 */
[----:B------:R-:W4:Y:S08]  /*1a460*/  MUFU.TANH R25, R25 ;  /* 0x0000001900197308 */ /* 0x000f300000002400 */
[----:B------:R-:W5:Y:S01]  /*1a470*/  MUFU.TANH R28, R28 ;  /* 0x0000001c001c7308 */ /* 0x000f620000002400 */
[----:B-1----:R-:W-:-:S07]  /*1a480*/  FMNMX.FTZ R10, R11, R10, !PT ;  /* 0x0000000a0b0a7209 */ /* 0x002fce0007810000 */
[----:B------:R-:W1:Y:S01]  /*1a490*/  MUFU.TANH R29, R29 ;  /* 0x0000001d001d7308 */ /* 0x000e620000002400 */
[----:B------:R-:W2:Y:S07]  /*1a4a0*/  SHFL.BFLY PT, R11, R10, 0x1, 0x1f ;  /* 0x0c201f000a0b7f89 */ /* 0x000eae00000e0000 */
[----:B------:R-:W1:Y:S08]  /*1a4b0*/  MUFU.TANH R38, R38 ;  /* 0x0000002600267308 */ /* 0x000e700000002400 */
[----:B------:R-:W1:Y:S08]  /*1a4c0*/  MUFU.TANH R39, R39 ;  /* 0x0000002700277308 */ /* 0x000e700000002400 */
[----:B------:R-:W1:Y:S01]  /*1a4d0*/  MUFU.TANH R42, R42 ;  /* 0x0000002a002a7308 */ /* 0x000e620000002400 */
[----:B--2---:R-:W-:-:S02]  /*1a4e0*/  FMNMX.FTZ R10, R10, R11, !PT ;  /* 0x0000000b0a0a7209 */ /* 0x004fc40007810000 */
[----:B------:R-:W-:-:S05]  /*1a4f0*/  FMNMX.FTZ R11, R8, R13, !PT ;  /* 0x0000000d080b7209 */ /* 0x000fca0007810000 */
[----:B------:R-:W2:Y:S01]  /*1a500*/  MUFU.TANH R43, R43 ;  /* 0x0000002b002b7308 */ /* 0x000ea20000002400 */
[----:B0-----:R-:W-:Y:S01]  /*1a510*/  FMNMX.FTZ R11, R9, R11, !PT ;  /* 0x0000000b090b7209 */ /* 0x001fe20007810000 */
[----:B------:R-:W-:-:S03]  /*1a520*/  FADD.FTZ R14, -R10, R14 ;  /* 0x0000000e0a0e7221 */ /* 0x000fc60000010100 */
[----:B---3--:R-:W-:Y:S01]  /*1a530*/  FMNMX.FTZ R11, R24, R11, !PT ;  /* 0x0000000b180b7209 */ /* 0x008fe20007810000 */
[----:B------:R-:W-:Y:S02]  /*1a540*/  FMUL.FTZ R14, R14, UR35 ;  /* 0x000000230e0e7c20 */ /* 0x000fe40008410000 */
[----:B------:R-:W0:Y:S01]  /*1a550*/  MUFU.TANH R46, R46 ;  /* 0x0000002e002e7308 */ /* 0x000e220000002400 */
[----:B----4-:R-:W-:-:S04]  /*1a560*/  FMNMX.FTZ R11, R25, R11, !PT ;  /* 0x0000000b190b7209 */ /* 0x010fc80007810000 */
[----:B-----5:R-:W-:-:S03]  /*1a570*/  FMNMX.FTZ R11, R28, R11, !PT ;  /* 0x0000000b1c0b7209 */ /* 0x020fc60007810000 */
[----:B------:R-:W3:Y:S01]  /*1a580*/  MUFU.TANH R47, R47 ;  /* 0x0000002f002f7308 */ /* 0x000ee20000002400 */
[----:B-1----:R-:W-:-:S04]  /*1a590*/  FMNMX.FTZ R11, R29, R11, !PT ;  /* 0x0000000b1d0b7209 */ /* 0x002fc80007810000 */
[----:B------:R-:W-:-:S03]  /*1a5a0*/  FMNMX.FTZ R11, R38, R11, !PT ;  /* 0x0000000b260b7209 */ /* 0x000fc60007810000 */
[----:B------:R-:W1:Y:S01]  /*1a5b0*/  MUFU.TANH R50, R50 ;  /* 0x0000003200327308 */ /* 0x000e620000002400 */
[----:B------:R-:W-:-:S04]  /*1a5c0*/  FMNMX.FTZ R11, R39, R11, !PT ;  /* 0x0000000b270b7209 */ /* 0x000fc80007810000 */
[----:B------:R-:W-:-:S03]  /*1a5d0*/  FMNMX.FTZ R11, R42, R11, !PT ;  /* 0x0000000b2a0b7209 */ /* 0x000fc60007810000 */
[----:B------:R-:W4:Y:S01]  /*1a5e0*/  MUFU.TANH R51, R51 ;  /* 0x0000003300337308 */ /* 0x000f220000002400 */
[----:B--2---:R-:W-:-:S04]  /*1a5f0*/  FMNMX.FTZ R11, R43, R11, !PT ;  /* 0x0000000b2b0b7209 */ /* 0x004fc80007810000 */
[----:B0-----:R-:W-:-:S03]  /*1a600*/  FMNMX.FTZ R11, R46, R11, !PT ;  /* 0x0000000b2e0b7209 */ /* 0x001fc60007810000 */
[----:B------:R-:W0:Y:S01]  /*1a610*/  MUFU.TANH R54, R54 ;  /* 0x0000003600367308 */ /* 0x000e220000002400 */
[----:B---3--:R-:W-:-:S04]  /*1a620*/  FMNMX.FTZ R11, R47, R11, !PT ;  /* 0x0000000b2f0b7209 */ /* 0x008fc80007810000 */
[----:B-1----:R-:W-:-:S03]  /*1a630*/  FMNMX.FTZ R11, R50, R11, !PT ;  /* 0x0000000b320b7209 */ /* 0x002fc60007810000 */
[----:B------:R-:W1:Y:S01]  /*1a640*/  MUFU.TANH R55, R55 ;  /* 0x0000003700377308 */ /* 0x000e620000002400 */
[----:B----4-:R-:W-:-:S07]  /*1a650*/  FMNMX.FTZ R11, R51, R11, !PT ;  /* 0x0000000b330b7209 */ /* 0x010fce0007810000 */
        /* <DEDUP_REMOVED lines=32> */
[----:B------:R-:W-:Y:S01]  /*1a860*/  MUFU.EX2 R14, R14 ;  /* 0x0000000e000e7308 */ /* 0x000fe20000000800 */
[----:B-1----:R-:W-:-:S04]  /*1a870*/  FMNMX.FTZ R11, R80, R11, !PT ;  /* 0x0000000b500b7209 */ /* 0x002fc80007810000 */
[----:B--2---:R-:W-:-:S05]  /*1a880*/  FMNMX.FTZ R11, R82, R11, !PT ;  /* 0x0000000b520b7209 */ /* 0x004fca0007810000 */
[----:B------:R-:W0:Y:S02]  /*1a890*/  SHFL.BFLY PT, R81, R11, 0x2, 0x1f ;  /* 0x0c401f000b517f89 */ /* 0x000e2400000e0000 */
[----:B0-----:R-:W-:-:S05]  /*1a8a0*/  FMNMX.FTZ R11, R11, R81, !PT ;  /* 0x000000510b0b7209 */ /* 0x001fca0007810000 */
[----:B------:R-:W0:Y:S02]  /*1a8b0*/  SHFL.BFLY PT, R81, R11, 0x1, 0x1f ;  /* 0x0c201f000b517f89 */ /* 0x000e2400000e0000 */
[----:B0-----:R-:W-:Y:S01]  /*1a8c0*/  FMNMX.FTZ R11, R11, R81, !PT ;  /* 0x000000510b0b7209 */ /* 0x001fe20007810000 */
[----:B------:R-:W-:-:S04]  /*1a8d0*/  IMAD.U32 R81, RZ, RZ, UR35 ;  /* 0x00000023ff517e24 */ /* 0x000fc8000f8e00ff */
[----:B------:R-:W-:Y:S01]  /*1a8e0*/  FFMA.FTZ R81, R10, R81, -8 ;  /* 0xc10000000a517423 */ /* 0x000fe20000010051 */
        /* <DEDUP_REMOVED lines=33> */
[----:B------:R-:W-:-:S02]  /*1ab00*/  IMAD.U32 R81, RZ, RZ, UR35 ;  /* 0x00000023ff517e24 */ /* 0x000fc4000f8e00ff */
[----:B------:R-:W-:Y:S01]  /*1ab10*/  FMUL.FTZ R13, R13, UR35 ;  /* 0x000000230d0d7c20 */ /* 0x000fe20008410000 */
[----:B------:R-:W0:Y:S01]  /*1ab20*/  MUFU.EX2 R6, R6 ;  /* 0x0000000600067308 */ /* 0x000e220000000800 */
[----:B------:R-:W-:-:S04]  /*1ab30*/  FFMA.FTZ R81, R11, R81, -8 ;  /* 0xc10000000b517423 */ /* 0x000fc80000010051 */
[--C-:B------:R-:W-:Y:S01]  /*1ab40*/  FFMA.FTZ R8, R8, UR35, -R81.reuse ;  /* 0x0000002308087c23 */ /* 0x100fe20008010851 */
[----:B------:R-:W-:-:S02]  /*1ab50*/  FFMA.FTZ R9, R9, UR35, -R81 ;  /* 0x0000002309097c23 */ /* 0x000fc40008010851 */
        /* <DEDUP_REMOVED lines=37> */
[----:B0-----:R-:W-:-:S03]  /*1adb0*/  FADD.FTZ R3, R7, R3 ;  /* 0x0000000307037221 */ /* 0x001fc60000010000 */
        /* <DEDUP_REMOVED lines=122> */
.L_x_1763:
        /* <DEDUP_REMOVED lines=92> */
[----:B------:R-:W-:Y:S01]  /*1bb20*/  F2FP.SATFINITE.E4M3.F32.PACK_AB_MERGE_C R167, R29, R28, R38 ;  /* 0x0000001c1da7723e */ /* 0x000fe20004807026 */
[----:B------:R-:W-:Y:S01]  /*1bb30*/  IMAD.MOV.U32 R189, RZ, RZ, R23 ;  /* 0x000000ffffbd7224 */ /* 0x000fe200078e0017 */
[----:B------:R-:W-:Y:S01]  /*1bb40*/  F2FP.SATFINITE.E4M3.F32.PACK_AB_MERGE_C R160, R33, R32, R34 ;  /* 0x0000002021a0723e */ /* 0x000fe20004807022 */
[----:B0-----:R-:W-:Y:S01]  /*1bb50*/  IMAD.MOV.U32 R15, RZ, RZ, R22 ;  /* 0x000000ffff0f7224 */ /* 0x001fe200078e0016 */
        /* <DEDUP_REMOVED lines=10> */
[----:B------:R-:W-:Y:S01]  /*1bc00*/  F2FP.SATFINITE.E4M3.F32.PACK_AB_MERGE_C R155, R79, R78, R80 ;  /* 0x0000004e4f9b723e */ /* 0x000fe20004807050 */
[----:B------:R-:W-:Y:S06]  /*1bc10*/  @P1 BRA `(.L_x_1764) ;  /* 0xffffffd8000c1947 */ /* 0x000fec000383ffff */
.L_x_1752:
[----:B------:R-:W-:-:S13]  /*1bc20*/  ISETP.GE.AND P1, PT, R4, R188, PT ;  /* 0x000000bc0400720c */ /* 0x000fda0003f26270 */
[----:B------:R-:W-:Y:S05]  /*1bc30*/  @!P1 BRA `(.L_x_1765) ;  /* 0x0000003800189947 */ /* 0x000fea0003800000 */
[----:B------:R-:W-:Y:S02]  /*1bc40*/  IMAD.MOV.U32 R12, RZ, RZ, R11 ;  /* 0x000000ffff0c7224 */ /* 0x000fe400078e000b */
[----:B------:R-:W-:Y:S02]  /*1bc50*/  IMAD.MOV.U32 R13, RZ, RZ, R10 ;  /* 0x000000ffff0d7224 */ /* 0x000fe400078e000a */
[----:B------:R-:W-:Y:S02]  /*1bc60*/  IMAD.MOV.U32 R15, RZ, RZ, R23 ;  /* 0x000000ffff0f7224 */ /* 0x000fe400078e0017 */
[----:B------:R-:W-:-:S07]  /*1bc70*/  IMAD.MOV.U32 R14, RZ, RZ, R22 ;  /* 0x000000ffff0e7224 */ /* 0x000fce00078e0016 */
.L_x_1785:
        /* <DEDUP_REMOVED lines=8> */
.L_x_1767:
        /* <DEDUP_REMOVED lines=8> */
.L_x_1768:
[----:B------:R-:W-:Y:S04]  /*1bd80*/  BSSY B0, `(.L_x_1766) ;  /* 0x0000004000007945 */ /* 0x000fe80003800000 */
[----:B-1----:R-:W-:Y:S05]  /*1bd90*/  @P2 BRA `(.L_x_1769) ;  /* 0x0000000000082947 */ /* 0x002fea0003800000 */
[----:B------:R-:W1:Y:S02]  /*1bda0*/  SYNCS.PHASECHK.TRANS64.TRYWAIT P2, [R7+URZ+0x22830], R6 ;  /* 0x02283006070075a7 */ /* 0x000e64000804017f */
[----:B-1----:R-:W-:Y:S05]  /*1bdb0*/  @!P2 BRA `(.L_x_1770) ;  /* 0x0000011000dca947 */ /* 0x002fea0003800000 */
.L_x_1769:
[----:B------:R-:W-:Y:S05]  /*1bdc0*/  BSYNC B0 ;  /* 0x0000000000007941 */ /* 0x000fea0003800000 */
.L_x_1766:
[----:B01----:R-:W0:Y:S01]  /*1bdd0*/  S2R R6, SR_TID.X ;  /* 0x0000000000067919 */ /* 0x003e220000002100 */
[----:B------:R-:W-:Y:S01]  /*1bde0*/  VIADD R22, R14, 0x1 ;  /* 0x000000010e167836 */ /* 0x000fe20000000000 */
[----:B------:R-:W-:Y:S05]  /*1bdf0*/  WARPSYNC.ALL ;  /* 0x0000000000007948 */ /* 0x000fea0003800000 */
[C---:B------:R-:W-:Y:S01]  /*1be00*/  ISETP.NE.AND P2, PT, R22.reuse, 0x2, PT ;  /* 0x000000021600780c */ /* 0x040fe20003f45270 */
[----:B------:R-:W-:Y:S01]  /*1be10*/  IMAD.MOV.U32 R7, RZ, RZ, -0x7fffffe0 ;  /* 0x80000020ff077424 */ /* 0x000fe200078e00ff */
[----:B------:R-:W-:Y:S01]  /*1be20*/  MOV R9, 0x80000020 ;  /* 0x8000002000097802 */ /* 0x000fe20000000f00 */
[----:B------:R-:W-:Y:S01]  /*1be30*/  IMAD.MOV.U32 R11, RZ, RZ, -0x7fffffe0 ;  /* 0x80000020ff0b7424 */ /* 0x000fe200078e00ff */
[----:B------:R-:W-:Y:S01]  /*1be40*/  SEL R22, R22, RZ, P2 ;  /* 0x000000ff16167207 */ /* 0x000fe20001000000 */
[----:B------:R-:W-:Y:S01]  /*1be50*/  IMAD.MOV.U32 R21, RZ, RZ, -0x7fffffe0 ;  /* 0x80000020ff157424 */ /* 0x000fe200078e00ff */
[----:B------:R-:W-:-:S02]  /*1be60*/  R2UR UR27, R7 ;  /* 0x00000000071b72ca */ /* 0x000fc400000e0000 */
[----:B------:R-:W-:Y:S02]  /*1be70*/  R2UR UR7, R11 ;  /* 0x000000000b0772ca */ /* 0x000fe400000e0000 */
        /* <DEDUP_REMOVED lines=40> */
.L_x_1772:
[----:B------:R-:W-:Y:S01]  /*1c100*/  SHF.L.U32 R6, R15, 0x1f, RZ ;  /* 0x0000001f0f067819 */ /* 0x000fe200000006ff */
[----:B------:R-:W-:-:S04]  /*1c110*/  IMAD R7, R14, 0x8, R16 ;  /* 0x000000080e077824 */ /* 0x000fc800078e0210 */
[----:B------:R0:W1:Y:S01]  /*1c120*/  SYNCS.PHASECHK.TRANS64.TRYWAIT P1, [R7+URZ+0x22850], R6 ;  /* 0x02285006070075a7 */ /* 0x000062000802017f */
[----:B------:R-:W-:Y:S05]  /*1c130*/  @!P0 BRA `(.L_x_1773) ;  /* 0x0000000000048947 */ /* 0x000fea0003800000 */
[----:B------:R-:W-:Y:S01]  /*1c140*/  BPT.TRAP 0x1 ;  /* 0x000000040000795c */ /* 0x000fe20000300000 */
.L_x_1773:
[----:B-1----:R-:W-:Y:S05]  /*1c150*/  @P1 BRA `(.L_x_1771) ;  /* 0x0000000000081947 */ /* 0x002fea0003800000 */
[----:B------:R-:W1:Y:S02]  /*1c160*/  SYNCS.PHASECHK.TRANS64.TRYWAIT P1, [R7+URZ+0x22850], R6 ;  /* 0x02285006070075a7 */ /* 0x000e64000802017f */
[----:B-1----:R-:W-:Y:S05]  /*1c170*/  @!P1 BRA `(.L_x_1774) ;  /* 0x0000011000009947 */ /* 0x002fea0003800000 */
.L_x_1771:
        /* <DEDUP_REMOVED lines=39> */
.L_x_1775:
        /* <DEDUP_REMOVED lines=31> */
[----:B------:R-:W-:Y:S01]  /*1c5e0*/  FMUL.FTZ R41, R2, R50 ;  /* 0x0000003202297220 */ /* 0x000fe20000410000 */
[----:B0-----:R-:W-:Y:S01]  /*1c5f0*/  @P4 SHF.R.U32.HI R10, RZ, R6, R7 ;  /* 0x00000006ff0a4219 */ /* 0x001fe20000011607 */
[----:B------:R-:W-:Y:S02]  /*1c600*/  IMAD R6, R22, 0x8, R16 ;  /* 0x0000000816067824 */ /* 0x000fe400078e0210 */
[----:B------:R-:W-:Y:S01]  /*1c610*/  FMUL.FTZ R45, R2, R54 ;  /* 0x00000036022d7220 */ /* 0x000fe20000410000 */
[----:B------:R-:W-:-:S02]  /*1c620*/  IMAD.U32 R7, RZ, RZ, UR38 ;  /* 0x00000026ff077e24 */ /* 0x000fc4000f8e00ff */
[----:B------:R-:W-:Y:S01]  /*1c630*/  FMUL.FTZ R60, R2, R64 ;  /* 0x00000040023c7220 */ /* 0x000fe20000410000 */
[----:B------:R-:W-:Y:S02]  /*1c640*/  VIADD R6, R6, 0x22840 ;  /* 0x0002284006067836 */ /* 0x000fe40000000000 */
[C---:B------:R-:W-:Y:S01]  /*1c650*/  FMUL.FTZ R35, R2.reuse, R43 ;  /* 0x0000002b02237220 */ /* 0x040fe20000410000 */
[C---:B------:R-:W-:Y:S01]  /*1c660*/  FMUL.FTZ R39, R2.reuse, R47 ;  /* 0x0000002f02277220 */ /* 0x040fe20000410000 */
[C---:B------:R-:W-:Y:S01]  /*1c670*/  FMUL.FTZ R50, R2.reuse, R53 ;  /* 0x0000003502327220 */ /* 0x040fe20000410000 */
[C---:B------:R-:W-:Y:S01]  /*1c680*/  FMUL.FTZ R54, R2.reuse, R57 ;  /* 0x0000003902367220 */ /* 0x040fe20000410000 */
[----:B------:R-:W-:Y:S01]  /*1c690*/  PRMT R7, R7, 0x654, R6 ;  /* 0x0000065407077816 */ /* 0x000fe20000000006 */
        /* <DEDUP_REMOVED lines=30> */
[C---:B------:R-:W-:Y:S01]  /*1c880*/  FMUL.FTZ R77, R2.reuse, R86 ;  /* 0x00000056024d7220 */ /* 0x040fe20000410000 */
[----:B------:R-:W-:Y:S01]  /*1c890*/  FMUL.FTZ R79, R2, R87 ;  /* 0x00000057024f7220 */ /* 0x000fe20000410000 */
[----:B------:R-:W-:Y:S01]  /*1c8a0*/  IADD3 R84, -R170, 0x1, -R80 ;  /* 0x00000001aa547810 */ /* 0x000fe20007ffe950 */
[----:B------:R-:W1:Y:S01]  /*1c8b0*/  MUFU.TANH R11, R11 ;  /* 0x0000000b000b7308 */ /* 0x000e620000002400 */
[----:B------:R2:W-:Y:S02]  /*1c8c0*/  SYNCS.ARRIVE.TRANS64.RED.A1T0 RZ, [R7+URZ], RZ ;  /* 0x000000ff07ff79a7 */ /* 0x0005e4000810043f */
[----:B------:R-:W-:-:S05]  /*1c8d0*/  IADD3 R84, -R169, R84, R171 ;  /* 0x00000054a9547210 */ /* 0x000fca0007ffe1ab */
[----:B------:R-:W3:Y:S01]  /*1c8e0*/  MUFU.TANH R20, R20 ;  /* 0x0000001400147308 */ /* 0x000ee20000002400 */
[C---:B------:R-:W-:Y:S02]  /*1c8f0*/  VIADD R83, R84.reuse, UR33 ;  /* 0x0000002154537c36 */ /* 0x040fe40008000000 */
[----:B------:R-:W-:Y:S02]  /*1c900*/  VIADD R84, R84, UR41 ;  /* 0x0000002954547c36 */ /* 0x000fe40008000000 */
[--C-:B0-----:R-:W-:Y:S02]  /*1c910*/  IMAD.IADD R85, R83, 0x1, R6.reuse ;  /* 0x0000000153557824 */ /* 0x101fe400078e0206 */
[----:B------:R-:W-:Y:S01]  /*1c920*/  IMAD.IADD R86, R84, 0x1, R6 ;  /* 0x0000000154567824 */ /* 0x000fe200078e0206 */
[----:B------:R-:W0:Y:S08]  /*1c930*/  MUFU.TANH R8, R8 ;  /* 0x0000000800087308 */ /* 0x000e300000002400 */
        /* <DEDUP_REMOVED lines=74> */
.L_x_1778:
[----:B------:R-:W-:-:S05]  /*1cde0*/  IMAD.U32 R152, RZ, RZ, UR29 ;  /* 0x0000001dff987e24 */ /* 0x000fca000f8e00ff */
[----:B------:R-:W-:-:S13]  /*1cdf0*/  ISETP.NE.AND P1, PT, R152, 0x1, PT ;  /* 0x000000019800780c */ /* 0x000fda0003f25270 */
[----:B------:R-:W1:Y:S02]  /*1ce00*/  @P1 LDC.64 R6, c[0x0][0x9e8] ;  /* 0x00027a00ff061b82 */ /* 0x000e640000000a00 */
[----:B-1----:R-:W-:-:S05]  /*1ce10*/  @P1 IMAD.HI.U32 R6, R87, R6, RZ ;  /* 0x0000000657061227 */ /* 0x002fca00078e00ff */
[----:B------:R-:W-:-:S07]  /*1ce20*/  @P1 SHF.R.U32.HI R87, RZ, R7, R6 ;  /* 0x00000007ff571219 */ /* 0x000fce0000011606 */
.L_x_1779:
[----:B------:R-:W-:Y:S05]  /*1ce30*/  BSYNC B0 ;  /* 0x0000000000007941 */ /* 0x000fea0003800000 */
.L_x_1777:
[----:B------:R-:W-:-:S04]  /*1ce40*/  IMAD R87, R87, R152, -R80 ;  /* 0x0000009857577224 */ /* 0x000fc800078e0a50 */
[----:B------:R-:W-:-:S05]  /*1ce50*/  IMAD.IADD R87, R87, 0x1, -R170 ;  /* 0x0000000157577824 */ /* 0x000fca00078e0aaa */
[----:B------:R-:W-:Y:S02]  /*1ce60*/  VIMNMX R86, R86, R87, !PT ;  /* 0x0000005756567248 */ /* 0x000fe40007fe0100 */
[----:B------:R-:W-:-:S07]  /*1ce70*/  VIADDMNMX R85, R87, R152, R85, PT ;  /* 0x0000009857557246 */ /* 0x000fce0003800155 */
.L_x_1776:
        /* <DEDUP_REMOVED lines=13> */
[----:B-1----:R-:W-:Y:S01]  /*1cf50*/  IMAD.IADD R84, R84, 0x1, R10 ;  /* 0x0000000154547824 */ /* 0x002fe200078e020a */
        /* <DEDUP_REMOVED lines=83> */
[----:B------:R-:W-:Y:S02]  /*1d490*/  IADD3 R83, R83, R10, RZ ;  /* 0x0000000a53537210 */ /* 0x000fe40007ffe0ff */
[----:B------:R-:W-:Y:S02]  /*1d4a0*/  FSEL R81, R81, -INF , !P3 ;  /* 0xff80000051517808 */ /* 0x000fe40005800000 */
[----:B------:R-:W-:Y:S01]  /*1d4b0*/  FSEL R82, R82, -INF , !P2 ;  /* 0xff80000052527808 */ /* 0x000fe20005000000 */
[----:B------:R-:W-:Y:S06]  /*1d4c0*/  @!P5 BRA `(.L_x_1780) ;  /* 0x000000000058d947 */ /* 0x000fec0003800000 */
        /* <DEDUP_REMOVED lines=12> */
.L_x_1782:
[----:B------:R-:W-:-:S05]  /*1d590*/  IMAD.U32 R85, RZ, RZ, UR29 ;  /* 0x0000001dff557e24 */ /* 0x000fca000f8e00ff */
[----:B------:R-:W-:-:S13]  /*1d5a0*/  ISETP.NE.AND P2, PT, R85, 0x1, PT ;  /* 0x000000015500780c */ /* 0x000fda0003f45270 */
[----:B------:R-:W0:Y:S02]  /*1d5b0*/  @P2 LDC.64 R6, c[0x0][0x9e8] ;  /* 0x00027a00ff062b82 */ /* 0x000e240000000a00 */
[----:B0-----:R-:W-:-:S05]  /*1d5c0*/  @P2 IMAD.HI.U32 R6, R10, R6, RZ ;  /* 0x000000060a062227 */ /* 0x001fca00078e00ff */
[----:B------:R-:W-:-:S07]  /*1d5d0*/  @P2 SHF.R.U32.HI R10, RZ, R7, R6 ;  /* 0x00000007ff0a2219 */ /* 0x000fce0000011606 */
.L_x_1783:
[----:B------:R-:W-:Y:S05]  /*1d5e0*/  BSYNC B0 ;  /* 0x0000000000007941 */ /* 0x000fea0003800000 */
.L_x_1781:
[----:B------:R-:W-:-:S04]  /*1d5f0*/  IMAD R10, R10, R85, -R80 ;  /* 0x000000550a0a7224 */ /* 0x000fc800078e0a50 */
[----:B------:R-:W-:-:S05]  /*1d600*/  IMAD.IADD R10, R10, 0x1, -R170 ;  /* 0x000000010a0a7824 */ /* 0x000fca00078e0aaa */
[----:B------:R-:W-:Y:S02]  /*1d610*/  VIMNMX R84, R84, R10, !PT ;  /* 0x0000000a54547248 */ /* 0x000fe40007fe0100 */
[----:B------:R-:W-:-:S07]  /*1d620*/  VIADDMNMX R83, R10, R85, R83, PT ;  /* 0x000000550a537246 */ /* 0x000fce0003800153 */
.L_x_1780:
        /* <DEDUP_REMOVED lines=36> */
[----:B0-----:R-:W-:Y:S01]  /*1d870*/  FMNMX.FTZ R10, R7, R10, !PT ;  /* 0x0000000a070a7209 */ /* 0x001fe20007810000 */
[----:B------:R-:W-:-:S03]  /*1d880*/  IMAD.U32 R7, RZ, RZ, UR35 ;  /* 0x00000023ff077e24 */ /* 0x000fc6000f8e00ff */
[C---:B------:R-:W-:Y:S01]  /*1d890*/  FSETP.NEU.FTZ.AND P2, PT, R10.reuse, -INF , PT ;  /* 0xff8000000a00780b */ /* 0x040fe20003f5d000 */
[----:B------:R-:W-:-:S03]  /*1d8a0*/  FFMA.FTZ R7, R10, R7, -8 ;  /* 0xc10000000a077423 */ /* 0x000fc60000010007 */
[----:B------:R-:W-:Y:S02]  /*1d8b0*/  FSEL R6, R10, RZ, P2 ;  /* 0x000000ff0a067208 */ /* 0x000fe40001000000 */
[----:B------:R-:W-:Y:S02]  /*1d8c0*/  FSEL R7, R7, RZ, P2 ;  /* 0x000000ff07077208 */ /* 0x000fe40001000000 */
[----:B------:R-:W-:Y:S01]  /*1d8d0*/  ISETP.GT.AND P2, PT, R84, 0x1, P1 ;  /* 0x000000015400780c */ /* 0x000fe20000f44270 */
[----:B------:R-:W-:-:S02]  /*1d8e0*/  FADD.FTZ R6, -R6, R13 ;  /* 0x0000000d06067221 */ /* 0x000fc40000010100 */
[--C-:B------:R-:W-:Y:S01]  /*1d8f0*/  FFMA.FTZ R11, R11, UR35, -R7.reuse ;  /* 0x000000230b0b7c23 */ /* 0x100fe20008010807 */
[----:B------:R-:W-:Y:S01]  /*1d900*/  ISETP.LT.OR P3, PT, R83, 0x2, P2 ;  /* 0x000000025300780c */ /* 0x000fe20001761670 */
[--C-:B------:R-:W-:Y:S01]  /*1d910*/  FFMA.FTZ R20, R20, UR35, -R7.reuse ;  /* 0x0000002314147c23 */ /* 0x100fe20008010807 */
[----:B------:R-:W-:Y:S01]  /*1d920*/  ISETP.GT.AND P2, PT, R84, 0x8, P1 ;  /* 0x000000085400780c */ /* 0x000fe20000f44270 */
[--C-:B------:R-:W-:Y:S01]  /*1d930*/  FFMA.FTZ R24, R24, UR35, -R7.reuse ;  /* 0x0000002318187c23 */ /* 0x100fe20008010807 */
[----:B------:R-:W-:Y:S01]  /*1d940*/  FSEL R9, R9, -INF , !P3 ;  /* 0xff80000009097808 */ /* 0x000fe20005800000 */
[--C-:B------:R-:W-:Y:S01]  /*1d950*/  FFMA.FTZ R26, R26, UR35, -R7.reuse ;  /* 0x000000231a1a7c23 */ /* 0x100fe20008010807 */
[----:B------:R-:W-:Y:S01]  /*1d960*/  ISETP.GT.AND P3, PT, R84, 0x9, P1 ;  /* 0x000000095400780c */ /* 0x000fe20000f64270 */
[--C-:B------:R-:W-:Y:S01]  /*1d970*/  FFMA.FTZ R28, R28, UR35, -R7.reuse ;  /* 0x000000231c1c7c23 */ /* 0x100fe20008010807 */
[C---:B------:R-:W-:Y:S01]  /*1d980*/  ISETP.LT.OR P2, PT, R83.reuse, 0x9, P2 ;  /* 0x000000095300780c */ /* 0x040fe20001741670 */
[--C-:B------:R-:W-:Y:S01]  /*1d990*/  FFMA.FTZ R30, R30, UR35, -R7.reuse ;  /* 0x000000231e1e7c23 */ /* 0x100fe20008010807 */
[----:B------:R-:W-:Y:S01]  /*1d9a0*/  ISETP.LT.OR P3, PT, R83, 0xa, P3 ;  /* 0x0000000a5300780c */ /* 0x000fe20001f61670 */
[--C-:B------:R-:W-:Y:S01]  /*1d9b0*/  FFMA.FTZ R32, R32, UR35, -R7.reuse ;  /* 0x0000002320207c23 */ /* 0x100fe20008010807 */
[----:B------:R-:W-:Y:S01]  /*1d9c0*/  FSEL R15, R15, -INF , !P2 ;  /* 0xff8000000f0f7808 */ /* 0x000fe20005000000 */
[--C-:B------:R-:W-:Y:S01]  /*1d9d0*/  FFMA.FTZ R34, R34, UR35, -R7.reuse ;  /* 0x0000002322227c23 */ /* 0x100fe20008010807 */
[----:B------:R-:W-:Y:S01]  /*1d9e0*/  FSEL R21, R21, -INF , !P3 ;  /* 0xff80000015157808 */ /* 0x000fe20005800000 */
[--C-:B------:R-:W-:Y:S01]  /*1d9f0*/  FFMA.FTZ R36, R36, UR35, -R7.reuse ;  /* 0x0000002324247c23 */ /* 0x100fe20008010807 */
[----:B------:R-:W-:Y:S01]  /*1da00*/  ISETP.GT.AND P3, PT, R84, 0x11, P1 ;  /* 0x000000115400780c */ /* 0x000fe20000f64270 */
        /* <DEDUP_REMOVED lines=9> */
[----:B------:R-:W-:Y:S01]  /*1daa0*/  ISETP.GT.AND P3, PT, R84, 0x19, P1 ;  /* 0x000000195400780c */ /* 0x000fe20000f64270 */
[--C-:B------:R-:W-:Y:S01]  /*1dab0*/  FFMA.FTZ R48, R48, UR35, -R7.reuse ;  /* 0x0000002330307c23 */ /* 0x100fe20008010807 */
[----:B------:R-:W-:Y:S01]  /*1dac0*/  FSEL R25, R25, -INF , !P2 ;  /* 0xff80000019197808 */ /* 0x000fe20005000000 */
        /* <DEDUP_REMOVED lines=32> */
[----:B------:R-:W-:Y:S01]  /*1dcd0*/  FFMA.FTZ R7, R82, UR35, -R7 ;  /* 0x0000002352077c23 */ /* 0x000fe20008010807 */
[----:B------:R-:W-:Y:S01]  /*1dce0*/  ISETP.GT.AND P2, PT, R84, 0x28, P1 ;  /* 0x000000285400780c */ /* 0x000fe20000f44270 */
[----:B------:R-:W-:Y:S01]  /*1dcf0*/  FMUL.FTZ R6, R6, UR35 ;  /* 0x0000002306067c20 */ /* 0x000fe20008410000 */
        /* <DEDUP_REMOVED lines=8> */
[C---:B------:R-:W-:Y:S02]  /*1dd80*/  ISETP.GT.AND P3, PT, R84.reuse, 0x41, P1 ;  /* 0x000000415400780c */ /* 0x040fe40000f64270 */
[----:B------:R-:W-:-:S02]  /*1dd90*/  ISETP.GT.AND P2, PT, R84, 0x30, P1 ;  /* 0x000000305400780c */ /* 0x000fc40000f44270 */
[C---:B------:R-:W-:Y:S01]  /*1dda0*/  ISETP.LT.OR P3, PT, R83.reuse, 0x42, P3 ;  /* 0x000000425300780c */ /* 0x040fe20001f61670 */
[----:B------:R-:W-:Y:S01]  /*1ddb0*/  MUFU.EX2 R24, R24 ;  /* 0x0000001800187308 */ /* 0x000fe20000000800 */
[----:B------:R-:W-:Y:S02]  /*1ddc0*/  ISETP.LT.OR P2, PT, R83, 0x31, P2 ;  /* 0x000000315300780c */ /* 0x000fe40001741670 */
[----:B------:R-:W-:Y:S02]  /*1ddd0*/  FSEL R51, R51, -INF , !P3 ;  /* 0xff80000033337808 */ /* 0x000fe40005800000 */
[----:B------:R-:W-:Y:S02]  /*1dde0*/  ISETP.GT.AND P3, PT, R84, 0x49, P1 ;  /* 0x000000495400780c */ /* 0x000fe40000f64270 */
[----:B------:R-:W-:Y:S01]  /*1ddf0*/  FSEL R41, R41, -INF , !P2 ;  /* 0xff80000029297808 */ /* 0x000fe20005000000 */
[----:B------:R-:W-:Y:S01]  /*1de00*/  MUFU.EX2 R26, R26 ;  /* 0x0000001a001a7308 */ /* 0x000fe20000000800 */
[----:B------:R-:W-:-:S02]  /*1de10*/  ISETP.LT.OR P3, PT, R83, 0x4a, P3 ;  /* 0x0000004a5300780c */ /* 0x000fc40001f61670 */
[C---:B------:R-:W-:Y:S02]  /*1de20*/  ISETP.GT.AND P2, PT, R84.reuse, 0x38, P1 ;  /* 0x000000385400780c */ /* 0x040fe40000f44270 */
[----:B------:R-:W-:Y:S02]  /*1de30*/  FSEL R55, R55, -INF , !P3 ;  /* 0xff80000037377808 */ /* 0x000fe40005800000 */
[----:B------:R-:W-:Y:S01]  /*1de40*/  ISETP.GT.AND P3, PT, R84, 0x51, P1 ;  /* 0x000000515400780c */ /* 0x000fe20000f64270 */
[----:B------:R-:W-:Y:S01]  /*1de50*/  MUFU.EX2 R28, R28 ;  /* 0x0000001c001c7308 */ /* 0x000fe20000000800 */
[C---:B------:R-:W-:Y:S02]  /*1de60*/  ISETP.LT.OR P2, PT, R83.reuse, 0x39, P2 ;  /* 0x000000395300780c */ /* 0x040fe40001741670 */
[----:B------:R-:W-:Y:S02]  /*1de70*/  ISETP.LT.OR P3, PT, R83, 0x52, P3 ;  /* 0x000000525300780c */ /* 0x000fe40001f61670 */
[----:B------:R-:W-:-:S02]  /*1de80*/  FSEL R45, R45, -INF , !P2 ;  /* 0xff8000002d2d7808 */ /* 0x000fc40005000000 */
[----:B------:R-:W-:Y:S01]  /*1de90*/  FSEL R59, R59, -INF , !P3 ;  /* 0xff8000003b3b7808 */ /* 0x000fe20005800000 */
[----:B------:R-:W-:Y:S01]  /*1dea0*/  MUFU.EX2 R30, R30 ;  /* 0x0000001e001e7308 */ /* 0x000fe20000000800 */
[C---:B------:R-:W-:Y:S02]  /*1deb0*/  ISETP.GT.AND P3, PT, R84.reuse, 0x59, P1 ;  /* 0x000000595400780c */ /* 0x040fe40000f64270 */
[----:B------:R-:W-:Y:S02]  /*1dec0*/  ISETP.GT.AND P2, PT, R84, 0x40, P1 ;  /* 0x000000405400780c */ /* 0x000fe40000f44270 */
[C---:B------:R-:W-:Y:S02]  /*1ded0*/  ISETP.LT.OR P3, PT, R83.reuse, 0x5a, P3 ;  /* 0x0000005a5300780c */ /* 0x040fe40001f61670 */
[----:B------:R-:W-:Y:S01]  /*1dee0*/  ISETP.LT.OR P2, PT, R83, 0x41, P2 ;  /* 0x000000415300780c */ /* 0x000fe20001741670 */
[----:B------:R-:W-:Y:S01]  /*1def0*/  MUFU.EX2 R32, R32 ;  /* 0x0000002000207308 */ /* 0x000fe20000000800 */
[----:B------:R-:W-:-:S02]  /*1df00*/  FSEL R63, R63, -INF , !P3 ;  /* 0xff8000003f3f7808 */ /* 0x000fc40005800000 */
[C---:B------:R-:W-:Y:S02]  /*1df10*/  ISETP.GT.AND P3, PT, R84.reuse, 0x61, P1 ;  /* 0x000000615400780c */ /* 0x040fe40000f64270 */
[----:B------:R-:W-:Y:S02]  /*1df20*/  FSEL R49, R49, -INF , !P2 ;  /* 0xff80000031317808 */ /* 0x000fe40005000000 */
[----:B------:R-:W-:Y:S01]  /*1df30*/  ISETP.LT.OR P3, PT, R83, 0x62, P3 ;  /* 0x000000625300780c */ /* 0x000fe20001f61670 */
[----:B------:R-:W-:Y:S01]  /*1df40*/  MUFU.EX2 R34, R34 ;  /* 0x0000002200227308 */ /* 0x000fe20000000800 */
[C---:B------:R-:W-:Y:S02]  /*1df50*/  ISETP.GT.AND P2, PT, R84.reuse, 0x48, P1 ;  /* 0x000000485400780c */ /* 0x040fe40000f44270 */
[----:B------:R-:W-:Y:S02]  /*1df60*/  FSEL R67, R67, -INF , !P3 ;  /* 0xff80000043437808 */ /* 0x000fe40005800000 */
[----:B------:R-:W-:-:S02]  /*1df70*/  ISETP.GT.AND P3, PT, R84, 0x69, P1 ;  /* 0x000000695400780c */ /* 0x000fc40000f64270 */
[C---:B------:R-:W-:Y:S01]  /*1df80*/  ISETP.LT.OR P2, PT, R83.reuse, 0x49, P2 ;  /* 0x000000495300780c */ /* 0x040fe20001741670 */
[----:B------:R-:W-:Y:S01]  /*1df90*/  MUFU.EX2 R36, R36 ;  /* 0x0000002400247308 */ /* 0x000fe20000000800 */
[----:B------:R-:W-:Y:S02]  /*1dfa0*/  ISETP.LT.OR P3, PT, R83, 0x6a, P3 ;  /* 0x0000006a5300780c */ /* 0x000fe40001f61670 */
[----:B------:R-:W-:Y:S02]  /*1dfb0*/  FSEL R53, R53, -INF , !P2 ;  /* 0xff80000035357808 */ /* 0x000fe40005000000 */
[----:B------:R-:W-:Y:S02]  /*1dfc0*/  FSEL R71, R71, -INF , !P3 ;  /* 0xff80000047477808 */ /* 0x000fe40005800000 */
[C---:B------:R-:W-:Y:S01]  /*1dfd0*/  ISETP.GT.AND P3, PT, R84.reuse, RZ, P1 ;  /* 0x000000ff5400720c */ /* 0x040fe20000f64270 */
[----:B------:R-:W-:Y:S01]  /*1dfe0*/  MUFU.EX2 R38, R38 ;  /* 0x0000002600267308 */ /* 0x000fe20000000800 */
[----:B------:R-:W-:-:S02]  /*1dff0*/  ISETP.GT.AND P2, PT, R84, 0x50, P1 ;  /* 0x000000505400780c */ /* 0x000fc40000f44270 */
[C---:B------:R-:W-:Y:S02]  /*1e000*/  ISETP.LT.OR P3, PT, R83.reuse, 0x1, P3 ;  /* 0x000000015300780c */ /* 0x040fe40001f61670 */
[----:B------:R-:W-:Y:S02]  /*1e010*/  ISETP.LT.OR P2, PT, R83, 0x51, P2 ;  /* 0x000000515300780c */ /* 0x000fe40001741670 */
[----:B------:R-:W-:Y:S01]  /*1e020*/  FSEL R8, R8, -INF , !P3 ;  /* 0xff80000008087808 */ /* 0x000fe20005800000 */
        /* <DEDUP_REMOVED lines=36> */
[C---:B------:R-:W-:Y:S02]  /*1e270*/  ISETP.GT.AND P3, PT, R84.reuse, 0x78, P1 ;  /* 0x000000785400780c */ /* 0x040fe40000f64270 */
[----:B------:R-:W-:Y:S02]  /*1e280*/  FMNMX.FTZ R13, R45, R13, !PT ;  /* 0x0000000d2d0d7209 */ /* 0x000fe40007810000 */
[----:B------:R-:W-:Y:S02]  /*1e290*/  ISETP.LT.OR P2, PT, R83, 0x72, P2 ;  /* 0x000000725300780c */ /* 0x000fe40001741670 */
        /* <DEDUP_REMOVED lines=9> */
[----:B------:R-:W-:-:S02]  /*1e330*/  ISETP.LT.OR P1, PT, R83, 0x7a, P1 ;  /* 0x0000007a5300780c */ /* 0x000fc40000f21670 */
[----:B------:R-:W-:Y:S01]  /*1e340*/  FMNMX.FTZ R13, R55, R13, !PT ;  /* 0x0000000d370d7209 */ /* 0x000fe20007810000 */
[----:B------:R-:W-:Y:S01]  /*1e350*/  MUFU.EX2 R60, R60 ;  /* 0x0000003c003c7308 */ /* 0x000fe20000000800 */
[----:B------:R-:W-:Y:S02]  /*1e360*/  FSEL R77, R77, -INF , !P3 ;  /* 0xff8000004d4d7808 */ /* 0x000fe40005800000 */
[----:B------:R-:W-:Y:S02]  /*1e370*/  FMNMX.FTZ R13, R57, R13, !PT ;  /* 0x0000000d390d7209 */ /* 0x000fe40007810000 */
[----:B------:R-:W-:Y:S02]  /*1e380*/  FSEL R79, R79, -INF , !P1 ;  /* 0xff8000004f4f7808 */ /* 0x000fe40004800000 */
        /* <DEDUP_REMOVED lines=17> */
[----:B------:R-:W0:Y:S04]  /*1e4a0*/  SHFL.BFLY PT, R82, R80, 0x2, 0x1f ;  /* 0x0c401f0050527f89 */ /* 0x000e2800000e0000 */
[----:B------:R-:W1:Y:S08]  /*1e4b0*/  MUFU.EX2 R13, R11 ;  /* 0x0000000b000d7308 */ /* 0x000e700000000800 */
[----:B------:R-:W-:Y:S08]  /*1e4c0*/  MUFU.EX2 R74, R74 ;  /* 0x0000004a004a7308 */ /* 0x000ff00000000800 */
[----:B------:R-:W-:Y:S01]  /*1e4d0*/  MUFU.EX2 R76, R76 ;  /* 0x0000004c004c7308 */ /* 0x000fe20000000800 */
[----:B-1----:R-:W-:-:S01]  /*1e4e0*/  FFMA.FTZ R3, R6, R3, R13 ;  /* 0x0000000306037223 */ /* 0x002fc2000001000d */
[----:B0-----:R-:W-:-:S03]  /*1e4f0*/  FMNMX.FTZ R82, R80, R82, !PT ;  /* 0x0000005250527209 */ /* 0x001fc60007810000 */
[----:B------:R-:W-:-:S03]  /*1e500*/  FADD.FTZ R3, R20, R3 ;  /* 0x0000000314037221 */ /* 0x000fc60000010000 */
[----:B------:R-:W-:Y:S01]  /*1e510*/  MUFU.EX2 R78, R78 ;  /* 0x0000004e004e7308 */ /* 0x000fe20000000800 */
[----:B------:R-:W0:Y:S07]  /*1e520*/  SHFL.BFLY PT, R11, R82, 0x1, 0x1f ;  /* 0x0c201f00520b7f89 */ /* 0x000e2e00000e0000 */
[----:B------:R-:W-:Y:S08]  /*1e530*/  MUFU.EX2 R81, R81 ;  /* 0x0000005100517308 */ /* 0x000ff00000000800 */
[----:B------:R-:W-:Y:S01]  /*1e540*/  MUFU.EX2 R7, R7 ;  /* 0x0000000700077308 */ /* 0x000fe20000000800 */
        /* <DEDUP_REMOVED lines=137> */
.L_x_1784:
        /* <DEDUP_REMOVED lines=10> */
[-C--:B------:R-:W-:Y:S01]  /*1ee80*/  FMUL.FTZ R94, R94, R12.reuse ;  /* 0x0000000c5e5e7220 */ /* 0x080fe20000410000 */
[----:B------:R-:W-:Y:S01]  /*1ee90*/  F2FP.SATFINITE.E4M3.F32.PACK_AB_MERGE_C R26, R39, R37, RZ ;  /* 0x00000025271a723e */ /* 0x000fe200048070ff */
[-C--:B------:R-:W-:Y:S01]  /*1eea0*/  FMUL.FTZ R95, R95, R12.reuse ;  /* 0x0000000c5f5f7220 */ /* 0x080fe20000410000 */
[----:B------:R0:W-:Y:S01]  /*1eeb0*/  SYNCS.ARRIVE.TRANS64.RED.A1T0 RZ, [R14+URZ], RZ ;  /* 0x000000ff0eff79a7 */ /* 0x0001e2000810043f */
        /* <DEDUP_REMOVED lines=8> */
[----:B0-----:R-:W-:Y:S01]  /*1ef40*/  F2FP.SATFINITE.E4M3.F32.PACK_AB_MERGE_C R14, R31, R29, RZ ;  /* 0x0000001d1f0e723e */ /* 0x001fe200048070ff */
        /* <DEDUP_REMOVED lines=85> */
.L_x_1765:
[----:B------:R-:W-:Y:S05]  /*1f4a0*/  WARPSYNC.ALL ;  /* 0x0000000000007948 */ /* 0x000fea0003800000 */
[----:B------:R-:W-:Y:S06]  /*1f4b0*/  BAR.ARV 0x8, 0x180 ;  /* 0x0206000000007b1d */ /* 0x000fec0000002000 */
[----:B------:R-:W-:Y:S05]  /*1f4c0*/  @!P0 BRA `(.L_x_1786) ;  /* 0x0000000000048947 */ /* 0x000fea0003800000 */
[----:B------:R-:W-:Y:S01]  /*1f4d0*/  BPT.TRAP 0x1 ;  /* 0x000000040000795c */ /* 0x000fe20000300000 */
.L_x_1786:
[----:B------:R-:W-:Y:S01]  /*1f4e0*/  IMAD R2, R22, 0x8, R16 ;  /* 0x0000000816027824 */ /* 0x000fe200078e0210 */
[----:B------:R-:W-:-:S04]  /*1f4f0*/  SHF.L.U32 R5, R23, 0x1f, RZ ;  /* 0x0000001f17057819 */ /* 0x000fc800000006ff */
[----:B------:R0:W1:Y:S01]  /*1f500*/  SYNCS.PHASECHK.TRANS64.TRYWAIT P1, [R2+URZ+0x22850], R5 ;  /* 0x02285005020075a7 */ /* 0x000062000802017f */
[----:B------:R-:W-:Y:S05]  /*1f510*/  @!P0 BRA `(.L_x_1787) ;  /* 0x0000000000048947 */ /* 0x000fea0003800000 */
[----:B------:R-:W-:Y:S01]  /*1f520*/  BPT.TRAP 0x1 ;  /* 0x000000040000795c */ /* 0x000fe20000300000 */
.L_x_1787:
[----:B------:R-:W-:-:S05]  /*1f530*/  VIADD R16, R16, 0x400 ;  /* 0x0000040010107836 */ /* 0x000fca0000000000 */
[----:B------:R-:W-:-:S04]  /*1f540*/  SHF.R.U32.HI R16, RZ, 0x4, R16 ;  /* 0x00000004ff107819 */ /* 0x000fc80000011610 */
[----:B------:R-:W-:-:S04]  /*1f550*/  LOP3.LUT R16, R16, 0x3fff, RZ, 0xc0, !PT ;  /* 0x00003fff10107812 */ /* 0x000fc800078ec0ff */
[----:B------:R-:W-:Y:S01]  /*1f560*/  LOP3.LUT R7, R16, 0x10000, RZ, 0xfc, !PT ;  /* 0x0001000010077812 */ /* 0x000fe200078efcff */
[----:B-1----:R-:W-:Y:S06]  /*1f570*/  @P1 BRA `(.L_x_1788) ;  /* 0x0000000000081947 */ /* 0x002fec0003800000 */
[----:B------:R-:W1:Y:S02]  /*1f580*/  SYNCS.PHASECHK.TRANS64.TRYWAIT P1, [R2+URZ+0x22850], R5 ;  /* 0x02285005020075a7 */ /* 0x000e64000802017f */
[----:B-1----:R-:W-:Y:S05]  /*1f590*/  @!P1 BRA `(.L_x_1789) ;  /* 0x000000dc000c9947 */ /* 0x002fea0003800000 */
.L_x_1788:
[----:B------:R-:W-:Y:S01]  /*1f5a0*/  IMAD R4, R22, 0x400, R7 ;  /* 0x0000040016047824 */ /* 0x000fe200078e0207 */
[----:B------:R-:W-:Y:S05]  /*1f5b0*/  WARPSYNC.ALL ;  /* 0x0000000000007948 */ /* 0x000fea0003800000 */
[----:B01----:R-:W-:Y:S01]  /*1f5c0*/  IMAD.MOV.U32 R5, RZ, RZ, 0x40000040 ;  /* 0x40000040ff057424 */ /* 0x003fe200078e00ff */
[----:B------:R-:W-:Y:S01]  /*1f5d0*/  R2UR UR6, R4 ;  /* 0x00000000040672ca */ /* 0x000fe200000e0000 */
[----:B------:R-:W-:Y:S01]  /*1f5e0*/  WARPGROUP.ARRIVE ;  /* 0x00000000000079c5 */ /* 0x000fe20000000000 */
[----:B------:R-:W-:Y:S02]  /*1f5f0*/  ULDC.64 UR4, c[0x0][0x9a0] ;  /* 0x0002680000047ab9 */ /* 0x000fe40000000a00 */
[----:B------:R-:W-:-:S02]  /*1f600*/  R2UR UR7, R5 ;  /* 0x00000000050772ca */ /* 0x000fc400000e0000 */
[----:B------:R-:W-:-:S04]  /*1f610*/  ISETP.NE.U32.AND P1, PT, RZ, UR4, PT ;  /* 0x00000004ff007c0c */ /* 0x000fc8000bf25070 */
[----:B------:R-:W-:-:S07]  /*1f620*/  ISETP.NE.AND.EX P1, PT, RZ, UR5, PT, P1 ;  /* 0x00000005ff007c0c */ /* 0x000fce000bf25310 */
[----:B------:R-:W-:Y:S06]  /*1f630*/  QGMMA.64x128x32.F32.E4M3.E4M3 R88, R164, gdesc[UR4], R88, gsb0 ;  /* 0x01e00004a4587df3 */ /* 0x000fec0008000858 */
[----:B------:R-:W0:Y:S01]  /*1f640*/  @P1 LDC.64 R6, c[0x0][0x9c8] ;  /* 0x00027200ff061b82 */ /* 0x000e220000000a00 */
[----:B------:R-:W-:-:S07]  /*1f650*/  @P1 SHF.R.S32.HI R5, RZ, 0x1f, R191 ;  /* 0x0000001fff051819 */ /* 0x000fce00000114bf */
[----:B------:R-:W1:Y:S01]  /*1f660*/  @P1 LDC.64 R8, c[0x0][0x9d0] ;  /* 0x00027400ff081b82 */ /* 0x000e620000000a00 */
[----:B0-----:R-:W-:-:S04]  /*1f670*/  @P1 IMAD R12, R5, R6, RZ ;  /* 0x00000006050c1224 */ /* 0x001fc800078e02ff */
[C---:B------:R-:W-:Y:S02]  /*1f680*/  @P1 IMAD R5, R191.reuse, R7, R12 ;  /* 0x00000007bf051224 */ /* 0x040fe400078e020c */
[----:B------:R-:W-:-:S04]  /*1f690*/  @P1 IMAD.WIDE.U32 R6, R191, R6, RZ ;  /* 0x00000006bf061225 */ /* 0x000fc800078e00ff */
[----:B------:R-:W-:Y:S02]  /*1f6a0*/  @P1 IMAD.IADD R7, R7, 0x1, R5 ;  /* 0x0000000107071824 */ /* 0x000fe400078e0205 */
[----:B------:R-:W-:Y:S02]  /*1f6b0*/  IMAD.MOV.U32 R12, RZ, RZ, 0x3f800000 ;  /* 0x3f800000ff0c7424 */ /* 0x000fe400078e00ff */
[----:B-1----:R-:W-:-:S04]  /*1f6c0*/  @P1 IMAD.WIDE.U32 R6, R168, R8, R6 ;  /* 0x00000008a8061225 */ /* 0x002fc800078e0006 */
[----:B------:R-:W-:Y:S01]  /*1f6d0*/  @P1 IMAD R9, R168, R9, R7 ;  /* 0x00000009a8091224 */ /* 0x000fe200078e0207 */
[----:B------:R-:W-:Y:S01]  /*1f6e0*/  @P1 LEA R8, P2, R6, UR4, 0x2 ;  /* 0x0000000406081c11 */ /* 0x000fe2000f8410ff */
[----:B------:R-:W-:-:S03]  /*1f6f0*/  IMAD.MOV.U32 R7, RZ, RZ, 0x40000040 ;  /* 0x40000040ff077424 */ /* 0x000fc600078e00ff */
[----:B------:R-:W-:Y:S01]  /*1f700*/  @P1 LEA.HI.X R9, R6, UR5, R9, 0x2, P2 ;  /* 0x0000000506091c11 */ /* 0x000fe200090f1409 */
[----:B------:R-:W-:Y:S01]  /*1f710*/  VIADD R6, R4, 0x2 ;  /* 0x0000000204067836 */ /* 0x000fe20000000000 */
[----:B------:R-:W-:-:S03]  /*1f720*/  R2UR UR7, R7 ;  /* 0x00000000070772ca */ /* 0x000fc600000e0000 */
[----:B------:R0:W2:Y:S01]  /*1f730*/  @P1 LDG.E R12, desc[UR42][R8.64] ;  /* 0x0000002a080c1981 */ /* 0x0000a2000c1e1900 */
[----:B------:R-:W-:Y:S01]  /*1f740*/  R2UR UR6, R6 ;  /* 0x00000000060672ca */ /* 0x000fe200000e0000 */
[----:B------:R-:W-:Y:S02]  /*1f750*/  WARPGROUP.DEPBAR.LE gsb0, 0x0 ;  /* 0x00008000000079c5 */ /* 0x000fe40000010000 */
[----:B------:R-:W-:-:S10]  /*1f760*/  WARPGROUP.ARRIVE ;  /* 0x00000000000079c5 */ /* 0x000fd40000000000 */
[----:B------:R-:W-:Y:S01]  /*1f770*/  QGMMA.64x128x32.F32.E4M3.E4M3 R88, R160, gdesc[UR4], R88, gsb0 ;  /* 0x01e00004a0587df3 */ /* 0x000fe20008000858 */
[----:B------:R-:W-:Y:S02]  /*1f780*/  VIADD R6, R4, 0x4 ;  /* 0x0000000404067836 */ /* 0x000fe40000000000 */
[----:B------:R-:W-:-:S03]  /*1f790*/  IMAD.MOV.U32 R7, RZ, RZ, 0x40000040 ;  /* 0x40000040ff077424 */ /* 0x000fc600078e00ff */
[----:B------:R-:W-:Y:S02]  /*1f7a0*/  R2UR UR6, R6 ;  /* 0x00000000060672ca */ /* 0x000fe400000e0000 */
[----:B------:R-:W-:Y:S01]  /*1f7b0*/  R2UR UR7, R7 ;  /* 0x00000000070772ca */ /* 0x000fe200000e0000 */
[----:B------:R-:W-:Y:S01]  /*1f7c0*/  IMAD.MOV.U32 R5, RZ, RZ, 0x40000040 ;  /* 0x40000040ff057424 */ /* 0x000fe200078e00ff */
        /* <DEDUP_REMOVED lines=10> */
[----:B------:R-:W1:Y:S04]  /*1f870*/  SHFL.BFLY PT, R5, R6, 0x1, 0x1f ;  /* 0x0c201f0006057f89 */ /* 0x000e6800000e0000 */
[----:B------:R-:W0:Y:S01]  /*1f880*/  SHFL.BFLY PT, R4, R7, 0x1, 0x1f ;  /* 0x0c201f0007047f89 */ /* 0x000e2200000e0000 */
[----:B------:R-:W-:Y:S02]  /*1f890*/  IMAD.MOV.U32 R3, RZ, RZ, RZ ;  /* 0x000000ffff037224 */ /* 0x000fe400078e00ff */
[----:B-1----:R-:W-:Y:S01]  /*1f8a0*/  FADD.FTZ R5, R6, R5 ;  /* 0x0000000506057221 */ /* 0x002fe20000010000 */
[----:B0-----:R-:W-:-:S04]  /*1f8b0*/  FADD.FTZ R8, R7, R4 ;  /* 0x0000000407087221 */ /* 0x001fc80000010000 */
        /* <DEDUP_REMOVED lines=29> */
.L_x_1790:
[----:B------:R-:W-:Y:S02]  /*1fa90*/  VIADD R3, R2, 0x22860 ;  /* 0x0002286002037836 */ /* 0x000fe40000000000 */
[-C--:B------:R-:W-:Y:S01]  /*1faa0*/  FMUL.FTZ R0, R88, R4.reuse ;  /* 0x0000000458007220 */ /* 0x080fe20000410000 */
[----:B------:R-:W-:Y:S02]  /*1fab0*/  IMAD.U32 R6, RZ, RZ, UR38 ;  /* 0x00000026ff067e24 */ /* 0x000fe4000f8e00ff */
[-C--:B------:R-:W-:Y:S01]  /*1fac0*/  FMUL.FTZ R2, R93, R4.reuse ;  /* 0x000000045d027220 */ /* 0x080fe20000410000 */
        /* <DEDUP_REMOVED lines=70> */
[----:B-1----:R-:W-:-:S11]  /*1ff30*/  SEL R22, R22, RZ, P1 ;  /* 0x000000ff16167207 */ /* 0x002fd60000800000 */
.L_x_1674:
[----:B------:R-:W-:Y:S05]  /*1ff40*/  WARPSYNC.ALL ;  /* 0x0000000000007948 */ /* 0x000fea0003800000 */
[----:B------:R-:W1:Y:S08]  /*1ff50*/  S2UR UR38, SR_CgaCtaId ;  /* 0x00000000002679c3 */ /* 0x000e700000008800 */
[----:B------:R-:W-:Y:S01]  /*1ff60*/  BAR.SYNC.DEFER_BLOCKING 0x5, 0x180 ;  /* 0x0146000000007b1d */ /* 0x000fe20000010000 */
[----:B------:R-:W-:-:S05]  /*1ff70*/  ISETP.NE.AND P1, PT, R206, RZ, PT ;  /* 0x000000ffce00720c */ /* 0x000fca0003f25270 */
[----:B------:R-:W-:Y:S01]  /*1ff80*/  UMOV UR4, 0x400 ;  /* 0x0000040000047882 */ /* 0x000fe20000000000 */
[----:B------:R-:W-:Y:S07]  /*1ff90*/  BSSY B0, `(.L_x_1791) ;  /* 0x0000407000007945 */ /* 0x000fee0003800000 */
[----:B------:R-:W2:Y:S01]  /*1ffa0*/  @!P1 LDC R206, c[0x0][0xad4] ;  /* 0x0002b500ffce9b82 */ /* 0x000ea20000000800 */
[----:B-1----:R-:W-:-:S06]  /*1ffb0*/  ULEA UR4, UR38, UR4, 0x18 ;  /* 0x0000000426047291 */ /* 0x002fcc000f8ec03f */
[----:B------:R-:W-:-:S05]  /*1ffc0*/  IMAD.U32 R16, RZ, RZ, UR4 ;  /* 0x00000004ff107e24 */ /* 0x000fca000f8e00ff */
[----:B------:R1:W3:Y:S01]  /*1ffd0*/  LDS.128 R188, [R16+0x228d0] ;  /* 0x0228d00010bc7984 */ /* 0x0002e20000000c00 */
[----:B------:R-:W-:Y:S06]  /*1ffe0*/  BAR.ARV 0x4, 0x180 ;  /* 0x0106000000007b1d */ /* 0x000fec0000002000 */
[----:B------:R-:W-:Y:S05]  /*1fff0*/  @P0 BRA `(.L_x_1792) ;  /* 0x0000003000e40947 */ /* 0x000fea0003800000 */
[----:B------:R-:W4:Y:S01]  /*20000*/  LDL R6, [R1+0x50] ;  /* 0x0000500001067983 */ /* 0x000f220000100800 */
[----:B------:R-:W-:Y:S01]  /*20010*/  ULDC.64 UR4, c[0x4][0x40] ;  /* 0x0100100000047ab9 */ /* 0x000fe20000000a00 */
[----:B------:R-:W0:Y:S01]  /*20020*/  S2R R8, SR_TID.X ;  /* 0x0000000000087919 */ /* 0x000e220000002100 */
[----:B------:R-:W1:Y:S01]  /*20030*/  S2R R11, SR_SWINHI ;  /* 0x00000000000b7919 */ /* 0x000e620000002f00 */
[----:B0-----:R-:W-:Y:S01]  /*20040*/  IMAD.SHL.U32 R3, R8, 0x4, RZ ;  /* 0x0000000408037824 */ /* 0x001fe200078e00ff */
[----:B------:R-:W-:Y:S02]  /*20050*/  MOV R60, R16 ;  /* 0x00000010003c7202 */ /* 0x000fe40000000f00 */
[----:B-1----:R-:W-:Y:S02]  /*20060*/  MOV R61, R11 ;  /* 0x0000000b003d7202 */ /* 0x002fe40000000f00 */
[----:B------:R-:W-:-:S04]  /*20070*/  LOP3.LUT R3, R3, 0xc, RZ, 0xc0, !PT ;  /* 0x0000000c03037812 */ /* 0x000fc800078ec0ff */
[----:B------:R-:W-:-:S05]  /*20080*/  IADD3 R4, P0, R3, UR4, RZ ;  /* 0x0000000403047c10 */ /* 0x000fca000ff1e0ff */
[----:B------:R-:W-:Y:S01]  /*20090*/  IMAD.X R5, RZ, RZ, UR5, P0 ;  /* 0x00000005ff057e24 */ /* 0x000fe200080e06ff */
[----:B------:R-:W-:-:S04]  /*200a0*/  LOP3.LUT P0, R3, R8, 0x3, RZ, 0xc0, !PT ;  /* 0x0000000308037812 */ /* 0x000fc8000780c0ff */
[----:B------:R-:W-:Y:S01]  /*200b0*/  ISETP.EQ.OR P0, PT, R3, 0x3, !P0 ;  /* 0x000000030300780c */ /* 0x000fe20004702670 */
[----:B------:R0:W5:Y:S03]  /*200c0*/  LDG.E.CONSTANT R4, desc[UR42][R4.64] ;  /* 0x0000002a04047981 */ /* 0x000166000c1e9900 */
[----:B------:R-:W-:Y:S02]  /*200d0*/  SEL R3, R0, R9, P0 ;  /* 0x0000000900037207 */ /* 0x000fe40000000000 */
[----:B------:R-:W-:Y:S02]  /*200e0*/  SEL R13, R7, R2, P0 ;  /* 0x00000002070d7207 */ /* 0x000fe40000000000 */
[----:B------:R-:W-:Y:S02]  /*200f0*/  SEL R0, R9, R0, P0 ;  /* 0x0000000009007207 */ /* 0x000fe40000000000 */
[----:B------:R-:W-:Y:S01]  /*20100*/  SEL R2, R2, R7, P0 ;  /* 0x0000000702027207 */ /* 0x000fe20000000000 */
[----:B------:R-:W-:Y:S01]  /*20110*/  UMOV UR4, 0xffffffff ;  /* 0xffffffff00047882 */ /* 0x000fe20000000000 */
[----:B----4-:R-:W-:-:S03]  /*20120*/  IMAD.WIDE R26, R6, 0x2, R60 ;  /* 0x00000002061a7825 */ /* 0x010fc600078e023c */
[C---:B------:R-:W-:Y:S02]  /*20130*/  IADD3 R103, P5, R26.reuse, 0x4060, RZ ;  /* 0x000040601a677810 */ /* 0x040fe40007fbe0ff */
[----:B------:R-:W-:Y:S02]  /*20140*/  IADD3 R25, P1, R26, 0x4040, RZ ;  /* 0x000040401a197810 */ /* 0x000fe40007f3e0ff */
[----:B------:R-:W-:Y:S02]  /*20150*/  LOP3.LUT R102, R103, 0x380, RZ, 0xc0, !PT ;  /* 0x0000038067667812 */ /* 0x000fe400078ec0ff */
[----:B-----5:R-:W-:Y:S02]  /*20160*/  LOP3.LUT R24, R25, 0x380, RZ, 0xc0, !PT ;  /* 0x0000038019187812 */ /* 0x020fe400078ec0ff */
[----:B------:R-:W-:Y:S02]  /*20170*/  SHF.R.U64 R102, R102, 0x3, RZ ;  /* 0x0000000366667819 */ /* 0x000fe400000012ff */
[----:B------:R-:W-:-:S02]  /*20180*/  SHF.R.U64 R24, R24, 0x3, RZ ;  /* 0x0000000318187819 */ /* 0x000fc400000012ff */
[----:B------:R-:W-:Y:S01]  /*20190*/  LOP3.LUT R102, R102, R103, RZ, 0x3c, !PT ;  /* 0x0000006766667212 */ /* 0x000fe200078e3cff */
[--C-:B------:R-:W-:Y:S01]  /*201a0*/  IMAD.X R103, RZ, RZ, R27.reuse, P5 ;  /* 0x000000ffff677224 */ /* 0x100fe200028e061b */
[----:B------:R-:W-:Y:S01]  /*201b0*/  LOP3.LUT R24, R24, R25, RZ, 0x3c, !PT ;  /* 0x0000001918187212 */ /* 0x000fe200078e3cff */
[----:B------:R-:W-:Y:S01]  /*201c0*/  IMAD.X R25, RZ, RZ, R27, P1 ;  /* 0x000000ffff197224 */ /* 0x000fe200008e061b */
[C---:B------:R-:W-:Y:S02]  /*201d0*/  IADD3 R21, P2, R26.reuse, 0x4020, RZ ;  /* 0x000040201a157810 */ /* 0x040fe40007f5e0ff */
[C---:B------:R-:W-:Y:S02]  /*201e0*/  IADD3 R15, P3, R26.reuse, 0x4000, RZ ;  /* 0x000040001a0f7810 */ /* 0x040fe40007f7e0ff */
[C---:B------:R-:W-:Y:S02]  /*201f0*/  IADD3 R11, P4, R26.reuse, 0x60, RZ ;  /* 0x000000601a0b7810 */ /* 0x040fe40007f9e0ff */
[----:B------:R-:W-:-:S02]  /*20200*/  IADD3 R9, P5, R26, 0x40, RZ ;  /* 0x000000401a097810 */ /* 0x000fc40007fbe0ff */
[----:B------:R-:W-:Y:S02]  /*20210*/  IADD3 R7, P1, R26, 0x20, RZ ;  /* 0x000000201a077810 */ /* 0x000fe40007f3e0ff */
[----:B------:R-:W-:Y:S02]  /*20220*/  LOP3.LUT R20, R21, 0x380, RZ, 0xc0, !PT ;  /* 0x0000038015147812 */ /* 0x000fe400078ec0ff */
[----:B------:R-:W-:Y:S02]  /*20230*/  LOP3.LUT R14, R15, 0x380, RZ, 0xc0, !PT ;  /* 0x000003800f0e7812 */ /* 0x000fe400078ec0ff */
[----:B------:R-:W-:Y:S02]  /*20240*/  LOP3.LUT R10, R11, 0x380, RZ, 0xc0, !PT ;  /* 0x000003800b0a7812 */ /* 0x000fe400078ec0ff */
[----:B------:R-:W-:Y:S02]  /*20250*/  LOP3.LUT R8, R9, 0x380, RZ, 0xc0, !PT ;  /* 0x0000038009087812 */ /* 0x000fe400078ec0ff */
[----:B------:R-:W-:-:S02]  /*20260*/  LOP3.LUT R6, R7, 0x380, RZ, 0xc0, !PT ;  /* 0x0000038007067812 */ /* 0x000fc400078ec0ff */
[----:B0-----:R-:W-:Y:S02]  /*20270*/  LOP3.LUT R5, R26, 0x380, RZ, 0xc0, !PT ;  /* 0x000003801a057812 */ /* 0x001fe400078ec0ff */
[----:B------:R-:W-:Y:S02]  /*20280*/  SHF.R.U64 R20, R20, 0x3, RZ ;  /* 0x0000000314147819 */ /* 0x000fe400000012ff */
[----:B------:R-:W-:Y:S02]  /*20290*/  SHF.R.U64 R14, R14, 0x3, RZ ;  /* 0x000000030e0e7819 */ /* 0x000fe400000012ff */
[----:B------:R-:W-:Y:S02]  /*202a0*/  SHF.R.U64 R10, R10, 0x3, RZ ;  /* 0x000000030a0a7819 */ /* 0x000fe400000012ff */
[----:B------:R-:W-:Y:S02]  /*202b0*/  SHF.R.U64 R8, R8, 0x3, RZ ;  /* 0x0000000308087819 */ /* 0x000fe400000012ff */
[----:B------:R-:W-:-:S02]  /*202c0*/  SHF.R.U64 R6, R6, 0x3, RZ ;  /* 0x0000000306067819 */ /* 0x000fc400000012ff */
        /* <DEDUP_REMOVED lines=11> */
[----:B------:R-:W-:-:S02]  /*20380*/  LOP3.LUT R26, R5, R26, RZ, 0x3c, !PT ;  /* 0x0000001a051a7212 */ /* 0x000fc400078e3cff */
[----:B------:R-:W-:Y:S02]  /*20390*/  MOV R102, R102 ;  /* 0x0000006600667202 */ /* 0x000fe40000000f00 */
[----:B------:R-:W-:Y:S02]  /*203a0*/  MOV R107, R26 ;  /* 0x0000001a006b7202 */ /* 0x000fe40000000f00 */
[----:B------:R-:W-:Y:S02]  /*203b0*/  MOV R101, R24 ;  /* 0x0000001800657202 */ /* 0x000fe40000000f00 */
[----:B------:R-:W-:Y:S02]  /*203c0*/  MOV R100, R20 ;  /* 0x0000001400647202 */ /* 0x000fe40000000f00 */
[----:B------:R-:W-:Y:S02]  /*203d0*/  MOV R103, R14 ;  /* 0x0000000e00677202 */ /* 0x000fe40000000f00 */
[----:B------:R-:W-:-:S02]  /*203e0*/  MOV R106, R10 ;  /* 0x0000000a006a7202 */ /* 0x000fc40000000f00 */
[----:B------:R-:W-:Y:S02]  /*203f0*/  MOV R105, R8 ;  /* 0x0000000800697202 */ /* 0x000fe40000000f00 */
[----:B------:R-:W-:Y:S01]  /*20400*/  MOV R104, R6 ;  /* 0x0000000600687202 */ /* 0x000fe20000000f00 */
[----:B------:R-:W-:Y:S06]  /*20410*/  BRA.DIV UR4, `(.L_x_1793) ;  /* 0x000000ce04807947 */ /* 0x000fec000b800000 */
[----:B------:R-:W-:Y:S01]  /*20420*/  SEL R76, R108, R33, P0 ;  /* 0x000000216c4c7207 */ /* 0x000fe20000000000 */
[----:B------:R-:W-:Y:S01]  /*20430*/  SHFL.IDX PT, R95, R13, R4, 0x1c1f ;  /* 0x001c1f040d5f7589 */ /* 0x000fe200000e0000 */
[----:B------:R-:W-:Y:S02]  /*20440*/  SEL R71, R49, R41, P0 ;  /* 0x0000002931477207 */ /* 0x000fe40000000000 */
[----:B------:R-:W-:Y:S02]  /*20450*/  LOP3.LUT R25, R4, 0x2, RZ, 0x3c, !PT ;  /* 0x0000000204197812 */ /* 0x000fe400078e3cff */
        /* <DEDUP_REMOVED lines=56> */
[----:B------:R-:W-:Y:S01]  /*207e0*/  SHFL.IDX PT, R47, R76, R4, 0x1c1f ;  /* 0x001c1f044c2f7589 */ /* 0x000fe200000e0000 */
[----:B------:R-:W-:-:S02]  /*207f0*/  SEL R53, R114, R115, P0 ;  /* 0x0000007372357207 */ /* 0x000fc40000000000 */
[----:B------:R-:W-:Y:S01]  /*20800*/  SEL R56, R118, R119, P0 ;  /* 0x0000007776387207 */ /* 0x000fe20000000000 */
[----:B------:R-:W5:Y:S01]  /*20810*/  SHFL.IDX PT, R114, R31, R25, 0x1c1f ;  /* 0x001c1f191f727589 */ /* 0x000f6200000e0000 */
        /* <DEDUP_REMOVED lines=30> */
[----:B------:R-:W-:Y:S02]  /*20a00*/  SEL R98, R95, R2, P0 ;  /* 0x000000025f627207 */ /* 0x000fe40000000000 */
[----:B-1----:R-:W-:Y:S01]  /*20a10*/  SEL R94, R78, R10, P0 ;  /* 0x0000000a4e5e7207 */ /* 0x002fe20000000000 */
[----:B------:R-:W1:Y:S01]  /*20a20*/  SHFL.IDX PT, R115, R9, R25, 0x1c1f ;  /* 0x001c1f1909737589 */ /* 0x000e6200000e0000 */
[----:B------:R-:W-:-:S02]  /*20a30*/  SEL R95, R2, R95, P0 ;  /* 0x0000005f025f7207 */ /* 0x000fc40000000000 */
[----:B----4-:R-:W-:Y:S01]  /*20a40*/  SEL R2, R3, R33, P0 ;  /* 0x0000002103027207 */ /* 0x010fe20000000000 */
[----:B------:R-:W-:Y:S01]  /*20a50*/  SHFL.IDX PT, R43, R30, R25, 0x1c1f ;  /* 0x001c1f191e2b7589 */ /* 0x000fe200000e0000 */
[----:B------:R-:W-:-:S03]  /*20a60*/  SEL R3, R33, R3, P0 ;  /* 0x0000000321037207 */ /* 0x000fc60000000000 */
[----:B------:R5:W4:Y:S04]  /*20a70*/  SHFL.IDX PT, R31, R39, R25, 0x1c1f ;  /* 0x001c1f19271f7589 */ /* 0x000b2800000e0000 */
[----:B------:R1:W2:Y:S04]  /*20a80*/  SHFL.IDX PT, R117, R40, R25, 0x1c1f ;  /* 0x001c1f1928757589 */ /* 0x0002a800000e0000 */
[----:B------:R-:W3:Y:S01]  /*20a90*/  SHFL.IDX PT, R118, R7, R25, 0x1c1f ;  /* 0x001c1f1907767589 */ /* 0x000ee200000e0000 */
[----:B-----5:R-:W-:-:S03]  /*20aa0*/  SEL R39, R114, R112, P0 ;  /* 0x0000007072277207 */ /* 0x020fc60000000000 */
[----:B------:R-:W5:Y:S01]  /*20ab0*/  SHFL.IDX PT, R28, R28, R25, 0x1c1f ;  /* 0x001c1f191c1c7589 */ /* 0x000f6200000e0000 */
[----:B0-----:R-:W-:Y:S02]  /*20ac0*/  SEL R93, R108, R20, P0 ;  /* 0x000000146c5d7207 */ /* 0x001fe40000000000 */
[----:B------:R-:W-:Y:S01]  /*20ad0*/  SEL R76, R20, R108, P0 ;  /* 0x0000006c144c7207 */ /* 0x000fe20000000000 */
[----:B------:R-:W-:Y:S01]  /*20ae0*/  SHFL.IDX PT, R27, R27, R25, 0x1c1f ;  /* 0x001c1f191b1b7589 */ /* 0x000fe200000e0000 */
[----:B-1----:R-:W-:-:S03]  /*20af0*/  SEL R40, R44, R115, P0 ;  /* 0x000000732c287207 */ /* 0x002fc60000000000 */
[----:B------:R-:W-:Y:S04]  /*20b00*/  SHFL.IDX PT, R26, R26, R25, 0x1c1f ;  /* 0x001c1f191a1a7589 */ /* 0x000fe800000e0000 */
[----:B------:R0:W1:Y:S01]  /*20b10*/  SHFL.IDX PT, R96, R77, R4, 0x1c1f ;  /* 0x001c1f044d607589 */ /* 0x00006200000e0000 */
[----:B----4-:R-:W-:-:S03]  /*20b20*/  SEL R80, R84, R31, P0 ;  /* 0x0000001f54507207 */ /* 0x010fc60000000000 */
[----:B------:R4:W-:Y:S01]  /*20b30*/  SHFL.IDX PT, R85, R81, R4, 0x1c1f ;  /* 0x001c1f0451557589 */ /* 0x0009e200000e0000 */
[----:B--2---:R-:W-:Y:S02]  /*20b40*/  SEL R49, R91, R117, P0 ;  /* 0x000000755b317207 */ /* 0x004fe40000000000 */
[----:B------:R-:W-:Y:S01]  /*20b50*/  SEL R50, R117, R91, P0 ;  /* 0x0000005b75327207 */ /* 0x000fe20000000000 */
[----:B------:R2:W-:Y:S01]  /*20b60*/  SHFL.IDX PT, R72, R55, R4, 0x1c1f ;  /* 0x001c1f0437487589 */ /* 0x0005e200000e0000 */
[----:B---3--:R-:W-:Y:S02]  /*20b70*/  SEL R53, R89, R118, P0 ;  /* 0x0000007659357207 */ /* 0x008fe40000000000 */
[----:B0-----:R-:W-:Y:S01]  /*20b80*/  SEL R77, R10, R78, P0 ;  /* 0x0000004e0a4d7207 */ /* 0x001fe20000000000 */
[----:B------:R0:W-:Y:S01]  /*20b90*/  SHFL.IDX PT, R70, R58, R4, 0x1c1f ;  /* 0x001c1f043a467589 */ /* 0x0001e200000e0000 */
[----:B------:R-:W-:Y:S02]  /*20ba0*/  SEL R78, R47, R0, P0 ;  /* 0x000000002f4e7207 */ /* 0x000fe40000000000 */
[----:B----4-:R-:W-:Y:S01]  /*20bb0*/  SEL R81, R31, R84, P0 ;  /* 0x000000541f517207 */ /* 0x010fe20000000000 */
[----:B------:R3:W-:Y:S01]  /*20bc0*/  SHFL.IDX PT, R88, R57, R4, 0x1c1f ;  /* 0x001c1f0439587589 */ /* 0x0007e200000e0000 */
[----:B-----5:R-:W-:-:S02]  /*20bd0*/  SEL R56, R28, R87, P0 ;  /* 0x000000571c387207 */ /* 0x020fc40000000000 */
[----:B--2---:R-:W-:Y:S01]  /*20be0*/  SEL R55, R87, R28, P0 ;  /* 0x0000001c57377207 */ /* 0x004fe20000000000 */
[----:B------:R2:W-:Y:S01]  /*20bf0*/  SHFL.IDX PT, R86, R66, R4, 0x1c1f ;  /* 0x001c1f0442567589 */ /* 0x0005e200000e0000 */
[----:B------:R-:W-:Y:S02]  /*20c00*/  SEL R0, R0, R47, P0 ;  /* 0x0000002f00007207 */ /* 0x000fe40000000000 */
[----:B0-----:R-:W-:Y:S01]  /*20c10*/  SEL R58, R24, R73, P0 ;  /* 0x00000049183a7207 */ /* 0x001fe20000000000 */
[----:B------:R-:W-:Y:S01]  /*20c20*/  SHFL.IDX PT, R92, R65, R4, 0x1c1f ;  /* 0x001c1f04415c7589 */ /* 0x000fe200000e0000 */
[----:B-1----:R-:W-:Y:S02]  /*20c30*/  SEL R20, R96, R29, P0 ;  /* 0x0000001d60147207 */ /* 0x002fe40000000000 */
[----:B---3--:R-:W-:Y:S01]  /*20c40*/  SEL R57, R73, R24, P0 ;  /* 0x0000001849397207 */ /* 0x008fe20000000000 */
[----:B------:R0:W-:Y:S01]  /*20c50*/  SHFL.IDX PT, R90, R67, R4, 0x1c1f ;  /* 0x001c1f04435a7589 */ /* 0x0001e200000e0000 */
[----:B--2---:R-:W-:-:S03]  /*20c60*/  SEL R66, R27, R69, P0 ;  /* 0x000000451b427207 */ /* 0x004fc60000000000 */
[----:B------:R1:W2:Y:S04]  /*20c70*/  SHFL.IDX PT, R45, R21, R25, 0x1c1f ;  /* 0x001c1f19152d7589 */ /* 0x0002a800000e0000 */
[----:B------:R3:W-:Y:S01]  /*20c80*/  SHFL.IDX PT, R116, R38, R25, 0x1c1f ;  /* 0x001c1f1926747589 */ /* 0x0007e200000e0000 */
[----:B0-----:R-:W-:-:S03]  /*20c90*/  SEL R67, R71, R26, P0 ;  /* 0x0000001a47437207 */ /* 0x001fc60000000000 */
[----:B------:R0:W4:Y:S01]  /*20ca0*/  SHFL.IDX PT, R30, R42, R25, 0x1c1f ;  /* 0x001c1f192a1e7589 */ /* 0x00012200000e0000 */
[----:B-1----:R-:W-:Y:S01]  /*20cb0*/  SEL R21, R29, R96, P0 ;  /* 0x000000601d157207 */ /* 0x002fe20000000000 */
[----:B------:R-:W-:Y:S02]  /*20cc0*/  IMAD.MOV.U32 R96, RZ, RZ, RZ ;  /* 0x000000ffff607224 */ /* 0x000fe400078e00ff */
[----:B------:R1:W5:Y:S01]  /*20cd0*/  SHFL.IDX PT, R9, R41, R25, 0x1c1f ;  /* 0x001c1f1929097589 */ /* 0x00036200000e0000 */
[----:B---3--:R-:W-:-:S03]  /*20ce0*/  SEL R38, R112, R114, P0 ;  /* 0x0000007270267207 */ /* 0x008fc60000000000 */
[----:B------:R-:W3:Y:S01]  /*20cf0*/  SHFL.IDX PT, R35, R35, R25, 0x1c1f ;  /* 0x001c1f1923237589 */ /* 0x000ee200000e0000 */
[----:B0-----:R-:W-:-:S03]  /*20d00*/  SEL R42, R46, R43, P0 ;  /* 0x0000002b2e2a7207 */ /* 0x001fc60000000000 */
[----:B------:R-:W0:Y:S01]  /*20d10*/  SHFL.IDX PT, R32, R32, R25, 0x1c1f ;  /* 0x001c1f1920207589 */ /* 0x000e2200000e0000 */
[----:B------:R-:W-:Y:S02]  /*20d20*/  SEL R43, R43, R46, P0 ;  /* 0x0000002e2b2b7207 */ /* 0x000fe40000000000 */
[----:B-1----:R-:W-:Y:S01]  /*20d30*/  SEL R41, R115, R44, P0 ;  /* 0x0000002c73297207 */ /* 0x002fe20000000000 */
[----:B------:R1:W0:Y:S01]  /*20d40*/  SHFL.IDX PT, R8, R59, R25, 0x1c1f ;  /* 0x001c1f193b087589 */ /* 0x00022200000e0000 */
[----:B--2---:R-:W-:Y:S02]  /*20d50*/  SEL R44, R111, R45, P0 ;  /* 0x0000002d6f2c7207 */ /* 0x004fe40000000000 */
[----:B------:R-:W-:Y:S01]  /*20d60*/  SEL R45, R45, R111, P0 ;  /* 0x0000006f2d2d7207 */ /* 0x000fe20000000000 */
[----:B------:R2:W0:Y:S04]  /*20d70*/  SHFL.IDX PT, R119, R54, R25, 0x1c1f ;  /* 0x001c1f1936777589 */ /* 0x00042800000e0000 */
[----:B------:R3:W-:Y:S01]  /*20d80*/  SHFL.IDX PT, R7, R68, R25, 0x1c1f ;  /* 0x001c1f1944077589 */ /* 0x0007e200000e0000 */
[----:B----4-:R-:W-:-:S02]  /*20d90*/  SEL R84, R85, R30, P0 ;  /* 0x0000001e55547207 */ /* 0x010fc40000000000 */
[----:B-1----:R-:W-:Y:S01]  /*20da0*/  SEL R59, R69, R27, P0 ;  /* 0x0000001b453b7207 */ /* 0x002fe20000000000 */
[----:B------:R-:W1:Y:S01]  /*20db0*/  SHFL.IDX PT, R62, R62, R25, 0x1c1f ;  /* 0x001c1f193e3e7589 */ /* 0x000e6200000e0000 */
[----:B-----5:R-:W-:Y:S02]  /*20dc0*/  SEL R51, R52, R9, P0 ;  /* 0x0000000934337207 */ /* 0x020fe40000000000 */
[----:B--2---:R-:W-:Y:S01]  /*20dd0*/  SEL R54, R118, R89, P0 ;  /* 0x0000005976367207 */ /* 0x004fe20000000000 */
[----:B------:R-:W-:Y:S01]  /*20de0*/  SHFL.IDX PT, R109, R48, R4, 0x1c1f ;  /* 0x001c1f04306d7589 */ /* 0x000fe200000e0000 */
[----:B---3--:R-:W-:Y:S02]  /*20df0*/  SEL R69, R70, R35, P0 ;  /* 0x0000002346457207 */ /* 0x008fe40000000000 */
[----:B------:R-:W-:Y:S01]  /*20e00*/  SEL R68, R26, R71, P0 ;  /* 0x000000471a447207 */ /* 0x000fe20000000000 */
[----:B------:R2:W3:Y:S01]  /*20e10*/  SHFL.IDX PT, R113, R36, R25, 0x1c1f ;  /* 0x001c1f1924717589 */ /* 0x0004e200000e0000 */
[----:B0-----:R-:W-:-:S02]  /*20e20*/  SEL R71, R72, R32, P0 ;  /* 0x0000002048477207 */ /* 0x001fc40000000000 */
[----:B------:R-:W-:Y:S01]  /*20e30*/  SEL R85, R30, R85, P0 ;  /* 0x000000551e557207 */ /* 0x000fe20000000000 */
[----:B------:R-:W0:Y:S01]  /*20e40*/  SHFL.IDX PT, R34, R34, R25, 0x1c1f ;  /* 0x001c1f1922227589 */ /* 0x000e2200000e0000 */
[----:B------:R-:W-:Y:S02]  /*20e50*/  SEL R73, R86, R8, P0 ;  /* 0x0000000856497207 */ /* 0x000fe40000000000 */
[----:B------:R-:W-:Y:S01]  /*20e60*/  SEL R52, R9, R52, P0 ;  /* 0x0000003409347207 */ /* 0x000fe20000000000 */
[----:B------:R4:W4:Y:S01]  /*20e70*/  SHFL.IDX PT, R5, R5, R4, 0x1c1f ;  /* 0x001c1f0405057589 */ /* 0x00092200000e0000 */
[----:B------:R-:W-:Y:S02]  /*20e80*/  SEL R87, R88, R119, P0 ;  /* 0x0000007758577207 */ /* 0x000fe40000000000 */
[----:B--2---:R-:W-:Y:S01]  /*20e90*/  SEL R36, R82, R37, P0 ;  /* 0x0000002552247207 */ /* 0x004fe20000000000 */
[----:B------:R2:W2:Y:S01]  /*20ea0*/  SHFL.IDX PT, R65, R63, R4, 0x1c1f ;  /* 0x001c1f043f417589 */ /* 0x0004a200000e0000 */
[----:B------:R-:W-:-:S02]  /*20eb0*/  SEL R37, R37, R82, P0 ;  /* 0x0000005225257207 */ /* 0x000fc40000000000 */
[----:B------:R-:W-:Y:S01]  /*20ec0*/  SEL R82, R83, R116, P0 ;  /* 0x0000007453527207 */ /* 0x000fe20000000000 */
[----:B------:R0:W2:Y:S01]  /*20ed0*/  SHFL.IDX PT, R4, R64, R25, 0x1c1f ;  /* 0x001c1f1940047589 */ /* 0x0000a200000e0000 */
[----:B-1----:R-:W-:Y:S02]  /*20ee0*/  SEL R91, R92, R62, P0 ;  /* 0x0000003e5c5b7207 */ /* 0x002fe40000000000 */
[----:B------:R-:W-:Y:S01]  /*20ef0*/  SEL R89, R90, R7, P0 ;  /* 0x000000075a597207 */ /* 0x000fe20000000000 */
[----:B------:R1:W1:Y:S01]  /*20f00*/  SHFL.IDX PT, R14, R6, R25, 0x1c1f ;  /* 0x001c1f19060e7589 */ /* 0x00026200000e0000 */
[----:B------:R-:W-:Y:S02]  /*20f10*/  SEL R83, R116, R83, P0 ;  /* 0x0000005374537207 */ /* 0x000fe40000000000 */
[----:B------:R-:W-:Y:S02]  /*20f20*/  SEL R72, R32, R72, P0 ;  /* 0x0000004820487207 */ /* 0x000fe40000000000 */
[----:B---3--:R-:W-:-:S02]  /*20f30*/  SEL R46, R110, R113, P0 ;  /* 0x000000716e2e7207 */ /* 0x008fc40000000000 */
[----:B------:R-:W-:Y:S02]  /*20f40*/  SEL R47, R113, R110, P0 ;  /* 0x0000006e712f7207 */ /* 0x000fe40000000000 */
[----:B0-----:R-:W-:Y:S02]  /*20f50*/  SEL R48, R109, R34, P0 ;  /* 0x000000226d307207 */ /* 0x001fe40000000000 */
[----:B------:R-:W-:Y:S02]  /*20f60*/  SEL R79, R34, R109, P0 ;  /* 0x0000006d224f7207 */ /* 0x000fe40000000000 */
[----:B------:R-:W-:Y:S02]  /*20f70*/  SEL R70, R35, R70, P0 ;  /* 0x0000004623467207 */ /* 0x000fe40000000000 */
[----:B------:R-:W-:Y:S02]  /*20f80*/  SEL R88, R119, R88, P0 ;  /* 0x0000005877587207 */ /* 0x000fe40000000000 */
[----:B------:R-:W-:-:S02]  /*20f90*/  SEL R86, R8, R86, P0 ;  /* 0x0000005608567207 */ /* 0x000fc40000000000 */
[----:B------:R-:W-:Y:S02]  /*20fa0*/  SEL R92, R62, R92, P0 ;  /* 0x0000005c3e5c7207 */ /* 0x000fe40000000000 */
[----:B--2-4-:R-:W-:-:S07]  /*20fb0*/  SEL R90, R7, R90, P0 ;  /* 0x0000005a075a7207 */ /* 0x014fce0000000000 */
.L_x_2080:
[----:B------:R-:W-:Y:S05]  /*20fc0*/  WARPSYNC.ALL ;  /* 0x0000000000007948 */ /* 0x000fea0003800000 */
[----:B------:R-:W-:Y:S01]  /*20fd0*/  BAR.SYNC.DEFER_BLOCKING 0x1, 0x100 ;  /* 0x0044000000007b1d */ /* 0x000fe20000010000 */
[----:B------:R-:W-:Y:S02]  /*20fe0*/  SEL R63, R65, R4, P0 ;  /* 0x00000004413f7207 */ /* 0x000fe40000000000 */
[----:B-1----:R-:W-:Y:S02]  /*20ff0*/  SEL R62, R5, R14, P0 ;  /* 0x0000000e053e7207 */ /* 0x002fe40000000000 */
[----:B------:R-:W-:-:S03]  /*21000*/  SEL R64, R14, R5, P0 ;  /* 0x000000050e407207 */ /* 0x000fc60000000000 */
[----:B------:R-:W0:Y:S01]  /*21010*/  LDC.64 R108, c[0x0][0xc00] ;  /* 0x00030000ff6c7b82 */ /* 0x000e220000000a00 */
[----:B------:R-:W-:Y:S01]  /*21020*/  SEL R65, R4, R65, P0 ;  /* 0x0000004104417207 */ /* 0x000fe20000000000 */
[----:B------:R-:W-:Y:S01]  /*21030*/  ULDC.64 UR4, c[0x0][0xc00] ;  /* 0x0003000000047ab9 */ /* 0x000fe20000000a00 */
[----:B------:R-:W-:Y:S01]  /*21040*/  F2FP.BF16.F32.PACK_AB R4, R98, R99 ;  /* 0x000000636204723e */ /* 0x000fe200000010ff */
[----:B------:R-:W-:Y:S01]  /*21050*/  ULDC.64 UR6, c[0x0][0xc08] ;  /* 0x0003020000067ab9 */ /* 0x000fe20000000a00 */
[----:B------:R-:W-:Y:S02]  /*21060*/  F2FP.BF16.F32.PACK_AB R5, R84, R49 ;  /* 0x000000315405723e */ /* 0x000fe400000010ff */
[----:B------:R-:W-:Y:S02]  /*21070*/  F2FP.BF16.F32.PACK_AB R6, R95, R97 ;  /* 0x000000615f06723e */ /* 0x000fe400000010ff */
[----:B------:R-:W-:Y:S02]  /*21080*/  F2FP.BF16.F32.PACK_AB R7, R85, R50 ;  /* 0x000000325507723e */ /* 0x000fe400000010ff */
[----:B------:R-:W-:-:S02]  /*21090*/  F2FP.BF16.F32.PACK_AB R8, R93, R94 ;  /* 0x0000005e5d08723e */ /* 0x000fc400000010ff */
[----:B------:R-:W-:Y:S02]  /*210a0*/  F2FP.BF16.F32.PACK_AB R9, R51, R53 ;  /* 0x000000353309723e */ /* 0x000fe400000010ff */
[----:B------:R-:W-:Y:S02]  /*210b0*/  F2FP.BF16.F32.PACK_AB R10, R76, R77 ;  /* 0x0000004d4c0a723e */ /* 0x000fe400000010ff */
[----:B------:R-:W-:Y:S01]  /*210c0*/  F2FP.BF16.F32.PACK_AB R11, R52, R54 ;  /* 0x00000036340b723e */ /* 0x000fe200000010ff */
[----:B------:R-:W-:Y:S01]  /*210d0*/  STSM.16.M88.4 [R107], R4 ;  /* 0x000000046b007844 */ /* 0x000fe20000000200 */
[----:B------:R-:W-:Y:S02]  /*210e0*/  F2FP.BF16.F32.PACK_AB R12, R78, R2 ;  /* 0x000000024e0c723e */ /* 0x000fe400000010ff */
[----:B------:R-:W-:Y:S01]  /*210f0*/  F2FP.BF16.F32.PACK_AB R13, R55, R57 ;  /* 0x00000039370d723e */ /* 0x000fe200000010ff */
[----:B------:R-:W-:Y:S01]  /*21100*/  STSM.16.M88.4 [R104], R8 ;  /* 0x0000000868007844 */ /* 0x000fe20000000200 */
[----:B------:R-:W-:-:S02]  /*21110*/  F2FP.BF16.F32.PACK_AB R14, R0, R3 ;  /* 0x00000003000e723e */ /* 0x000fc400000010ff */
[----:B------:R-:W-:Y:S02]  /*21120*/  F2FP.BF16.F32.PACK_AB R15, R56, R58 ;  /* 0x0000003a380f723e */ /* 0x000fe400000010ff */
[----:B------:R-:W-:Y:S02]  /*21130*/  F2FP.BF16.F32.PACK_AB R24, R20, R36 ;  /* 0x000000241418723e */ /* 0x000fe400000010ff */
[----:B------:R-:W-:Y:S01]  /*21140*/  F2FP.BF16.F32.PACK_AB R25, R59, R67 ;  /* 0x000000433b19723e */ /* 0x000fe200000010ff */
[----:B------:R0:W-:Y:S01]  /*21150*/  STSM.16.M88.4 [R105], R12 ;  /* 0x0000000c69007844 */ /* 0x0001e20000000200 */
[----:B------:R-:W-:Y:S02]  /*21160*/  F2FP.BF16.F32.PACK_AB R26, R21, R37 ;  /* 0x00000025151a723e */ /* 0x000fe400000010ff */
[----:B------:R-:W-:Y:S02]  /*21170*/  F2FP.BF16.F32.PACK_AB R27, R66, R68 ;  /* 0x00000044421b723e */ /* 0x000fe400000010ff */
[----:B------:R-:W-:-:S02]  /*21180*/  F2FP.BF16.F32.PACK_AB R28, R38, R40 ;  /* 0x00000028261c723e */ /* 0x000fc400000010ff */
[----:B------:R-:W-:Y:S01]  /*21190*/  F2FP.BF16.F32.PACK_AB R29, R69, R71 ;  /* 0x00000047451d723e */ /* 0x000fe200000010ff */
[----:B------:R-:W-:Y:S01]  /*211a0*/  STSM.16.M88.4 [R106], R24 ;  /* 0x000000186a007844 */ /* 0x000fe20000000200 */
[----:B------:R-:W-:Y:S02]  /*211b0*/  F2FP.BF16.F32.PACK_AB R30, R39, R41 ;  /* 0x00000029271e723e */ /* 0x000fe400000010ff */
[----:B------:R-:W-:Y:S02]  /*211c0*/  F2FP.BF16.F32.PACK_AB R31, R70, R72 ;  /* 0x00000048461f723e */ /* 0x000fe400000010ff */
[----:B------:R-:W-:Y:S02]  /*211d0*/  F2FP.BF16.F32.PACK_AB R32, R42, R44 ;  /* 0x0000002c2a20723e */ /* 0x000fe400000010ff */
[----:B------:R-:W-:Y:S01]  /*211e0*/  F2FP.BF16.F32.PACK_AB R33, R73, R87 ;  /* 0x000000574921723e */ /* 0x000fe200000010ff */
[----:B------:R-:W-:Y:S01]  /*211f0*/  STSM.16.M88.4 [R103], R28 ;  /* 0x0000001c67007844 */ /* 0x000fe20000000200 */
[----:B------:R-:W-:Y:S01]  /*21200*/  F2FP.BF16.F32.PACK_AB R34, R43, R45 ;  /* 0x0000002d2b22723e */ /* 0x000fe200000010ff */
[----:B0-----:R-:W-:Y:S01]  /*21210*/  IMAD.WIDE R12, R207, 0x4, R108 ;  /* 0x00000004cf0c7825 */ /* 0x001fe200078e026c */
[----:B------:R-:W-:Y:S01]  /*21220*/  F2FP.BF16.F32.PACK_AB R35, R86, R88 ;  /* 0x000000585623723e */ /* 0x000fe200000010ff */
[----:B------:R-:W0:Y:S01]  /*21230*/  LDC R14, c[0x0][0xbe8] ;  /* 0x0002fa00ff0e7b82 */ /* 0x000e220000000800 */
        /* <DEDUP_REMOVED lines=8> */
[----:B------:R-:W-:-:S02]  /*212c0*/  F2FP.BF16.F32.PACK_AB R9, R63, R62 ;  /* 0x0000003e3f09723e */ /* 0x000fc400000010ff */
[----:B------:R-:W-:Y:S02]  /*212d0*/  F2FP.BF16.F32.PACK_AB R11, R65, R64 ;  /* 0x00000040410b723e */ /* 0x000fe400000010ff */
[----:B------:R-:W-:-:S03]  /*212e0*/  ISETP.NE.U32.AND P3, PT, RZ, UR4, PT ;  /* 0x00000004ff007c0c */ /* 0x000fc6000bf65070 */
[----:B------:R1:W-:Y:S01]  /*212f0*/  STSM.16.M88.4 [R102], R8 ;  /* 0x0000000866007844 */ /* 0x0003e20000000200 */
[----:B------:R-:W-:Y:S01]  /*21300*/  BAR.SYNC.DEFER_BLOCKING 0x1, 0x100 ;  /* 0x0044000000007b1d */ /* 0x000fe20000010000 */
[----:B------:R-:W-:-:S13]  /*21310*/  ISETP.NE.AND.EX P3, PT, RZ, UR5, PT, P3 ;  /* 0x00000005ff007c0c */ /* 0x000fda000bf65330 */
[----:B------:R-:W5:Y:S01]  /*21320*/  @P3 LDG.E R96, desc[UR42][R12.64] ;  /* 0x0000002a0c603981 */ /* 0x000f62000c1e1900 */
[----:B------:R-:W-:Y:S01]  /*21330*/  ISETP.NE.U32.AND P0, PT, RZ, UR6, PT ;  /* 0x00000006ff007c0c */ /* 0x000fe2000bf05070 */
[----:B------:R-:W-:Y:S01]  /*21340*/  ULDC UR6, c[0x0][0xa88] ;  /* 0x0002a20000067ab9 */ /* 0x000fe20000000800 */
[----:B-1----:R-:W-:Y:S02]  /*21350*/  IMAD.MOV.U32 R10, RZ, RZ, 0x9b8 ;  /* 0x000009b8ff0a7424 */ /* 0x002fe400078e00ff */
[----:B------:R-:W-:Y:S01]  /*21360*/  ISETP.NE.AND.EX P0, PT, RZ, UR7, PT, P0 ;  /* 0x00000007ff007c0c */ /* 0x000fe2000bf05300 */
[----:B------:R-:W-:-:S12]  /*21370*/  IMAD.U32 R27, RZ, RZ, UR6 ;  /* 0x00000006ff1b7e24 */ /* 0x000fd8000f8e00ff */
[----:B------:R-:W1:Y:S01]  /*21380*/  @P0 LDC.64 R4, c[0x0][0xc08] ;  /* 0x00030200ff040b82 */ /* 0x000e620000000a00 */
[----:B------:R-:W-:-:S04]  /*21390*/  ISETP.GT.AND P1, PT, R206, 0x1, PT ;  /* 0x00000001ce00780c */ /* 0x000fc80003f24270 */
[----:B------:R-:W-:-:S04]  /*213a0*/  SEL R10, R10, 0x978, P1 ;  /* 0x000009780a0a7807 */ /* 0x000fc80000800000 */
[----:B------:R2:W3:Y:S08]  /*213b0*/  LDC.64 R6, c[0x0][R10+0x218] ;  /* 0x000086000a067b82 */ /* 0x0004f00000000a00 */
[----:B------:R2:W4:Y:S01]  /*213c0*/  LDC.64 R8, c[0x0][R10+0x228] ;  /* 0x00008a000a087b82 */ /* 0x0005220000000a00 */
[----:B-1----:R-:W-:-:S05]  /*213d0*/  @P0 IMAD.WIDE R4, R207, 0x4, R4 ;  /* 0x00000004cf040825 */ /* 0x002fca00078e0204 */
[----:B------:R1:W5:Y:S01]  /*213e0*/  @P0 LDG.E R27, desc[UR42][R4.64] ;  /* 0x0000002a041b0981 */ /* 0x000362000c1e1900 */
[----:B0-----:R-:W-:Y:S01]  /*213f0*/  ISETP.NE.AND P2, PT, R14, 0x1, PT ;  /* 0x000000010e00780c */ /* 0x001fe20003f45270 */
[----:B-1----:R2:W0:Y:S01]  /*21400*/  LDC.64 R4, c[0x0][R10+0x220] ;  /* 0x000088000a047b82 */ /* 0x0024220000000a00 */
[----:B---3--:R-:W-:Y:S11]  /*21410*/  @P0 BRA `(.L_x_1794) ;  /* 0x0000000000100947 */ /* 0x008ff60003800000 */
[----:B------:R-:W-:Y:S05]  /*21420*/  @!P3 BRA `(.L_x_1794) ;  /* 0x00000000000cb947 */ /* 0x000fea0003800000 */
[----:B------:R-:W3:Y:S04]  /*21430*/  LDG.E R24, desc[UR42][R12.64] ;  /* 0x0000002a0c187981 */ /* 0x000ee8000c1e1900 */
[----:B-----5:R-:W3:Y:S02]  /*21440*/  LDG.E R27, desc[UR42][R12.64+0x4] ;  /* 0x0000042a0c1b7981 */ /* 0x020ee4000c1e1900 */
[----:B---3--:R-:W-:-:S07]  /*21450*/  IMAD.IADD R27, R27, 0x1, -R24 ;  /* 0x000000011b1b7824 */ /* 0x008fce00078e0a18 */
.L_x_1794:
[----:B------:R-:W3:Y:S01]  /*21460*/  LDL R26, [R1+0x4c] ;  /* 0x00004c00011a7983 */ /* 0x000ee20000100800 */
[----:B--2---:R-:W1:Y:S01]  /*21470*/  LDC.64 R10, c[0x0][R10+0x210] ;  /* 0x000084000a0a7b82 */ /* 0x004e620000000a00 */
[----:B------:R-:W-:Y:S01]  /*21480*/  ISETP.NE.U32.AND P0, PT, RZ, UR4, PT ;  /* 0x00000004ff007c0c */ /* 0x000fe2000bf05070 */
[-C--:B------:R-:W-:Y:S01]  /*21490*/  IMAD R31, R7, R168.reuse, RZ ;  /* 0x000000a8071f7224 */ /* 0x080fe200078e02ff */
[----:B------:R-:W-:Y:S01]  /*214a0*/  SHF.R.S32.HI R25, RZ, 0x1f, R207 ;  /* 0x0000001fff197819 */ /* 0x000fe200000114cf */
[----:B------:R-:W-:Y:S01]  /*214b0*/  IMAD.WIDE.U32 R6, R6, R168, RZ ;  /* 0x000000a806067225 */ /* 0x000fe200078e00ff */
[----:B------:R-:W-:Y:S02]  /*214c0*/  ISETP.NE.AND.EX P0, PT, RZ, UR5, PT, P0 ;  /* 0x00000005ff007c0c */ /* 0x000fe4000bf05300 */
[----:B------:R-:W-:Y:S01]  /*214d0*/  SEL R29, R208, RZ, P1 ;  /* 0x000000ffd01d7207 */ /* 0x000fe20000800000 */
[----:B------:R-:W2:Y:S01]  /*214e0*/  @P2 LDC R24, c[0x0][0xbec] ;  /* 0x0002fb00ff182b82 */ /* 0x000ea20000000800 */
[----:B------:R-:W-:Y:S01]  /*214f0*/  SEL R15, R207, RZ, !P0 ;  /* 0x000000ffcf0f7207 */ /* 0x000fe20004000000 */
[----:B------:R-:W-:Y:S01]  /*21500*/  IMAD.IADD R7, R7, 0x1, R31 ;  /* 0x0000000107077824 */ /* 0x000fe200078e021f */
[----:B------:R-:W-:Y:S01]  /*21510*/  SEL R25, R25, RZ, !P0 ;  /* 0x000000ff19197207 */ /* 0x000fe20004000000 */
[----:B----4-:R-:W-:Y:S01]  /*21520*/  IMAD R31, R9, R29, RZ ;  /* 0x0000001d091f7224 */ /* 0x010fe200078e02ff */
[----:B-----5:R-:W-:Y:S01]  /*21530*/  SHF.R.S32.HI R100, RZ, 0x1f, R96 ;  /* 0x0000001fff647819 */ /* 0x020fe20000011460 */
[----:B0-----:R-:W-:-:S02]  /*21540*/  IMAD R5, R5, R15, RZ ;  /* 0x0000000f05057224 */ /* 0x001fc400078e02ff */
[----:B------:R-:W0:Y:S01]  /*21550*/  @P2 LDC R35, c[0x0][0xbf0] ;  /* 0x0002fc00ff232b82 */ /* 0x000e220000000800 */
[----:B------:R-:W-:-:S04]  /*21560*/  IMAD.WIDE.U32 R8, R8, R29, RZ ;  /* 0x0000001d08087225 */ /* 0x000fc800078e00ff */
[C---:B------:R-:W-:Y:S01]  /*21570*/  IMAD R33, R4.reuse, R25, R5 ;  /* 0x0000001904217224 */ /* 0x040fe200078e0205 */
[----:B------:R-:W-:Y:S01]  /*21580*/  IADD3 R25, R197, R177, RZ ;  /* 0x000000b1c5197210 */ /* 0x000fe20007ffe0ff */
[----:B------:R-:W-:Y:S01]  /*21590*/  IMAD.WIDE.U32 R4, R4, R15, RZ ;  /* 0x0000000f04047225 */ /* 0x000fe200078e00ff */
[----:B------:R-:W4:Y:S03]  /*215a0*/  LDC.64 R12, c[0x0][0xba8] ;  /* 0x0002ea00ff0c7b82 */ /* 0x000f260000000a00 */
[----:B------:R-:W-:Y:S01]  /*215b0*/  IMAD.IADD R33, R5, 0x1, R33 ;  /* 0x0000000105217824 */ /* 0x000fe200078e0221 */
[----:B------:R-:W-:Y:S01]  /*215c0*/  IADD3 R6, P0, P3, R4, R6, R96 ;  /* 0x0000000604067210 */ /* 0x000fe20007b1e060 */
[----:B------:R-:W-:Y:S02]  /*215d0*/  IMAD.MOV.U32 R5, RZ, RZ, R25 ;  /* 0x000000ffff057224 */ /* 0x000fe400078e0019 */
[----:B------:R-:W-:Y:S01]  /*215e0*/  IMAD.IADD R31, R9, 0x1, R31 ;  /* 0x00000001091f7824 */ /* 0x000fe200078e021f */
[----:B------:R-:W-:Y:S01]  /*215f0*/  IADD3.X R7, R33, R7, R100, P0, P3 ;  /* 0x0000000721077210 */ /* 0x000fe200007e6464 */
[----:B--2---:R-:W-:-:S05]  /*21600*/  @P2 IMAD.HI.U32 R4, R25, R24, RZ ;  /* 0x0000001819042227 */ /* 0x004fca00078e00ff */
[----:B0-----:R-:W-:-:S04]  /*21610*/  @P2 SHF.R.U32.HI R5, RZ, R35, R4 ;  /* 0x00000023ff052219 */ /* 0x001fc80000011604 */
[----:B------:R-:W-:Y:S01]  /*21620*/  IADD3 R8, P0, P3, R5, R6, R8 ;  /* 0x0000000605087210 */ /* 0x000fe20007b1e008 */
[--C-:B------:R-:W-:Y:S01]  /*21630*/  IMAD.MOV R24, RZ, RZ, -R5.reuse ;  /* 0x000000ffff187224 */ /* 0x100fe200078e0a05 */
[----:B------:R-:W-:Y:S01]  /*21640*/  SHF.R.S32.HI R4, RZ, 0x1f, R5 ;  /* 0x0000001fff047819 */ /* 0x000fe20000011405 */
[----:B----4-:R-:W0:Y:S02]  /*21650*/  @!P1 LDC R12, c[0x0][0xb50] ;  /* 0x0002d400ff0c9b82 */ /* 0x010e240000000800 */
[----:B------:R-:W-:Y:S01]  /*21660*/  IMAD R5, R14, R24, R25 ;  /* 0x000000180e057224 */ /* 0x000fe200078e0219 */
[----:B------:R-:W-:-:S03]  /*21670*/  IADD3.X R9, R4, R7, R31, P0, P3 ;  /* 0x0000000704097210 */ /* 0x000fc600007e641f */
[-C--:B-1----:R-:W-:Y:S01]  /*21680*/  IMAD R4, R11, R5.reuse, RZ ;  /* 0x000000050b047224 */ /* 0x082fe200078e02ff */
[----:B------:R-:W-:Y:S01]  /*21690*/  SHF.R.S32.HI R7, RZ, 0x1f, R5 ;  /* 0x0000001fff077819 */ /* 0x000fe20000011405 */
[C---:B------:R-:W-:Y:S01]  /*216a0*/  IMAD.WIDE.U32 R8, R10.reuse, R5, R8 ;  /* 0x000000050a087225 */ /* 0x040fe200078e0008 */
[----:B------:R-:W1:Y:S03]  /*216b0*/  @!P1 LDC R13, c[0x0][0xb54] ;  /* 0x0002d500ff0d9b82 */ /* 0x000e660000000800 */
[----:B------:R-:W-:Y:S02]  /*216c0*/  IMAD R7, R10, R7, R4 ;  /* 0x000000070a077224 */ /* 0x000fe400078e0204 */
[----:B------:R-:W-:Y:S02]  /*216d0*/  IMAD R10, R27, R14, RZ ;  /* 0x0000000e1b0a7224 */ /* 0x000fe400078e02ff */
[----:B------:R-:W-:Y:S01]  /*216e0*/  IMAD.IADD R4, R9, 0x1, R7 ;  /* 0x0000000109047824 */ /* 0x000fe200078e0207 */
[----:B0-----:R-:W-:-:S05]  /*216f0*/  LEA R12, P0, R8, R12, 0x2 ;  /* 0x0000000c080c7211 */ /* 0x001fca00078010ff */
[----:B------:R-:W-:Y:S01]  /*21700*/  SHFL.IDX PT, R6, R12, 0x1, 0x1c1f ;  /* 0x003c1f000c067f89 */ /* 0x000fe200000e0000 */
[----:B-1----:R-:W-:-:S03]  /*21710*/  LEA.HI.X R13, R8, R13, R4, 0x2, P0 ;  /* 0x0000000d080d7211 */ /* 0x002fc600000f1404 */
[----:B------:R-:W-:Y:S01]  /*21720*/  SHFL.IDX PT, R4, R12, RZ, 0x1c1f ;  /* 0x001c1fff0c047589 */ /* 0x000fe200000e0000 */
[----:B------:R-:W-:-:S03]  /*21730*/  LOP3.LUT P0, RZ, R227, 0x3, RZ, 0xc0, !PT ;  /* 0x00000003e3ff7812 */ /* 0x000fc6000780c0ff */
[----:B------:R-:W0:Y:S04]  /*21740*/  SHFL.IDX PT, R5, R13, RZ, 0x1c1f ;  /* 0x001c1fff0d057589 */ /* 0x000e2800000e0000 */
[----:B------:R-:W1:Y:S01]  /*21750*/  SHFL.IDX PT, R7, R13, 0x1, 0x1c1f ;  /* 0x003c1f000d077f89 */ /* 0x000e6200000e0000 */
[----:B---3--:R-:W-:-:S04]  /*21760*/  IMAD.IADD R29, R26, 0x1, R177 ;  /* 0x000000011a1d7824 */ /* 0x008fc800078e02b1 */
[C---:B------:R-:W-:Y:S01]  /*21770*/  VIADD R24, R29.reuse, 0x8 ;  /* 0x000000081d187836 */ /* 0x040fe20000000000 */
[----:B------:R-:W-:-:S04]  /*21780*/  ISETP.GE.OR P3, PT, R29, R10, P0 ;  /* 0x0000000a1d00720c */ /* 0x000fc80000766670 */
[----:B------:R-:W-:-:S09]  /*21790*/  ISETP.GE.OR P0, PT, R24, R10, P0 ;  /* 0x0000000a1800720c */ /* 0x000fd20000706670 */
[----:B0-----:R0:W-:Y:S04]  /*217a0*/  @!P3 ST.E desc[UR42][R4.64], R74 ;  /* 0x0000004a0400b985 */ /* 0x0011e8000c10192a */
[----:B-1----:R0:W-:Y:S01]  /*217b0*/  @!P0 ST.E desc[UR42][R6.64], R75 ;  /* 0x0000004b06008985 */ /* 0x0021e2000c10192a */
[----:B------:R-:W-:Y:S05]  /*217c0*/  @P1 BRA `(.L_x_1795) ;  /* 0x0000000800bc1947 */ /* 0x000fea0003800000 */
[----:B------:R-:W-:Y:S01]  /*217d0*/  IMAD R3, R225, 0x40, R200 ;  /* 0x00000040e1037824 */ /* 0x000fe200078e02c8 */
[----:B------:R-:W1:Y:S01]  /*217e0*/  @P2 LDC R11, c[0x0][0xbec] ;  /* 0x0002fb00ff0b2b82 */ /* 0x000e620000000800 */
[----:B------:R-:W-:Y:S02]  /*217f0*/  ULDC.64 UR4, c[0x0][0xaa0] ;  /* 0x0002a80000047ab9 */ /* 0x000fe40000000a00 */
[----:B------:R-:W-:-:S03]  /*21800*/  IMAD.WIDE R60, R3, 0x2, R60 ;  /* 0x00000002033c7825 */ /* 0x000fc600078e023c */
[C---:B------:R-:W-:Y:S02]  /*21810*/  IADD3 R29, P0, R60.reuse, 0x2000, RZ ;  /* 0x000020003c1d7810 */ /* 0x040fe40007f1e0ff */
[----:B------:R-:W2:Y:S01]  /*21820*/  @P2 LDC R13, c[0x0][0xbf0] ;  /* 0x0002fc00ff0d2b82 */ /* 0x000ea20000000800 */
[----:B------:R-:W-:Y:S02]  /*21830*/  IADD3 R25, P5, R60, 0x1000, RZ ;  /* 0x000010003c197810 */ /* 0x000fe40007fbe0ff */
[----:B------:R-:W-:Y:S02]  /*21840*/  LOP3.LUT R28, R29, 0x380, RZ, 0xc0, !PT ;  /* 0x000003801d1c7812 */ /* 0x000fe400078ec0ff */
[----:B------:R-:W-:Y:S02]  /*21850*/  LOP3.LUT R24, R25, 0x380, RZ, 0xc0, !PT ;  /* 0x0000038019187812 */ /* 0x000fe400078ec0ff */
[----:B------:R-:W-:Y:S02]  /*21860*/  SHF.R.U64 R28, R28, 0x3, RZ ;  /* 0x000000031c1c7819 */ /* 0x000fe400000012ff */
[----:B------:R-:W-:-:S02]  /*21870*/  SHF.R.U64 R24, R24, 0x3, RZ ;  /* 0x0000000318187819 */ /* 0x000fc400000012ff */
[----:B------:R-:W-:Y:S01]  /*21880*/  LOP3.LUT R28, R28, R29, RZ, 0x3c, !PT ;  /* 0x0000001d1c1c7212 */ /* 0x000fe200078e3cff */
[--C-:B------:R-:W-:Y:S01]  /*21890*/  IMAD.X R29, RZ, RZ, R61.reuse, P0 ;  /* 0x000000ffff1d7224 */ /* 0x100fe200000e063d */
[----:B------:R-:W-:Y:S02]  /*218a0*/  IADD3 R3, P0, R60, 0x7000, RZ ;  /* 0x000070003c037810 */ /* 0x000fe40007f1e0ff */
[----:B------:R-:W-:Y:S01]  /*218b0*/  LOP3.LUT R24, R24, R25, RZ, 0x3c, !PT ;  /* 0x0000001918187212 */ /* 0x000fe200078e3cff */
[--C-:B------:R-:W-:Y:S01]  /*218c0*/  IMAD.X R25, RZ, RZ, R61.reuse, P5 ;  /* 0x000000ffff197224 */ /* 0x100fe200028e063d */
[----:B------:R-:W-:Y:S01]  /*218d0*/  LOP3.LUT R0, R3, 0x380, RZ, 0xc0, !PT ;  /* 0x0000038003007812 */ /* 0x000fe200078ec0ff */
[----:B------:R-:W-:Y:S01]  /*218e0*/  IMAD.X R49, RZ, RZ, R61, P0 ;  /* 0x000000ffff317224 */ /* 0x000fe200000e063d */
[C---:B------:R-:W-:Y:S01]  /*218f0*/  IADD3 R33, P1, R60.reuse, 0x3000, RZ ;  /* 0x000030003c217810 */ /* 0x040fe20007f3e0ff */
[----:B------:R-:W5:Y:S01]  /*21900*/  LD.E.128 R28, desc[UR42][R28.64] ;  /* 0x0000002a1c1c7980 */ /* 0x000f62000c101d00 */
[----:B------:R-:W-:-:S02]  /*21910*/  IADD3 R37, P3, R60, 0x4000, RZ ;  /* 0x000040003c257810 */ /* 0x000fc40007f7e0ff */
[C---:B------:R-:W-:Y:S01]  /*21920*/  IADD3 R41, P4, R60.reuse, 0x5000, RZ ;  /* 0x000050003c297810 */ /* 0x040fe20007f9e0ff */
[----:B------:R-:W5:Y:S01]  /*21930*/  LD.E.128 R24, desc[UR42][R24.64] ;  /* 0x0000002a18187980 */ /* 0x000f62000c101d00 */
[----:B------:R-:W-:Y:S02]  /*21940*/  IADD3 R45, P5, R60, 0x6000, RZ ;  /* 0x000060003c2d7810 */ /* 0x000fe40007fbe0ff */
[----:B------:R-:W-:Y:S02]  /*21950*/  SHF.R.U64 R0, R0, 0x3, RZ ;  /* 0x0000000300007819 */ /* 0x000fe400000012ff */
[----:B------:R-:W-:Y:S02]  /*21960*/  LOP3.LUT R32, R33, 0x380, RZ, 0xc0, !PT ;  /* 0x0000038021207812 */ /* 0x000fe400078ec0ff */
[----:B------:R-:W-:Y:S02]  /*21970*/  LOP3.LUT R36, R37, 0x380, RZ, 0xc0, !PT ;  /* 0x0000038025247812 */ /* 0x000fe400078ec0ff */
[----:B------:R-:W-:-:S02]  /*21980*/  LOP3.LUT R40, R41, 0x380, RZ, 0xc0, !PT ;  /* 0x0000038029287812 */ /* 0x000fc400078ec0ff */
[----:B------:R-:W-:Y:S02]  /*21990*/  LOP3.LUT R44, R45, 0x380, RZ, 0xc0, !PT ;  /* 0x000003802d2c7812 */ /* 0x000fe400078ec0ff */
[----:B0-----:R-:W-:Y:S02]  /*219a0*/  LOP3.LUT R5, R60, 0x380, RZ, 0xc0, !PT ;  /* 0x000003803c057812 */ /* 0x001fe400078ec0ff */
[----:B------:R-:W-:Y:S01]  /*219b0*/  LOP3.LUT R48, R0, R3, RZ, 0x3c, !PT ;  /* 0x0000000300307212 */ /* 0x000fe200078e3cff */
[----:B------:R-:W-:Y:S01]  /*219c0*/  IMAD R3, R100, UR4, RZ ;  /* 0x0000000464037c24 */ /* 0x000fe2000f8e02ff */
[----:B------:R-:W-:Y:S02]  /*219d0*/  SHF.R.U64 R32, R32, 0x3, RZ ;  /* 0x0000000320207819 */ /* 0x000fe400000012ff */
[----:B------:R-:W-:Y:S02]  /*219e0*/  SHF.R.U64 R36, R36, 0x3, RZ ;  /* 0x0000000324247819 */ /* 0x000fe400000012ff */
[----:B------:R-:W-:-:S02]  /*219f0*/  SHF.R.U64 R40, R40, 0x3, RZ ;  /* 0x0000000328287819 */ /* 0x000fc400000012ff */
[----:B------:R-:W-:Y:S01]  /*21a00*/  SHF.R.U64 R44, R44, 0x3, RZ ;  /* 0x000000032c2c7819 */ /* 0x000fe200000012ff */
[C---:B------:R-:W-:Y:S01]  /*21a10*/  IMAD R9, R96.reuse, UR5, R3 ;  /* 0x0000000560097c24 */ /* 0x040fe2000f8e0203 */
[----:B------:R-:W-:Y:S01]  /*21a20*/  SHF.R.U64 R5, R5, 0x3, RZ ;  /* 0x0000000305057819 */ /* 0x000fe200000012ff */
[----:B------:R-:W-:Y:S01]  /*21a30*/  IMAD.WIDE.U32 R2, R96, UR4, RZ ;  /* 0x0000000460027c25 */ /* 0x000fe2000f8e00ff */
        /* <DEDUP_REMOVED lines=10> */
[----:B------:R-:W5:Y:S01]  /*21ae0*/  LD.E.128 R32, desc[UR42][R32.64] ;  /* 0x0000002a20207980 */ /* 0x000f62000c101d00 */
[----:B------:R-:W-:-:S02]  /*21af0*/  IMAD.IADD R3, R3, 0x1, R9 ;  /* 0x0000000103037824 */ /* 0x000fc400078e0209 */
[----:B------:R-:W-:Y:S01]  /*21b00*/  IMAD R0, R205, 0x20, R225 ;  /* 0x00000020cd007824 */ /* 0x000fe200078e02e1 */
[----:B------:R0:W5:Y:S01]  /*21b10*/  LD.E.128 R4, desc[UR42][R60.64] ;  /* 0x0000002a3c047980 */ /* 0x000162000c101d00 */
[----:B------:R-:W-:-:S03]  /*21b20*/  IMAD.WIDE.U32 R2, R168, UR4, R2 ;  /* 0x00000004a8027c25 */ /* 0x000fc6000f8e0002 */
[----:B------:R-:W5:Y:S01]  /*21b30*/  LD.E.128 R36, desc[UR42][R36.64] ;  /* 0x0000002a24247980 */ /* 0x000f62000c101d00 */
[----:B------:R-:W-:-:S03]  /*21b40*/  SHF.R.S32.HI R8, RZ, 0x1f, R15 ;  /* 0x0000001fff087819 */ /* 0x000fc6000001140f */
[----:B------:R-:W5:Y:S01]  /*21b50*/  LD.E.128 R40, desc[UR42][R40.64] ;  /* 0x0000002a28287980 */ /* 0x000f62000c101d00 */
[----:B------:R-:W-:-:S03]  /*21b60*/  IMAD.IADD R12, R177, 0x1, R0 ;  /* 0x00000001b10c7824 */ /* 0x000fc600078e0200 */
[----:B------:R-:W5:Y:S04]  /*21b70*/  LD.E.128 R44, desc[UR42][R44.64] ;  /* 0x0000002a2c2c7980 */ /* 0x000f68000c101d00 */
[----:B------:R-:W5:Y:S01]  /*21b80*/  LD.E.128 R48, desc[UR42][R48.64] ;  /* 0x0000002a30307980 */ /* 0x000f62000c101d00 */
[----:B------:R-:W-:Y:S01]  /*21b90*/  @!PT LDS RZ, [RZ] ;  /* 0x00000000fffff984 */ /* 0x000fe20000000800 */
[----:B------:R-:W-:Y:S01]  /*21ba0*/  @!PT LDS RZ, [RZ] ;  /* 0x00000000fffff984 */ /* 0x000fe20000000800 */
[----:B------:R-:W-:Y:S01]  /*21bb0*/  @!PT LDS RZ, [RZ] ;  /* 0x00000000fffff984 */ /* 0x000fe20000000800 */
[----:B------:R-:W-:Y:S01]  /*21bc0*/  @!PT LDS RZ, [RZ] ;  /* 0x00000000fffff984 */ /* 0x000fe20000000800 */
[----:B------:R3:W-:Y:S06]  /*21bd0*/  MEMBAR.ALL.CTA ;  /* 0x0000000000007992 */ /* 0x0007ec0000008000 */
[----:B---3--:R-:W3:Y:S01]  /*21be0*/  FENCE.VIEW.ASYNC.S ;  /* 0x00000000000073c6 */ /* 0x008ee20000000000 */
[----:B------:R-:W-:Y:S01]  /*21bf0*/  IMAD R3, R168, UR5, R3 ;  /* 0x00000005a8037c24 */ /* 0x000fe2000f8e0203 */
[----:B------:R-:W-:Y:S01]  /*21c00*/  ULDC.64 UR4, c[0x0][0xaf0] ;  /* 0x0002bc0000047ab9 */ /* 0x000fe20000000a00 */
[----:B-1----:R-:W-:-:S04]  /*21c10*/  @P2 IMAD.HI.U32 R0, R12, R11, RZ ;  /* 0x0000000b0c002227 */ /* 0x002fc800078e00ff */
[----:B------:R-:W-:Y:S02]  /*21c20*/  IMAD R8, R8, UR4, RZ ;  /* 0x0000000408087c24 */ /* 0x000fe4000f8e02ff */
[----:B------:R-:W-:Y:S01]  /*21c30*/  IMAD.MOV.U32 R9, RZ, RZ, R12 ;  /* 0x000000ffff097224 */ /* 0x000fe200078e000c */
[----:B--2---:R-:W-:Y:S01]  /*21c40*/  @P2 SHF.R.U32.HI R9, RZ, R13, R0 ;  /* 0x0000000dff092219 */ /* 0x004fe20000011600 */
[C---:B------:R-:W-:Y:S02]  /*21c50*/  IMAD R11, R15.reuse, UR5, R8 ;  /* 0x000000050f0b7c24 */ /* 0x040fe4000f8e0208 */
[----:B------:R-:W-:Y:S01]  /*21c60*/  IMAD.WIDE.U32 R2, R15, UR4, R2 ;  /* 0x000000040f027c25 */ /* 0x000fe2000f8e0002 */
[----:B------:R-:W-:Y:S01]  /*21c70*/  SHF.R.S32.HI R8, RZ, 0x1f, R9 ;  /* 0x0000001fff087819 */ /* 0x000fe20000011409 */
[----:B------:R-:W-:Y:S02]  /*21c80*/  ULDC.64 UR4, c[0x0][0xae0] ;  /* 0x0002b80000047ab9 */ /* 0x000fe40000000a00 */
[----:B------:R-:W-:-:S02]  /*21c90*/  IMAD.IADD R3, R3, 0x1, R11 ;  /* 0x0000000103037824 */ /* 0x000fc400078e020b */
[----:B------:R-:W-:Y:S02]  /*21ca0*/  VIADD R0, R16, 0x22820 ;  /* 0x0002282010007836 */ /* 0x000fe40000000000 */
[----:B------:R-:W-:Y:S02]  /*21cb0*/  IMAD.MOV R11, RZ, RZ, -R9 ;  /* 0x000000ffff0b7224 */ /* 0x000fe400078e0a09 */
[----:B------:R-:W-:Y:S01]  /*21cc0*/  IMAD R8, R8, UR4, RZ ;  /* 0x0000000408087c24 */ /* 0x000fe2000f8e02ff */
[----:B------:R-:W-:Y:S01]  /*21cd0*/  PRMT R0, RZ, 0x654, R0 ;  /* 0x00000654ff007816 */ /* 0x000fe20000000000 */
[----:B------:R-:W-:Y:S02]  /*21ce0*/  IMAD R11, R14, R11, R12 ;  /* 0x0000000b0e0b7224 */ /* 0x000fe400078e020c */
[C---:B------:R-:W-:Y:S01]  /*21cf0*/  IMAD R13, R9.reuse, UR5, R8 ;  /* 0x00000005090d7c24 */ /* 0x040fe2000f8e0208 */
[----:B---3--:R1:W-:Y:S01]  /*21d00*/  SYNCS.ARRIVE.TRANS64.RED.A1T0 RZ, [R0+URZ], RZ ;  /* 0x000000ff00ff79a7 */ /* 0x0083e2000810043f */
[----:B------:R-:W-:Y:S01]  /*21d10*/  IMAD.WIDE.U32 R2, R9, UR4, R2 ;  /* 0x0000000409027c25 */ /* 0x000fe2000f8e0002 */
[----:B------:R-:W-:Y:S01]  /*21d20*/  ULDC.64 UR4, c[0x0][0xad8] ;  /* 0x0002b60000047ab9 */ /* 0x000fe20000000a00 */
[----:B-1----:R-:W-:-:S02]  /*21d30*/  SHF.R.S32.HI R0, RZ, 0x1f, R11 ;  /* 0x0000001fff007819 */ /* 0x002fc4000001140b */
[----:B------:R-:W-:-:S03]  /*21d40*/  IMAD.IADD R3, R3, 0x1, R13 ;  /* 0x0000000103037824 */ /* 0x000fc600078e020d */
[----:B------:R-:W-:Y:S02]  /*21d50*/  IMAD R0, R0, UR4, RZ ;  /* 0x0000000400007c24 */ /* 0x000fe4000f8e02ff */
[----:B------:R-:W-:-:S04]  /*21d60*/  IMAD.WIDE.U32 R2, R11, UR4, R2 ;  /* 0x000000040b027c25 */ /* 0x000fc8000f8e0002 */
[----:B------:R-:W-:Y:S01]  /*21d70*/  IMAD R11, R11, UR5, R0 ;  /* 0x000000050b0b7c24 */ /* 0x000fe2000f8e0200 */
[----:B------:R-:W-:Y:S02]  /*21d80*/  ULDC.64 UR4, c[0x0][0xa80] ;  /* 0x0002a00000047ab9 */ /* 0x000fe40000000a00 */
[----:B------:R-:W-:Y:S02]  /*21d90*/  LEA R0, P0, R2, UR4, 0x1 ;  /* 0x0000000402007c11 */ /* 0x000fe4000f8008ff */
[----:B------:R-:W-:Y:S01]  /*21da0*/  IADD3 R3, R3, R11, RZ ;  /* 0x0000000b03037210 */ /* 0x000fe20007ffe0ff */
[----:B------:R-:W-:-:S03]  /*21db0*/  UMOV UR4, 0xffffffff ;  /* 0xffffffff00047882 */ /* 0x000fc60000000000 */
[----:B------:R-:W-:Y:S01]  /*21dc0*/  LEA.HI.X R2, R2, UR5, R3, 0x1, P0 ;  /* 0x0000000502027c11 */ /* 0x000fe200080f0c03 */
[----:B0-----:R-:W-:Y:S06]  /*21dd0*/  BRA.DIV UR4, `(.L_x_1796) ;  /* 0x000000d2047c7947 */ /* 0x001fec000b800000 */
[----:B------:R0:W1:Y:S04]  /*21de0*/  SHFL.IDX PT, R3, R2, RZ, 0x181f ;  /* 0x00181fff02037589 */ /* 0x00006800000e0000 */
[----:B------:R0:W2:Y:S02]  /*21df0*/  SHFL.IDX PT, R14, R0, RZ, 0x181f ;  /* 0x00181fff000e7589 */ /* 0x0000a400000e0000 */
.L_x_2083:
[----:B------:R-:W-:Y:S01]  /*21e00*/  IMAD.IADD R177, R225, 0x1, R177 ;  /* 0x00000001e1b17824 */ /* 0x000fe200078e02b1 */
[----:B------:R-:W-:Y:S04]  /*21e10*/  BSSY B1, `(.L_x_1797) ;  /* 0x000000e000017945 */ /* 0x000fe80003800000 */
[----:B------:R-:W-:-:S13]  /*21e20*/  ISETP.GE.AND P0, PT, R177, R10, PT ;  /* 0x0000000ab100720c */ /* 0x000fda0003f06270 */
[----:B------:R-:W-:Y:S05]  /*21e30*/  @P0 BRA `(.L_x_1798) ;  /* 0x00000000002c0947 */ /* 0x000fea0003800000 */
[----:B------:R-:W-:Y:S01]  /*21e40*/  ULDC UR4, c[0x0][0xac8] ;  /* 0x0002b20000047ab9 */ /* 0x000fe20000000800 */
[----:B------:R-:W-:Y:S02]  /*21e50*/  SHF.R.S32.HI R12, RZ, 0x1f, R200 ;  /* 0x0000001fff0c7819 */ /* 0x000fe400000114c8 */
[----:B------:R-:W-:Y:S02]  /*21e60*/  ISETP.GE.AND P0, PT, R200, UR4, PT ;  /* 0x00000004c8007c0c */ /* 0x000fe4000bf06270 */
[----:B------:R-:W-:Y:S02]  /*21e70*/  ISETP.GE.AND P1, PT, R204, UR4, PT ;  /* 0x00000004cc007c0c */ /* 0x000fe4000bf26270 */
[----:B------:R-:W-:-:S09]  /*21e80*/  SHF.R.S32.HI R11, RZ, 0x1f, R204 ;  /* 0x0000001fff0b7819 */ /* 0x000fd200000114cc */
[-C--:B--2---:R-:W-:Y:S02]  /*21e90*/  @!P0 LEA R8, P2, R200, R14.reuse, 0x1 ;  /* 0x0000000ec8088211 */ /* 0x084fe400078408ff */
[----:B------:R-:W-:Y:S02]  /*21ea0*/  @!P1 LEA R14, P3, R204, R14, 0x1 ;  /* 0x0000000ecc0e9211 */ /* 0x000fe400078608ff */
[-C--:B-1----:R-:W-:Y:S02]  /*21eb0*/  @!P0 LEA.HI.X R9, R200, R3.reuse, R12, 0x1, P2 ;  /* 0x00000003c8098211 */ /* 0x082fe400010f0c0c */
[----:B------:R-:W-:-:S03]  /*21ec0*/  @!P1 LEA.HI.X R15, R204, R3, R11, 0x1, P3 ;  /* 0x00000003cc0f9211 */ /* 0x000fc600018f0c0b */
[----:B-----5:R3:W-:Y:S04]  /*21ed0*/  @!P0 ST.E.128 desc[UR42][R8.64], R4 ;  /* 0x0000000408008985 */ /* 0x0207e8000c101d2a */
[----:B------:R3:W-:Y:S02]  /*21ee0*/  @!P1 ST.E.128 desc[UR42][R14.64], R36 ;  /* 0x000000240e009985 */ /* 0x0007e4000c101d2a */
.L_x_1798:
[----:B------:R-:W-:Y:S05]  /*21ef0*/  BSYNC B1 ;  /* 0x0000000000017941 */ /* 0x000fea0003800000 */
.L_x_1797:
[----:B------:R-:W-:-:S03]  /*21f00*/  UMOV UR4, 0xffffffff ;  /* 0xffffffff00047882 */ /* 0x000fc60000000000 */
[----:B------:R-:W-:Y:S05]  /*21f10*/  BRA.DIV UR4, `(.L_x_1799) ;  /* 0x000000d204607947 */ /* 0x000fea000b800000 */
[----:B-1----:R1:W4:Y:S04]  /*21f20*/  SHFL.IDX PT, R3, R2, 0x1, 0x181f ;  /* 0x00381f0002037f89 */ /* 0x00232800000e0000 */
[----:B--23--:R1:W2:Y:S02]  /*21f30*/  SHFL.IDX PT, R14, R0, 0x1, 0x181f ;  /* 0x00381f00000e7f89 */ /* 0x00c2a400000e0000 */
.L_x_2087:
[----:B-----5:R-:W-:Y:S01]  /*21f40*/  VIADD R5, R177, 0x20 ;  /* 0x00000020b1057836 */ /* 0x020fe20000000000 */
        /* <DEDUP_REMOVED lines=10> */
[-C--:B----4-:R-:W-:Y:S02]  /*21ff0*/  @!P2 LEA.HI.X R5, R200, R3.reuse, R7, 0x1, P0 ;  /* 0x00000003c805a211 */ /* 0x090fe400000f0c07 */
[----:B------:R-:W-:-:S03]  /*22000*/  @!P3 LEA.HI.X R15, R204, R3, R6, 0x1, P1 ;  /* 0x00000003cc0fb211 */ /* 0x000fc600008f0c06 */
[----:B------:R3:W-:Y:S04]  /*22010*/  @!P2 ST.E.128 desc[UR42][R4.64], R24 ;  /* 0x000000180400a985 */ /* 0x0007e8000c101d2a */
[----:B------:R3:W-:Y:S02]  /*22020*/  @!P3 ST.E.128 desc[UR42][R14.64], R40 ;  /* 0x000000280e00b985 */ /* 0x0007e4000c101d2a */
.L_x_1801:
[----:B------:R-:W-:Y:S05]  /*22030*/  BSYNC B1 ;  /* 0x0000000000017941 */ /* 0x000fea0003800000 */
.L_x_1800:
[----:B------:R-:W-:-:S03]  /*22040*/  UMOV UR4, 0xffffffff ;  /* 0xffffffff00047882 */ /* 0x000fc60000000000 */
[----:B------:R-:W-:Y:S05]  /*22050*/  BRA.DIV UR4, `(.L_x_1802) ;  /* 0x000000d204587947 */ /* 0x000fea000b800000 */
[----:B----4-:R4:W0:Y:S04]  /*22060*/  SHFL.IDX PT, R3, R2, 0x2, 0x181f ;  /* 0x00581f0002037f89 */ /* 0x01082800000e0000 */
[----:B--23--:R4:W2:Y:S02]  /*22070*/  SHFL.IDX PT, R14, R0, 0x2, 0x181f ;  /* 0x00581f00000e7f89 */ /* 0x00c8a400000e0000 */
.L_x_2091:
[----:B------:R-:W-:Y:S01]  /*22080*/  VIADD R5, R177, 0x40 ;  /* 0x00000040b1057836 */ /* 0x000fe20000000000 */
        /* <DEDUP_REMOVED lines=10> */
[-C--:B0-----:R-:W-:Y:S02]  /*22130*/  @!P2 LEA.HI.X R5, R200, R3.reuse, R7, 0x1, P0 ;  /* 0x00000003c805a211 */ /* 0x081fe400000f0c07 */
[----:B------:R-:W-:-:S03]  /*22140*/  @!P3 LEA.HI.X R15, R204, R3, R6, 0x1, P1 ;  /* 0x00000003cc0fb211 */ /* 0x000fc600008f0c06 */
[----:B------:R3:W-:Y:S04]  /*22150*/  @!P2 ST.E.128 desc[UR42][R4.64], R28 ;  /* 0x0000001c0400a985 */ /* 0x0007e8000c101d2a */
[----:B------:R3:W-:Y:S02]  /*22160*/  @!P3 ST.E.128 desc[UR42][R14.64], R44 ;  /* 0x0000002c0e00b985 */ /* 0x0007e4000c101d2a */
.L_x_1804:
[----:B------:R-:W-:Y:S05]  /*22170*/  BSYNC B1 ;  /* 0x0000000000017941 */ /* 0x000fea0003800000 */
.L_x_1803:
[----:B------:R-:W-:-:S03]  /*22180*/  UMOV UR4, 0xffffffff ;  /* 0xffffffff00047882 */ /* 0x000fc60000000000 */
[----:B------:R-:W-:Y:S05]  /*22190*/  BRA.DIV UR4, `(.L_x_1805) ;  /* 0x000000d204507947 */ /* 0x000fea000b800000 */
[----:B0-----:R0:W0:Y:S04]  /*221a0*/  SHFL.IDX PT, R3, R2, 0x3, 0x181f ;  /* 0x00781f0002037f89 */ /* 0x00102800000e0000 */
[----:B--23--:R2:W3:Y:S02]  /*221b0*/  SHFL.IDX PT, R14, R0, 0x3, 0x181f ;  /* 0x00781f00000e7f89 */ /* 0x00c4e400000e0000 */
.L_x_2095:
[----:B------:R-:W-:-:S05]  /*221c0*/  VIADD R5, R177, 0x60 ;  /* 0x00000060b1057836 */ /* 0x000fca0000000000 */
[----:B------:R-:W-:-:S13]  /*221d0*/  ISETP.GE.AND P0, PT, R5, R10, PT ;  /* 0x0000000a0500720c */ /* 0x000fda0003f06270 */
[----:B------:R-:W-:Y:S05]  /*221e0*/  @P0 BRA `(.L_x_1806) ;  /* 0x0000001c00840947 */ /* 0x000fea0003800000 */
[----:B------:R-:W-:Y:S01]  /*221f0*/  ULDC UR4, c[0x0][0xac8] ;  /* 0x0002b20000047ab9 */ /* 0x000fe20000000800 */
[----:B-12-4-:R-:W-:Y:S02]  /*22200*/  SHF.R.S32.HI R0, RZ, 0x1f, R200 ;  /* 0x0000001fff007819 */ /* 0x016fe400000114c8 */
[----:B------:R-:W-:-:S13]  /*22210*/  ISETP.GE.AND P1, PT, R200, UR4, PT ;  /* 0x00000004c8007c0c */ /* 0x000fda000bf26270 */
[----:B---3--:R-:W-:-:S04]  /*22220*/  @!P1 LEA R4, P0, R200, R14, 0x1 ;  /* 0x0000000ec8049211 */ /* 0x008fc800078008ff */
[----:B0-----:R-:W-:Y:S02]  /*22230*/  @!P1 LEA.HI.X R5, R200, R3, R0, 0x1, P0 ;  /* 0x00000003c8059211 */ /* 0x001fe400000f0c00 */
[----:B------:R-:W-:-:S03]  /*22240*/  ISETP.GE.AND P0, PT, R204, UR4, PT ;  /* 0x00000004cc007c0c */ /* 0x000fc6000bf06270 */
[----:B------:R0:W-:Y:S10]  /*22250*/  @!P1 ST.E.128 desc[UR42][R4.64], R32 ;  /* 0x0000002004009985 */ /* 0x0001f4000c101d2a */
[----:B------:R-:W-:Y:S05]  /*22260*/  @P0 BRA `(.L_x_1806) ;  /* 0x0000001c00640947 */ /* 0x000fea0003800000 */
[----:B------:R-:W-:Y:S02]  /*22270*/  SHF.R.S32.HI R0, RZ, 0x1f, R204 ;  /* 0x0000001fff007819 */ /* 0x000fe400000114cc */
[----:B------:R-:W-:-:S04]  /*22280*/  LEA R14, P0, R204, R14, 0x1 ;  /* 0x0000000ecc0e7211 */ /* 0x000fc800078008ff */
[----:B------:R-:W-:-:S05]  /*22290*/  LEA.HI.X R15, R204, R3, R0, 0x1, P0 ;  /* 0x00000003cc0f7211 */ /* 0x000fca00000f0c00 */
[----:B------:R1:W-:Y:S01]  /*222a0*/  ST.E.128 desc[UR42][R14.64], R48 ;  /* 0x000000300e007985 */ /* 0x0003e2000c101d2a */
[----:B------:R-:W-:Y:S05]  /*222b0*/  BRA `(.L_x_1806) ;  /* 0x0000001c00507947 */ /* 0x000fea0003800000 */
.L_x_1795:
[----:B------:R-:W-:Y:S01]  /*222c0*/  ULDC.64 UR4, c[0x0][0xb08] ;  /* 0x0002c20000047ab9 */ /* 0x000fe20000000a00 */
[----:B------:R-:W1:Y:S01]  /*222d0*/  @P2 LDC R8, c[0x0][0xbec] ;  /* 0x0002fb00ff082b82 */ /* 0x000e620000000800 */
[----:B0-----:R-:W-:Y:S01]  /*222e0*/  IMAD R7, R100, UR4, RZ ;  /* 0x0000000464077c24 */ /* 0x001fe2000f8e02ff */
[----:B------:R-:W-:Y:S01]  /*222f0*/  SHF.R.S32.HI R6, RZ, 0x1f, R15 ;  /* 0x0000001fff067819 */ /* 0x000fe2000001140f */
[----:B------:R-:W-:-:S04]  /*22300*/  IMAD.WIDE.U32 R4, R96, UR4, RZ ;  /* 0x0000000460047c25 */ /* 0x000fc8000f8e00ff */
[----:B------:R-:W-:Y:S01]  /*22310*/  IMAD R7, R96, UR5, R7 ;  /* 0x0000000560077c24 */ /* 0x000fe2000f8e0207 */
[----:B------:R-:W0:Y:S01]  /*22320*/  @P2 LDC R11, c[0x0][0xbf0] ;  /* 0x0002fc00ff0b2b82 */ /* 0x000e220000000800 */
[----:B------:R-:W-:Y:S02]  /*22330*/  ULDC.64 UR4, c[0x0][0xb38] ;  /* 0x0002ce0000047ab9 */ /* 0x000fe40000000a00 */
[----:B------:R-:W-:Y:S02]  /*22340*/  IMAD.IADD R5, R5, 0x1, R7 ;  /* 0x0000000105057824 */ /* 0x000fe400078e0207 */
[----:B------:R-:W-:Y:S02]  /*22350*/  IMAD.MOV.U32 R7, RZ, RZ, R25 ;  /* 0x000000ffff077224 */ /* 0x000fe400078e0019 */
        /* <DEDUP_REMOVED lines=9> */
[----:B0-----:R-:W-:Y:S01]  /*223f0*/  @P2 SHF.R.U32.HI R7, RZ, R11, R8 ;  /* 0x0000000bff072219 */ /* 0x001fe20000011608 */
[----:B------:R-:W-:Y:S02]  /*22400*/  VIADD R8, R16, 0x22820 ;  /* 0x0002282010087836 */ /* 0x000fe40000000000 */
[C---:B------:R-:W-:Y:S01]  /*22410*/  IMAD.WIDE.U32 R4, R208.reuse, UR4, R4 ;  /* 0x00000004d0047c25 */ /* 0x040fe2000f8e0004 */
[--C-:B------:R-:W-:Y:S02]  /*22420*/  SHF.R.S32.HI R6, RZ, 0x1f, R7.reuse ;  /* 0x0000001fff067819 */ /* 0x100fe40000011407 */
[----:B------:R-:W-:Y:S01]  /*22430*/  PRMT R8, RZ, 0x654, R8 ;  /* 0x00000654ff087816 */ /* 0x000fe20000000008 */
[----:B------:R-:W-:Y:S02]  /*22440*/  IMAD.MOV R9, RZ, RZ, -R7 ;  /* 0x000000ffff097224 */ /* 0x000fe400078e0a07 */
[----:B------:R-:W-:Y:S01]  /*22450*/  IMAD R5, R208, UR5, R5 ;  /* 0x00000005d0057c24 */ /* 0x000fe2000f8e0205 */
[----:B------:R-:W-:Y:S01]  /*22460*/  ULDC.64 UR4, c[0x0][0xb30] ;  /* 0x0002cc0000047ab9 */ /* 0x000fe20000000a00 */
[----:B------:R-:W-:Y:S01]  /*22470*/  IMAD R9, R14, R9, R25 ;  /* 0x000000090e097224 */ /* 0x000fe200078e0219 */
[----:B------:R0:W-:Y:S01]  /*22480*/  SYNCS.ARRIVE.TRANS64.RED.A1T0 RZ, [R8+URZ], RZ ;  /* 0x000000ff08ff79a7 */ /* 0x0001e2000810043f */
[----:B------:R-:W-:-:S02]  /*22490*/  IMAD R6, R6, UR4, RZ ;  /* 0x0000000406067c24 */ /* 0x000fc4000f8e02ff */
        /* <DEDUP_REMOVED lines=14> */
[----:B------:R0:W1:Y:S04]  /*22580*/  SHFL.IDX PT, R26, R27, RZ, 0x1c1f ;  /* 0x001c1fff1b1a7589 */ /* 0x00006800000e0000 */
[----:B------:R0:W2:Y:S02]  /*22590*/  SHFL.IDX PT, R14, R25, RZ, 0x1c1f ;  /* 0x001c1fff190e7589 */ /* 0x0000a400000e0000 */
.L_x_2098:
[----:B------:R-:W-:Y:S01]  /*225a0*/  ISETP.GE.AND P0, PT, R29, R10, PT ;  /* 0x0000000a1d00720c */ /* 0x000fe20003f06270 */
[----:B------:R-:W-:-:S12]  /*225b0*/  BSSY B1, `(.L_x_1808) ;  /* 0x0000072000017945 */ /* 0x000fd80003800000 */
[----:B------:R-:W-:Y:S05]  /*225c0*/  @P0 BRA `(.L_x_1809) ;  /* 0x0000000400c00947 */ /* 0x000fea0003800000 */
[----:B------:R-:W-:Y:S01]  /*225d0*/  ULDC UR4, c[0x0][0xac8] ;  /* 0x0002b20000047ab9 */ /* 0x000fe20000000800 */
[----:B------:R-:W-:Y:S02]  /*225e0*/  SHF.R.S32.HI R8, RZ, 0x1f, R170 ;  /* 0x0000001fff087819 */ /* 0x000fe400000114aa */
[----:B------:R-:W-:Y:S02]  /*225f0*/  ISETP.GE.AND P0, PT, R170, UR4, PT ;  /* 0x00000004aa007c0c */ /* 0x000fe4000bf06270 */
[----:B------:R-:W-:Y:S02]  /*22600*/  ISETP.GE.AND P3, PT, R223, UR4, PT ;  /* 0x00000004df007c0c */ /* 0x000fe4000bf66270 */
[----:B------:R-:W-:Y:S02]  /*22610*/  ISETP.GE.AND P2, PT, R222, UR4, PT ;  /* 0x00000004de007c0c */ /* 0x000fe4000bf46270 */
[----:B------:R-:W-:Y:S02]  /*22620*/  ISETP.GE.AND P1, PT, R221, UR4, PT ;  /* 0x00000004dd007c0c */ /* 0x000fe4000bf26270 */
[----:B------:R-:W-:-:S02]  /*22630*/  SHF.R.S32.HI R11, RZ, 0x1f, R223 ;  /* 0x0000001fff0b7819 */ /* 0x000fc400000114df */
[----:B------:R-:W-:-:S03]  /*22640*/  SHF.R.S32.HI R12, RZ, 0x1f, R222 ;  /* 0x0000001fff0c7819 */ /* 0x000fc600000114de */
[CC--:B--2---:R-:W-:Y:S01]  /*22650*/  @!P0 LEA R6, P4, R170.reuse, R14.reuse, 0x2 ;  /* 0x0000000eaa068211 */ /* 0x0c4fe200078810ff */
[----:B------:R-:W-:Y:S01]  /*22660*/  @!P0 IMAD.MOV.U32 R9, RZ, RZ, R98 ;  /* 0x000000ffff098224 */ /* 0x000fe200078e0062 */
[C---:B------:R-:W-:Y:S02]  /*22670*/  @!P3 LEA R4, P5, R223.reuse, R14, 0x2 ;  /* 0x0000000edf04b211 */ /* 0x040fe400078a10ff */
[-C--:B-1----:R-:W-:Y:S01]  /*22680*/  @!P0 LEA.HI.X R7, R170, R26.reuse, R8, 0x2, P4 ;  /* 0x0000001aaa078211 */ /* 0x082fe200020f1408 */
[----:B------:R-:W-:Y:S01]  /*22690*/  @!P0 IMAD.MOV.U32 R8, RZ, RZ, R99 ;  /* 0x000000ffff088224 */ /* 0x000fe200078e0063 */
[----:B------:R-:W-:Y:S02]  /*226a0*/  @!P3 LEA.HI.X R5, R223, R26, R11, 0x2, P5 ;  /* 0x0000001adf05b211 */ /* 0x000fe400028f140b */
[----:B------:R-:W-:Y:S02]  /*226b0*/  @!P1 LOP3.LUT R77, R77, R76, RZ, 0x3c, !PT ;  /* 0x0000004c4d4d9212 */ /* 0x000fe400078e3cff */
[----:B------:R1:W-:Y:S01]  /*226c0*/  @!P0 ST.E.64 desc[UR42][R6.64], R8 ;  /* 0x0000000806008985 */ /* 0x0003e2000c101b2a */
[----:B------:R-:W-:-:S02]  /*226d0*/  ISETP.GE.AND P0, PT, R220, UR4, PT ;  /* 0x00000004dc007c0c */ /* 0x000fc4000bf06270 */
[----:B------:R-:W-:Y:S02]  /*226e0*/  SHF.R.S32.HI R11, RZ, 0x1f, R221 ;  /* 0x0000001fff0b7819 */ /* 0x000fe400000114dd */
[----:B------:R-:W-:-:S04]  /*226f0*/  @!P1 LOP3.LUT R76, R77, R76, RZ, 0x3c, !PT ;  /* 0x0000004c4d4c9212 */ /* 0x000fc800078e3cff */
[----:B------:R-:W-:Y:S01]  /*22700*/  @!P1 LOP3.LUT R77, R77, R76, RZ, 0x3c, !PT ;  /* 0x0000004c4d4d9212 */ /* 0x000fe200078e3cff */
[----:B-1----:R-:W-:Y:S01]  /*22710*/  @!P3 IMAD.MOV.U32 R8, RZ, RZ, R97 ;  /* 0x000000ffff08b224 */ /* 0x002fe200078e0061 */
[----:B------:R-:W-:Y:S01]  /*22720*/  @!P2 LEA R6, P4, R222, R14, 0x2 ;  /* 0x0000000ede06a211 */ /* 0x000fe200078810ff */
[----:B------:R-:W-:-:S03]  /*22730*/  @!P3 IMAD.MOV.U32 R9, RZ, RZ, R95 ;  /* 0x000000ffff09b224 */ /* 0x000fc600078e005f */
[----:B------:R-:W-:Y:S02]  /*22740*/  @!P2 LEA.HI.X R7, R222, R26, R12, 0x2, P4 ;  /* 0x0000001ade07a211 */ /* 0x000fe400020f140c */
[----:B------:R1:W-:Y:S01]  /*22750*/  @!P3 ST.E.64 desc[UR42][R4.64], R8 ;  /* 0x000000080400b985 */ /* 0x0003e2000c101b2a */
[----:B------:R-:W-:Y:S02]  /*22760*/  ISETP.GE.AND P3, PT, R219, UR4, PT ;  /* 0x00000004db007c0c */ /* 0x000fe4000bf66270 */
[----:B------:R-:W-:Y:S01]  /*22770*/  SHF.R.S32.HI R12, RZ, 0x1f, R220 ;  /* 0x0000001fff0c7819 */ /* 0x000fe200000114dc */
[----:B-1----:R-:W-:Y:S01]  /*22780*/  @!P2 IMAD.MOV.U32 R8, RZ, RZ, R94 ;  /* 0x000000ffff08a224 */ /* 0x002fe200078e005e */
[----:B------:R-:W-:Y:S01]  /*22790*/  @!P1 LEA R4, P5, R221, R14, 0x2 ;  /* 0x0000000edd049211 */ /* 0x000fe200078a10ff */
[----:B------:R-:W-:-:S03]  /*227a0*/  @!P2 IMAD.MOV.U32 R9, RZ, RZ, R93 ;  /* 0x000000ffff09a224 */ /* 0x000fc600078e005d */
[----:B------:R-:W-:Y:S02]  /*227b0*/  @!P1 LEA.HI.X R5, R221, R26, R11, 0x2, P5 ;  /* 0x0000001add059211 */ /* 0x000fe400028f140b */
[----:B------:R1:W-:Y:S01]  /*227c0*/  @!P2 ST.E.64 desc[UR42][R6.64], R8 ;  /* 0x000000080600a985 */ /* 0x0003e2000c101b2a */
[----:B------:R-:W-:Y:S02]  /*227d0*/  ISETP.GE.AND P2, PT, R218, UR4, PT ;  /* 0x00000004da007c0c */ /* 0x000fe4000bf46270 */
[----:B------:R-:W-:Y:S01]  /*227e0*/  SHF.R.S32.HI R11, RZ, 0x1f, R219 ;  /* 0x0000001fff0b7819 */ /* 0x000fe200000114db */
[----:B------:R2:W-:Y:S01]  /*227f0*/  @!P1 ST.E.64 desc[UR42][R4.64], R76 ;  /* 0x0000004c04009985 */ /* 0x0005e2000c101b2a */
[----:B------:R-:W-:Y:S02]  /*22800*/  ISETP.GE.AND P1, PT, R217, UR4, PT ;  /* 0x00000004d9007c0c */ /* 0x000fe4000bf26270 */
[----:B-1----:R-:W-:Y:S01]  /*22810*/  @!P0 LEA R6, P4, R220, R14, 0x2 ;  /* 0x0000000edc068211 */ /* 0x002fe200078810ff */
[----:B------:R-:W-:-:S02]  /*22820*/  @!P0 IMAD.MOV.U32 R8, RZ, RZ, R2 ;  /* 0x000000ffff088224 */ /* 0x000fc400078e0002 */
[----:B------:R-:W-:Y:S01]  /*22830*/  @!P0 IMAD.MOV.U32 R9, RZ, RZ, R78 ;  /* 0x000000ffff098224 */ /* 0x000fe200078e004e */
[----:B------:R-:W-:Y:S01]  /*22840*/  @!P0 LEA.HI.X R7, R220, R26, R12, 0x2, P4 ;  /* 0x0000001adc078211 */ /* 0x000fe200020f140c */
[----:B------:R-:W-:Y:S01]  /*22850*/  @!P3 IMAD.MOV.U32 R2, RZ, RZ, R3 ;  /* 0x000000ffff02b224 */ /* 0x000fe200078e0003 */
[C---:B--2---:R-:W-:Y:S01]  /*22860*/  @!P3 LEA R4, P5, R219.reuse, R14, 0x2 ;  /* 0x0000000edb04b211 */ /* 0x044fe200078a10ff */
[----:B------:R-:W-:Y:S01]  /*22870*/  @!P3 IMAD.MOV.U32 R3, RZ, RZ, R0 ;  /* 0x000000ffff03b224 */ /* 0x000fe200078e0000 */
[----:B------:R-:W-:Y:S01]  /*22880*/  SHF.R.S32.HI R12, RZ, 0x1f, R218 ;  /* 0x0000001fff0c7819 */ /* 0x000fe200000114da */
[----:B------:R1:W-:Y:S01]  /*22890*/  @!P0 ST.E.64 desc[UR42][R6.64], R8 ;  /* 0x0000000806008985 */ /* 0x0003e2000c101b2a */
[----:B------:R-:W-:Y:S02]  /*228a0*/  @!P3 LEA.HI.X R5, R219, R26, R11, 0x2, P5 ;  /* 0x0000001adb05b211 */ /* 0x000fe400028f140b */
[----:B------:R-:W-:Y:S02]  /*228b0*/  ISETP.GE.AND P0, PT, R216, UR4, PT ;  /* 0x00000004d8007c0c */ /* 0x000fe4000bf06270 */
[----:B------:R-:W-:Y:S01]  /*228c0*/  SHF.R.S32.HI R11, RZ, 0x1f, R217 ;  /* 0x0000001fff0b7819 */ /* 0x000fe200000114d9 */
[----:B------:R2:W-:Y:S01]  /*228d0*/  @!P3 ST.E.64 desc[UR42][R4.64], R2 ;  /* 0x000000020400b985 */ /* 0x0005e2000c101b2a */
[----:B------:R-:W-:-:S02]  /*228e0*/  ISETP.GE.AND P3, PT, R215, UR4, PT ;  /* 0x00000004d7007c0c */ /* 0x000fc4000bf66270 */
[----:B------:R-:W-:Y:S02]  /*228f0*/  SHF.R.S32.HI R0, RZ, 0x1f, R211 ;  /* 0x0000001fff007819 */ /* 0x000fe400000114d3 */
[----:B-1----:R-:W-:-:S04]  /*22900*/  @!P2 LEA R6, P5, R218, R14, 0x2 ;  /* 0x0000000eda06a211 */ /* 0x002fc800078a10ff */
[----:B------:R-:W-:Y:S01]  /*22910*/  @!P2 LEA.HI.X R7, R218, R26, R12, 0x2, P5 ;  /* 0x0000001ada07a211 */ /* 0x000fe200028f140c */
[----:B--2---:R-:W-:Y:S01]  /*22920*/  @!P2 IMAD.MOV.U32 R4, RZ, RZ, R36 ;  /* 0x000000ffff04a224 */ /* 0x004fe200078e0024 */
[C---:B------:R-:W-:Y:S01]  /*22930*/  @!P1 LEA R2, P4, R217.reuse, R14, 0x2 ;  /* 0x0000000ed9029211 */ /* 0x040fe200078810ff */
[----:B------:R-:W-:Y:S01]  /*22940*/  @!P2 IMAD.MOV.U32 R5, RZ, RZ, R20 ;  /* 0x000000ffff05a224 */ /* 0x000fe200078e0014 */
[----:B------:R-:W-:Y:S02]  /*22950*/  ISETP.GE.AND P5, PT, R214, UR4, PT ;  /* 0x00000004d6007c0c */ /* 0x000fe4000bfa6270 */
[----:B------:R-:W-:Y:S02]  /*22960*/  @!P1 LEA.HI.X R3, R217, R26, R11, 0x2, P4 ;  /* 0x0000001ad9039211 */ /* 0x000fe400020f140b */
[----:B------:R1:W-:Y:S01]  /*22970*/  @!P2 ST.E.64 desc[UR42][R6.64], R4 ;  /* 0x000000040600a985 */ /* 0x0003e2000c101b2a */
[----:B------:R-:W-:Y:S02]  /*22980*/  SHF.R.S32.HI R11, RZ, 0x1f, R216 ;  /* 0x0000001fff0b7819 */ /* 0x000fe400000114d8 */
[----:B------:R-:W-:Y:S01]  /*22990*/  SHF.R.S32.HI R12, RZ, 0x1f, R213 ;  /* 0x0000001fff0c7819 */ /* 0x000fe200000114d5 */
[----:B-1----:R-:W-:Y:S01]  /*229a0*/  @!P1 IMAD.MOV.U32 R4, RZ, RZ, R37 ;  /* 0x000000ffff049224 */ /* 0x002fe200078e0025 */
[----:B------:R-:W-:-:S02]  /*229b0*/  @!P1 MOV R5, R21 ;  /* 0x0000001500059202 */ /* 0x000fc40000000f00 */
[----:B------:R-:W-:-:S03]  /*229c0*/  @!P0 LEA R6, P2, R216, R14, 0x2 ;  /* 0x0000000ed8068211 */ /* 0x000fc600078410ff */
[----:B------:R1:W-:Y:S01]  /*229d0*/  @!P1 ST.E.64 desc[UR42][R2.64], R4 ;  /* 0x0000000402009985 */ /* 0x0003e2000c101b2a */
[----:B------:R-:W-:Y:S02]  /*229e0*/  @!P0 LEA.HI.X R7, R216, R26, R11, 0x2, P2 ;  /* 0x0000001ad8078211 */ /* 0x000fe400010f140b */
[----:B------:R-:W-:Y:S02]  /*229f0*/  SHF.R.S32.HI R11, RZ, 0x1f, R215 ;  /* 0x0000001fff0b7819 */ /* 0x000fe400000114d7 */
[----:B------:R-:W-:Y:S02]  /*22a00*/  ISETP.GE.AND P1, PT, R213, UR4, PT ;  /* 0x00000004d5007c0c */ /* 0x000fe4000bf26270 */
[-C--:B------:R-:W-:Y:S01]  /*22a10*/  @!P5 LEA R8, P2, R214, R14.reuse, 0x2 ;  /* 0x0000000ed608d211 */ /* 0x080fe200078410ff */
[----:B-1----:R-:W-:Y:S01]  /*22a20*/  @!P0 IMAD.MOV.U32 R4, RZ, RZ, R40 ;  /* 0x000000ffff048224 */ /* 0x002fe200078e0028 */
[----:B------:R-:W-:Y:S01]  /*22a30*/  @!P3 LEA R2, P4, R215, R14, 0x2 ;  /* 0x0000000ed702b211 */ /* 0x000fe200078810ff */
[----:B------:R-:W-:-:S03]  /*22a40*/  @!P0 IMAD.MOV.U32 R5, RZ, RZ, R38 ;  /* 0x000000ffff058224 */ /* 0x000fc600078e0026 */
[-C--:B------:R-:W-:Y:S02]  /*22a50*/  @!P3 LEA.HI.X R3, R215, R26.reuse, R11, 0x2, P4 ;  /* 0x0000001ad703b211 */ /* 0x080fe400020f140b */
[----:B------:R1:W-:Y:S01]  /*22a60*/  @!P0 ST.E.64 desc[UR42][R6.64], R4 ;  /* 0x0000000406008985 */ /* 0x0003e2000c101b2a */
[----:B------:R-:W-:Y:S02]  /*22a70*/  SHF.R.S32.HI R11, RZ, 0x1f, R214 ;  /* 0x0000001fff0b7819 */ /* 0x000fe400000114d6 */
[----:B------:R-:W-:Y:S02]  /*22a80*/  ISETP.GE.AND P0, PT, R212, UR4, PT ;  /* 0x00000004d4007c0c */ /* 0x000fe4000bf06270 */
[----:B------:R-:W-:Y:S02]  /*22a90*/  @!P5 LEA.HI.X R9, R214, R26, R11, 0x2, P2 ;  /* 0x0000001ad609d211 */ /* 0x000fe400010f140b */
[----:B------:R-:W-:Y:S02]  /*22aa0*/  ISETP.GE.AND P4, PT, R209, UR4, PT ;  /* 0x00000004d1007c0c */ /* 0x000fe4000bf86270 */
[----:B------:R-:W-:Y:S01]  /*22ab0*/  SHF.R.S32.HI R11, RZ, 0x1f, R212 ;  /* 0x0000001fff0b7819 */ /* 0x000fe200000114d4 */
[----:B-1----:R-:W-:-:S02]  /*22ac0*/  @!P3 IMAD.MOV.U32 R4, RZ, RZ, R41 ;  /* 0x000000ffff04b224 */ /* 0x002fc400078e0029 */
[----:B------:R-:W-:Y:S02]  /*22ad0*/  @!P3 IMAD.MOV.U32 R5, RZ, RZ, R39 ;  /* 0x000000ffff05b224 */ /* 0x000fe400078e0027 */
[----:B------:R-:W-:Y:S02]  /*22ae0*/  @!P1 IMAD.MOV.U32 R6, RZ, RZ, R45 ;  /* 0x000000ffff069224 */ /* 0x000fe400078e002d */
[----:B------:R-:W-:Y:S01]  /*22af0*/  @!P1 IMAD.MOV.U32 R7, RZ, RZ, R43 ;  /* 0x000000ffff079224 */ /* 0x000fe200078e002b */
[----:B------:R1:W-:Y:S01]  /*22b00*/  @!P3 ST.E.64 desc[UR42][R2.64], R4 ;  /* 0x000000040200b985 */ /* 0x0003e2000c101b2a */
[----:B------:R-:W-:Y:S01]  /*22b10*/  ISETP.GE.AND P3, PT, R211, UR4, PT ;  /* 0x00000004d3007c0c */ /* 0x000fe2000bf66270 */
[----:B-1----:R-:W-:Y:S01]  /*22b20*/  @!P5 IMAD.MOV.U32 R2, RZ, RZ, R44 ;  /* 0x000000ffff02d224 */ /* 0x002fe200078e002c */
[----:B------:R-:W-:Y:S01]  /*22b30*/  @!P1 LEA R4, P2, R213, R14, 0x2 ;  /* 0x0000000ed5049211 */ /* 0x000fe200078410ff */
[----:B------:R-:W-:-:S03]  /*22b40*/  @!P5 IMAD.MOV.U32 R3, RZ, RZ, R42 ;  /* 0x000000ffff03d224 */ /* 0x000fc600078e002a */
[----:B------:R-:W-:Y:S02]  /*22b50*/  @!P1 LEA.HI.X R5, R213, R26, R12, 0x2, P2 ;  /* 0x0000001ad5059211 */ /* 0x000fe400010f140c */
[----:B------:R1:W-:Y:S01]  /*22b60*/  @!P5 ST.E.64 desc[UR42][R8.64], R2 ;  /* 0x000000020800d985 */ /* 0x0003e2000c101b2a */
[----:B------:R-:W-:-:S03]  /*22b70*/  ISETP.GE.AND P5, PT, R210, UR4, PT ;  /* 0x00000004d2007c0c */ /* 0x000fc6000bfa6270 */
[----:B------:R2:W-:Y:S01]  /*22b80*/  @!P1 ST.E.64 desc[UR42][R4.64], R6 ;  /* 0x0000000604009985 */ /* 0x0005e2000c101b2a */
[C---:B-1----:R-:W-:Y:S01]  /*22b90*/  @!P0 LEA R2, P2, R212.reuse, R14, 0x2 ;  /* 0x0000000ed4028211 */ /* 0x042fe200078410ff */
[----:B------:R-:W-:Y:S02]  /*22ba0*/  @!P3 IMAD.MOV.U32 R8, RZ, RZ, R79 ;  /* 0x000000ffff08b224 */ /* 0x000fe400078e004f */
[----:B------:R-:W-:Y:S01]  /*22bb0*/  @!P3 IMAD.MOV.U32 R9, RZ, RZ, R47 ;  /* 0x000000ffff09b224 */ /* 0x000fe200078e002f */
[----:B------:R-:W-:Y:S01]  /*22bc0*/  @!P0 LEA.HI.X R3, R212, R26, R11, 0x2, P2 ;  /* 0x0000001ad4038211 */ /* 0x000fe200010f140b */
[----:B--2---:R-:W-:Y:S01]  /*22bd0*/  @!P0 IMAD.MOV.U32 R6, RZ, RZ, R48 ;  /* 0x000000ffff068224 */ /* 0x004fe200078e0030 */
[----:B------:R-:W-:Y:S01]  /*22be0*/  @!P3 LEA R4, P1, R211, R14, 0x2 ;  /* 0x0000000ed304b211 */ /* 0x000fe200078210ff */
[----:B------:R-:W-:-:S03]  /*22bf0*/  @!P0 IMAD.MOV.U32 R7, RZ, RZ, R46 ;  /* 0x000000ffff078224 */ /* 0x000fc600078e002e */
[----:B------:R-:W-:Y:S02]  /*22c00*/  @!P3 LEA.HI.X R5, R211, R26, R0, 0x2, P1 ;  /* 0x0000001ad305b211 */ /* 0x000fe400008f1400 */
[----:B------:R1:W-:Y:S04]  /*22c10*/  @!P0 ST.E.64 desc[UR42][R2.64], R6 ;  /* 0x0000000602008985 */ /* 0x0003e8000c101b2a */
[----:B------:R2:W-:Y:S01]  /*22c20*/  @!P3 ST.E.64 desc[UR42][R4.64], R8 ;  /* 0x000000080400b985 */ /* 0x0005e2000c101b2a */
[CC--:B-1----:R-:W-:Y:S02]  /*22c30*/  @!P5 LEA R2, P0, R210.reuse, R14.reuse, 0x2 ;  /* 0x0000000ed202d211 */ /* 0x0c2fe400078010ff */
[C---:B------:R-:W-:Y:S02]  /*22c40*/  @!P4 LEA R6, P2, R209.reuse, R14, 0x2 ;  /* 0x0000000ed106c211 */ /* 0x040fe400078410ff */
[-C--:B------:R-:W-:Y:S01]  /*22c50*/  @!P5 LEA.HI.X R3, R210, R26.reuse, R229, 0x2, P0 ;  /* 0x0000001ad203d211 */ /* 0x080fe200000f14e5 */
[----:B--2---:R-:W-:Y:S01]  /*22c60*/  @!P5 IMAD.MOV.U32 R4, RZ, RZ, R82 ;  /* 0x000000ffff04d224 */ /* 0x004fe200078e0052 */
[----:B------:R-:W-:Y:S01]  /*22c70*/  @!P4 LEA.HI.X R7, R209, R26, R228, 0x2, P2 ;  /* 0x0000001ad107c211 */ /* 0x000fe200010f14e4 */
[----:B------:R-:W-:-:S02]  /*22c80*/  @!P5 IMAD.MOV.U32 R5, RZ, RZ, R80 ;  /* 0x000000ffff05d224 */ /* 0x000fc400078e0050 */
[----:B------:R-:W-:Y:S02]  /*22c90*/  @!P4 IMAD.MOV.U32 R8, RZ, RZ, R83 ;  /* 0x000000ffff08c224 */ /* 0x000fe400078e0053 */
[----:B------:R-:W-:Y:S01]  /*22ca0*/  @!P4 IMAD.MOV.U32 R9, RZ, RZ, R81 ;  /* 0x000000ffff09c224 */ /* 0x000fe200078e0051 */
[----:B------:R3:W-:Y:S04]  /*22cb0*/  @!P5 ST.E.64 desc[UR42][R2.64], R4 ;  /* 0x000000040200d985 */ /* 0x0007e8000c101b2a */
[----:B------:R3:W-:Y:S02]  /*22cc0*/  @!P4 ST.E.64 desc[UR42][R6.64], R8 ;  /* 0x000000080600c985 */ /* 0x0007e4000c101b2a */
.L_x_1809:
[----:B------:R-:W-:Y:S05]  /*22cd0*/  BSYNC B1 ;  /* 0x0000000000017941 */ /* 0x000fea0003800000 */
.L_x_1808:
[----:B------:R-:W-:-:S03]  /*22ce0*/  UMOV UR4, 0xffffffff ;  /* 0xffffffff00047882 */ /* 0x000fc60000000000 */
[----:B------:R-:W-:Y:S05]  /*22cf0*/  BRA.DIV UR4, `(.L_x_1810) ;  /* 0x000000c604f47947 */ /* 0x000fea000b800000 */
[----:B------:R4:W0:Y:S04]  /*22d00*/  SHFL.IDX PT, R0, R27, 0x1, 0x1c1f ;  /* 0x003c1f001b007f89 */ /* 0x00082800000e0000 */
[----:B--2---:R4:W2:Y:S02]  /*22d10*/  SHFL.IDX PT, R14, R25, 0x1, 0x1c1f ;  /* 0x003c1f00190e7f89 */ /* 0x0048a400000e0000 */
.L_x_2102:
[----:B------:R-:W-:-:S13]  /*22d20*/  ISETP.GE.AND P0, PT, R24, R10, PT ;  /* 0x0000000a1800720c */ /* 0x000fda0003f06270 */
[----:B------:R-:W-:Y:S05]  /*22d30*/  @P0 BRA `(.L_x_1806) ;  /* 0x0000001000b00947 */ /* 0x000fea0003800000 */
[----:B------:R-:W-:Y:S01]  /*22d40*/  ULDC UR4, c[0x0][0xac8] ;  /* 0x0002b20000047ab9 */ /* 0x000fe20000000800 */
[----:B---3--:R-:W-:Y:S02]  /*22d50*/  SHF.R.S32.HI R4, RZ, 0x1f, R170 ;  /* 0x0000001fff047819 */ /* 0x008fe400000114aa */
[----:B------:R-:W-:Y:S02]  /*22d60*/  ISETP.GE.AND P1, PT, R170, UR4, PT ;  /* 0x00000004aa007c0c */ /* 0x000fe4000bf26270 */
[----:B------:R-:W-:Y:S02]  /*22d70*/  ISETP.GE.AND P3, PT, R223, UR4, PT ;  /* 0x00000004df007c0c */ /* 0x000fe4000bf66270 */
[----:B------:R-:W-:Y:S02]  /*22d80*/  ISETP.GE.AND P2, PT, R222, UR4, PT ;  /* 0x00000004de007c0c */ /* 0x000fe4000bf46270 */
[----:B------:R-:W-:Y:S02]  /*22d90*/  SHF.R.S32.HI R9, RZ, 0x1f, R223 ;  /* 0x0000001fff097819 */ /* 0x000fe400000114df */
[----:B------:R-:W-:-:S02]  /*22da0*/  SHF.R.S32.HI R8, RZ, 0x1f, R222 ;  /* 0x0000001fff087819 */ /* 0x000fc400000114de */
[----:B------:R-:W-:Y:S02]  /*22db0*/  SHF.R.S32.HI R12, RZ, 0x1f, R221 ;  /* 0x0000001fff0c7819 */ /* 0x000fe400000114dd */
[----:B------:R-:W-:Y:S01]  /*22dc0*/  SHF.R.S32.HI R11, RZ, 0x1f, R220 ;  /* 0x0000001fff0b7819 */ /* 0x000fe200000114dc */
[----:B------:R-:W-:Y:S01]  /*22dd0*/  @!P1 IMAD.MOV.U32 R5, RZ, RZ, R84 ;  /* 0x000000ffff059224 */ /* 0x000fe200078e0054 */
[CC--:B--2---:R-:W-:Y:S01]  /*22de0*/  @!P1 LEA R2, P0, R170.reuse, R14.reuse, 0x2 ;  /* 0x0000000eaa029211 */ /* 0x0c4fe200078010ff */
[----:B------:R-:W-:Y:S01]  /*22df0*/  @!P3 IMAD.MOV.U32 R84, RZ, RZ, R50 ;  /* 0x000000ffff54b224 */ /* 0x000fe200078e0032 */
[----:B------:R-:W-:Y:S01]  /*22e00*/  @!P3 LEA R6, P4, R223, R14, 0x2 ;  /* 0x0000000edf06b211 */ /* 0x000fe200078810ff */
[----:B------:R-:W-:Y:S01]  /*22e10*/  @!P2 IMAD.MOV.U32 R50, RZ, RZ, R53 ;  /* 0x000000ffff32a224 */ /* 0x000fe200078e0035 */
[----:B0-----:R-:W-:Y:S01]  /*22e20*/  @!P1 LEA.HI.X R3, R170, R0, R4, 0x2, P0 ;  /* 0x00000000aa039211 */ /* 0x001fe200000f1404 */
[----:B------:R-:W-:Y:S01]  /*22e30*/  @!P1 IMAD.MOV.U32 R4, RZ, RZ, R49 ;  /* 0x000000ffff049224 */ /* 0x000fe200078e0031 */
[----:B------:R-:W-:-:S02]  /*22e40*/  ISETP.GE.AND P0, PT, R221, UR4, PT ;  /* 0x00000004dd007c0c */ /* 0x000fc4000bf06270 */
[----:B------:R-:W-:Y:S02]  /*22e50*/  @!P3 LEA.HI.X R7, R223, R0, R9, 0x2, P4 ;  /* 0x00000000df07b211 */ /* 0x000fe400020f1409 */
[----:B------:R0:W-:Y:S01]  /*22e60*/  @!P1 ST.E.64 desc[UR42][R2.64], R4 ;  /* 0x0000000402009985 */ /* 0x0001e2000c101b2a */
[----:B------:R-:W-:Y:S02]  /*22e70*/  ISETP.GE.AND P1, PT, R220, UR4, PT ;  /* 0x00000004dc007c0c */ /* 0x000fe4000bf26270 */
[----:B------:R-:W-:Y:S01]  /*22e80*/  ISETP.GE.AND P4, PT, R219, UR4, PT ;  /* 0x00000004db007c0c */ /* 0x000fe2000bf86270 */
[----:B------:R2:W-:Y:S01]  /*22e90*/  @!P3 ST.E.64 desc[UR42][R6.64], R84 ;  /* 0x000000540600b985 */ /* 0x0005e2000c101b2a */
[----:B------:R-:W-:Y:S02]  /*22ea0*/  ISETP.GE.AND P3, PT, R218, UR4, PT ;  /* 0x00000004da007c0c */ /* 0x000fe4000bf66270 */
[----:B------:R-:W-:Y:S02]  /*22eb0*/  SHF.R.S32.HI R13, RZ, 0x1f, R214 ;  /* 0x0000001fff0d7819 */ /* 0x000fe400000114d6 */
[----:B------:R-:W-:-:S02]  /*22ec0*/  @!P0 IMAD.MOV.U32 R53, RZ, RZ, R52 ;  /* 0x000000ffff358224 */ /* 0x000fc400078e0034 */
[----:B------:R-:W-:Y:S01]  /*22ed0*/  @!P0 IMAD.MOV.U32 R52, RZ, RZ, R54 ;  /* 0x000000ffff348224 */ /* 0x000fe200078e0036 */
[C---:B0-----:R-:W-:Y:S02]  /*22ee0*/  @!P2 LEA R2, P5, R222.reuse, R14, 0x2 ;  /* 0x0000000ede02a211 */ /* 0x041fe400078a10ff */
[----:B------:R-:W-:Y:S02]  /*22ef0*/  @!P1 IMAD.MOV.U32 R54, RZ, RZ, R57 ;  /* 0x000000ffff369224 */ /* 0x000fe400078e0039 */
[----:B------:R-:W-:Y:S01]  /*22f00*/  @!P4 IMAD.MOV.U32 R57, RZ, RZ, R56 ;  /* 0x000000ffff39c224 */ /* 0x000fe200078e0038 */
[----:B------:R-:W-:Y:S02]  /*22f10*/  @!P2 LEA.HI.X R3, R222, R0, R8, 0x2, P5 ;  /* 0x00000000de03a211 */ /* 0x000fe400028f1408 */
[C---:B------:R-:W-:Y:S02]  /*22f20*/  @!P0 LEA R8, P5, R221.reuse, R14, 0x2 ;  /* 0x0000000edd088211 */ /* 0x040fe400078a10ff */
[----:B------:R-:W-:Y:S01]  /*22f30*/  @!P4 MOV R56, R58 ;  /* 0x0000003a0038c202 */ /* 0x000fe20000000f00 */
[----:B------:R0:W-:Y:S01]  /*22f40*/  @!P2 ST.E.64 desc[UR42][R2.64], R50 ;  /* 0x000000320200a985 */ /* 0x0001e2000c101b2a */
[----:B------:R-:W-:Y:S01]  /*22f50*/  @!P1 LEA R4, P2, R220, R14, 0x2 ;  /* 0x0000000edc049211 */ /* 0x000fe200078410ff */
[----:B------:R-:W-:Y:S01]  /*22f60*/  @!P3 IMAD.MOV.U32 R58, RZ, RZ, R67 ;  /* 0x000000ffff3ab224 */ /* 0x000fe200078e0043 */
[----:B------:R-:W-:-:S02]  /*22f70*/  @!P0 LEA.HI.X R9, R221, R0, R12, 0x2, P5 ;  /* 0x00000000dd098211 */ /* 0x000fc400028f140c */
[----:B------:R-:W-:Y:S02]  /*22f80*/  @!P1 LEA.HI.X R5, R220, R0, R11, 0x2, P2 ;  /* 0x00000000dc059211 */ /* 0x000fe400010f140b */
[----:B------:R-:W-:Y:S01]  /*22f90*/  ISETP.GE.AND P2, PT, R217, UR4, PT ;  /* 0x00000004d9007c0c */ /* 0x000fe2000bf46270 */
[----:B------:R3:W-:Y:S01]  /*22fa0*/  @!P0 ST.E.64 desc[UR42][R8.64], R52 ;  /* 0x0000003408008985 */ /* 0x0007e2000c101b2a */
[C---:B--2---:R-:W-:Y:S02]  /*22fb0*/  @!P4 LEA R6, P0, R219.reuse, R14, 0x2 ;  /* 0x0000000edb06c211 */ /* 0x044fe400078010ff */
[----:B------:R-:W-:Y:S01]  /*22fc0*/  SHF.R.S32.HI R12, RZ, 0x1f, R219 ;  /* 0x0000001fff0c7819 */ /* 0x000fe200000114db */
[----:B------:R2:W-:Y:S01]  /*22fd0*/  @!P1 ST.E.64 desc[UR42][R4.64], R54 ;  /* 0x0000003604009985 */ /* 0x0005e2000c101b2a */
[----:B------:R-:W-:Y:S02]  /*22fe0*/  ISETP.GE.AND P1, PT, R216, UR4, PT ;  /* 0x00000004d8007c0c */ /* 0x000fe4000bf26270 */
[----:B------:R-:W-:-:S02]  /*22ff0*/  @!P4 LEA.HI.X R7, R219, R0, R12, 0x2, P0 ;  /* 0x00000000db07c211 */ /* 0x000fc400000f140c */
[C---:B0-----:R-:W-:Y:S02]  /*23000*/  @!P3 LEA R2, P5, R218.reuse, R14, 0x2 ;  /* 0x0000000eda02b211 */ /* 0x041fe400078a10ff */
[----:B------:R-:W-:Y:S01]  /*23010*/  SHF.R.S32.HI R11, RZ, 0x1f, R218 ;  /* 0x0000001fff0b7819 */ /* 0x000fe200000114da */
[----:B------:R-:W-:Y:S01]  /*23020*/  @!P4 ST.E.64 desc[UR42][R6.64], R56 ;  /* 0x000000380600c985 */ /* 0x000fe2000c101b2a */
[----:B------:R-:W-:Y:S01]  /*23030*/  ISETP.GE.AND P0, PT, R215, UR4, PT ;  /* 0x00000004d7007c0c */ /* 0x000fe2000bf06270 */
[----:B------:R-:W-:Y:S01]  /*23040*/  @!P2 IMAD.MOV.U32 R67, RZ, RZ, R66 ;  /* 0x000000ffff43a224 */ /* 0x000fe200078e0042 */
[----:B------:R-:W-:Y:S01]  /*23050*/  @!P3 LEA.HI.X R3, R218, R0, R11, 0x2, P5 ;  /* 0x00000000da03b211 */ /* 0x000fe200028f140b */
[----:B------:R-:W-:Y:S01]  /*23060*/  @!P2 IMAD.MOV.U32 R66, RZ, RZ, R68 ;  /* 0x000000ffff42a224 */ /* 0x000fe200078e0044 */
[----:B------:R-:W-:Y:S01]  /*23070*/  SHF.R.S32.HI R11, RZ, 0x1f, R217 ;  /* 0x0000001fff0b7819 */ /* 0x000fe200000114d9 */
[----:B------:R-:W-:Y:S01]  /*23080*/  @!P1 IMAD.MOV.U32 R68, RZ, RZ, R71 ;  /* 0x000000ffff449224 */ /* 0x000fe200078e0047 */
[----:B---3--:R-:W-:Y:S01]  /*23090*/  @!P2 LEA R8, P4, R217, R14, 0x2 ;  /* 0x0000000ed908a211 */ /* 0x008fe200078810ff */
[----:B------:R0:W-:Y:S01]  /*230a0*/  @!P3 ST.E.64 desc[UR42][R2.64], R58 ;  /* 0x0000003a0200b985 */ /* 0x0001e2000c101b2a */
[----:B------:R-:W-:-:S02]  /*230b0*/  ISETP.GE.AND P3, PT, R214, UR4, PT ;  /* 0x00000004d6007c0c */ /* 0x000fc4000bf66270 */
[----:B------:R-:W-:Y:S02]  /*230c0*/  @!P2 LEA.HI.X R9, R217, R0, R11, 0x2, P4 ;  /* 0x00000000d909a211 */ /* 0x000fe400020f140b */
[C---:B--2---:R-:W-:Y:S01]  /*230d0*/  @!P1 LEA R4, P5, R216.reuse, R14, 0x2 ;  /* 0x0000000ed8049211 */ /* 0x044fe200078a10ff */
[----:B------:R-:W-:Y:S01]  /*230e0*/  @!P0 IMAD.MOV.U32 R71, RZ, RZ, R70 ;  /* 0x000000ffff478224 */ /* 0x000fe200078e0046 */
[----:B------:R-:W-:Y:S01]  /*230f0*/  SHF.R.S32.HI R12, RZ, 0x1f, R216 ;  /* 0x0000001fff0c7819 */ /* 0x000fe200000114d8 */
[----:B------:R-:W-:Y:S01]  /*23100*/  @!P2 ST.E.64 desc[UR42][R8.64], R66 ;  /* 0x000000420800a985 */ /* 0x000fe2000c101b2a */
[----:B------:R-:W-:Y:S01]  /*23110*/  ISETP.GE.AND P2, PT, R213, UR4, PT ;  /* 0x00000004d5007c0c */ /* 0x000fe2000bf46270 */
[----:B------:R-:W-:Y:S01]  /*23120*/  @!P0 IMAD.MOV.U32 R70, RZ, RZ, R72 ;  /* 0x000000ffff468224 */ /* 0x000fe200078e0048 */
[----:B------:R-:W-:Y:S02]  /*23130*/  @!P1 LEA.HI.X R5, R216, R0, R12, 0x2, P5 ;  /* 0x00000000d8059211 */ /* 0x000fe400028f140c */
[-C--:B------:R-:W-:Y:S01]  /*23140*/  @!P0 LEA R10, P4, R215, R14.reuse, 0x2 ;  /* 0x0000000ed70a8211 */ /* 0x080fe200078810ff */
[----:B------:R-:W-:Y:S01]  /*23150*/  @!P3 IMAD.MOV.U32 R72, RZ, RZ, R87 ;  /* 0x000000ffff48b224 */ /* 0x000fe200078e0057 */
[----:B------:R-:W-:Y:S01]  /*23160*/  SHF.R.S32.HI R12, RZ, 0x1f, R215 ;  /* 0x0000001fff0c7819 */ /* 0x000fe200000114d7 */
[----:B------:R2:W-:Y:S01]  /*23170*/  @!P1 ST.E.64 desc[UR42][R4.64], R68 ;  /* 0x0000004404009985 */ /* 0x0005e2000c101b2a */
[----:B0-----:R-:W-:-:S02]  /*23180*/  @!P3 LEA R2, P1, R214, R14, 0x2 ;  /* 0x0000000ed602b211 */ /* 0x001fc400078210ff */
[-C--:B------:R-:W-:Y:S02]  /*23190*/  @!P0 LEA.HI.X R11, R215, R0.reuse, R12, 0x2, P4 ;  /* 0x00000000d70b8211 */ /* 0x080fe400020f140c */
[----:B------:R-:W-:Y:S01]  /*231a0*/  ISETP.GE.AND P4, PT, R212, UR4, PT ;  /* 0x00000004d4007c0c */ /* 0x000fe2000bf86270 */
[----:B------:R-:W-:Y:S01]  /*231b0*/  @!P2 IMAD.MOV.U32 R87, RZ, RZ, R86 ;  /* 0x000000ffff57a224 */ /* 0x000fe200078e0056 */
[----:B------:R-:W-:Y:S01]  /*231c0*/  ISETP.GE.AND P5, PT, R211, UR4, PT ;  /* 0x00000004d3007c0c */ /* 0x000fe2000bfa6270 */
[----:B------:R0:W-:Y:S01]  /*231d0*/  @!P0 ST.E.64 desc[UR42][R10.64], R70 ;  /* 0x000000460a008985 */ /* 0x0001e2000c101b2a */
[----:B------:R-:W-:Y:S01]  /*231e0*/  ISETP.GE.AND P0, PT, R210, UR4, PT ;  /* 0x00000004d2007c0c */ /* 0x000fe2000bf06270 */
[----:B------:R-:W-:Y:S01]  /*231f0*/  @!P2 IMAD.MOV.U32 R86, RZ, RZ, R88 ;  /* 0x000000ffff56a224 */ /* 0x000fe200078e0058 */
[----:B------:R-:W-:Y:S02]  /*23200*/  @!P3 LEA.HI.X R3, R214, R0, R13, 0x2, P1 ;  /* 0x00000000d603b211 */ /* 0x000fe400008f140d */
[----:B------:R-:W-:-:S02]  /*23210*/  SHF.R.S32.HI R12, RZ, 0x1f, R213 ;  /* 0x0000001fff0c7819 */ /* 0x000fc400000114d5 */
[C---:B------:R-:W-:Y:S01]  /*23220*/  @!P2 LEA R6, P1, R213.reuse, R14, 0x2 ;  /* 0x0000000ed506a211 */ /* 0x040fe200078210ff */
[----:B------:R3:W-:Y:S01]  /*23230*/  @!P3 ST.E.64 desc[UR42][R2.64], R72 ;  /* 0x000000480200b985 */ /* 0x0007e2000c101b2a */
[----:B------:R-:W-:Y:S01]  /*23240*/  SHF.R.S32.HI R13, RZ, 0x1f, R212 ;  /* 0x0000001fff0d7819 */ /* 0x000fe200000114d4 */
[----:B------:R-:W-:Y:S01]  /*23250*/  @!P4 IMAD.MOV.U32 R88, RZ, RZ, R91 ;  /* 0x000000ffff58c224 */ /* 0x000fe200078e005b */
[----:B------:R-:W-:Y:S01]  /*23260*/  @!P2 LEA.HI.X R7, R213, R0, R12, 0x2, P1 ;  /* 0x00000000d507a211 */ /* 0x000fe200008f140c */
[----:B------:R-:W-:Y:S01]  /*23270*/  @!P5 IMAD.MOV.U32 R93, RZ, RZ, R90 ;  /* 0x000000ffff5dd224 */ /* 0x000fe200078e005a */
[-C--:B--2---:R-:W-:Y:S02]  /*23280*/  @!P4 LEA R4, P1, R212, R14.reuse, 0x2 ;  /* 0x0000000ed404c211 */ /* 0x084fe400078210ff */
[----:B------:R-:W-:Y:S01]  /*23290*/  SHF.R.S32.HI R12, RZ, 0x1f, R211 ;  /* 0x0000001fff0c7819 */ /* 0x000fe200000114d3 */
[----:B------:R3:W-:Y:S01]  /*232a0*/  @!P2 ST.E.64 desc[UR42][R6.64], R86 ;  /* 0x000000560600a985 */ /* 0x0007e2000c101b2a */
[----:B------:R-:W-:-:S02]  /*232b0*/  @!P5 LEA R8, P2, R211, R14, 0x2 ;  /* 0x0000000ed308d211 */ /* 0x000fc400078410ff */
[----:B0-----:R-:W-:Y:S02]  /*232c0*/  @!P0 LEA R10, P3, R210, R14, 0x2 ;  /* 0x0000000ed20a8211 */ /* 0x001fe400078610ff */
[-C--:B------:R-:W-:Y:S02]  /*232d0*/  @!P4 LEA.HI.X R5, R212, R0.reuse, R13, 0x2, P1 ;  /* 0x00000000d405c211 */ /* 0x080fe400008f140d */
[-C--:B------:R-:W-:Y:S02]  /*232e0*/  @!P5 LEA.HI.X R9, R211, R0.reuse, R12, 0x2, P2 ;  /* 0x00000000d309d211 */ /* 0x080fe400010f140c */
[----:B------:R-:W-:Y:S01]  /*232f0*/  @!P0 LEA.HI.X R11, R210, R0, R229, 0x2, P3 ;  /* 0x00000000d20b8211 */ /* 0x000fe200018f14e5 */
[----:B------:R3:W-:Y:S04]  /*23300*/  @!P4 ST.E.64 desc[UR42][R4.64], R88 ;  /* 0x000000580400c985 */ /* 0x0007e8000c101b2a */
[----:B------:R3:W-:Y:S04]  /*23310*/  @!P5 ST.E.64 desc[UR42][R8.64], R92 ;  /* 0x0000005c0800d985 */ /* 0x0007e8000c101b2a */
[----:B------:R3:W-:Y:S01]  /*23320*/  @!P0 ST.E.64 desc[UR42][R10.64], R62 ;  /* 0x0000003e0a008985 */ /* 0x0007e2000c101b2a */
[----:B------:R-:W-:-:S13]  /*23330*/  ISETP.GE.AND P0, PT, R209, UR4, PT ;  /* 0x00000004d1007c0c */ /* 0x000fda000bf06270 */
[----:B---3--:R-:W-:Y:S05]  /*23340*/  @P0 BRA `(.L_x_1806) ;  /* 0x0000000c002c0947 */ /* 0x008fea0003800000 */
[----:B------:R-:W-:-:S04]  /*23350*/  LEA R14, P0, R209, R14, 0x2 ;  /* 0x0000000ed10e7211 */ /* 0x000fc800078010ff */
[----:B------:R-:W-:-:S05]  /*23360*/  LEA.HI.X R15, R209, R0, R228, 0x2, P0 ;  /* 0x00000000d10f7211 */ /* 0x000fca00000f14e4 */
[----:B------:R0:W-:Y:S01]  /*23370*/  ST.E.64 desc[UR42][R14.64], R64 ;  /* 0x000000400e007985 */ /* 0x0001e2000c101b2a */
[----:B------:R-:W-:Y:S05]  /*23380*/  BRA `(.L_x_1806) ;  /* 0x0000000c001c7947 */ /* 0x000fea0003800000 */
.L_x_1792:
[----:B------:R-:W-:Y:S01]  /*23390*/  ULDC.64 UR4, c[0x0][0xc08] ;  /* 0x0003020000047ab9 */ /* 0x000fe20000000a00 */
[----:B------:R-:W4:Y:S01]  /*233a0*/  LDC.64 R2, c[0x0][0xc00] ;  /* 0x00030000ff027b82 */ /* 0x000f220000000a00 */
[----:B------:R-:W-:Y:S01]  /*233b0*/  ISETP.NE.U32.AND P0, PT, RZ, UR4, PT ;  /* 0x00000004ff007c0c */ /* 0x000fe2000bf05070 */
[----:B------:R-:W-:Y:S01]  /*233c0*/  IMAD.MOV.U32 R15, RZ, RZ, RZ ;  /* 0x000000ffff0f7224 */ /* 0x000fe200078e00ff */
[----:B------:R-:W0:Y:S02]  /*233d0*/  S2R R0, SR_TID.X ;  /* 0x0000000000007919 */ /* 0x000e240000002100 */
[----:B------:R-:W-:Y:S01]  /*233e0*/  ISETP.NE.AND.EX P1, PT, RZ, UR5, PT, P0 ;  /* 0x00000005ff007c0c */ /* 0x000fe2000bf25300 */
[----:B------:R-:W-:Y:S02]  /*233f0*/  ULDC.64 UR4, c[0x0][0xc00] ;  /* 0x0003000000047ab9 */ /* 0x000fe40000000a00 */
[----:B------:R-:W-:-:S04]  /*23400*/  ISETP.NE.U32.AND P0, PT, RZ, UR4, PT ;  /* 0x00000004ff007c0c */ /* 0x000fc8000bf05070 */
[----:B------:R-:W-:-:S06]  /*23410*/  ISETP.NE.AND.EX P0, PT, RZ, UR5, PT, P0 ;  /* 0x00000005ff007c0c */ /* 0x000fcc000bf05300 */
[----:B------:R-:W1:Y:S01]  /*23420*/  @P1 LDC.64 R4, c[0x0][0xc08] ;  /* 0x00030200ff041b82 */ /* 0x000e620000000a00 */
[----:B------:R-:W-:Y:S02]  /*23430*/  ULDC UR4, c[0x0][0xa88] ;  /* 0x0002a20000047ab9 */ /* 0x000fe40000000800 */
[----:B------:R-:W-:Y:S02]  /*23440*/  IMAD.U32 R20, RZ, RZ, UR4 ;  /* 0x00000004ff147e24 */ /* 0x000fe4000f8e00ff */
[----:B----4-:R-:W-:-:S05]  /*23450*/  IMAD.WIDE R2, R207, 0x4, R2 ;  /* 0x00000004cf027825 */ /* 0x010fca00078e0202 */
[----:B------:R4:W5:Y:S01]  /*23460*/  @P0 LDG.E R15, desc[UR42][R2.64] ;  /* 0x0000002a020f0981 */ /* 0x000962000c1e1900 */
[----:B--2---:R-:W-:Y:S01]  /*23470*/  ISETP.GT.AND P2, PT, R206, 0x1, PT ;  /* 0x00000001ce00780c */ /* 0x004fe20003f44270 */
[----:B0-----:R-:W-:Y:S02]  /*23480*/  VIADD R0, R0, 0xffffff80 ;  /* 0xffffff8000007836 */ /* 0x001fe40000000000 */
[----:B-1----:R-:W-:-:S05]  /*23490*/  @P1 IMAD.WIDE R4, R207, 0x4, R4 ;  /* 0x00000004cf041825 */ /* 0x002fca00078e0204 */
[----:B------:R4:W5:Y:S01]  /*234a0*/  @P1 LDG.E R20, desc[UR42][R4.64] ;  /* 0x0000002a04141981 */ /* 0x000962000c1e1900 */
[----:B------:R-:W-:Y:S02]  /*234b0*/  ISETP.GT.AND P3, PT, R0, 0x7f, PT ;  /* 0x0000007f0000780c */ /* 0x000fe40003f64270 */
[----:B-----5:R-:W-:Y:S01]  /*234c0*/  SHF.R.S32.HI R24, RZ, 0x1f, R207 ;  /* 0x0000001fff187819 */ /* 0x020fe200000114cf */
[----:B------:R-:W-:Y:S10]  /*234d0*/  @P1 BRA `(.L_x_1811) ;  /* 0x0000000000101947 */ /* 0x000ff40003800000 */
[----:B------:R-:W-:Y:S05]  /*234e0*/  @!P0 BRA `(.L_x_1811) ;  /* 0x00000000000c8947 */ /* 0x000fea0003800000 */
[----:B----4-:R-:W2:Y:S04]  /*234f0*/  LDG.E R5, desc[UR42][R2.64] ;  /* 0x0000002a02057981 */ /* 0x010ea8000c1e1900 */
[----:B------:R-:W2:Y:S02]  /*23500*/  LDG.E R20, desc[UR42][R2.64+0x4] ;  /* 0x0000042a02147981 */ /* 0x000ea4000c1e1900 */
[----:B--2---:R-:W-:-:S07]  /*23510*/  IMAD.IADD R20, R20, 0x1, -R5 ;  /* 0x0000000114147824 */ /* 0x004fce00078e0a05 */
.L_x_1811:
[----:B------:R-:W-:Y:S01]  /*23520*/  BSSY B1, `(.L_x_1812) ;  /* 0x0000036000017945 */ /* 0x000fe20003800000 */
[----:B------:R-:W-:Y:S02]  /*23530*/  SEL R25, R207, RZ, !P0 ;  /* 0x000000ffcf197207 */ /* 0x000fe40004000000 */
[----:B------:R-:W-:Y:S02]  /*23540*/  SEL R24, R24, RZ, !P0 ;  /* 0x000000ff18187207 */ /* 0x000fe40004000000 */
[----:B------:R-:W-:Y:S01]  /*23550*/  SHF.R.S32.HI R14, RZ, 0x1f, R15 ;  /* 0x0000001fff0e7819 */ /* 0x000fe2000001140f */
[----:B------:R-:W-:Y:S06]  /*23560*/  @P3 BRA `(.L_x_1813) ;  /* 0x0000000000c43947 */ /* 0x000fec0003800000 */
[----:B----4-:R-:W0:Y:S01]  /*23570*/  S2R R2, SR_TID.X ;  /* 0x0000000000027919 */ /* 0x010e220000002100 */
[----:B------:R-:W1:Y:S02]  /*23580*/  LDC R29, c[0x0][0xbe8] ;  /* 0x0002fa00ff1d7b82 */ /* 0x000e640000000800 */
[----:B-1----:R-:W-:Y:S01]  /*23590*/  IMAD R0, R20, R29, RZ ;  /* 0x0000001d14007224 */ /* 0x002fe200078e02ff */
[----:B0-----:R-:W-:-:S04]  /*235a0*/  IADD3 R27, R177, -0x80, R2 ;  /* 0xffffff80b11b7810 */ /* 0x001fc80007ffe002 */
        /* <DEDUP_REMOVED lines=9> */
[----:B------:R-:W2:Y:S08]  /*23640*/  LDC.64 R8, c[0x0][R26+0x218] ;  /* 0x000086001a087b82 */ /* 0x000eb00000000a00 */
[----:B------:R-:W4:Y:S08]  /*23650*/  LDC.64 R6, c[0x0][R26+0x228] ;  /* 0x00008a001a067b82 */ /* 0x000f300000000a00 */
[----:B------:R-:W5:Y:S08]  /*23660*/  LDC.64 R4, c[0x0][R26+0x210] ;  /* 0x000084001a047b82 */ /* 0x000f700000000a00 */
[----:B------:R-:W3:Y:S08]  /*23670*/  @P0 LDC R0, c[0x0][0xbec] ;  /* 0x0002fb00ff000b82 */ /* 0x000ef00000000800 */
[----:B------:R-:W4:Y:S01]  /*23680*/  @P0 LDC R33, c[0x0][0xbf0] ;  /* 0x0002fc00ff210b82 */ /* 0x000f220000000800 */
[----:B-1----:R-:W-:-:S07]  /*23690*/  IMAD R11, R11, R25, RZ ;  /* 0x000000190b0b7224 */ /* 0x002fce00078e02ff */
[----:B0-----:R-:W0:Y:S01]  /*236a0*/  @!P3 LDC R2, c[0x0][0xb50] ;  /* 0x0002d400ff02bb82 */ /* 0x001e220000000800 */
[----:B------:R-:W-:Y:S02]  /*236b0*/  IMAD R11, R10, R24, R11 ;  /* 0x000000180a0b7224 */ /* 0x000fe400078e020b */
[----:B---3--:R-:W-:-:S05]  /*236c0*/  @P0 IMAD.HI.U32 R0, R27, R0, RZ ;  /* 0x000000001b000227 */ /* 0x008fca00078e00ff */
[----:B------:R-:W1:Y:S01]  /*236d0*/  @!P3 LDC R3, c[0x0][0xb54] ;  /* 0x0002d500ff03bb82 */ /* 0x000e620000000800 */
[-C--:B--2---:R-:W-:Y:S02]  /*236e0*/  IMAD R31, R9, R168.reuse, RZ ;  /* 0x000000a8091f7224 */ /* 0x084fe400078e02ff */
[----:B------:R-:W-:Y:S01]  /*236f0*/  IMAD.WIDE.U32 R12, R8, R168, RZ ;  /* 0x000000a8080c7225 */ /* 0x000fe200078e00ff */
[----:B----4-:R-:W-:Y:S02]  /*23700*/  @P0 SHF.R.U32.HI R21, RZ, R33, R0 ;  /* 0x00000021ff150219 */ /* 0x010fe40000011600 */
[----:B------:R-:W-:Y:S01]  /*23710*/  SEL R33, R208, RZ, P3 ;  /* 0x000000ffd0217207 */ /* 0x000fe20001800000 */
[----:B------:R-:W-:-:S04]  /*23720*/  IMAD.WIDE.U32 R8, R10, R25, RZ ;  /* 0x000000190a087225 */ /* 0x000fc800078e00ff */
[----:B------:R-:W-:Y:S01]  /*23730*/  IMAD.IADD R13, R31, 0x1, R13 ;  /* 0x000000011f0d7824 */ /* 0x000fe200078e020d */
[----:B------:R-:W-:Y:S01]  /*23740*/  IADD3 R12, P0, P1, R8, R12, R15 ;  /* 0x0000000c080c7210 */ /* 0x000fe2000791e00f */
[----:B------:R-:W-:Y:S02]  /*23750*/  IMAD.MOV R0, RZ, RZ, -R21 ;  /* 0x000000ffff007224 */ /* 0x000fe400078e0a15 */
[----:B------:R-:W-:Y:S02]  /*23760*/  IMAD.IADD R11, R9, 0x1, R11 ;  /* 0x00000001090b7824 */ /* 0x000fe400078e020b */
[-C--:B------:R-:W-:Y:S02]  /*23770*/  IMAD R31, R7, R33.reuse, RZ ;  /* 0x00000021071f7224 */ /* 0x080fe400078e02ff */
[----:B------:R-:W-:-:S04]  /*23780*/  IMAD.WIDE.U32 R6, R6, R33, RZ ;  /* 0x0000002106067225 */ /* 0x000fc800078e00ff */
[----:B------:R-:W-:Y:S01]  /*23790*/  IMAD R9, R29, R0, R27 ;  /* 0x000000001d097224 */ /* 0x000fe200078e021b */
[----:B------:R-:W-:Y:S01]  /*237a0*/  IADD3.X R0, R11, R13, R14, P0, P1 ;  /* 0x0000000d0b007210 */ /* 0x000fe200007e240e */
[----:B------:R-:W-:Y:S01]  /*237b0*/  IMAD.IADD R7, R31, 0x1, R7 ;  /* 0x000000011f077824 */ /* 0x000fe200078e0207 */
[----:B------:R-:W-:Y:S02]  /*237c0*/  IADD3 R6, P0, P1, R21, R12, R6 ;  /* 0x0000000c15067210 */ /* 0x000fe4000791e006 */
[----:B------:R-:W-:Y:S02]  /*237d0*/  SHF.R.S32.HI R21, RZ, 0x1f, R21 ;  /* 0x0000001fff157819 */ /* 0x000fe40000011415 */
[----:B------:R-:W-:Y:S02]  /*237e0*/  SHF.R.S32.HI R11, RZ, 0x1f, R9 ;  /* 0x0000001fff0b7819 */ /* 0x000fe40000011409 */
[----:B------:R-:W-:Y:S01]  /*237f0*/  IADD3.X R7, R21, R0, R7, P0, P1 ;  /* 0x0000000015077210 */ /* 0x000fe200007e2407 */
[----:B-----5:R-:W-:-:S04]  /*23800*/  IMAD R0, R5, R9, RZ ;  /* 0x0000000905007224 */ /* 0x020fc800078e02ff */
[C---:B------:R-:W-:Y:S02]  /*23810*/  IMAD R11, R4.reuse, R11, R0 ;  /* 0x0000000b040b7224 */ /* 0x040fe400078e0200 */
[----:B------:R-:W-:-:S04]  /*23820*/  IMAD.WIDE.U32 R4, R4, R9, R6 ;  /* 0x0000000904047225 */ /* 0x000fc800078e0006 */
[----:B------:R-:W-:Y:S01]  /*23830*/  IMAD.IADD R0, R5, 0x1, R11 ;  /* 0x0000000105007824 */ /* 0x000fe200078e020b */
[----:B0-----:R-:W-:Y:S01]  /*23840*/  LEA R2, P0, R4, R2, 0x2 ;  /* 0x0000000204027211 */ /* 0x001fe200078010ff */
[----:B------:R-:W-:-:S03]  /*23850*/  IMAD.MOV.U32 R5, RZ, RZ, -0x800000 ;  /* 0xff800000ff057424 */ /* 0x000fc600078e00ff */
[----:B-1----:R-:W-:-:S05]  /*23860*/  LEA.HI.X R3, R4, R3, R0, 0x2, P0 ;  /* 0x0000000304037211 */ /* 0x002fca00000f1400 */
[----:B------:R0:W-:Y:S04]  /*23870*/  STG.E desc[UR42][R2.64], R5 ;  /* 0x0000000502007986 */ /* 0x0001e8000c10192a */
.L_x_1813:
[----:B------:R-:W-:Y:S05]  /*23880*/  BSYNC B1 ;  /* 0x0000000000017941 */ /* 0x000fea0003800000 */
.L_x_1812:
[----:B------:R-:W-:Y:S05]  /*23890*/  @P2 BRA `(.L_x_1806) ;  /* 0x0000000400d82947 */ /* 0x000fea0003800000 */
[----:B------:R-:W1:Y:S01]  /*238a0*/  LDC R21, c[0x0][0xbe8] ;  /* 0x0002fa00ff157b82 */ /* 0x000e620000000800 */
[----:B------:R-:W-:Y:S01]  /*238b0*/  ULDC.64 UR4, c[0x0][0xaa0] ;  /* 0x0002a80000047ab9 */ /* 0x000fe20000000a00 */
[----:B------:R-:W-:Y:S01]  /*238c0*/  ULDC.64 UR6, c[0x0][0xaf0] ;  /* 0x0002bc0000067ab9 */ /* 0x000fe20000000a00 */
[----:B------:R-:W-:Y:S02]  /*238d0*/  IMAD R0, R14, UR4, RZ ;  /* 0x000000040e007c24 */ /* 0x000fe4000f8e02ff */
[----:B0---4-:R-:W-:-:S04]  /*238e0*/  IMAD.WIDE.U32 R2, R15, UR4, RZ ;  /* 0x000000040f027c25 */ /* 0x011fc8000f8e00ff */
[----:B------:R-:W-:Y:S01]  /*238f0*/  IMAD R5, R15, UR5, R0 ;  /* 0x000000050f057c24 */ /* 0x000fe2000f8e0200 */
[----:B------:R-:W-:Y:S01]  /*23900*/  ULDC.64 UR4, c[0x0][0xae8] ;  /* 0x0002ba0000047ab9 */ /* 0x000fe20000000a00 */
[----:B------:R-:W-:-:S03]  /*23910*/  IMAD R0, R205, 0x20, R225 ;  /* 0x00000020cd007824 */ /* 0x000fc600078e02e1 */
[----:B------:R-:W-:Y:S01]  /*23920*/  IADD3 R3, R3, R5, RZ ;  /* 0x0000000503037210 */ /* 0x000fe20007ffe0ff */
[----:B------:R-:W-:Y:S02]  /*23930*/  IMAD.IADD R9, R177, 0x1, R0 ;  /* 0x00000001b1097824 */ /* 0x000fe400078e0200 */
[----:B------:R-:W-:-:S04]  /*23940*/  IMAD.WIDE.U32 R2, R168, UR4, R2 ;  /* 0x00000004a8027c25 */ /* 0x000fc8000f8e0002 */
[----:B------:R-:W-:Y:S01]  /*23950*/  IMAD.MOV.U32 R5, RZ, RZ, R9 ;  /* 0x000000ffff057224 */ /* 0x000fe200078e0009 */
[----:B-1----:R-:W-:Y:S01]  /*23960*/  ISETP.NE.AND P0, PT, R21, 0x1, PT ;  /* 0x000000011500780c */ /* 0x002fe20003f05270 */
[----:B------:R-:W-:Y:S01]  /*23970*/  IMAD R3, R168, UR5, R3 ;  /* 0x00000005a8037c24 */ /* 0x000fe2000f8e0203 */
[----:B------:R-:W-:Y:S01]  /*23980*/  ULDC.64 UR4, c[0x0][0xae0] ;  /* 0x0002b80000047ab9 */ /* 0x000fe20000000a00 */
[----:B------:R-:W-:-:S10]  /*23990*/  IMAD.WIDE.U32 R2, R25, UR6, R2 ;  /* 0x0000000619027c25 */ /* 0x000fd4000f8e0002 */
        /* <DEDUP_REMOVED lines=24> */
[----:B------:R-:W-:Y:S06]  /*23b20*/  BRA.DIV UR4, `(.L_x_1814) ;  /* 0x000000ba04b07947 */ /* 0x000fec000b800000 */
[----:B------:R0:W1:Y:S04]  /*23b30*/  SHFL.IDX PT, R3, R2, RZ, 0x181f ;  /* 0x00181fff02037589 */ /* 0x00006800000e0000 */
[----:B------:R0:W2:Y:S02]  /*23b40*/  SHFL.IDX PT, R14, R0, RZ, 0x181f ;  /* 0x00181fff000e7589 */ /* 0x0000a400000e0000 */
.L_x_2105:
[----:B------:R-:W-:Y:S01]  /*23b50*/  IMAD R21, R20, R21, RZ ;  /* 0x0000001514157224 */ /* 0x000fe200078e02ff */
[----:B------:R-:W-:Y:S01]  /*23b60*/  BSSY B1, `(.L_x_1815) ;  /* 0x000000f000017945 */ /* 0x000fe20003800000 */
[----:B------:R-:W-:-:S05]  /*23b70*/  IMAD.IADD R6, R225, 0x1, R177 ;  /* 0x00000001e1067824 */ /* 0x000fca00078e02b1 */
        /* <DEDUP_REMOVED lines=11> */
[----:B------:R4:W-:Y:S04]  /*23c30*/  @!P2 ST.E.128 desc[UR42][R4.64], RZ ;  /* 0x000000ff0400a985 */ /* 0x0009e8000c101d2a */
[----:B------:R4:W-:Y:S02]  /*23c40*/  @!P3 ST.E.128 desc[UR42][R14.64], RZ ;  /* 0x000000ff0e00b985 */ /* 0x0009e4000c101d2a */
.L_x_1816:
[----:B------:R-:W-:Y:S05]  /*23c50*/  BSYNC B1 ;  /* 0x0000000000017941 */ /* 0x000fea0003800000 */
.L_x_1815:
[----:B------:R-:W-:-:S03]  /*23c60*/  UMOV UR4, 0xffffffff ;  /* 0xffffffff00047882 */ /* 0x000fc60000000000 */
[----:B------:R-:W-:Y:S05]  /*23c70*/  BRA.DIV UR4, `(.L_x_1817) ;  /* 0x000000ba04907947 */ /* 0x000fea000b800000 */
[----:B-1----:R1:W0:Y:S04]  /*23c80*/  SHFL.IDX PT, R3, R2, 0x1, 0x181f ;  /* 0x00381f0002037f89 */ /* 0x00222800000e0000 */
[----:B--2-4-:R1:W2:Y:S02]  /*23c90*/  SHFL.IDX PT, R14, R0, 0x1, 0x181f ;  /* 0x00381f00000e7f89 */ /* 0x0142a400000e0000 */
.L_x_2109:
        /* <DEDUP_REMOVED lines=13> */
[----:B------:R4:W-:Y:S04]  /*23d70*/  @!P2 ST.E.128 desc[UR42][R4.64], RZ ;  /* 0x000000ff0400a985 */ /* 0x0009e8000c101d2a */
[----:B------:R4:W-:Y:S02]  /*23d80*/  @!P3 ST.E.128 desc[UR42][R14.64], RZ ;  /* 0x000000ff0e00b985 */ /* 0x0009e4000c101d2a */
.L_x_1819:
[----:B------:R-:W-:Y:S05]  /*23d90*/  BSYNC B1 ;  /* 0x0000000000017941 */ /* 0x000fea0003800000 */
.L_x_1818:
[----:B------:R-:W-:-:S03]  /*23da0*/  UMOV UR4, 0xffffffff ;  /* 0xffffffff00047882 */ /* 0x000fc60000000000 */
[----:B------:R-:W-:Y:S05]  /*23db0*/  BRA.DIV UR4, `(.L_x_1820) ;  /* 0x000000ba04887947 */ /* 0x000fea000b800000 */
[----:B0-----:R0:W0:Y:S04]  /*23dc0*/  SHFL.IDX PT, R3, R2, 0x2, 0x181f ;  /* 0x00581f0002037f89 */ /* 0x00102800000e0000 */
[----:B--2-4-:R2:W4:Y:S02]  /*23dd0*/  SHFL.IDX PT, R14, R0, 0x2, 0x181f ;  /* 0x00581f00000e7f89 */ /* 0x01452400000e0000 */
.L_x_2113:
        /* <DEDUP_REMOVED lines=9> */
[-C--:B----4-:R-:W-:Y:S02]  /*23e70*/  @!P2 LEA R4, P0, R200, R14.reuse, 0x1 ;  /* 0x0000000ec804a211 */ /* 0x090fe400078008ff */
[----:B------:R-:W-:Y:S02]  /*23e80*/  @!P3 LEA R14, P1, R204, R14, 0x1 ;  /* 0x0000000ecc0eb211 */ /* 0x000fe400078208ff */
[-C--:B0-----:R-:W-:Y:S02]  /*23e90*/  @!P2 LEA.HI.X R5, R200, R3.reuse, R8, 0x1, P0 ;  /* 0x00000003c805a211 */ /* 0x081fe400000f0c08 */
[----:B------:R-:W-:-:S03]  /*23ea0*/  @!P3 LEA.HI.X R15, R204, R3, R7, 0x1, P1 ;  /* 0x00000003cc0fb211 */ /* 0x000fc600008f0c07 */
[----:B------:R0:W-:Y:S04]  /*23eb0*/  @!P2 ST.E.128 desc[UR42][R4.64], RZ ;  /* 0x000000ff0400a985 */ /* 0x0001e8000c101d2a */
[----:B------:R0:W-:Y:S02]  /*23ec0*/  @!P3 ST.E.128 desc[UR42][R14.64], RZ ;  /* 0x000000ff0e00b985 */ /* 0x0001e4000c101d2a */
.L_x_1822:
[----:B------:R-:W-:Y:S05]  /*23ed0*/  BSYNC B1 ;  /* 0x0000000000017941 */ /* 0x000fea0003800000 */
.L_x_1821:
[----:B------:R-:W-:-:S03]  /*23ee0*/  UMOV UR4, 0xffffffff ;  /* 0xffffffff00047882 */ /* 0x000fc60000000000 */
[----:B------:R-:W-:Y:S05]  /*23ef0*/  BRA.DIV UR4, `(.L_x_1823) ;  /* 0x000000ba04807947 */ /* 0x000fea000b800000 */
[----:B0-----:R0:W0:Y:S04]  /*23f00*/  SHFL.IDX PT, R3, R2, 0x3, 0x181f ;  /* 0x00781f0002037f89 */ /* 0x00102800000e0000 */
[----:B----4-:R4:W0:Y:S02]  /*23f10*/  SHFL.IDX PT, R14, R0, 0x3, 0x181f ;  /* 0x00781f00000e7f89 */ /* 0x01082400000e0000 */
.L_x_2117:
[----:B-12-4-:R-:W-:-:S05]  /*23f20*/  VIADD R0, R6, 0x60 ;  /* 0x0000006006007836 */ /* 0x016fca0000000000 */
[----:B------:R-:W-:-:S13]  /*23f30*/  ISETP.GE.AND P0, PT, R0, R21, PT ;  /* 0x000000150000720c */ /* 0x000fda0003f06270 */
[----:B------:R-:W-:Y:S05]  /*23f40*/  @P0 BRA `(.L_x_1806) ;  /* 0x00000000002c0947 */ /* 0x000fea0003800000 */
[----:B------:R-:W-:Y:S01]  /*23f50*/  ULDC UR4, c[0x0][0xac8] ;  /* 0x0002b20000047ab9 */ /* 0x000fe20000000800 */
[----:B------:R-:W-:Y:S02]  /*23f60*/  SHF.R.S32.HI R7, RZ, 0x1f, R200 ;  /* 0x0000001fff077819 */ /* 0x000fe400000114c8 */
[----:B------:R-:W-:Y:S02]  /*23f70*/  ISETP.GE.AND P2, PT, R200, UR4, PT ;  /* 0x00000004c8007c0c */ /* 0x000fe4000bf46270 */
[----:B------:R-:W-:Y:S02]  /*23f80*/  ISETP.GE.AND P3, PT, R204, UR4, PT ;  /* 0x00000004cc007c0c */ /* 0x000fe4000bf66270 */
[----:B0-----:R-:W-:-:S09]  /*23f90*/  SHF.R.S32.HI R2, RZ, 0x1f, R204 ;  /* 0x0000001fff027819 */ /* 0x001fd200000114cc */
[-C--:B------:R-:W-:Y:S02]  /*23fa0*/  @!P2 LEA R4, P0, R200, R14.reuse, 0x1 ;  /* 0x0000000ec804a211 */ /* 0x080fe400078008ff */
[----:B------:R-:W-:Y:S02]  /*23fb0*/  @!P3 LEA R14, P1, R204, R14, 0x1 ;  /* 0x0000000ecc0eb211 */ /* 0x000fe400078208ff */
[-C--:B------:R-:W-:Y:S02]  /*23fc0*/  @!P2 LEA.HI.X R5, R200, R3.reuse, R7, 0x1, P0 ;  /* 0x00000003c805a211 */ /* 0x080fe400000f0c07 */
[----:B------:R-:W-:-:S03]  /*23fd0*/  @!P3 LEA.HI.X R15, R204, R3, R2, 0x1, P1 ;  /* 0x00000003cc0fb211 */ /* 0x000fc600008f0c02 */
[----:B------:R0:W-:Y:S04]  /*23fe0*/  @!P2 ST.E.128 desc[UR42][R4.64], RZ ;  /* 0x000000ff0400a985 */ /* 0x0001e8000c101d2a */
[----:B------:R0:W-:Y:S02]  /*23ff0*/  @!P3 ST.E.128 desc[UR42][R14.64], RZ ;  /* 0x000000ff0e00b985 */ /* 0x0001e4000c101d2a */
.L_x_1806:
[----:B------:R-:W-:Y:S05]  /*24000*/  BSYNC B0 ;  /* 0x0000000000007941 */ /* 0x000fea0003800000 */
.L_x_1791:
[----:B------:R-:W-:Y:S02]  /*24010*/  ULDC UR4, c[0x0][0xc3c] ;  /* 0x00030f0000047ab9 */ /* 0x000fe40000000800 */
[----:B---3--:R-:W-:-:S13]  /*24020*/  ISETP.GE.AND P0, PT, R191, UR4, PT ;  /* 0x00000004bf007c0c */ /* 0x008fda000bf06270 */
[----:B------:R-:W-:Y:S05]  /*24030*/  @!P0 BRA `(.L_x_1824) ;  /* 0xfffffdd4005c8947 */ /* 0x000fea000383ffff */
[----:B------:R-:W-:Y:S05]  /*24040*/  BRA `(.L_x_1581) ;  /* 0x0000008400587947 */ /* 0x000fea0003800000 */
.L_x_1579:
        /* <DEDUP_REMOVED lines=10> */
[----:B------:R0:W1:Y:S01]  /*240f0*/  @P0 LDS.128 R16, [R2+0x228d0] ;  /* 0x0228d00002100984 */ /* 0x0000620000000c00 */
[----:B------:R-:W-:Y:S06]  /*24100*/  @P0 BAR.ARV 0x4, 0x180 ;  /* 0x0106000000000b1d */ /* 0x000fec0000002000 */
[----:B------:R-:W-:Y:S05]  /*24110*/  @P0 BRA `(.L_x_1825) ;  /* 0x0000000c00980947 */ /* 0x000fea0003800000 */
[----:B------:R-:W2:Y:S01]  /*24120*/  S2R R4, SR_TID.X ;  /* 0x0000000000047919 */ /* 0x000ea20000002100 */
[----:B------:R-:W-:Y:S01]  /*24130*/  ULDC UR4, c[0x0][0xc3c] ;  /* 0x00030f0000047ab9 */ /* 0x000fe20000000800 */
[----:B------:R-:W-:Y:S02]  /*24140*/  IMAD.MOV.U32 R0, RZ, RZ, RZ ;  /* 0x000000ffff007224 */ /* 0x000fe400078e00ff */
[----:B------:R-:W-:Y:S01]  /*24150*/  IMAD.MOV.U32 R9, RZ, RZ, RZ ;  /* 0x000000ffff097224 */ /* 0x000fe200078e00ff */
        /* <DEDUP_REMOVED lines=41> */
.L_x_1828:
[----:B------:R-:W0:Y:S01]  /*243f0*/  LDC R0, c[0x0][0xc3c] ;  /* 0x00030f00ff007b82 */ /* 0x000e220000000800 */
[----:B------:R-:W-:Y:S01]  /*24400*/  UIADD3 UR4, UR4, 0x1f, URZ ;  /* 0x0000001f04047890 */ /* 0x000fe2000fffe03f */
[----:B------:R-:W-:Y:S02]  /*24410*/  ULDC UR7, c[0x0][0xc3c] ;  /* 0x00030f0000077ab9 */ /* 0x000fe40000000800 */
[----:B-1----:R-:W-:-:S03]  /*24420*/  IMAD.U32 R19, RZ, RZ, UR7 ;  /* 0x00000007ff137e24 */ /* 0x002fc6000f8e00ff */
        /* <DEDUP_REMOVED lines=29> */
[----:B0-----:R-:W-:-:S04]  /*24600*/  IMAD R3, R2, UR5, RZ ;  /* 0x0000000502037c24 */ /* 0x001fc8000f8e02ff */
[----:B------:R-:W-:-:S05]  /*24610*/  IMAD.IADD R6, R3, 0x1, R6 ;  /* 0x0000000103067824 */ /* 0x000fca00078e0206 */
[----:B------:R-:W-:-:S13]  /*24620*/  ISETP.GT.AND P6, PT, R6, UR6, PT ;  /* 0x0000000606007c0c */ /* 0x000fda000bfc4270 */
[----:B------:R-:W-:Y:S05]  /*24630*/  @!P6 BRA `(.L_x_1828) ;  /* 0xfffffffc006ce947 */ /* 0x000fea000383ffff */
.L_x_1826:
        /* <DEDUP_REMOVED lines=9> */
[----:B0-----:R-:W-:-:S07]  /*246d0*/  ISETP.NE.AND P1, PT, R9, 0x1, PT ;  /* 0x000000010900780c */ /* 0x001fce0003f25270 */
[----:B-1----:R-:W-:Y:S06]  /*246e0*/  @!P0 BRA `(.L_x_1829) ;  /* 0x0000000000088947 */ /* 0x002fec0003800000 */
[----:B------:R-:W-:-:S06]  /*246f0*/  VIADD R16, R19, 0xffffffff ;  /* 0xffffffff13107836 */ /* 0x000fcc0000000000 */
[----:B------:R0:W1:Y:S02]  /*24700*/  SHFL.IDX PT, R16, R5, R16, 0x1f ;  /* 0x00001f1005107589 */ /* 0x00006400000e0000 */
.L_x_1829:
[----:B-1----:R-:W-:Y:S02]  /*24710*/  IMAD R16, R16, UR5, R3 ;  /* 0x0000000510107c24 */ /* 0x002fe4000f8e0203 */
[----:B------:R-:W-:-:S03]  /*24720*/  VIADD R19, R19, UR4 ;  /* 0x0000000413137c36 */ /* 0x000fc60008000000 */
[----:B0-----:R-:W-:Y:S01]  /*24730*/  IADD3 R5, -R16, UR6, RZ ;  /* 0x0000000610057c10 */ /* 0x001fe2000fffe1ff */
[----:B------:R-:W-:Y:S06]  /*24740*/  @!P1 BRA `(.L_x_1830) ;  /* 0x0000000000e89947 */ /* 0x000fec0003800000 */
[-C--:B--2---:R-:W-:Y:S02]  /*24750*/  IABS R12, R0.reuse ;  /* 0x00000000000c7213 */ /* 0x084fe40000000000 */
[----:B------:R-:W-:Y:S02]  /*24760*/  IABS R4, R9 ;  /* 0x0000000900047213 */ /* 0x000fe40000000000 */
[----:B------:R-:W0:Y:S01]  /*24770*/  I2F.RP R6, R12 ;  /* 0x0000000c00067306 */ /* 0x000e220000209400 */
[----:B------:R-:W-:-:S07]  /*24780*/  IABS R10, R0 ;  /* 0x00000000000a7213 */ /* 0x000fce0000000000 */
[----:B------:R-:W1:Y:S08]  /*24790*/  I2F.RP R8, R4 ;  /* 0x0000000400087306 */ /* 0x000e700000209400 */
[----:B0-----:R-:W0:Y:S08]  /*247a0*/  MUFU.RCP R6, R6 ;  /* 0x0000000600067308 */ /* 0x001e300000001000 */
[----:B-1----:R-:W-:Y:S01]  /*247b0*/  MUFU.RCP R8, R8 ;  /* 0x0000000800087308 */ /* 0x002fe20000001000 */
        /* <DEDUP_REMOVED lines=35> */
[----:B------:R-:W-:Y:S01]  /*249f0*/  @!P1 IMAD.IADD R3, R3, 0x1, -R4 ;  /* 0x0000000103039824 */ /* 0x000fe200078e0a04 */
[----:B------:R-:W-:Y:S02]  /*24a00*/  @!P1 IADD3 R2, R2, 0x1, RZ ;  /* 0x0000000102029810 */ /* 0x000fe40007ffe0ff */
        /* <DEDUP_REMOVED lines=14> */
.L_x_1830:
[----:B------:R-:W0:Y:S02]  /*24af0*/  LDC.64 R2, c[0x0][0xc90] ;  /* 0x00032400ff027b82 */ /* 0x000e240000000a00 */
[----:B0-----:R-:W-:-:S05]  /*24b00*/  IMAD.WIDE R2, R19, 0x4, R2 ;  /* 0x0000000413027825 */ /* 0x001fca00078e0202 */
        /* <DEDUP_REMOVED lines=31> */
[----:B------:R-:W-:-:S04]  /*24d00*/  VIADDMNMX R11, R3, UR5, R11, PT ;  /* 0x00000005030b7c46 */ /* 0x000fc8000b80010b */
        /* <DEDUP_REMOVED lines=24> */
[----:B------:R-:W-:Y:S02]  /*24e90*/  @!P2 IADD3 R2, -R2, RZ, RZ ;  /* 0x000000ff0202a210 */ /* 0x000fe40007ffe1ff */
[----:B------:R-:W-:-:S05]  /*24ea0*/  @!P1 LOP3.LUT R2, RZ, R11, RZ, 0x33, !PT ;  /* 0x0000000bff029212 */ /* 0x000fca00078e33ff */
[----:B------:R-:W-:-:S07]  /*24eb0*/  IMAD R18, R2, R18, R3 ;  /* 0x0000001202127224 */ /* 0x000fce00078e0203 */
.L_x_1831:
[----:B------:R-:W-:-:S05]  /*24ec0*/  LOP3.LUT R17, RZ, R2, RZ, 0x33, !PT ;  /* 0x00000002ff117212 */ /* 0x000fca00078e33ff */
[----:B------:R-:W-:Y:S01]  /*24ed0*/  IMAD.IADD R17, R0, 0x1, R17 ;  /* 0x0000000100117824 */ /* 0x000fe200078e0211 */
[----:B------:R-:W-:Y:S06]  /*24ee0*/  BRA `(.L_x_1832) ;  /* 0x00000000000c7947 */ /* 0x000fec0003800000 */
.L_x_1827:
[----:B------:R-:W-:Y:S02]  /*24ef0*/  IMAD.MOV.U32 R17, RZ, RZ, RZ ;  /* 0x000000ffff117224 */ /* 0x000fe400078e00ff */
[----:B------:R-:W-:Y:S02]  /*24f00*/  IMAD.U32 R16, RZ, RZ, UR6 ;  /* 0x00000006ff107e24 */ /* 0x000fe4000f8e00ff */
[----:B------:R-:W-:-:S07]  /*24f10*/  IMAD.MOV.U32 R18, RZ, RZ, RZ ;  /* 0x000000ffff127224 */ /* 0x000fce00078e00ff */
.L_x_1832:
[----:B------:R-:W-:-:S13]  /*24f20*/  ISETP.NE.AND P0, PT, R7, RZ, PT ;  /* 0x000000ff0700720c */ /* 0x000fda0003f05270 */
[----:B------:R-:W0:Y:S01]  /*24f30*/  @!P0 S2R R3, SR_CgaCtaId ;  /* 0x0000000000038919 */ /* 0x000e220000008800 */
[----:B------:R-:W-:-:S04]  /*24f40*/  @!P0 MOV R0, 0x400 ;  /* 0x0000040000008802 */ /* 0x000fc80000000f00 */
[----:B0-----:R-:W-:-:S05]  /*24f50*/  @!P0 LEA R0, R3, R0, 0x18 ;  /* 0x0000000003008211 */ /* 0x001fca00078ec0ff */
[----:B------:R2:W-:Y:S01]  /*24f60*/  @!P0 STS.128 [R0+0x228d0], R16 ;  /* 0x0228d01000008388 */ /* 0x0005e20000000c00 */
[----:B------:R-:W-:Y:S06]  /*24f70*/  BAR.ARV 0x5, 0x180 ;  /* 0x0146000000007b1d */ /* 0x000fec0000002000 */
.L_x_1825:
        /* <DEDUP_REMOVED lines=8> */
[----:B------:R-:W-:Y:S01]  /*25000*/  MOV R23, 0x400 ;  /* 0x0000040000177802 */ /* 0x000fe20000000f00 */
[----:B------:R-:W-:Y:S01]  /*25010*/  IMAD.MOV.U32 R33, RZ, RZ, 0x40 ;  /* 0x00000040ff217424 */ /* 0x000fe200078e00ff */
[----:B------:R-:W-:Y:S01]  /*25020*/  BSSY B7, `(.L_x_1833) ;  /* 0x0000719000077945 */ /* 0x000fe20003800000 */
[----:B------:R-:W-:Y:S01]  /*25030*/  IMAD.MOV.U32 R31, RZ, RZ, 0x20 ;  /* 0x00000020ff1f7424 */ /* 0x000fe200078e00ff */
[----:B------:R-:W-:Y:S01]  /*25040*/  CS2R R24, SRZ ;  /* 0x0000000000187805 */ /* 0x000fe2000001ff00 */
[----:B------:R-:W-:Y:S01]  /*25050*/  IMAD.MOV.U32 R29, RZ, RZ, 0x1 ;  /* 0x00000001ff1d7424 */ /* 0x000fe200078e00ff */
[----:B------:R-:W-:Y:S01]  /*25060*/  ULDC.64 UR40, c[0x0][0x198] ;  /* 0x0000660000287ab9 */ /* 0x000fe20000000a00 */
[----:B------:R-:W-:Y:S01]  /*25070*/  IMAD.MOV.U32 R28, RZ, RZ, 0x1 ;  /* 0x00000001ff1c7424 */ /* 0x000fe200078e00ff */
[----:B------:R-:W-:-:S02]  /*25080*/  ULOP3.LUT UR39, UR36, 0x2, URZ, 0xfc, !UPT ;  /* 0x0000000224277892 */ /* 0x000fc4000f8efc3f */
[----:B------:R-:W-:Y:S01]  /*25090*/  ULOP3.LUT UR37, UR36, 0x1, URZ, 0xfc, !UPT ;  /* 0x0000000124257892 */ /* 0x000fe2000f8efc3f */
[----:B------:R-:W-:Y:S01]  /*250a0*/  ULDC UR38, c[0x0][0xc] ;  /* 0x0000030000267ab9 */ /* 0x000fe20000000800 */
[C---:B-1----:R-:W-:Y:S01]  /*250b0*/  IMAD.SHL.U32 R35, R12.reuse, 0x10, RZ ;  /* 0x000000100c237824 */ /* 0x042fe200078e00ff */
[C---:B------:R-:W-:Y:S01]  /*250c0*/  LOP3.LUT R11, R12.reuse, 0x7f, RZ, 0xc0, !PT ;  /* 0x0000007f0c0b7812 */ /* 0x040fe200078ec0ff */
[C---:B------:R-:W-:Y:S01]  /*250d0*/  IMAD.SHL.U32 R5, R12.reuse, 0x2, RZ ;  /* 0x000000020c057824 */ /* 0x040fe200078e00ff */
[----:B------:R-:W-:Y:S01]  /*250e0*/  SHF.R.U32.HI R4, RZ, 0x1, R12 ;  /* 0x00000001ff047819 */ /* 0x000fe2000001160c */
[C---:B0-----:R-:W-:Y:S01]  /*250f0*/  IMAD.SHL.U32 R2, R12.reuse, 0x80, RZ ;  /* 0x000000800c027824 */ /* 0x041fe200078e00ff */
[----:B------:R-:W-:Y:S01]  /*25100*/  SHF.R.U32.HI R8, RZ, 0x5, R11 ;  /* 0x00000005ff087819 */ /* 0x000fe2000001160b */
[----:B------:R-:W-:Y:S01]  /*25110*/  IMAD.SHL.U32 R7, R12, 0x4, RZ ;  /* 0x000000040c077824 */ /* 0x000fe200078e00ff */
[C---:B--2---:R-:W-:Y:S02]  /*25120*/  LOP3.LUT R0, R35.reuse, 0x1b0, RZ, 0xc0, !PT ;  /* 0x000001b023007812 */ /* 0x044fe400078ec0ff */
[----:B------:R-:W-:-:S02]  /*25130*/  LOP3.LUT R3, R35, 0x40, RZ, 0xc0, !PT ;  /* 0x0000004023037812 */ /* 0x000fc400078ec0ff */
[----:B------:R-:W-:Y:S02]  /*25140*/  LOP3.LUT R0, R0, 0x30, R5, 0x78, !PT ;  /* 0x0000003000007812 */ /* 0x000fe400078e7805 */
[----:B------:R-:W-:Y:S01]  /*25150*/  LOP3.LUT R5, R2, 0x400, RZ, 0xc0, !PT ;  /* 0x0000040002057812 */ /* 0x000fe200078ec0ff */
[----:B------:R-:W-:Y:S01]  /*25160*/  IMAD R3, R8, 0x200, R3 ;  /* 0x0000020008037824 */ /* 0x000fe200078e0203 */
[----:B------:R-:W-:-:S03]  /*25170*/  R2P PR, R12, 0x16 ;  /* 0x000000160c007804 */ /* 0x000fc60000000000 */
[----:B------:R-:W-:Y:S01]  /*25180*/  IMAD.IADD R9, R0, 0x1, R3 ;  /* 0x0000000100097824 */ /* 0x000fe200078e0203 */
[----:B------:R-:W-:Y:S01]  /*25190*/  LOP3.LUT R3, R2, 0x380, RZ, 0xc0, !PT ;  /* 0x0000038002037812 */ /* 0x000fe200078ec0ff */
[----:B------:R-:W-:Y:S01]  /*251a0*/  IMAD R5, R8, 0x800, R5 ;  /* 0x0000080008057824 */ /* 0x000fe200078e0205 */
[----:B------:R-:W-:Y:S01]  /*251b0*/  SEL R34, R33, 0xffffffc0, !P2 ;  /* 0xffffffc021227807 */ /* 0x000fe20005000000 */
[----:B------:R-:W-:Y:S01]  /*251c0*/  IMAD.SHL.U32 R0, R12, 0x20, RZ ;  /* 0x000000200c007824 */ /* 0x000fe200078e00ff */
[C---:B------:R-:W-:Y:S01]  /*251d0*/  LOP3.LUT R4, R3.reuse, 0x30, R4, 0xf8, !PT ;  /* 0x0000003003047812 */ /* 0x040fe200078ef804 */
[----:B------:R-:W-:Y:S01]  /*251e0*/  STL [R1+0x8], R9 ;  /* 0x0000080901007387 */ /* 0x000fe20000100800 */
[----:B------:R-:W-:Y:S02]  /*251f0*/  LOP3.LUT R6, R3, 0x10, R12, 0xf8, !PT ;  /* 0x0000001003067812 */ /* 0x000fe400078ef80c */
[--C-:B------:R-:W-:Y:S02]  /*25200*/  LOP3.LUT R3, R4, 0x70, R35.reuse, 0x78, !PT ;  /* 0x0000007004037812 */ /* 0x100fe400078e7823 */
[----:B------:R-:W-:-:S02]  /*25210*/  LOP3.LUT R6, R6, 0x70, R35, 0x78, !PT ;  /* 0x0000007006067812 */ /* 0x000fc400078e7823 */
[----:B------:R-:W-:Y:S02]  /*25220*/  LOP3.LUT R3, R3, 0xc00, R2, 0xf8, !PT ;  /* 0x00000c0003037812 */ /* 0x000fe400078ef802 */
[----:B------:R-:W-:Y:S01]  /*25230*/  LOP3.LUT R10, R0, 0x380, RZ, 0xc0, !PT ;  /* 0x00000380000a7812 */ /* 0x000fe200078ec0ff */
[----:B------:R-:W-:Y:S01]  /*25240*/  IMAD.IADD R2, R5, 0x1, R6 ;  /* 0x0000000105027824 */ /* 0x000fe200078e0206 */
[----:B------:R-:W-:Y:S01]  /*25250*/  SEL R33, R33, 0xffffffc0, !P4 ;  /* 0xffffffc021217807 */ /* 0x000fe20006000000 */
[----:B------:R0:W-:Y:S01]  /*25260*/  STL [R1+0x10], R3 ;  /* 0x0000100301007387 */ /* 0x0001e20000100800 */
[----:B------:R-:W-:Y:S02]  /*25270*/  LOP3.LUT R10, R10, 0x30, R35, 0xf8, !PT ;  /* 0x000000300a0a7812 */ /* 0x000fe400078ef823 */
[----:B------:R-:W-:Y:S01]  /*25280*/  LOP3.LUT R35, R35, 0x30, RZ, 0xc0, !PT ;  /* 0x0000003023237812 */ /* 0x000fe200078ec0ff */
[----:B------:R1:W-:Y:S01]  /*25290*/  STL [R1+0xc], R2 ;  /* 0x00000c0201007387 */ /* 0x0003e20000100800 */
[----:B------:R-:W-:-:S02]  /*252a0*/  LOP3.LUT R32, R10, 0x70, R7, 0x78, !PT ;  /* 0x000000700a207812 */ /* 0x000fc400078e7807 */
[----:B------:R-:W-:Y:S02]  /*252b0*/  SEL R31, R31, 0xffffffe0, !P1 ;  /* 0xffffffe01f1f7807 */ /* 0x000fe40004800000 */
[----:B0-----:R-:W-:Y:S01]  /*252c0*/  SHF.R.U32.HI R3, RZ, 0x2, R11 ;  /* 0x00000002ff037819 */ /* 0x001fe2000001160b */
[----:B-1----:R-:W-:-:S03]  /*252d0*/  IMAD.SHL.U32 R2, R8, 0x400, RZ ;  /* 0x0000040008027824 */ /* 0x002fc600078e00ff */
[----:B------:R-:W-:Y:S01]  /*252e0*/  LOP3.LUT R0, R3, 0x60, R0, 0xf8, !PT ;  /* 0x0000006003007812 */ /* 0x000fe200078ef800 */
[----:B---3--:R-:W-:Y:S01]  /*252f0*/  IMAD.U32 R2, RZ, RZ, UR4 ;  /* 0x00000004ff027e24 */ /* 0x008fe2000f8e00ff */
[----:B------:R-:W-:-:S04]  /*25300*/  LOP3.LUT R3, R35, 0x40, RZ, 0xfc, !PT ;  /* 0x0000004023037812 */ /* 0x000fc800078efcff */
[----:B------:R-:W-:Y:S01]  /*25310*/  LEA R23, R2, R23, 0x18 ;  /* 0x0000001702177211 */ /* 0x000fe200078ec0ff */
[----:B------:R0:W-:Y:S04]  /*25320*/  STL [R1+0x4], R2 ;  /* 0x0000040201007387 */ /* 0x0001e80000100800 */
[----:B------:R-:W-:Y:S01]  /*25330*/  IMAD.IADD R0, R23, 0x1, R9 ;  /* 0x0000000117007824 */ /* 0x000fe200078e0209 */
[----:B------:R1:W-:Y:S04]  /*25340*/  STL [R1+0x30], RZ ;  /* 0x000030ff01007387 */ /* 0x0003e80000100800 */
[----:B------:R1:W-:Y:S01]  /*25350*/  STL [R1+0x14], R0 ;  /* 0x0000140001007387 */ /* 0x0003e20000100800 */
[----:B0-----:R-:W-:-:S07]  /*25360*/  LOP3.LUT R2, R35, 0x80, RZ, 0xfc, !PT ;  /* 0x0000008023027812 */ /* 0x001fce00078efcff */
.L_x_1967:
[----:B------:R-:W-:Y:S05]  /*25370*/  YIELD ;  /* 0x0000000000007946 */ /* 0x000fea0003800000 */
[----:B------:R-:W-:Y:S01]  /*25380*/  ULDC.64 UR4, c[0x0][0xa28] ;  /* 0x00028a0000047ab9 */ /* 0x000fe20000000a00 */
[----:B------:R-:W-:Y:S01]  /*25390*/  IMAD.MOV.U32 R37, RZ, RZ, RZ ;  /* 0x000000ffff257224 */ /* 0x000fe200078e00ff */
[----:B------:R-:W-:Y:S01]  /*253a0*/  ISETP.NE.U32.AND P0, PT, RZ, UR4, PT ;  /* 0x00000004ff007c0c */ /* 0x000fe2000bf05070 */
[----:B0-----:R-:W0:Y:S01]  /*253b0*/  LDC.64 R4, c[0x0][0xa00] ;  /* 0x00028000ff047b82 */ /* 0x001e220000000a00 */
[----:B-12---:R-:W-:Y:S01]  /*253c0*/  MOV R0, RZ ;  /* 0x000000ff00007202 */ /* 0x006fe20000000f00 */
[----:B------:R-:W-:Y:S01]  /*253d0*/  ULDC.64 UR6, c[0x0][0xa10] ;  /* 0x0002840000067ab9 */ /* 0x000fe20000000a00 */
[----:B------:R-:W-:Y:S01]  /*253e0*/  ISETP.NE.AND.EX P0, PT, RZ, UR5, PT, P0 ;  /* 0x00000005ff007c0c */ /* 0x000fe2000bf05300 */
[----:B------:R-:W-:-:S12]  /*253f0*/  ULDC.64 UR4, c[0x0][0xa18] ;  /* 0x0002860000047ab9 */ /* 0x000fd80000000a00 */
[----:B------:R-:W1:Y:S02]  /*25400*/  @P0 LDC.64 R2, c[0x0][0xa28] ;  /* 0x00028a00ff020b82 */ /* 0x000e640000000a00 */
[----:B-1----:R-:W-:-:S05]  /*25410*/  @P0 IMAD.WIDE R2, R19, 0x4, R2 ;  /* 0x0000000413020825 */ /* 0x002fca00078e0202 */
[----:B------:R1:W5:Y:S01]  /*25420*/  @P0 LDG.E R37, desc[UR42][R2.64] ;  /* 0x0000002a02250981 */ /* 0x000362000c1e1900 */
[----:B------:R-:W-:Y:S01]  /*25430*/  ISETP.NE.U32.AND P0, PT, RZ, UR4, PT ;  /* 0x00000004ff007c0c */ /* 0x000fe2000bf05070 */
[----:B0-----:R-:W-:Y:S01]  /*25440*/  IMAD.WIDE R4, R19, 0x4, R4 ;  /* 0x0000000413047825 */ /* 0x001fe200078e0204 */
[----:B------:R-:W-:Y:S02]  /*25450*/  ISETP.NE.U32.AND P1, PT, RZ, UR6, PT ;  /* 0x00000006ff007c0c */ /* 0x000fe4000bf25070 */
[----:B------:R-:W-:Y:S01]  /*25460*/  ISETP.NE.AND.EX P2, PT, RZ, UR5, PT, P0 ;  /* 0x00000005ff007c0c */ /* 0x000fe2000bf45300 */
[----:B------:R-:W-:Y:S01]  /*25470*/  ULDC.64 UR4, c[0x0][0xa00] ;  /* 0x0002800000047ab9 */ /* 0x000fe20000000a00 */
[----:B------:R-:W-:Y:S01]  /*25480*/  ISETP.NE.AND.EX P1, PT, RZ, UR7, PT, P1 ;  /* 0x00000007ff007c0c */ /* 0x000fe2000bf25310 */
[----:B------:R-:W-:Y:S01]  /*25490*/  IMAD.MOV.U32 R6, RZ, RZ, RZ ;  /* 0x000000ffff067224 */ /* 0x000fe200078e00ff */
[----:B------:R-:W-:Y:S01]  /*254a0*/  ISETP.NE.U32.AND P0, PT, RZ, UR4, PT ;  /* 0x00000004ff007c0c */ /* 0x000fe2000bf05070 */
[----:B-1----:R-:W0:Y:S03]  /*254b0*/  LDC.64 R2, c[0x0][0xa10] ;  /* 0x00028400ff027b82 */ /* 0x002e260000000a00 */
[----:B------:R-:W-:-:S05]  /*254c0*/  ISETP.NE.AND.EX P0, PT, RZ, UR5, PT, P0 ;  /* 0x00000005ff007c0c */ /* 0x000fca000bf05300 */
[----:B------:R-:W1:Y:S08]  /*254d0*/  @P2 LDC.64 R8, c[0x0][0xa18] ;  /* 0x00028600ff082b82 */ /* 0x000e700000000a00 */
[----:B------:R-:W2:Y:S01]  /*254e0*/  @P0 LDG.E R0, desc[UR42][R4.64] ;  /* 0x0000002a04000981 */ /* 0x000ea2000c1e1900 */
[----:B0-----:R-:W-:-:S05]  /*254f0*/  IMAD.WIDE R2, R19, 0x4, R2 ;  /* 0x0000000413027825 */ /* 0x001fca00078e0202 */
[----:B------:R-:W5:Y:S01]  /*25500*/  @P1 LDG.E R6, desc[UR42][R2.64] ;  /* 0x0000002a02061981 */ /* 0x000f62000c1e1900 */
[----:B------:R-:W-:Y:S02]  /*25510*/  ULDC UR4, c[0x0][0x288] ;  /* 0x0000a20000047ab9 */ /* 0x000fe40000000800 */
[----:B------:R-:W-:Y:S01]  /*25520*/  IMAD.U32 R27, RZ, RZ, UR4 ;  /* 0x00000004ff1b7e24 */ /* 0x000fe2000f8e00ff */
[----:B------:R-:W-:Y:S02]  /*25530*/  ULDC.64 UR4, c[0x0][0x418] ;  /* 0x0001060000047ab9 */ /* 0x000fe40000000a00 */
[----:B------:R-:W-:-:S03]  /*25540*/  UISETP.NE.U32.AND UP0, UPT, UR4, URZ, UPT ;  /* 0x0000003f0400728c */ /* 0x000fc6000bf05070 */
[----:B------:R-:W-:Y:S01]  /*25550*/  ULDC UR4, c[0x0][0x424] ;  /* 0x0001090000047ab9 */ /* 0x000fe20000000800 */
[----:B------:R-:W-:Y:S01]  /*25560*/  UISETP.NE.AND.EX UP0, UPT, UR5, URZ, UPT, UP0 ;  /* 0x0000003f0500728c */ /* 0x000fe2000bf05300 */
[----:B-1----:R-:W-:Y:S02]  /*25570*/  @P2 IMAD.WIDE R8, R19, 0x4, R8 ;  /* 0x0000000413082825 */ /* 0x002fe400078e0208 */
[----:B------:R-:W-:Y:S01]  /*25580*/  ULDC UR5, c[0x0][0x2f0] ;  /* 0x0000bc0000057ab9 */ /* 0x000fe20000000800 */
[----:B------:R-:W-:Y:S02]  /*25590*/  USEL UR4, UR4, 0x1, UP0 ;  /* 0x0000000104047887 */ /* 0x000fe40008000000 */
[----:B------:R0:W5:Y:S02]  /*255a0*/  @P2 LDG.E R27, desc[UR42][R8.64] ;  /* 0x0000002a081b2981 */ /* 0x000164000c1e1900 */
[----:B------:R-:W-:-:S03]  /*255b0*/  UIMAD UR4, UR4, UR5, URZ ;  /* 0x00000005040472a4 */ /* 0x000fc6000f8e023f */
[----:B------:R-:W-:-:S03]  /*255c0*/  ULDC UR5, c[0x0][0x348] ;  /* 0x0000d20000057ab9 */ /* 0x000fc60000000800 */
[----:B------:R-:W-:Y:S02]  /*255d0*/  IMAD.U32 R7, RZ, RZ, UR4 ;  /* 0x00000004ff077e24 */ /* 0x000fe4000f8e00ff */
[----:B0-----:R-:W-:Y:S01]  /*255e0*/  IMAD.U32 R8, RZ, RZ, UR5 ;  /* 0x00000005ff087e24 */ /* 0x001fe2000f8e00ff */
[----:B--2---:R0:W-:Y:S01]  /*255f0*/  STL [R1+0x18], R0 ;  /* 0x0000180001007387 */ /* 0x0041e20000100800 */
[----:B------:R-:W-:Y:S05]  /*25600*/  @P2 BRA `(.L_x_1834) ;  /* 0x0000000000102947 */ /* 0x000fea0003800000 */
[----:B------:R-:W-:Y:S05]  /*25610*/  @!P0 BRA `(.L_x_1834) ;  /* 0x00000000000c8947 */ /* 0x000fea0003800000 */
[----:B-----5:R-:W2:Y:S04]  /*25620*/  LDG.E R27, desc[UR42][R4.64] ;  /* 0x0000002a041b7981 */ /* 0x020ea8000c1e1900 */
[----:B------:R-:W2:Y:S02]  /*25630*/  LDG.E R4, desc[UR42][R4.64+0x4] ;  /* 0x0000042a04047981 */ /* 0x000ea4000c1e1900 */
[----:B--2---:R-:W-:-:S07]  /*25640*/  IMAD.IADD R27, R4, 0x1, -R27 ;  /* 0x00000001041b7824 */ /* 0x004fce00078e0a1b */
.L_x_1834:
[----:B------:R-:W-:Y:S01]  /*25650*/  ULDC.64 UR4, c[0x0][0xa20] ;  /* 0x0002880000047ab9 */ /* 0x000fe20000000a00 */
[C---:B0-----:R-:W-:Y:S02]  /*25660*/  LOP3.LUT R0, R18.reuse, 0xff000000, RZ, 0xc0, !PT ;  /* 0xff00000012007812 */ /* 0x041fe400078ec0ff */
[----:B------:R-:W-:Y:S02]  /*25670*/  ISETP.NE.U32.AND P0, PT, RZ, UR4, PT ;  /* 0x00000004ff007c0c */ /* 0x000fe4000bf05070 */
[----:B------:R-:W-:Y:S02]  /*25680*/  SHF.R.U32.HI R0, RZ, 0x8, R0 ;  /* 0x00000008ff007819 */ /* 0x000fe40000011600 */
[----:B------:R-:W-:Y:S02]  /*25690*/  ISETP.NE.AND.EX P0, PT, RZ, UR5, PT, P0 ;  /* 0x00000005ff007c0c */ /* 0x000fe4000bf05300 */
[C---:B------:R-:W-:Y:S02]  /*256a0*/  LOP3.LUT R4, R18.reuse, 0xff0000, RZ, 0xc0, !PT ;  /* 0x00ff000012047812 */ /* 0x040fe400078ec0ff */
[----:B------:R-:W-:-:S02]  /*256b0*/  LOP3.LUT R18, R18, 0xffff, RZ, 0xc0, !PT ;  /* 0x0000ffff12127812 */ /* 0x000fc400078ec0ff */
[----:B------:R-:W-:-:S07]  /*256c0*/  LEA.HI R0, R4, R0, RZ, 0x10 ;  /* 0x0000000004007211 */ /* 0x000fce00078f80ff */
[----:B------:R-:W-:Y:S05]  /*256d0*/  @!P0 BRA `(.L_x_1835) ;  /* 0x0000000000108947 */ /* 0x000fea0003800000 */
[----:B------:R-:W0:Y:S02]  /*256e0*/  LDC.64 R4, c[0x0][0xa20] ;  /* 0x00028800ff047b82 */ /* 0x000e240000000a00 */
[----:B0-----:R-:W-:-:S05]  /*256f0*/  IMAD.WIDE R4, R19, 0x4, R4 ;  /* 0x0000000413047825 */ /* 0x001fca00078e0204 */
[----:B------:R0:W5:Y:S01]  /*25700*/  LDG.E R7, desc[UR42][R4.64] ;  /* 0x0000002a04077981 */ /* 0x000162000c1e1900 */
[----:B------:R-:W-:Y:S05]  /*25710*/  BRA `(.L_x_1836) ;  /* 0x0000000000247947 */ /* 0x000fea0003800000 */
.L_x_1835:
        /* <DEDUP_REMOVED lines=9> */
.L_x_1836:
[----:B0-----:R-:W2:Y:S04]  /*257b0*/  @P1 LDG.E R4, desc[UR42][R2.64] ;  /* 0x0000002a02041981 */ /* 0x001ea8000c1e1900 */
[----:B------:R0:W2:Y:S01]  /*257c0*/  @P1 LDG.E R5, desc[UR42][R2.64+0x4] ;  /* 0x0000042a02051981 */ /* 0x0000a2000c1e1900 */
[----:B------:R-:W-:Y:S02]  /*257d0*/  IMAD.SHL.U32 R17, R17, 0x80, RZ ;  /* 0x0000008011117824 */ /* 0x000fe400078e00ff */
[----:B-----5:R-:W-:Y:S02]  /*257e0*/  IMAD.IADD R7, R7, 0x1, -R37 ;  /* 0x0000000107077824 */ /* 0x020fe400078e0a25 */
[----:B------:R-:W-:Y:S01]  /*257f0*/  VIADD R9, R17, 0x7f ;  /* 0x0000007f11097836 */ /* 0x000fe20000000000 */
[----:B0-----:R-:W0:Y:S02]  /*25800*/  LDC R2, c[0x0][0x448] ;  /* 0x00011200ff027b82 */ /* 0x001e240000000800 */
[----:B0-----:R-:W-:-:S13]  /*25810*/  ISETP.NE.AND P2, PT, R2, 0x1, PT ;  /* 0x000000010200780c */ /* 0x001fda0003f45270 */
[----:B------:R-:W0:Y:S08]  /*25820*/  @P2 LDC R3, c[0x0][0x44c] ;  /* 0x00011300ff032b82 */ /* 0x000e300000000800 */
[----:B------:R-:W1:Y:S01]  /*25830*/  @P2 LDC R2, c[0x0][0x450] ;  /* 0x00011400ff022b82 */ /* 0x000e620000000800 */
[----:B0-----:R-:W-:-:S05]  /*25840*/  @P2 IMAD.HI.U32 R3, R9, R3, RZ ;  /* 0x0000000309032227 */ /* 0x001fca00078e00ff */
[----:B-1----:R-:W-:Y:S01]  /*25850*/  @P2 SHF.R.U32.HI R9, RZ, R2, R3 ;  /* 0x00000002ff092219 */ /* 0x002fe20000011603 */
[----:B--2---:R-:W-:-:S04]  /*25860*/  @P1 IMAD.IADD R8, R5, 0x1, -R4 ;  /* 0x0000000105081824 */ /* 0x004fc800078e0a04 */
[----:B------:R-:W-:-:S04]  /*25870*/  IMAD.IADD R26, R7, 0x1, R8 ;  /* 0x00000001071a7824 */ /* 0x000fc800078e0208 */
[C---:B------:R-:W-:Y:S01]  /*25880*/  VIADD R30, R26.reuse, 0x7f ;  /* 0x0000007f1a1e7836 */ /* 0x040fe20000000000 */
[----:B------:R-:W-:-:S04]  /*25890*/  IADD3 R20, R26, 0x1, -R27 ;  /* 0x000000011a147810 */ /* 0x000fc80007ffe81b */
[----:B------:R-:W-:Y:S01]  /*258a0*/  SHF.R.S32.HI R2, RZ, 0x1f, R30 ;  /* 0x0000001fff027819 */ /* 0x000fe2000001141e */
[----:B------:R-:W-:-:S03]  /*258b0*/  IMAD.IADD R9, R20, 0x1, R9 ;  /* 0x0000000114097824 */ /* 0x000fc600078e0209 */
[----:B------:R-:W-:Y:S02]  /*258c0*/  LEA.HI R30, R2, R30, RZ, 0x7 ;  /* 0x0000001e021e7211 */ /* 0x000fe400078f38ff */
[----:B------:R-:W0:Y:S02]  /*258d0*/  LDC.64 R2, c[0x0][0x9e0] ;  /* 0x00027800ff027b82 */ /* 0x000e240000000a00 */
[----:B------:R-:W-:Y:S02]  /*258e0*/  SHF.R.S32.HI R30, RZ, 0x7, R30 ;  /* 0x00000007ff1e7819 */ /* 0x000fe4000001141e */
[----:B0-----:R-:W-:Y:S01]  /*258f0*/  ISETP.GE.AND P3, PT, R3, 0x1, PT ;  /* 0x000000010300780c */ /* 0x001fe20003f66270 */
[----:B------:R-:W-:-:S12]  /*25900*/  IMAD.IADD R2, R9, 0x1, R2 ;  /* 0x0000000109027824 */ /* 0x000fd800078e0202 */
[----:B------:R-:W-:Y:S05]  /*25910*/  @!P3 BRA `(.L_x_1837) ;  /* 0x000000000048b947 */ /* 0x000fea0003800000 */
        /* <DEDUP_REMOVED lines=11> */
.L_x_1839:
[----:B------:R-:W-:-:S13]  /*259d0*/  ISETP.NE.AND P0, PT, R3, 0x1, PT ;  /* 0x000000010300780c */ /* 0x000fda0003f05270 */
[----:B------:R-:W0:Y:S02]  /*259e0*/  @P0 LDC.64 R4, c[0x0][0x9e8] ;  /* 0x00027a00ff040b82 */ /* 0x000e240000000a00 */
[----:B0-----:R-:W-:-:S05]  /*259f0*/  @P0 IMAD.HI.U32 R4, R10, R4, RZ ;  /* 0x000000040a040227 */ /* 0x001fca00078e00ff */
[----:B------:R-:W-:-:S07]  /*25a00*/  @P0 SHF.R.U32.HI R10, RZ, R5, R4 ;  /* 0x00000005ff0a0219 */ /* 0x000fce0000011604 */
.L_x_1840:
[----:B------:R-:W-:Y:S05]  /*25a10*/  BSYNC B0 ;  /* 0x0000000000007941 */ /* 0x000fea0003800000 */
.L_x_1838:
[----:B------:R-:W-:-:S05]  /*25a20*/  IMAD R10, R10, R3, R3 ;  /* 0x000000030a0a7224 */ /* 0x000fca00078e0203 */
[----:B------:R-:W-:-:S07]  /*25a30*/  VIMNMX R2, R2, R10, PT ;  /* 0x0000000a02027248 */ /* 0x000fce0003fe0100 */
.L_x_1837:
[----:B------:R-:W0:Y:S01]  /*25a40*/  @P2 LDC R5, c[0x0][0x44c] ;  /* 0x00011300ff052b82 */ /* 0x000e220000000800 */
[----:B------:R-:W-:Y:S01]  /*25a50*/  VIADD R2, R2, 0x7f ;  /* 0x0000007f02027836 */ /* 0x000fe20000000000 */
[----:B------:R-:W-:Y:S01]  /*25a60*/  ULDC UR4, c[0x0][0x9dc] ;  /* 0x0002770000047ab9 */ /* 0x000fe20000000800 */
[----:B------:R-:W-:Y:S02]  /*25a70*/  IMAD.MOV.U32 R4, RZ, RZ, R17 ;  /* 0x000000ffff047224 */ /* 0x000fe400078e0011 */
[----:B------:R-:W-:-:S03]  /*25a80*/  IMAD.IADD R21, R26, 0x1, -R27 ;  /* 0x000000011a157824 */ /* 0x000fc600078e0a1b */
[----:B------:R-:W1:Y:S01]  /*25a90*/  @P2 LDC R9, c[0x0][0x450] ;  /* 0x00011400ff092b82 */ /* 0x000e620000000800 */
[----:B0-----:R-:W-:-:S05]  /*25aa0*/  @P2 IMAD.HI.U32 R5, R17, R5, RZ ;  /* 0x0000000511052227 */ /* 0x001fca00078e00ff */
[----:B-1----:R-:W-:Y:S02]  /*25ab0*/  @P2 SHF.R.U32.HI R4, RZ, R9, R5 ;  /* 0x00000009ff042219 */ /* 0x002fe40000011605 */
[----:B------:R-:W-:-:S03]  /*25ac0*/  SHF.R.S32.HI R5, RZ, 0x1f, R2 ;  /* 0x0000001fff057819 */ /* 0x000fc60000011402 */
[----:B------:R-:W-:Y:S01]  /*25ad0*/  IMAD.IADD R10, R21, 0x1, R4 ;  /* 0x00000001150a7824 */ /* 0x000fe200078e0204 */
[----:B------:R-:W-:-:S03]  /*25ae0*/  LEA.HI R5, R5, R2, RZ, 0x7 ;  /* 0x0000000205057211 */ /* 0x000fc600078f38ff */
[----:B------:R-:W-:Y:S01]  /*25af0*/  VIADD R2, R10, -UR4 ;  /* 0x800000040a027c36 */ /* 0x000fe20008000000 */
[----:B------:R-:W-:-:S04]  /*25b00*/  SHF.R.S32.HI R9, RZ, 0x7, R5 ;  /* 0x00000007ff097819 */ /* 0x000fc80000011405 */
[----:B------:R-:W-:Y:S01]  /*25b10*/  VIMNMX R9, R30, R9, PT ;  /* 0x000000091e097248 */ /* 0x000fe20003fe0100 */
        /* <DEDUP_REMOVED lines=11> */
.L_x_1843:
[----:B------:R-:W-:-:S13]  /*25bd0*/  ISETP.NE.AND P0, PT, R3, 0x1, PT ;  /* 0x000000010300780c */ /* 0x000fda0003f05270 */
[----:B------:R-:W0:Y:S02]  /*25be0*/  @P0 LDC.64 R4, c[0x0][0x9e8] ;  /* 0x00027a00ff040b82 */ /* 0x000e240000000a00 */
[----:B0-----:R-:W-:-:S05]  /*25bf0*/  @P0 IMAD.HI.U32 R4, R10, R4, RZ ;  /* 0x000000040a040227 */ /* 0x001fca00078e00ff */
[----:B------:R-:W-:-:S07]  /*25c00*/  @P0 SHF.R.U32.HI R10, RZ, R5, R4 ;  /* 0x00000005ff0a0219 */ /* 0x000fce0000011604 */
.L_x_1844:
[----:B------:R-:W-:Y:S05]  /*25c10*/  BSYNC B0 ;  /* 0x0000000000007941 */ /* 0x000fea0003800000 */
.L_x_1842:
[----:B------:R-:W-:-:S05]  /*25c20*/  IMAD R3, R10, R3, RZ ;  /* 0x000000030a037224 */ /* 0x000fca00078e02ff */
[----:B------:R-:W-:-:S07]  /*25c30*/  VIMNMX R2, R2, R3, !PT ;  /* 0x0000000302027248 */ /* 0x000fce0007fe0100 */
.L_x_1841:
[----:B------:R-:W-:Y:S01]  /*25c40*/  SHF.R.S32.HI R3, RZ, 0x1f, R2 ;  /* 0x0000001fff037819 */ /* 0x000fe20000011402 */
[----:B------:R-:W-:Y:S01]  /*25c50*/  BSSY B0, `(.L_x_1845) ;  /* 0x0000027000007945 */ /* 0x000fe20003800000 */
[----:B------:R-:W-:Y:S02]  /*25c60*/  LOP3.LUT R36, R0, 0xff, RZ, 0xc0, !PT ;  /* 0x000000ff00247812 */ /* 0x000fe400078ec0ff */
[----:B------:R-:W-:Y:S01]  /*25c70*/  LEA.HI R3, R3, R2, RZ, 0x7 ;  /* 0x0000000203037211 */ /* 0x000fe200078f38ff */
[----:B------:R-:W-:Y:S01]  /*25c80*/  IMAD.MOV.U32 R2, RZ, RZ, RZ ;  /* 0x000000ffff027224 */ /* 0x000fe200078e00ff */
[----:B------:R-:W-:Y:S02]  /*25c90*/  SHF.R.U32.HI R0, RZ, 0x10, R0 ;  /* 0x00000010ff007819 */ /* 0x000fe40000011600 */
[----:B------:R-:W-:-:S04]  /*25ca0*/  SHF.R.S32.HI R3, RZ, 0x7, R3 ;  /* 0x00000007ff037819 */ /* 0x000fc80000011403 */
[----:B------:R-:W-:-:S04]  /*25cb0*/  VIMNMX R4, RZ, R3, !PT ;  /* 0x00000003ff047248 */ /* 0x000fc80007fe0100 */
[----:B------:R-:W-:-:S13]  /*25cc0*/  ISETP.GT.AND P0, PT, R9, R4, PT ;  /* 0x000000040900720c */ /* 0x000fda0003f04270 */
[----:B------:R-:W-:Y:S05]  /*25cd0*/  @!P0 BRA `(.L_x_1846) ;  /* 0x0000000000788947 */ /* 0x000fea0003800000 */
[----:B------:R-:W-:Y:S01]  /*25ce0*/  ISETP.NE.AND P0, PT, R0, RZ, PT ;  /* 0x000000ff0000720c */ /* 0x000fe20003f05270 */
[----:B------:R-:W-:-:S03]  /*25cf0*/  ULDC UR4, c[0x0][0x9f0] ;  /* 0x00027c0000047ab9 */ /* 0x000fc60000000800 */
[----:B------:R-:W-:-:S04]  /*25d00*/  SEL R5, R0, UR4, P0 ;  /* 0x0000000400057c07 */ /* 0x000fc80008000000 */
[----:B------:R-:W-:Y:S02]  /*25d10*/  IABS R10, R5 ;  /* 0x00000005000a7213 */ /* 0x000fe40000000000 */
[----:B------:R-:W-:Y:S02]  /*25d20*/  IADD3 R11, R5, -0x1, R9 ;  /* 0xffffffff050b7810 */ /* 0x000fe40007ffe009 */
[----:B------:R-:W0:Y:S03]  /*25d30*/  I2F.RP R2, R10 ;  /* 0x0000000a00027306 */ /* 0x000e260000209400 */
[----:B------:R-:W-:-:S05]  /*25d40*/  IMAD.IADD R11, R11, 0x1, -R4 ;  /* 0x000000010b0b7824 */ /* 0x000fca00078e0a04 */
[----:B0-----:R-:W0:Y:S02]  /*25d50*/  MUFU.RCP R2, R2 ;  /* 0x0000000200027308 */ /* 0x001e240000001000 */
[----:B0-----:R-:W-:-:S06]  /*25d60*/  VIADD R2, R2, 0xffffffe ;  /* 0x0ffffffe02027836 */ /* 0x001fcc0000000000 */
[----:B------:R0:W1:Y:S02]  /*25d70*/  F2I.FTZ.U32.TRUNC.NTZ R3, R2 ;  /* 0x0000000200037305 */ /* 0x000064000021f000 */
[----:B0-----:R-:W-:-:S04]  /*25d80*/  LOP3.LUT R2, R11, R5, RZ, 0x3c, !PT ;  /* 0x000000050b027212 */ /* 0x001fc800078e3cff */
[----:B------:R-:W-:Y:S02]  /*25d90*/  ISETP.GE.AND P3, PT, R2, RZ, PT ;  /* 0x000000ff0200720c */ /* 0x000fe40003f66270 */
[----:B-1----:R-:W-:-:S05]  /*25da0*/  IADD3 R2, RZ, -R3, RZ ;  /* 0x80000003ff027210 */ /* 0x002fca0007ffe0ff */
[----:B------:R-:W-:Y:S02]  /*25db0*/  IMAD R12, R2, R10, RZ ;  /* 0x0000000a020c7224 */ /* 0x000fe400078e02ff */
[----:B------:R-:W-:-:S04]  /*25dc0*/  IMAD.MOV.U32 R2, RZ, RZ, RZ ;  /* 0x000000ffff027224 */ /* 0x000fc800078e00ff */
[----:B------:R-:W-:Y:S01]  /*25dd0*/  IMAD.HI.U32 R12, R3, R12, R2 ;  /* 0x0000000c030c7227 */ /* 0x000fe200078e0002 */
[----:B------:R-:W-:Y:S02]  /*25de0*/  IABS R2, R5 ;  /* 0x0000000500027213 */ /* 0x000fe40000000000 */
[----:B------:R-:W-:-:S03]  /*25df0*/  IABS R3, R11 ;  /* 0x0000000b00037213 */ /* 0x000fc60000000000 */
[----:B------:R-:W-:-:S04]  /*25e00*/  IMAD.MOV R2, RZ, RZ, -R2 ;  /* 0x000000ffff027224 */ /* 0x000fc800078e0a02 */
        /* <DEDUP_REMOVED lines=10> */
[----:B------:R-:W-:-:S07]  /*25eb0*/  @!P2 LOP3.LUT R2, RZ, R5, RZ, 0x33, !PT ;  /* 0x00000005ff02a212 */ /* 0x000fce00078e33ff */
.L_x_1846:
[----:B------:R-:W-:Y:S05]  /*25ec0*/  BSYNC B0 ;  /* 0x0000000000007941 */ /* 0x000fea0003800000 */
.L_x_1845:
[-C--:B------:R-:W-:Y:S01]  /*25ed0*/  IMAD R4, R36, R2.reuse, R4 ;  /* 0x0000000224047224 */ /* 0x080fe200078e0204 */
[----:B------:R-:W-:Y:S04]  /*25ee0*/  BSSY B0, `(.L_x_1847) ;  /* 0x0000112000007945 */ /* 0x000fe80003800000 */
[C---:B------:R-:W-:Y:S01]  /*25ef0*/  VIADDMNMX R2, R4.reuse, R2, R9, PT ;  /* 0x0000000204027246 */ /* 0x040fe20003800109 */
[----:B------:R-:W-:-:S04]  /*25f00*/  IMAD R4, R4, 0x80, -R7 ;  /* 0x0000008004047824 */ /* 0x000fc800078e0a07 */
[----:B------:R-:W-:Y:S01]  /*25f10*/  IMAD R2, R2, 0x80, -R7 ;  /* 0x0000008002027824 */ /* 0x000fe200078e0a07 */
[----:B------:R-:W-:-:S04]  /*25f20*/  VIMNMX R4, RZ, R4, !PT ;  /* 0x00000004ff047248 */ /* 0x000fc80007fe0100 */
[----:B------:R-:W-:-:S04]  /*25f30*/  VIMNMX R2, R2, R8, PT ;  /* 0x0000000802027248 */ /* 0x000fc80003fe0100 */
[----:B------:R-:W-:Y:S02]  /*25f40*/  ISETP.GT.AND P0, PT, R2, R4, PT ;  /* 0x000000040200720c */ /* 0x000fe40003f04270 */
[----:B------:R-:W-:-:S11]  /*25f50*/  SHF.R.U32.HI R4, RZ, 0x7, R4 ;  /* 0x00000007ff047819 */ /* 0x000fd60000011604 */
[----:B------:R-:W-:-:S05]  /*25f60*/  @P0 VIADD R2, R2, 0x7f ;  /* 0x0000007f02020836 */ /* 0x000fca0000000000 */
[----:B------:R-:W-:-:S04]  /*25f70*/  @P0 SHF.R.S32.HI R3, RZ, 0x1f, R2 ;  /* 0x0000001fff030819 */ /* 0x000fc80000011402 */
[----:B------:R-:W-:Y:S01]  /*25f80*/  @P0 LEA.HI R2, R3, R2, RZ, 0x7 ;  /* 0x0000000203020211 */ /* 0x000fe200078f38ff */
[----:B------:R-:W-:-:S03]  /*25f90*/  IMAD.MOV.U32 R3, RZ, RZ, R4 ;  /* 0x000000ffff037224 */ /* 0x000fc600078e0004 */
[----:B------:R-:W-:Y:S02]  /*25fa0*/  @P0 SHF.R.S32.HI R3, RZ, 0x7, R2 ;  /* 0x00000007ff030819 */ /* 0x000fe40000011402 */
        /* <DEDUP_REMOVED lines=10> */
.L_x_2120:
[----:B-1----:R-:W-:Y:S02]  /*26050*/  ISETP.NE.AND P0, PT, R14, RZ, PT ;  /* 0x000000ff0e00720c */ /* 0x002fe40003f05270 */
[----:B------:R-:W-:-:S11]  /*26060*/  PLOP3.LUT P6, PT, PT, PT, PT, 0x8, 0x0 ;  /* 0x000000000000781c */ /* 0x000fd60003fce170 */
[----:B------:R-:W-:Y:S05]  /*26070*/  @P0 BRA `(.L_x_1850) ;  /* 0x00000000000c0947 */ /* 0x000fea0003800000 */
[----:B------:R-:W-:-:S03]  /*26080*/  UMOV UR4, 0xffffffff ;  /* 0xffffffff00047882 */ /* 0x000fc60000000000 */
[----:B------:R-:W-:Y:S05]  /*26090*/  BRA.DIV UR4, `(.L_x_1851) ;  /* 0x0000009a04947947 */ /* 0x000fea000b800000 */
[----:B------:R-:W-:-:S13]  /*260a0*/  ELECT P6, URZ, PT ;  /* 0x00000000003f782f */ /* 0x000fda00038c0000 */
.L_x_1850:
        /* <DEDUP_REMOVED lines=9> */
.L_x_2123:
[----:B------:R-:W-:Y:S05]  /*26140*/  BSYNC B1 ;  /* 0x0000000000017941 */ /* 0x000fea0003800000 */
.L_x_1852:
        /* <DEDUP_REMOVED lines=10> */
.L_x_2124:
[----:B------:R-:W-:Y:S05]  /*261f0*/  BSYNC B2 ;  /* 0x0000000000027941 */ /* 0x000fea0003800000 */
.L_x_1856:
[----:B------:R-:W-:Y:S04]  /*26200*/  BSSY B2, `(.L_x_1858) ;  /* 0x0000009000027945 */ /* 0x000fe80003800000 */
[----:B------:R-:W-:Y:S05]  /*26210*/  @P1 BRA `(.L_x_1859) ;  /* 0x00000000001c1947 */ /* 0x000fea0003800000 */
[----:B0-----:R-:W0:Y:S02]  /*26220*/  S2R R5, SR_TID.X ;  /* 0x0000000000057919 */ /* 0x001e240000002100 */
[----:B0-----:R-:W-:Y:S01]  /*26230*/  LOP3.LUT R7, R5, 0x1f, RZ, 0xc0, !PT ;  /* 0x0000001f05077812 */ /* 0x001fe200078ec0ff */
[----:B------:R-:W-:-:S03]  /*26240*/  IMAD.MOV.U32 R5, RZ, RZ, 0x6000 ;  /* 0x00006000ff057424 */ /* 0x000fc600078e00ff */
[----:B------:R-:W-:Y:S01]  /*26250*/  ISETP.NE.AND P0, PT, R7, RZ, PT ;  /* 0x000000ff0700720c */ /* 0x000fe20003f05270 */
[----:B------:R2:W-:-:S12]  /*26260*/  SYNCS.ARRIVE.TRANS64 RZ, [R10+URZ+0x22890], R5 ;  /* 0x022890050aff79a7 */ /* 0x0005d8000800003f */
[----:B--2---:R-:W-:Y:S05]  /*26270*/  @!P0 BRA `(.L_x_1859) ;  /* 0x0000000000048947 */ /* 0x004fea0003800000 */
[----:B------:R-:W-:Y:S01]  /*26280*/  BPT.TRAP 0x1 ;  /* 0x000000040000795c */ /* 0x000fe20000300000 */
.L_x_1859:
[----:B------:R-:W-:Y:S05]  /*26290*/  BSYNC B2 ;  /* 0x0000000000027941 */ /* 0x000fea0003800000 */
.L_x_1858:
[----:B------:R-:W-:Y:S01]  /*262a0*/  IMAD.MOV.U32 R12, RZ, RZ, RZ ;  /* 0x000000ffff0c7224 */ /* 0x000fe200078e00ff */
[----:B------:R-:W-:Y:S01]  /*262b0*/  UIADD3 UR4, UP0, UR40, 0x570, URZ ;  /* 0x0000057028047890 */ /* 0x000fe2000ff1e03f */
[----:B------:R-:W-:Y:S01]  /*262c0*/  IMAD R7, R3, 0x80, R6 ;  /* 0x0000008003077824 */ /* 0x000fe200078e0206 */
[----:B------:R-:W-:Y:S01]  /*262d0*/  PLOP3.LUT P0, PT, PT, PT, PT, 0x80, 0x0 ;  /* 0x000000000000781c */ /* 0x000fe20003f0f070 */
[----:B------:R-:W-:Y:S01]  /*262e0*/  IMAD R8, R25, 0x6000, R23 ;  /* 0x0000600019087824 */ /* 0x000fe200078e0217 */
[----:B------:R-:W-:Y:S01]  /*262f0*/  R2UR UR10, R12 ;  /* 0x000000000c0a72ca */ /* 0x000fe200000e0000 */
[----:B------:R-:W-:Y:S01]  /*26300*/  VIADD R7, R7, 0xffffff80 ;  /* 0xffffff8007077836 */ /* 0x000fe20000000000 */
[----:B------:R-:W-:Y:S01]  /*26310*/  UIADD3.X UR5, URZ, UR41, URZ, UP0, !UPT ;  /* 0x000000293f057290 */ /* 0x000fe200087fe43f */
[----:B0-----:R-:W-:Y:S01]  /*26320*/  VIADD R5, R10, 0x22890 ;  /* 0x000228900a057836 */ /* 0x001fe20000000000 */
[----:B------:R-:W-:Y:S01]  /*26330*/  UMOV UR6, 0x0 ;  /* 0x0000000000067882 */ /* 0x000fe20000000000 */
[----:B------:R-:W-:Y:S01]  /*26340*/  VIADD R11, R8, 0x16400 ;  /* 0x00016400080b7836 */ /* 0x000fe20000000000 */
[----:B------:R-:W-:-:S09]  /*26350*/  UMOV UR7, 0x12f00000 ;  /* 0x12f0000000077882 */ /* 0x000fd20000000000 */
.L_x_1860:
        /* <DEDUP_REMOVED lines=15> */
.L_x_1861:
        /* <DEDUP_REMOVED lines=15> */
.L_x_1862:
        /* <DEDUP_REMOVED lines=13> */
.L_x_2125:
[----:B------:R-:W-:Y:S05]  /*26610*/  BSYNC B2 ;  /* 0x0000000000027941 */ /* 0x000fea0003800000 */
.L_x_1863:
[----:B------:R-:W-:Y:S01]  /*26620*/  BSSY B2, `(.L_x_1865) ;  /* 0x000000b000027945 */ /* 0x000fe20003800000 */
[----:B------:R-:W-:Y:S02]  /*26630*/  IMAD.MOV.U32 R8, RZ, RZ, 0x0 ;  /* 0x00000000ff087424 */ /* 0x000fe400078e00ff */
[----:B01----:R-:W-:Y:S01]  /*26640*/  IMAD.MOV.U32 R9, RZ, RZ, 0x12f00000 ;  /* 0x12f00000ff097424 */ /* 0x003fe200078e00ff */
[----:B------:R-:W-:Y:S06]  /*26650*/  @P1 BRA `(.L_x_1866) ;  /* 0x00000000001c1947 */ /* 0x000fec0003800000 */
[----:B------:R-:W0:Y:S02]  /*26660*/  S2R R5, SR_TID.X ;  /* 0x0000000000057919 */ /* 0x000e240000002100 */
[----:B0-----:R-:W-:Y:S02]  /*26670*/  LOP3.LUT R11, R5, 0x1f, RZ, 0xc0, !PT ;  /* 0x0000001f050b7812 */ /* 0x001fe400078ec0ff */
[----:B------:R-:W-:Y:S02]  /*26680*/  MOV R5, 0x4000 ;  /* 0x0000400000057802 */ /* 0x000fe40000000f00 */
[----:B------:R-:W-:Y:S02]  /*26690*/  ISETP.NE.AND P0, PT, R11, RZ, PT ;  /* 0x000000ff0b00720c */ /* 0x000fe40003f05270 */
[----:B------:R0:W-:Y:S11]  /*266a0*/  SYNCS.ARRIVE.TRANS64 RZ, [R10+URZ+0x228b0], R5 ;  /* 0x0228b0050aff79a7 */ /* 0x0001f6000800003f */
[----:B0-----:R-:W-:Y:S05]  /*266b0*/  @!P0 BRA `(.L_x_1866) ;  /* 0x0000000000048947 */ /* 0x001fea0003800000 */
[----:B------:R-:W-:Y:S01]  /*266c0*/  BPT.TRAP 0x1 ;  /* 0x000000040000795c */ /* 0x000fe20000300000 */
.L_x_1866:
[----:B------:R-:W-:Y:S05]  /*266d0*/  BSYNC B2 ;  /* 0x0000000000027941 */ /* 0x000fea0003800000 */
.L_x_1865:
[----:B------:R-:W-:Y:S01]  /*266e0*/  R2UR UR10, R12 ;  /* 0x000000000c0a72ca */ /* 0x000fe200000e0000 */
[----:B------:R-:W-:Y:S01]  /*266f0*/  IMAD R5, R25, 0x4000, R23 ;  /* 0x0000400019057824 */ /* 0x000fe200078e0217 */
[----:B------:R-:W-:Y:S01]  /*26700*/  R2UR UR6, R8 ;  /* 0x00000000080672ca */ /* 0x000fe200000e0000 */
[----:B------:R-:W-:Y:S01]  /*26710*/  UIADD3 UR4, UP0, UR40, 0x670, URZ ;  /* 0x0000067028047890 */ /* 0x000fe2000ff1e03f */
[----:B------:R-:W-:Y:S01]  /*26720*/  R2UR UR7, R9 ;  /* 0x00000000090772ca */ /* 0x000fe200000e0000 */
[----:B------:R-:W-:Y:S01]  /*26730*/  VIADD R10, R10, 0x228b0 ;  /* 0x000228b00a0a7836 */ /* 0x000fe20000000000 */
[----:B------:R-:W-:Y:S01]  /*26740*/  PLOP3.LUT P0, PT, PT, PT, PT, 0x80, 0x0 ;  /* 0x000000000000781c */ /* 0x000fe20003f0f070 */
[----:B------:R-:W-:Y:S01]  /*26750*/  VIADD R5, R5, 0x8400 ;  /* 0x0000840005057836 */ /* 0x000fe20000000000 */
[----:B------:R-:W-:-:S12]  /*26760*/  UIADD3.X UR5, URZ, UR41, URZ, UP0, !UPT ;  /* 0x000000293f057290 */ /* 0x000fd800087fe43f */
.L_x_1867:
        /* <DEDUP_REMOVED lines=10> */
.L_x_1855:
[----:B------:R-:W-:Y:S05]  /*26810*/  BSYNC B1 ;  /* 0x0000000000017941 */ /* 0x000fea0003800000 */
.L_x_1854:
[----:B------:R-:W-:Y:S01]  /*26820*/  VIADD R10, R3, 0xfffffffe ;  /* 0xfffffffe030a7836 */ /* 0x000fe20000000000 */
[----:B------:R-:W-:Y:S01]  /*26830*/  PLOP3.LUT P0, PT, PT, PT, PT, 0x8, 0x0 ;  /* 0x000000000000781c */ /* 0x000fe20003f0e170 */
[----:B------:R-:W-:-:S03]  /*26840*/  VIADD R25, R25, 0x1 ;  /* 0x0000000119197836 */ /* 0x000fc60000000000 */
[----:B------:R-:W-:Y:S02]  /*26850*/  ISETP.GE.AND P2, PT, R10, R4, PT ;  /* 0x000000040a00720c */ /* 0x000fe40003f46270 */
[----:B------:R-:W-:-:S04]  /*26860*/  ISETP.NE.AND P1, PT, R25, 0x2, PT ;  /* 0x000000021900780c */ /* 0x000fc80003f25270 */
[----:B------:R-:W-:Y:S02]  /*26870*/  SEL R3, RZ, 0x1, P1 ;  /* 0x00000001ff037807 */ /* 0x000fe40000800000 */
[----:B------:R-:W-:Y:S02]  /*26880*/  SEL R25, R25, RZ, P1 ;  /* 0x000000ff19197207 */ /* 0x000fe40000800000 */
[----:B------:R-:W-:-:S03]  /*26890*/  LOP3.LUT R29, R29, R3, RZ, 0x3c, !PT ;  /* 0x000000031d1d7212 */ /* 0x000fc600078e3cff */
[----:B------:R-:W-:Y:S05]  /*268a0*/  @!P2 BRA `(.L_x_1848) ;  /* 0x0000000400d4a947 */ /* 0x000fea0003800000 */
.L_x_1882:
        /* <DEDUP_REMOVED lines=11> */
.L_x_2126:
[----:B------:R-:W-:Y:S05]  /*26960*/  BSYNC B2 ;  /* 0x0000000000027941 */ /* 0x000fea0003800000 */
.L_x_1870:
        /* <DEDUP_REMOVED lines=9> */
.L_x_1873:
[----:B------:R-:W-:Y:S05]  /*26a00*/  BSYNC B2 ;  /* 0x0000000000027941 */ /* 0x000fea0003800000 */
.L_x_1872:
[----:B------:R-:W-:Y:S01]  /*26a10*/  IMAD.MOV.U32 R12, RZ, RZ, RZ ;  /* 0x000000ffff0c7224 */ /* 0x000fe200078e00ff */
[----:B------:R-:W-:Y:S01]  /*26a20*/  UIADD3 UR4, UP0, UR40, 0x570, URZ ;  /* 0x0000057028047890 */ /* 0x000fe2000ff1e03f */
[----:B------:R-:W-:Y:S01]  /*26a30*/  IMAD R7, R25, 0x6000, R23 ;  /* 0x0000600019077824 */ /* 0x000fe200078e0217 */
        /* <DEDUP_REMOVED lines=8> */
.L_x_1874:
        /* <DEDUP_REMOVED lines=15> */
.L_x_1875:
        /* <DEDUP_REMOVED lines=15> */
.L_x_1876:
        /* <DEDUP_REMOVED lines=13> */
.L_x_2127:
[----:B------:R-:W-:Y:S05]  /*26d70*/  BSYNC B2 ;  /* 0x0000000000027941 */ /* 0x000fea0003800000 */
.L_x_1877:
[----:B------:R-:W-:Y:S01]  /*26d80*/  BSSY B2, `(.L_x_1879) ;  /* 0x000000b000027945 */ /* 0x000fe20003800000 */
[----:B------:R-:W-:Y:S02]  /*26d90*/  IMAD.MOV.U32 R14, RZ, RZ, 0x0 ;  /* 0x00000000ff0e7424 */ /* 0x000fe400078e00ff */
[----:B------:R-:W-:Y:S01]  /*26da0*/  IMAD.MOV.U32 R15, RZ, RZ, 0x12f00000 ;  /* 0x12f00000ff0f7424 */ /* 0x000fe200078e00ff */
[----:B------:R-:W-:Y:S06]  /*26db0*/  @P2 BRA `(.L_x_1880) ;  /* 0x00000000001c2947 */ /* 0x000fec0003800000 */
[----:B------:R-:W2:Y:S02]  /*26dc0*/  S2R R3, SR_TID.X ;  /* 0x0000000000037919 */ /* 0x000ea40000002100 */
[----:B--2---:R-:W-:Y:S01]  /*26dd0*/  LOP3.LUT R7, R3, 0x1f, RZ, 0xc0, !PT ;  /* 0x0000001f03077812 */ /* 0x004fe200078ec0ff */
[----:B------:R-:W-:-:S03]  /*26de0*/  IMAD.MOV.U32 R3, RZ, RZ, 0x4000 ;  /* 0x00004000ff037424 */ /* 0x000fc600078e00ff */
[----:B------:R-:W-:Y:S01]  /*26df0*/  ISETP.NE.AND P1, PT, R7, RZ, PT ;  /* 0x000000ff0700720c */ /* 0x000fe20003f25270 */
[----:B------:R2:W-:-:S12]  /*26e00*/  SYNCS.ARRIVE.TRANS64 RZ, [R9+URZ+0x228b0], R3 ;  /* 0x0228b00309ff79a7 */ /* 0x0005d8000800003f */
[----:B--2---:R-:W-:Y:S05]  /*26e10*/  @!P1 BRA `(.L_x_1880) ;  /* 0x0000000000049947 */ /* 0x004fea0003800000 */
[----:B------:R-:W-:Y:S01]  /*26e20*/  BPT.TRAP 0x1 ;  /* 0x000000040000795c */ /* 0x000fe20000300000 */
.L_x_1880:
[----:B------:R-:W-:Y:S05]  /*26e30*/  BSYNC B2 ;  /* 0x0000000000027941 */ /* 0x000fea0003800000 */
.L_x_1879:
        /* <DEDUP_REMOVED lines=9> */
.L_x_1881:
        /* <DEDUP_REMOVED lines=10> */
.L_x_1869:
[----:B------:R-:W-:Y:S05]  /*26f70*/  BSYNC B1 ;  /* 0x0000000000017941 */ /* 0x000fea0003800000 */
.L_x_1868:
        /* <DEDUP_REMOVED lines=8> */
.L_x_1848:
[----:B------:R-:W-:Y:S05]  /*27000*/  BSYNC B0 ;  /* 0x0000000000007941 */ /* 0x000fea0003800000 */
.L_x_1847:
[----:B------:R-:W1:Y:S01]  /*27010*/  LDC R2, c[0x0][0x448] ;  /* 0x00011200ff027b82 */ /* 0x000e620000000800 */
[----:B------:R-:W-:Y:S01]  /*27020*/  VIADD R3, R17, 0x7f ;  /* 0x0000007f11037836 */ /* 0x000fe20000000000 */
[----:B------:R-:W-:Y:S06]  /*27030*/  @!P0 WARPSYNC.ALL ;  /* 0x0000000000008948 */ /* 0x000fec0003800000 */
[----:B------:R-:W-:Y:S01]  /*27040*/  @!P0 BAR.SYNC.DEFER_BLOCKING 0xc, 0x180 ;  /* 0x0306000000008b1d */ /* 0x000fe20000010000 */
[----:B-1----:R-:W-:-:S13]  /*27050*/  ISETP.NE.AND P1, PT, R2, 0x1, PT ;  /* 0x000000010200780c */ /* 0x002fda0003f25270 */
[----:B------:R-:W1:Y:S08]  /*27060*/  @P1 LDC R4, c[0x0][0x44c] ;  /* 0x00011300ff041b82 */ /* 0x000e700000000800 */
[----:B------:R-:W2:Y:S01]  /*27070*/  @P1 LDC R2, c[0x0][0x450] ;  /* 0x00011400ff021b82 */ /* 0x000ea20000000800 */
[----:B-1----:R-:W-:-:S05]  /*27080*/  @P1 IMAD.HI.U32 R4, R3, R4, RZ ;  /* 0x0000000403041227 */ /* 0x002fca00078e00ff */
[----:B--2---:R-:W-:-:S05]  /*27090*/  @P1 SHF.R.U32.HI R3, RZ, R2, R4 ;  /* 0x00000002ff031219 */ /* 0x004fca0000011604 */
[----:B------:R-:W-:Y:S02]  /*270a0*/  IMAD.IADD R20, R20, 0x1, R3 ;  /* 0x0000000114147824 */ /* 0x000fe400078e0203 */
[----:B------:R-:W1:Y:S02]  /*270b0*/  LDC.64 R2, c[0x0][0x9e0] ;  /* 0x00027800ff027b82 */ /* 0x000e640000000a00 */
[----:B-1----:R-:W-:Y:S01]  /*270c0*/  ISETP.GE.AND P2, PT, R3, 0x1, PT ;  /* 0x000000010300780c */ /* 0x002fe20003f46270 */
[----:B------:R-:W-:-:S12]  /*270d0*/  IMAD.IADD R2, R20, 0x1, R2 ;  /* 0x0000000114027824 */ /* 0x000fd800078e0202 */
[----:B------:R-:W-:Y:S05]  /*270e0*/  @!P2 BRA `(.L_x_1883) ;  /* 0x000000000048a947 */ /* 0x000fea0003800000 */
[C---:B------:R-:W-:Y:S01]  /*270f0*/  ISETP.GT.AND P0, PT, R20.reuse, RZ, PT ;  /* 0x000000ff1400720c */ /* 0x040fe20003f04270 */
[----:B------:R-:W-:Y:S01]  /*27100*/  BSSY B0, `(.L_x_1884) ;  /* 0x000000e000007945 */ /* 0x000fe20003800000 */
[----:B------:R-:W-:-:S11]  /*27110*/  IADD3 R6, R20, -0x1, RZ ;  /* 0xffffffff14067810 */ /* 0x000fd60007ffe0ff */
[----:B------:R-:W-:Y:S05]  /*27120*/  @P0 BRA `(.L_x_1885) ;  /* 0x00000000001c0947 */ /* 0x000fea0003800000 */
[----:B------:R-:W-:Y:S01]  /*27130*/  ISETP.NE.AND P0, PT, R3, 0x1, PT ;  /* 0x000000010300780c */ /* 0x000fe20003f05270 */
[----:B------:R-:W-:-:S12]  /*27140*/  IMAD.MOV R6, RZ, RZ, -R20 ;  /* 0x000000ffff067224 */ /* 0x000fd800078e0a14 */
[----:B0-----:R-:W0:Y:S02]  /*27150*/  @P0 LDC.64 R4, c[0x0][0x9e8] ;  /* 0x00027a00ff040b82 */ /* 0x001e240000000a00 */
[----:B0-----:R-:W-:-:S05]  /*27160*/  @P0 IMAD.HI.U32 R4, R6, R4, RZ ;  /* 0x0000000406040227 */ /* 0x001fca00078e00ff */
[----:B------:R-:W-:-:S04]  /*27170*/  @P0 SHF.R.U32.HI R6, RZ, R5, R4 ;  /* 0x00000005ff060219 */ /* 0x000fc80000011604 */
[----:B------:R-:W-:Y:S01]  /*27180*/  LOP3.LUT R6, RZ, R6, RZ, 0x33, !PT ;  /* 0x00000006ff067212 */ /* 0x000fe200078e33ff */
[----:B------:R-:W-:Y:S06]  /*27190*/  BRA `(.L_x_1886) ;  /* 0x0000000000107947 */ /* 0x000fec0003800000 */
.L_x_1885:
[----:B------:R-:W-:-:S13]  /*271a0*/  ISETP.NE.AND P0, PT, R3, 0x1, PT ;  /* 0x000000010300780c */ /* 0x000fda0003f05270 */
[----:B0-----:R-:W0:Y:S02]  /*271b0*/  @P0 LDC.64 R4, c[0x0][0x9e8] ;  /* 0x00027a00ff040b82 */ /* 0x001e240000000a00 */
[----:B0-----:R-:W-:-:S05]  /*271c0*/  @P0 IMAD.HI.U32 R4, R6, R4, RZ ;  /* 0x0000000406040227 */ /* 0x001fca00078e00ff */
[----:B------:R-:W-:-:S07]  /*271d0*/  @P0 SHF.R.U32.HI R6, RZ, R5, R4 ;  /* 0x00000005ff060219 */ /* 0x000fce0000011604 */
.L_x_1886:
[----:B------:R-:W-:Y:S05]  /*271e0*/  BSYNC B0 ;  /* 0x0000000000007941 */ /* 0x000fea0003800000 */
.L_x_1884:
[----:B------:R-:W-:-:S05]  /*271f0*/  IMAD R6, R6, R3, R3 ;  /* 0x0000000306067224 */ /* 0x000fca00078e0203 */
[----:B------:R-:W-:-:S07]  /*27200*/  VIMNMX R2, R2, R6, PT ;  /* 0x0000000602027248 */ /* 0x000fce0003fe0100 */
.L_x_1883:
[----:B------:R-:W-:Y:S01]  /*27210*/  VIADD R2, R2, 0x7f ;  /* 0x0000007f02027836 */ /* 0x000fe20000000000 */
[----:B------:R-:W-:Y:S01]  /*27220*/  ULDC UR4, c[0x0][0x9dc] ;  /* 0x0002770000047ab9 */ /* 0x000fe20000000800 */
[----:B0-----:R-:W-:-:S03]  /*27230*/  IMAD.MOV.U32 R5, RZ, RZ, R17 ;  /* 0x000000ffff057224 */ /* 0x001fc600078e0011 */
[----:B------:R-:W-:-:S04]  /*27240*/  SHF.R.S32.HI R4, RZ, 0x1f, R2 ;  /* 0x0000001fff047819 */ /* 0x000fc80000011402 */
[----:B------:R-:W-:Y:S02]  /*27250*/  LEA.HI R4, R4, R2, RZ, 0x7 ;  /* 0x0000000204047211 */ /* 0x000fe400078f38ff */
[----:B------:R-:W0:Y:S02]  /*27260*/  @P1 LDC R2, c[0x0][0x450] ;  /* 0x00011400ff021b82 */ /* 0x000e240000000800 */
[----:B------:R-:W-:-:S04]  /*27270*/  SHF.R.S32.HI R4, RZ, 0x7, R4 ;  /* 0x00000007ff047819 */ /* 0x000fc80000011404 */
[----:B------:R-:W-:Y:S02]  /*27280*/  VIMNMX R30, R30, R4, PT ;  /* 0x000000041e1e7248 */ /* 0x000fe40003fe0100 */
[----:B------:R-:W1:Y:S02]  /*27290*/  @P1 LDC R4, c[0x0][0x44c] ;  /* 0x00011300ff041b82 */ /* 0x000e640000000800 */
[----:B-1----:R-:W-:-:S05]  /*272a0*/  @P1 IMAD.HI.U32 R4, R17, R4, RZ ;  /* 0x0000000411041227 */ /* 0x002fca00078e00ff */
[----:B0-----:R-:W-:-:S05]  /*272b0*/  @P1 SHF.R.U32.HI R5, RZ, R2, R4 ;  /* 0x00000002ff051219 */ /* 0x001fca0000011604 */
[----:B------:R-:W-:-:S04]  /*272c0*/  IMAD.IADD R6, R21, 0x1, R5 ;  /* 0x0000000115067824 */ /* 0x000fc800078e0205 */
        /* <DEDUP_REMOVED lines=12> */
.L_x_1889:
[----:B------:R-:W-:-:S13]  /*27390*/  ISETP.NE.AND P0, PT, R3, 0x1, PT ;  /* 0x000000010300780c */ /* 0x000fda0003f05270 */
[----:B------:R-:W0:Y:S02]  /*273a0*/  @P0 LDC.64 R4, c[0x0][0x9e8] ;  /* 0x00027a00ff040b82 */ /* 0x000e240000000a00 */
[----:B0-----:R-:W-:-:S05]  /*273b0*/  @P0 IMAD.HI.U32 R4, R6, R4, RZ ;  /* 0x0000000406040227 */ /* 0x001fca00078e00ff */
[----:B------:R-:W-:-:S07]  /*273c0*/  @P0 SHF.R.U32.HI R6, RZ, R5, R4 ;  /* 0x00000005ff060219 */ /* 0x000fce0000011604 */
.L_x_1890:
[----:B------:R-:W-:Y:S05]  /*273d0*/  BSYNC B0 ;  /* 0x0000000000007941 */ /* 0x000fea0003800000 */
.L_x_1888:
[----:B------:R-:W-:-:S05]  /*273e0*/  IMAD R3, R6, R3, RZ ;  /* 0x0000000306037224 */ /* 0x000fca00078e02ff */
[----:B------:R-:W-:-:S07]  /*273f0*/  VIMNMX R2, R2, R3, !PT ;  /* 0x0000000302027248 */ /* 0x000fce0007fe0100 */
.L_x_1887:
[----:B------:R-:W-:Y:S01]  /*27400*/  ISETP.NE.AND P1, PT, R0, RZ, PT ;  /* 0x000000ff0000720c */ /* 0x000fe20003f25270 */
[----:B------:R-:W-:Y:S01]  /*27410*/  BSSY B0, `(.L_x_1891) ;  /* 0x0000024000007945 */ /* 0x000fe20003800000 */
[----:B------:R-:W-:-:S04]  /*27420*/  SHF.R.S32.HI R3, RZ, 0x1f, R2 ;  /* 0x0000001fff037819 */ /* 0x000fc80000011402 */
[----:B------:R-:W-:Y:S01]  /*27430*/  LEA.HI R3, R3, R2, RZ, 0x7 ;  /* 0x0000000203037211 */ /* 0x000fe200078f38ff */
[----:B------:R-:W-:-:S03]  /*27440*/  IMAD.MOV.U32 R2, RZ, RZ, RZ ;  /* 0x000000ffff027224 */ /* 0x000fc600078e00ff */
[----:B------:R-:W-:-:S03]  /*27450*/  SHF.R.S32.HI R3, RZ, 0x7, R3 ;  /* 0x00000007ff037819 */ /* 0x000fc60000011403 */
[----:B------:R-:W0:Y:S01]  /*27460*/  @!P1 LDC R0, c[0x0][0x9f0] ;  /* 0x00027c00ff009b82 */ /* 0x000e220000000800 */
[----:B------:R-:W-:-:S04]  /*27470*/  VIMNMX R4, RZ, R3, !PT ;  /* 0x00000003ff047248 */ /* 0x000fc80007fe0100 */
[----:B------:R-:W-:-:S13]  /*27480*/  ISETP.GT.AND P0, PT, R30, R4, PT ;  /* 0x000000041e00720c */ /* 0x000fda0003f04270 */
[----:B------:R-:W-:Y:S05]  /*27490*/  @!P0 BRA `(.L_x_1892) ;  /* 0x00000000006c8947 */ /* 0x000fea0003800000 */
[-C--:B0-----:R-:W-:Y:S02]  /*274a0*/  IABS R5, R0.reuse ;  /* 0x0000000000057213 */ /* 0x081fe40000000000 */
[----:B------:R-:W-:Y:S02]  /*274b0*/  IABS R7, R0 ;  /* 0x0000000000077213 */ /* 0x000fe40000000000 */
[----:B------:R-:W0:Y:S03]  /*274c0*/  I2F.RP R2, R5 ;  /* 0x0000000500027306 */ /* 0x000e260000209400 */
[----:B------:R-:W-:-:S05]  /*274d0*/  IMAD.MOV R7, RZ, RZ, -R7 ;  /* 0x000000ffff077224 */ /* 0x000fca00078e0a07 */
[----:B0-----:R-:W0:Y:S02]  /*274e0*/  MUFU.RCP R2, R2 ;  /* 0x0000000200027308 */ /* 0x001e240000001000 */
[----:B0-----:R-:W-:-:S06]  /*274f0*/  VIADD R2, R2, 0xffffffe ;  /* 0x0ffffffe02027836 */ /* 0x001fcc0000000000 */
[----:B------:R-:W0:Y:S02]  /*27500*/  F2I.FTZ.U32.TRUNC.NTZ R3, R2 ;  /* 0x0000000200037305 */ /* 0x000e24000021f000 */
[----:B0-----:R-:W-:-:S04]  /*27510*/  IMAD.MOV R2, RZ, RZ, -R3 ;  /* 0x000000ffff027224 */ /* 0x001fc800078e0a03 */
[----:B------:R-:W-:Y:S02]  /*27520*/  IMAD R6, R2, R5, RZ ;  /* 0x0000000502067224 */ /* 0x000fe400078e02ff */
[----:B------:R-:W-:-:S04]  /*27530*/  IMAD.MOV.U32 R2, RZ, RZ, RZ ;  /* 0x000000ffff027224 */ /* 0x000fc800078e00ff */
[----:B------:R-:W-:Y:S01]  /*27540*/  IMAD.HI.U32 R6, R3, R6, R2 ;  /* 0x0000000603067227 */ /* 0x000fe200078e0002 */
[----:B------:R-:W-:-:S05]  /*27550*/  IADD3 R3, R0, -0x1, R30 ;  /* 0xffffffff00037810 */ /* 0x000fca0007ffe01e */
[----:B------:R-:W-:-:S05]  /*27560*/  IMAD.IADD R3, R3, 0x1, -R4 ;  /* 0x0000000103037824 */ /* 0x000fca00078e0a04 */
        /* <DEDUP_REMOVED lines=10> */
[----:B------:R-:W-:-:S04]  /*27610*/  @P0 VIADD R6, R6, 0x1 ;  /* 0x0000000106060836 */ /* 0x000fc80000000000 */
[----:B------:R-:W-:-:S04]  /*27620*/  IMAD.MOV.U32 R2, RZ, RZ, R6 ;  /* 0x000000ffff027224 */ /* 0x000fc800078e0006 */
[----:B------:R-:W-:Y:S01]  /*27630*/  @!P2 IMAD.MOV R2, RZ, RZ, -R2 ;  /* 0x000000ffff02a224 */ /* 0x000fe200078e0a02 */
[----:B------:R-:W-:-:S07]  /*27640*/  @!P1 LOP3.LUT R2, RZ, R0, RZ, 0x33, !PT ;  /* 0x00000000ff029212 */ /* 0x000fce00078e33ff */
.L_x_1892:
[----:B------:R-:W-:Y:S05]  /*27650*/  BSYNC B0 ;  /* 0x0000000000007941 */ /* 0x000fea0003800000 */
.L_x_1891:
[----:B------:R-:W-:-:S05]  /*27660*/  IMAD R36, R36, R2, R4 ;  /* 0x0000000224247224 */ /* 0x000fca00078e0204 */
[----:B------:R-:W-:-:S04]  /*27670*/  VIADDMNMX R30, R36, R2, R30, PT ;  /* 0x00000002241e7246 */ /* 0x000fc8000380011e */
[----:B------:R-:W-:Y:S01]  /*27680*/  ISETP.GT.AND P0, PT, R30, R36, PT ;  /* 0x000000241e00720c */ /* 0x000fe20003f04270 */
[----:B------:R1:W-:-:S12]  /*27690*/  STL [R1+0x28], R30 ;  /* 0x0000281e01007387 */ /* 0x0003d80000100800 */
[----:B-1----:R-:W-:Y:S05]  /*276a0*/  @P0 BRA `(.L_x_1893) ;  /* 0x0000000000440947 */ /* 0x002fea0003800000 */
[----:B0-----:R-:W0:Y:S02]  /*276b0*/  S2R R0, SR_TID.X ;  /* 0x0000000000007919 */ /* 0x001e240000002100 */
        /* <DEDUP_REMOVED lines=16> */
.L_x_1893:
[----:B0-----:R-:W-:Y:S01]  /*277c0*/  VIADD R0, R23, 0x16400 ;  /* 0x0001640017007836 */ /* 0x001fe20000000000 */
        /* <DEDUP_REMOVED lines=8> */
[----:B------:R-:W-:Y:S01]  /*27850*/  MOV R12, 0x1 ;  /* 0x00000001000c7802 */ /* 0x000fe20000000f00 */
[----:B------:R-:W0:Y:S01]  /*27860*/  LDC.64 R2, c[0x4][R2] ;  /* 0x0100000002027b82 */ /* 0x000e220000000a00 */
[----:B------:R-:W-:Y:S02]  /*27870*/  IMAD.U32 R5, RZ, RZ, UR7 ;  /* 0x00000007ff057e24 */ /* 0x000fe4000f8e00ff */
[----:B------:R-:W-:Y:S02]  /*27880*/  IMAD.U32 R6, RZ, RZ, UR8 ;  /* 0x00000008ff067e24 */ /* 0x000fe4000f8e00ff */
[----:B------:R-:W-:-:S02]  /*27890*/  IMAD.U32 R7, RZ, RZ, UR9 ;  /* 0x00000009ff077e24 */ /* 0x000fc4000f8e00ff */
[----:B------:R-:W-:Y:S02]  /*278a0*/  IMAD.U32 R10, RZ, RZ, UR4 ;  /* 0x00000004ff0a7e24 */ /* 0x000fe4000f8e00ff */
[----:B------:R-:W-:Y:S02]  /*278b0*/  IMAD.U32 R11, RZ, RZ, UR5 ;  /* 0x00000005ff0b7e24 */ /* 0x000fe4000f8e00ff */
[----:B------:R-:W-:Y:S02]  /*278c0*/  IMAD.MOV.U32 R8, RZ, RZ, 0x70 ;  /* 0x00000070ff087424 */ /* 0x000fe400078e00ff */
[----:B------:R-:W-:-:S07]  /*278d0*/  IMAD.MOV.U32 R13, RZ, RZ, RZ ;  /* 0x000000ffff0d7224 */ /* 0x000fce00078e00ff */
[----:B------:R-:W-:-:S07]  /*278e0*/  LEPC R20, `(.L_x_1896) ;  /* 0x000000001014794e */ /* 0x000fce0000000000 */
[----:B0-----:R-:W-:Y:S05]  /*278f0*/  CALL.ABS.NOINC R2 ;  /* 0x0000000002007343 */ /* 0x001fea0003c00000 */
.L_x_1896:
[----:B------:R-:W-:Y:S05]  /*27900*/  BSYNC B6 ;  /* 0x0000000000067941 */ /* 0x000fea0003800000 */
.L_x_1895:
        /* <DEDUP_REMOVED lines=22> */
.L_x_1898:
[----:B------:R-:W-:Y:S05]  /*27a70*/  BSYNC B6 ;  /* 0x0000000000067941 */ /* 0x000fea0003800000 */
.L_x_1897:
        /* <DEDUP_REMOVED lines=20> */
.L_x_1900:
[----:B------:R-:W-:Y:S05]  /*27bc0*/  BSYNC B6 ;  /* 0x0000000000067941 */ /* 0x000fea0003800000 */
.L_x_1899:
[----:B------:R-:W-:Y:S01]  /*27bd0*/  LOP3.LUT P6, RZ, R22, 0x1, RZ, 0xc0, !PT ;  /* 0x0000000116ff7812 */ /* 0x000fe200078cc0ff */
[----:B------:R-:W-:-:S12]  /*27be0*/  BSSY B6, `(.L_x_1901) ;  /* 0x0000012000067945 */ /* 0x000fd80003800000 */
[----:B------:R-:W-:Y:S05]  /*27bf0*/  @!P6 BRA `(.L_x_1902) ;  /* 0x000000000040e947 */ /* 0x000fea0003800000 */
        /* <DEDUP_REMOVED lines=16> */
.L_x_1902:
[----:B------:R-:W-:Y:S05]  /*27d00*/  BSYNC B6 ;  /* 0x0000000000067941 */ /* 0x000fea0003800000 */
.L_x_1901:
[----:B------:R-:W0:Y:S01]  /*27d10*/  S2R R2, SR_TID.X ;  /* 0x0000000000027919 */ /* 0x000e220000002100 */
[----:B------:R-:W-:Y:S01]  /*27d20*/  ULDC.64 UR4, c[0x0][0x9f8] ;  /* 0x00027e0000047ab9 */ /* 0x000fe20000000a00 */
[----:B------:R-:W-:Y:S01]  /*27d30*/  IMAD.MOV.U32 R21, RZ, RZ, R30 ;  /* 0x000000ffff157224 */ /* 0x000fe200078e001e */
[----:B------:R-:W-:Y:S01]  /*27d40*/  ISETP.NE.U32.AND P0, PT, RZ, UR4, PT ;  /* 0x00000004ff007c0c */ /* 0x000fe2000bf05070 */
[----:B------:R-:W1:Y:S01]  /*27d50*/  S2R R20, SR_TID.X ;  /* 0x0000000000147919 */ /* 0x000e620000002100 */
[----:B------:R-:W2:Y:S01]  /*27d60*/  LDC R9, c[0x0][0x430] ;  /* 0x00010c00ff097b82 */ /* 0x000ea20000000800 */
[----:B------:R-:W-:Y:S01]  /*27d70*/  IMAD.U32 R10, RZ, RZ, UR39 ;  /* 0x00000027ff0a7e24 */ /* 0x000fe2000f8e00ff */
[----:B------:R-:W-:Y:S01]  /*27d80*/  ISETP.NE.AND.EX P0, PT, RZ, UR5, PT, P0 ;  /* 0x00000005ff007c0c */ /* 0x000fe2000bf05300 */
[----:B------:R-:W-:Y:S01]  /*27d90*/  ULDC UR4, c[0x0][0x2f4] ;  /* 0x0000bd0000047ab9 */ /* 0x000fe20000000800 */
[----:B0-----:R-:W-:Y:S01]  /*27da0*/  LOP3.LUT R30, R2, 0x7f, RZ, 0xc0, !PT ;  /* 0x0000007f021e7812 */ /* 0x001fe200078ec0ff */
[----:B------:R-:W-:-:S10]  /*27db0*/  ULDC UR5, c[0x0][0x320] ;  /* 0x0000c80000057ab9 */ /* 0x000fd40000000800 */
[----:B------:R-:W0:Y:S01]  /*27dc0*/  @P0 LDC.64 R2, c[0x0][0x9f8] ;  /* 0x00027e00ff020b82 */ /* 0x000e220000000a00 */
[----:B------:R-:W-:Y:S01]  /*27dd0*/  SHF.R.U32.HI R0, RZ, 0x2, R30 ;  /* 0x00000002ff007819 */ /* 0x000fe2000001161e */
[----:B------:R-:W-:Y:S02]  /*27de0*/  IMAD.MOV.U32 R30, RZ, RZ, R19 ;  /* 0x000000ffff1e7224 */ /* 0x000fe400078e0013 */
[----:B0-----:R-:W-:-:S05]  /*27df0*/  @P0 IMAD.WIDE R2, R19, 0x4, R2 ;  /* 0x0000000413020825 */ /* 0x001fca00078e0202 */
[----:B------:R0:W3:Y:S01]  /*27e00*/  @P0 LDG.E R30, desc[UR42][R2.64] ;  /* 0x0000002a021e0981 */ /* 0x0000e2000c1e1900 */
[----:B-1----:R-:W-:Y:S01]  /*27e10*/  IMAD.SHL.U32 R20, R20, 0x20, RZ ;  /* 0x0000002014147824 */ /* 0x002fe200078e00ff */
[----:B--2---:R-:W-:Y:S02]  /*27e20*/  ISETP.NE.AND P1, PT, R9, 0x1, PT ;  /* 0x000000010900780c */ /* 0x004fe40003f25270 */
[----:B------:R-:W-:Y:S02]  /*27e30*/  LEA R8, R21, 0xffffff80, 0x7 ;  /* 0xffffff8015087811 */ /* 0x000fe400078e38ff */
[----:B------:R-:W-:-:S04]  /*27e40*/  LOP3.LUT R20, R0, 0x60, R20, 0xf8, !PT ;  /* 0x0000006000147812 */ /* 0x000fc800078ef814 */
[----:B------:R-:W-:-:S04]  /*27e50*/  LOP3.LUT R7, R20, R8, RZ, 0xfc, !PT ;  /* 0x0000000814077212 */ /* 0x000fc800078efcff */
[C---:B------:R-:W-:Y:S01]  /*27e60*/  ISETP.GE.AND P0, PT, R7.reuse, R26, PT ;  /* 0x0000001a0700720c */ /* 0x040fe20003f06270 */
[----:B------:R-:W1:Y:S01]  /*27e70*/  @P1 LDC R5, c[0x0][0x434] ;  /* 0x00010d00ff051b82 */ /* 0x000e620000000800 */
[----:B------:R-:W-:-:S04]  /*27e80*/  IMAD.IADD R7, R7, 0x1, R37 ;  /* 0x0000000107077824 */ /* 0x000fc800078e0225 */
[----:B------:R-:W-:-:S03]  /*27e90*/  IMAD.MOV.U32 R0, RZ, RZ, R7 ;  /* 0x000000ffff007224 */ /* 0x000fc600078e0007 */
[----:B------:R-:W2:Y:S08]  /*27ea0*/  @P1 LDC R4, c[0x0][0x438] ;  /* 0x00010e00ff041b82 */ /* 0x000eb00000000800 */
[----:B0-----:R-:W0:Y:S01]  /*27eb0*/  @!P0 LDC.64 R2, c[0x0][0x428] ;  /* 0x00010a00ff028b82 */ /* 0x001e220000000a00 */
[----:B-1----:R-:W-:-:S05]  /*27ec0*/  @P1 IMAD.HI.U32 R5, R7, R5, RZ ;  /* 0x0000000507051227 */ /* 0x002fca00078e00ff */
[----:B--2---:R-:W-:-:S04]  /*27ed0*/  @P1 SHF.R.U32.HI R0, RZ, R4, R5 ;  /* 0x00000004ff001219 */ /* 0x004fc80000011605 */
[--C-:B------:R-:W-:Y:S01]  /*27ee0*/  @!P0 SHF.R.S32.HI R5, RZ, 0x1f, R0.reuse ;  /* 0x0000001fff058819 */ /* 0x100fe20000011400 */
[----:B------:R-:W-:Y:S01]  /*27ef0*/  @!P0 IMAD.MOV.U32 R4, RZ, RZ, R0 ;  /* 0x000000ffff048224 */ /* 0x000fe200078e0000 */
[----:B------:R-:W-:Y:S02]  /*27f00*/  ISETP.NE.AND P2, PT, R10, 0x3, PT ;  /* 0x000000030a00780c */ /* 0x000fe40003f45270 */
[----:B------:R-:W-:Y:S02]  /*27f10*/  LOP3.LUT R22, R22, 0xffffffdf, RZ, 0xc0, !PT ;  /* 0xffffffdf16167812 */ /* 0x000fe400078ec0ff */
[C---:B------:R-:W-:Y:S02]  /*27f20*/  LOP3.LUT R10, R35.reuse, 0x40, RZ, 0xfc, !PT ;  /* 0x00000040230a7812 */ /* 0x040fe400078efcff */
[----:B------:R-:W-:-:S07]  /*27f30*/  LOP3.LUT R11, R35, 0x80, RZ, 0xfc, !PT ;  /* 0x00000080230b7812 */ /* 0x000fce00078efcff */
[----:B------:R-:W-:-:S04]  /*27f40*/  @P2 LOP3.LUT R22, R22, 0x20, RZ, 0xfc, !PT ;  /* 0x0000002016162812 */ /* 0x000fc800078efcff */
[----:B------:R-:W-:Y:S02]  /*27f50*/  LOP3.LUT R22, R22, 0xffffffef, RZ, 0xc0, !PT ;  /* 0xffffffef16167812 */ /* 0x000fe400078ec0ff */
[----:B------:R-:W-:Y:S01]  /*27f60*/  ISETP.GE.AND P3, PT, R11, UR4, PT ;  /* 0x000000040b007c0c */ /* 0x000fe2000bf66270 */
[----:B------:R-:W-:Y:S01]  /*27f70*/  UMOV UR6, 0xffffffff ;  /* 0xffffffff00067882 */ /* 0x000fe20000000000 */
[----:B------:R-:W-:-:S04]  /*27f80*/  IMAD.MOV R0, RZ, RZ, -R0 ;  /* 0x000000ffff007224 */ /* 0x000fc800078e0a00 */
[----:B------:R-:W-:Y:S01]  /*27f90*/  IMAD R7, R9, R0, R7 ;  /* 0x0000000009077224 */ /* 0x000fe200078e0207 */
[----:B---3--:R-:W-:Y:S01]  /*27fa0*/  SHF.R.S32.HI R6, RZ, 0x1f, R30 ;  /* 0x0000001fff067819 */ /* 0x008fe2000001141e */
[----:B0-----:R-:W-:-:S04]  /*27fb0*/  @!P0 IMAD.WIDE.U32 R4, R30, R2, R4 ;  /* 0x000000021e048225 */ /* 0x001fc800078e0004 */
[----:B------:R0:W-:Y:S02]  /*27fc0*/  STL [R1], R6 ;  /* 0x0000000601007387 */ /* 0x0001e40000100800 */
[----:B0-----:R-:W-:-:S04]  /*27fd0*/  @!P0 IMAD R6, R6, R2, RZ ;  /* 0x0000000206068224 */ /* 0x001fc800078e02ff */
[----:B------:R-:W-:Y:S02]  /*27fe0*/  @!P0 IMAD R6, R30, R3, R6 ;  /* 0x000000031e068224 */ /* 0x000fe400078e0206 */
[----:B------:R-:W0:Y:S02]  /*27ff0*/  @!P0 LDC.64 R2, c[0x0][0x418] ;  /* 0x00010600ff028b82 */ /* 0x000e240000000a00 */
[----:B------:R-:W-:Y:S02]  /*28000*/  @!P0 IMAD.IADD R5, R5, 0x1, R6 ;  /* 0x0000000105058824 */ /* 0x000fe400078e0206 */
[----:B------:R-:W-:Y:S01]  /*28010*/  IMAD.MOV.U32 R6, RZ, RZ, RZ ;  /* 0x000000ffff067224 */ /* 0x000fe200078e00ff */
[----:B0-----:R-:W-:-:S04]  /*28020*/  @!P0 LEA R2, P1, R4, R2, 0x2 ;  /* 0x0000000204028211 */ /* 0x001fc800078210ff */
[----:B------:R-:W-:Y:S02]  /*28030*/  @!P0 LEA.HI.X R3, R4, R3, R5, 0x2, P1 ;  /* 0x0000000304038211 */ /* 0x000fe400008f1405 */
[----:B------:R-:W-:-:S03]  /*28040*/  ISETP.GE.AND P1, PT, R35, UR4, PT ;  /* 0x0000000423007c0c */ /* 0x000fc6000bf26270 */
[----:B------:R0:W5:Y:S01]  /*28050*/  @!P0 LDG.E R6, desc[UR42][R2.64] ;  /* 0x0000002a02068981 */ /* 0x000162000c1e1900 */
[----:B------:R-:W-:-:S09]  /*28060*/  ISETP.GE.AND P0, PT, R10, UR4, PT ;  /* 0x000000040a007c0c */ /* 0x000fd2000bf06270 */
[----:B------:R-:W-:Y:S02]  /*28070*/  @P1 LOP3.LUT R22, R22, 0x10, RZ, 0xfc, !PT ;  /* 0x0000001016161812 */ /* 0x000fe400078efcff */
[----:B------:R-:W-:Y:S02]  /*28080*/  ISETP.GE.AND P1, PT, R35, UR5, PT ;  /* 0x0000000523007c0c */ /* 0x000fe4000bf26270 */
        /* <DEDUP_REMOVED lines=10> */
.L_x_2130:
[----:B------:R-:W-:Y:S05]  /*28130*/  @!P2 BRA `(.L_x_1904) ;  /* 0x000000000004a947 */ /* 0x000fea0003800000 */
[----:B------:R-:W-:Y:S01]  /*28140*/  BPT.TRAP 0x1 ;  /* 0x000000040000795c */ /* 0x000fe20000300000 */
.L_x_1904:
[----:B------:R-:W0:Y:S01]  /*28150*/  S2R R0, SR_TID.X ;  /* 0x0000000000007919 */ /* 0x000e220000002100 */
[----:B------:R-:W-:Y:S01]  /*28160*/  IMAD R4, R24, 0x8, R23 ;  /* 0x0000000818047824 */ /* 0x000fe200078e0217 */
[----:B------:R-:W-:Y:S01]  /*28170*/  BSSY B0, `(.L_x_1905) ;  /* 0x0000009000007945 */ /* 0x000fe20003800000 */
[----:B0-----:R-:W-:-:S04]  /*28180*/  LOP3.LUT R0, R0, 0x7f, RZ, 0xc0, !PT ;  /* 0x0000007f00007812 */ /* 0x001fc800078ec0ff */
[----:B------:R-:W-:-:S04]  /*28190*/  SHF.R.U32.HI R0, RZ, 0x2, R0 ;  /* 0x00000002ff007819 */ /* 0x000fc80000011600 */
[----:B------:R-:W-:Y:S02]  /*281a0*/  IADD3 R8, -R0, R26, -R8 ;  /* 0x0000001a00087210 */ /* 0x000fe40007ffe908 */
[----:B------:R-:W-:Y:S02]  /*281b0*/  SHF.L.U32 R0, R28, 0x1f, RZ ;  /* 0x0000001f1c007819 */ /* 0x000fe400000006ff */
[----:B------:R-:W-:Y:S02]  /*281c0*/  SHF.R.S32.HI R26, RZ, 0x1f, R7 ;  /* 0x0000001fff1a7819 */ /* 0x000fe40000011407 */
[----:B------:R-:W0:Y:S01]  /*281d0*/  SYNCS.PHASECHK.TRANS64.TRYWAIT P0, [R4+URZ+0x22880], R0 ;  /* 0x02288000040075a7 */ /* 0x000e22000800017f */
[----:B------:R1:W-:Y:S02]  /*281e0*/  STL [R1+0x24], R0 ;  /* 0x0000240001007387 */ /* 0x0003e40000100800 */
[----:B01----:R-:W-:Y:S05]  /*281f0*/  @!P0 BRA `(.L_x_1906) ;  /* 0x0000007800f48947 */ /* 0x003fea0003800000 */
.L_x_2131:
[----:B------:R-:W-:Y:S05]  /*28200*/  BSYNC B0 ;  /* 0x0000000000007941 */ /* 0x000fea0003800000 */
.L_x_1905:
[----:B------:R-:W-:Y:S01]  /*28210*/  ULDC.64 UR4, c[0x0][0x328] ;  /* 0x0000ca0000047ab9 */ /* 0x000fe20000000a00 */
[----:B-----5:R-:W-:Y:S01]  /*28220*/  SHF.R.S32.HI R5, RZ, 0x1f, R6 ;  /* 0x0000001fff057819 */ /* 0x020fe20000011406 */
[----:B0-----:R-:W-:Y:S01]  /*28230*/  IMAD R0, R26, UR4, RZ ;  /* 0x000000041a007c24 */ /* 0x001fe2000f8e02ff */
[----:B------:R-:W-:Y:S01]  /*28240*/  ULDC.64 UR6, c[0x0][0x318] ;  /* 0x0000c60000067ab9 */ /* 0x000fe20000000a00 */
[C---:B------:R-:W-:Y:S01]  /*28250*/  IMAD.WIDE.U32 R2, R7.reuse, UR4, RZ ;  /* 0x0000000407027c25 */ /* 0x040fe2000f8e00ff */
[----:B------:R-:W-:Y:S01]  /*28260*/  LOP3.LUT P1, RZ, R22, 0x1, RZ, 0xc0, !PT ;  /* 0x0000000116ff7812 */ /* 0x000fe2000782c0ff */
[----:B------:R0:W-:Y:S01]  /*28270*/  STL [R1+0x20], R5 ;  /* 0x0000200501007387 */ /* 0x0001e20000100800 */
[----:B------:R-:W-:Y:S01]  /*28280*/  ISETP.GE.AND P4, PT, R8, 0x1, PT ;  /* 0x000000010800780c */ /* 0x000fe20003f86270 */
[----:B------:R-:W-:Y:S01]  /*28290*/  IMAD R0, R7, UR5, R0 ;  /* 0x0000000507007c24 */ /* 0x000fe2000f8e0200 */
[----:B------:R-:W-:-:S03]  /*282a0*/  ULDC.64 UR4, c[0x0][0x338] ;  /* 0x0000ce0000047ab9 */ /* 0x000fc60000000a00 */
[----:B------:R-:W-:Y:S02]  /*282b0*/  IMAD.IADD R3, R3, 0x1, R0 ;  /* 0x0000000103037824 */ /* 0x000fe400078e0200 */
[----:B------:R-:W-:Y:S02]  /*282c0*/  IMAD R0, R5, UR4, RZ ;  /* 0x0000000405007c24 */ /* 0x000fe4000f8e02ff */
[----:B0-----:R-:W0:Y:S01]  /*282d0*/  S2R R5, SR_TID.X ;  /* 0x0000000000057919 */ /* 0x001e220000002100 */
[----:B------:R-:W-:-:S04]  /*282e0*/  IMAD.WIDE.U32 R2, R6, UR4, R2 ;  /* 0x0000000406027c25 */ /* 0x000fc8000f8e0002 */
[----:B------:R-:W-:Y:S01]  /*282f0*/  IMAD R0, R6, UR5, R0 ;  /* 0x0000000506007c24 */ /* 0x000fe2000f8e0200 */
[----:B------:R-:W-:-:S03]  /*28300*/  ULDC.64 UR4, c[0x0][0x330] ;  /* 0x0000cc0000047ab9 */ /* 0x000fc60000000a00 */
[----:B------:R-:W-:Y:S02]  /*28310*/  IMAD.IADD R3, R3, 0x1, R0 ;  /* 0x0000000103037824 */ /* 0x000fe400078e0200 */
[----:B------:R-:W-:Y:S01]  /*28320*/  IMAD.WIDE.U32 R2, R18, UR4, R2 ;  /* 0x0000000412027c25 */ /* 0x000fe2000f8e0002 */
[----:B------:R-:W-:-:S03]  /*28330*/  UMOV UR4, 0xffffffff ;  /* 0xffffffff00047882 */ /* 0x000fc60000000000 */
[----:B------:R-:W-:Y:S01]  /*28340*/  IMAD R3, R18, UR5, R3 ;  /* 0x0000000512037c24 */ /* 0x000fe2000f8e0203 */
[----:B------:R-:W-:-:S04]  /*28350*/  IADD3 R0, P0, R2, UR6, RZ ;  /* 0x0000000602007c10 */ /* 0x000fc8000ff1e0ff */
[----:B------:R-:W-:Y:S02]  /*28360*/  IADD3.X R2, R3, UR7, RZ, P0, !PT ;  /* 0x0000000703027c10 */ /* 0x000fe400087fe4ff */
[----:B0-----:R-:W-:-:S04]  /*28370*/  LOP3.LUT R5, R5, 0x7f, RZ, 0xc0, !PT ;  /* 0x0000007f05057812 */ /* 0x001fc800078ec0ff */
[----:B------:R-:W-:-:S05]  /*28380*/  SHF.R.U32.HI R5, RZ, 0x5, R5 ;  /* 0x00000005ff057819 */ /* 0x000fca0000011605 */
[----:B------:R-:W-:-:S04]  /*28390*/  IMAD.SHL.U32 R5, R5, 0x400, RZ ;  /* 0x0000040005057824 */ /* 0x000fc800078e00ff */
[----:B------:R-:W-:Y:S01]  /*283a0*/  IMAD R5, R24, 0x4000, R5 ;  /* 0x0000400018057824 */ /* 0x000fe200078e0205 */
[----:B------:R-:W-:Y:S06]  /*283b0*/  BRA.DIV UR4, `(.L_x_1907) ;  /* 0x0000007a049c7947 */ /* 0x000fec000b800000 */
[----:B------:R-:W0:Y:S01]  /*283c0*/  SHFL.IDX PT, R10, R0, RZ, 0x1c1f ;  /* 0x001c1fff000a7589 */ /* 0x000e2200000e0000 */
[----:B------:R-:W-:Y:S02]  /*283d0*/  LOP3.LUT P6, RZ, R22, 0x2, RZ, 0xc0, !PT ;  /* 0x0000000216ff7812 */ /* 0x000fe400078cc0ff */
[C---:B------:R-:W-:Y:S01]  /*283e0*/  ISETP.GE.AND P3, PT, R8.reuse, 0x21, PT ;  /* 0x000000210800780c */ /* 0x040fe20003f66270 */
[----:B------:R-:W1:Y:S01]  /*283f0*/  SHFL.IDX PT, R3, R2, RZ, 0x1c1f ;  /* 0x001c1fff02037589 */ /* 0x000e6200000e0000 */
[C---:B------:R-:W-:Y:S02]  /*28400*/  ISETP.GE.AND P2, PT, R8.reuse, 0x41, PT ;  /* 0x000000410800780c */ /* 0x040fe40003f46270 */
[----:B------:R-:W-:Y:S01]  /*28410*/  ISETP.GE.AND P5, PT, R8, 0x61, PT ;  /* 0x000000610800780c */ /* 0x000fe20003fa6270 */
[----:B------:R-:W-:Y:S01]  /*28420*/  SHFL.IDX PT, R9, R2, 0x1, 0x1c1f ;  /* 0x003c1f0002097f89 */ /* 0x000fe200000e0000 */
[----:B0-----:R-:W-:-:S05]  /*28430*/  IADD3 R10, P0, R35, R10, RZ ;  /* 0x0000000a230a7210 */ /* 0x001fca0007f1e0ff */
[----:B-1----:R-:W-:Y:S01]  /*28440*/  IMAD.X R11, RZ, RZ, R3, P0 ;  /* 0x000000ffff0b7224 */ /* 0x002fe200000e0603 */
[----:B------:R-:W-:Y:S02]  /*28450*/  ISETP.LT.OR P0, PT, R8, 0x1, P6 ;  /* 0x000000010800780c */ /* 0x000fe40003701670 */
[----:B------:R-:W-:-:S05]  /*28460*/  IADD3 R3, R23, R5, R32 ;  /* 0x0000000517037210 */ /* 0x000fca0007ffe020 */
[----:B------:R-:W-:-:S06]  /*28470*/  IMAD.IADD R5, R33, 0x1, R3 ;  /* 0x0000000121057824 */ /* 0x000fcc00078e0203 */
[----:B------:R-:W-:Y:S01]  /*28480*/  LDGSTS.E.BYPASS.LTC128B.128 [R3+0x8400], desc[UR42][R10.64], !P0 ;  /* 0x084000000a037fae */ /* 0x000fe2000c101d6a */
[----:B------:R-:W-:-:S13]  /*28490*/  ISETP.LT.OR P0, PT, R8, 0x1, P1 ;  /* 0x000000010800780c */ /* 0x000fda0000f01670 */
[----:B------:R0:W-:Y:S04]  /*284a0*/  LDGSTS.E.BYPASS.LTC128B.128 [R5+0x8400], desc[UR42][R10.64+0x40], !P0 ;  /* 0x084000400a057fae */ /* 0x0001e8000c101d6a */
[----:B0-----:R-:W0:Y:S02]  /*284b0*/  SHFL.IDX PT, R10, R0, 0x1, 0x1c1f ;  /* 0x003c1f00000a7f89 */ /* 0x001e2400000e0000 */
[----:B0-----:R-:W-:-:S05]  /*284c0*/  IADD3 R10, P0, R35, R10, RZ ;  /* 0x0000000a230a7210 */ /* 0x001fca0007f1e0ff */
[----:B------:R-:W-:Y:S01]  /*284d0*/  IMAD.X R11, RZ, RZ, R9, P0 ;  /* 0x000000ffff0b7224 */ /* 0x000fe200000e0609 */
[C---:B------:R-:W-:Y:S01]  /*284e0*/  ISETP.LT.OR P0, PT, R8.reuse, 0x21, P6 ;  /* 0x000000210800780c */ /* 0x040fe20003701670 */
[----:B------:R-:W-:Y:S04]  /*284f0*/  SHFL.IDX PT, R9, R2, 0x2, 0x1c1f ;  /* 0x005c1f0002097f89 */ /* 0x000fe800000e0000 */
[----:B------:R-:W-:Y:S08]  /*28500*/  SHFL.IDX PT, R2, R2, 0x3, 0x1c1f ;  /* 0x007c1f0002027f89 */ /* 0x000ff000000e0000 */
[----:B------:R-:W-:Y:S01]  /*28510*/  LDGSTS.E.BYPASS.LTC128B.128 [R3+0x9400], desc[UR42][R10.64], !P0 ;  /* 0x094000000a037fae */ /* 0x000fe2000c101d6a */
[----:B------:R-:W-:-:S13]  /*28520*/  ISETP.LT.OR P0, PT, R8, 0x21, P1 ;  /* 0x000000210800780c */ /* 0x000fda0000f01670 */
[----:B------:R0:W-:Y:S04]  /*28530*/  LDGSTS.E.BYPASS.LTC128B.128 [R5+0x9400], desc[UR42][R10.64+0x40], !P0 ;  /* 0x094000400a057fae */ /* 0x0001e8000c101d6a */
[----:B0-----:R-:W0:Y:S04]  /*28540*/  SHFL.IDX PT, R10, R0, 0x2, 0x1c1f ;  /* 0x005c1f00000a7f89 */ /* 0x001e2800000e0000 */
[----:B------:R-:W1:Y:S01]  /*28550*/  SHFL.IDX PT, R0, R0, 0x3, 0x1c1f ;  /* 0x007c1f0000007f89 */ /* 0x000e6200000e0000 */
[----:B0-----:R-:W-:-:S05]  /*28560*/  IADD3 R10, P0, R35, R10, RZ ;  /* 0x0000000a230a7210 */ /* 0x001fca0007f1e0ff */
[----:B------:R-:W-:Y:S01]  /*28570*/  IMAD.X R11, RZ, RZ, R9, P0 ;  /* 0x000000ffff0b7224 */ /* 0x000fe200000e0609 */
[----:B------:R-:W-:-:S13]  /*28580*/  ISETP.LT.OR P0, PT, R8, 0x41, P6 ;  /* 0x000000410800780c */ /* 0x000fda0003701670 */
[----:B------:R0:W-:Y:S01]  /*28590*/  LDGSTS.E.BYPASS.LTC128B.128 [R3+0xa400], desc[UR42][R10.64], !P0 ;  /* 0x0a4000000a037fae */ /* 0x0001e2000c101d6a */
[----:B------:R-:W-:-:S13]  /*285a0*/  ISETP.LT.OR P0, PT, R8, 0x41, P1 ;  /* 0x000000410800780c */ /* 0x000fda0000f01670 */
[----:B-1----:R0:W-:Y:S02]  /*285b0*/  LDGSTS.E.BYPASS.LTC128B.128 [R5+0xa400], desc[UR42][R10.64+0x40], !P0 ;  /* 0x0a4000400a057fae */ /* 0x0021e4000c101d6a */
.L_x_2141:
[----:B0-----:R-:W-:Y:S02]  /*285c0*/  IADD3 R10, P0, R35, R0, RZ ;  /* 0x00000000230a7210 */ /* 0x001fe40007f1e0ff */
[----:B------:R-:W-:Y:S02]  /*285d0*/  LOP3.LUT P6, RZ, R22, 0x2, RZ, 0xc0, !PT ;  /* 0x0000000216ff7812 */ /* 0x000fe400078cc0ff */
[----:B------:R-:W-:Y:S02]  /*285e0*/  IADD3.X R11, RZ, R2, RZ, P0, !PT ;  /* 0x00000002ff0b7210 */ /* 0x000fe400007fe4ff */
        /* <DEDUP_REMOVED lines=9> */
.L_x_1908:
[----:B------:R-:W-:Y:S02]  /*28680*/  PLOP3.LUT P1, PT, P1, P0, PT, 0xa2, 0x0 ;  /* 0x000000000000781c */ /* 0x000fe40000f21472 */
[----:B------:R-:W-:-:S08]  /*28690*/  @P0 R2UR P1, UR4, R4 ;  /* 0x00000000040402ca */ /* 0x000fd00000020000 */
[----:B------:R-:W-:-:S05]  /*286a0*/  @P0 PLOP3.LUT P0, PT, P1, PT, PT, 0x80, 0x0 ;  /* 0x000000000000081c */ /* 0x000fca0000f0f070 */
[----:B------:R-:W-:Y:S01]  /*286b0*/  @!P1 SYNCS.ARRIVE.TRANS64.RED.A0T1 RZ, [UR4+0x22870], RZ ;  /* 0x022870ffffff99a7 */ /* 0x000fe20008200404 */
[----:B------:R-:W-:Y:S07]  /*286c0*/  @!P1 ARRIVES.LDGSTSBAR.64.TRANSCNT [UR4+0x22870] ;  /* 0x02287000ff0099b0 */ /* 0x000fee0008000a84 */
[----:B------:R-:W-:Y:S05]  /*286d0*/  @P0 BRA.U.ANY `(.L_x_1908) ;  /* 0xfffffffd00e80947 */ /* 0x000fea000393ffff */
[----:B------:R-:W-:Y:S01]  /*286e0*/  NOP ;  /* 0x0000000000007918 */ /* 0x000fe20000000000 */
[----:B------:R-:W-:-:S05]  /*286f0*/  IMAD.U32 R0, RZ, RZ, UR39 ;  /* 0x00000027ff007e24 */ /* 0x000fca000f8e00ff */
[----:B------:R-:W-:-:S13]  /*28700*/  ISETP.NE.AND P6, PT, R0, 0x3, PT ;  /* 0x000000030000780c */ /* 0x000fda0003fc5270 */
[----:B------:R-:W-:Y:S05]  /*28710*/  @!P6 BRA `(.L_x_1909) ;  /* 0x000000000004e947 */ /* 0x000fea0003800000 */
[----:B------:R-:W-:Y:S01]  /*28720*/  BPT.TRAP 0x1 ;  /* 0x000000040000795c */ /* 0x000fe20000300000 */
.L_x_1909:
[----:B------:R2:W-:Y:S01]  /*28730*/  SYNCS.ARRIVE.TRANS64.A1T0 RZ, [R4+URZ+0x22870], RZ ;  /* 0x022870ff04ff79a7 */ /* 0x0005e2000810003f */
[----:B------:R-:W-:Y:S05]  /*28740*/  @!P6 BRA `(.L_x_1910) ;  /* 0x000000000004e947 */ /* 0x000fea0003800000 */
[----:B------:R-:W-:Y:S01]  /*28750*/  BPT.TRAP 0x1 ;  /* 0x000000040000795c */ /* 0x000fe20000300000 */
.L_x_1910:
[----:B------:R-:W3:Y:S01]  /*28760*/  LDL R0, [R1+0x24] ;  /* 0x0000240001007983 */ /* 0x000ee20000100800 */
[----:B------:R-:W-:Y:S01]  /*28770*/  BSSY B0, `(.L_x_1911) ;  /* 0x0000003000007945 */ /* 0x000fe20003800000 */
[----:B---3--:R-:W3:Y:S03]  /*28780*/  SYNCS.PHASECHK.TRANS64.TRYWAIT P0, [R4+URZ+0x22840], R0 ;  /* 0x02284000040075a7 */ /* 0x008ee6000800017f */
[----:B---3--:R-:W-:Y:S05]  /*28790*/  @!P0 BRA `(.L_x_1912) ;  /* 0x0000007c001c8947 */ /* 0x008fea0003800000 */
.L_x_2142:
[----:B------:R-:W-:Y:S05]  /*287a0*/  BSYNC B0 ;  /* 0x0000000000007941 */ /* 0x000fea0003800000 */
.L_x_1911:
[----:B01----:R-:W4:Y:S01]  /*287b0*/  LDL.LU R5, [R1+0x20] ;  /* 0x0000200001057983 */ /* 0x003f220000300800 */
[----:B------:R-:W-:Y:S01]  /*287c0*/  ULDC.64 UR4, c[0x0][0x300] ;  /* 0x0000c00000047ab9 */ /* 0x000fe20000000a00 */
[----:B------:R-:W-:Y:S02]  /*287d0*/  ULDC.64 UR6, c[0x0][0x2e8] ;  /* 0x0000ba0000067ab9 */ /* 0x000fe40000000a00 */
[----:B------:R-:W5:Y:S01]  /*287e0*/  LDL R8, [R1+0x8] ;  /* 0x0000080001087983 */ /* 0x000f620000100800 */
[----:B---3--:R-:W-:Y:S01]  /*287f0*/  IMAD R0, R26, UR4, RZ ;  /* 0x000000041a007c24 */ /* 0x008fe2000f8e02ff */
[----:B------:R-:W-:Y:S01]  /*28800*/  LOP3.LUT P1, RZ, R22, 0x4, RZ, 0xc0, !PT ;  /* 0x0000000416ff7812 */ /* 0x000fe2000782c0ff */
[----:B------:R-:W-:-:S04]  /*28810*/  IMAD.WIDE.U32 R2, R7, UR4, RZ ;  /* 0x0000000407027c25 */ /* 0x000fc8000f8e00ff */
[----:B------:R-:W-:Y:S01]  /*28820*/  IMAD R0, R7, UR5, R0 ;  /* 0x0000000507007c24 */ /* 0x000fe2000f8e0200 */
[----:B------:R-:W-:-:S03]  /*28830*/  ULDC.64 UR4, c[0x0][0x310] ;  /* 0x0000c40000047ab9 */ /* 0x000fc60000000a00 */
[----:B------:R-:W-:Y:S02]  /*28840*/  IMAD.IADD R3, R3, 0x1, R0 ;  /* 0x0000000103037824 */ /* 0x000fe400078e0200 */
[----:B------:R-:W-:-:S04]  /*28850*/  IMAD.WIDE.U32 R2, R6, UR4, R2 ;  /* 0x0000000406027c25 */ /* 0x000fc8000f8e0002 */
[----:B----4-:R-:W-:-:S04]  /*28860*/  IMAD R0, R5, UR4, RZ ;  /* 0x0000000405007c24 */ /* 0x010fc8000f8e02ff */
[----:B------:R-:W-:Y:S01]  /*28870*/  IMAD R0, R6, UR5, R0 ;  /* 0x0000000506007c24 */ /* 0x000fe2000f8e0200 */
[----:B------:R-:W-:Y:S01]  /*28880*/  ULDC.64 UR4, c[0x0][0x308] ;  /* 0x0000c20000047ab9 */ /* 0x000fe20000000a00 */
[----:B-----5:R-:W-:Y:S02]  /*28890*/  IMAD R6, R24, 0x6000, R8 ;  /* 0x0000600018067824 */ /* 0x020fe400078e0208 */
[----:B------:R-:W-:Y:S02]  /*288a0*/  IMAD.IADD R3, R3, 0x1, R0 ;  /* 0x0000000103037824 */ /* 0x000fe400078e0200 */
[----:B------:R-:W-:Y:S01]  /*288b0*/  IMAD.WIDE.U32 R2, R18, UR4, R2 ;  /* 0x0000000412027c25 */ /* 0x000fe2000f8e0002 */
[----:B------:R-:W-:-:S03]  /*288c0*/  UMOV UR4, 0xffffffff ;  /* 0xffffffff00047882 */ /* 0x000fc60000000000 */
[----:B------:R-:W-:Y:S01]  /*288d0*/  IMAD R5, R18, UR5, R3 ;  /* 0x0000000512057c24 */ /* 0x000fe2000f8e0203 */
[----:B------:R-:W-:-:S04]  /*288e0*/  IADD3 R0, P0, R2, UR6, RZ ;  /* 0x0000000602007c10 */ /* 0x000fc8000ff1e0ff */
[----:B------:R-:W-:Y:S01]  /*288f0*/  IADD3.X R5, R5, UR7, RZ, P0, !PT ;  /* 0x0000000705057c10 */ /* 0x000fe200087fe4ff */
[----:B------:R-:W-:Y:S08]  /*28900*/  BRA.DIV UR4, `(.L_x_1913) ;  /* 0x0000007a04d87947 */ /* 0x000ff0000b800000 */
[----:B------:R-:W0:Y:S01]  /*28910*/  SHFL.IDX PT, R3, R0, RZ, 0x1c1f ;  /* 0x001c1fff00037589 */ /* 0x000e2200000e0000 */
[----:B------:R-:W-:Y:S01]  /*28920*/  LOP3.LUT P6, RZ, R22, 0x8, RZ, 0xc0, !PT ;  /* 0x0000000816ff7812 */ /* 0x000fe200078cc0ff */
[C-C-:B------:R-:W-:Y:S02]  /*28930*/  @P4 IMAD.IADD R7, R23.reuse, 0x1, R6.reuse ;  /* 0x0000000117074824 */ /* 0x140fe400078e0206 */
[----:B------:R-:W1:Y:S01]  /*28940*/  SHFL.IDX PT, R2, R5, RZ, 0x1c1f ;  /* 0x001c1fff05027589 */ /* 0x000e6200000e0000 */
[----:B------:R-:W-:Y:S01]  /*28950*/  @P3 IMAD.IADD R9, R23, 0x1, R6 ;  /* 0x0000000117093824 */ /* 0x000fe200078e0206 */
[----:B0-----:R-:W-:-:S05]  /*28960*/  @P4 IADD3 R3, P0, R35, R3, RZ ;  /* 0x0000000323034210 */ /* 0x001fca0007f1e0ff */
[----:B-1----:R-:W-:Y:S01]  /*28970*/  @P4 IMAD.X R2, RZ, RZ, R2, P0 ;  /* 0x000000ffff024224 */ /* 0x002fe200000e0602 */
[----:B------:R-:W-:-:S04]  /*28980*/  LOP3.LUT P0, RZ, R22, 0x10, RZ, 0xc0, !PT ;  /* 0x0000001016ff7812 */ /* 0x000fc8000780c0ff */
[----:B------:R-:W-:-:S04]  /*28990*/  @P4 LOP3.LUT R3, R3, R2, RZ, 0x3c, !PT ;  /* 0x0000000203034212 */ /* 0x000fc800078e3cff */
[----:B------:R-:W-:-:S04]  /*289a0*/  @P4 LOP3.LUT R2, R3, R2, RZ, 0x3c, !PT ;  /* 0x0000000203024212 */ /* 0x000fc800078e3cff */
[----:B------:R-:W-:-:S05]  /*289b0*/  @P4 LOP3.LUT R3, R3, R2, RZ, 0x3c, !PT ;  /* 0x0000000203034212 */ /* 0x000fca00078e3cff */
[----:B------:R-:W-:Y:S01]  /*289c0*/  @!PT LDS RZ, [RZ] ;  /* 0x00000000fffff984 */ /* 0x000fe20000000800 */
        /* <DEDUP_REMOVED lines=15> */
[----:B0-----:R-:W0:Y:S04]  /*28ac0*/  SHFL.IDX PT, R3, R0, 0x2, 0x1c1f ;  /* 0x005c1f0000037f89 */ /* 0x001e2800000e0000 */
[----:B------:R-:W1:Y:S04]  /*28ad0*/  SHFL.IDX PT, R2, R5, 0x2, 0x1c1f ;  /* 0x005c1f0005027f89 */ /* 0x000e6800000e0000 */
[----:B------:R-:W3:Y:S01]  /*28ae0*/  SHFL.IDX PT, R5, R5, 0x3, 0x1c1f ;  /* 0x007c1f0005057f89 */ /* 0x000ee200000e0000 */
        /* <DEDUP_REMOVED lines=8> */
[----:B0--3--:R0:W1:Y:S02]  /*28b70*/  SHFL.IDX PT, R2, R0, 0x3, 0x1c1f ;  /* 0x007c1f0000027f89 */ /* 0x00906400000e0000 */
.L_x_2152:
[C---:B------:R-:W-:Y:S01]  /*28b80*/  LOP3.LUT P3, RZ, R22.reuse, 0x10, RZ, 0xc0, !PT ;  /* 0x0000001016ff7812 */ /* 0x040fe2000786c0ff */
[----:B------:R-:W-:Y:S01]  /*28b90*/  @P5 IMAD.IADD R6, R23, 0x1, R6 ;  /* 0x0000000117065824 */ /* 0x000fe200078e0206 */
[----:B------:R-:W-:Y:S02]  /*28ba0*/  LOP3.LUT P2, RZ, R22, 0x8, RZ, 0xc0, !PT ;  /* 0x0000000816ff7812 */ /* 0x000fe4000784c0ff */
[----:B-1----:R-:W-:-:S05]  /*28bb0*/  @P5 IADD3 R2, P0, R35, R2, RZ ;  /* 0x0000000223025210 */ /* 0x002fca0007f1e0ff */
[----:B------:R-:W-:Y:S01]  /*28bc0*/  @P5 IMAD.X R3, RZ, RZ, R5, P0 ;  /* 0x000000ffff035224 */ /* 0x000fe200000e0605 */
[----:B------:R-:W-:-:S04]  /*28bd0*/  PLOP3.LUT P0, PT, PT, PT, PT, 0x80, 0x0 ;  /* 0x000000000000781c */ /* 0x000fc80003f0f070 */
[----:B------:R-:W-:Y:S01]  /*28be0*/  @!PT LDS RZ, [RZ] ;  /* 0x00000000fffff984 */ /* 0x000fe20000000800 */
[----:B------:R-:W-:Y:S01]  /*28bf0*/  @!PT LDS RZ, [RZ] ;  /* 0x00000000fffff984 */ /* 0x000fe20000000800 */
[----:B------:R-:W-:Y:S01]  /*28c00*/  @!PT LDS RZ, [RZ] ;  /* 0x00000000fffff984 */ /* 0x000fe20000000800 */
[----:B------:R1:W-:Y:S04]  /*28c10*/  @P5 LDGSTS.E.BYPASS.LTC128B.128 [R6+0x17c00], desc[UR42][R2.64], !P3 ;  /* 0x17c0000002065fae */ /* 0x0003e8000d901d6a */
[----:B------:R1:W-:Y:S04]  /*28c20*/  @P5 LDGSTS.E.BYPASS.LTC128B.128 [R6+0x19c00], desc[UR42][R2.64+0x40], !P2 ;  /* 0x19c0004002065fae */ /* 0x0003e8000d101d6a */
[----:B------:R1:W-:Y:S01]  /*28c30*/  @P5 LDGSTS.E.BYPASS.LTC128B.128 [R6+0x1bc00], desc[UR42][R2.64+0x80], !P1 ;  /* 0x1bc0008002065fae */ /* 0x0003e2000c901d6a */
[----:B------:R-:W-:Y:S01]  /*28c40*/  NOP ;  /* 0x0000000000007918 */ /* 0x000fe20000000000 */
.L_x_1914:
        /* <DEDUP_REMOVED lines=11> */
.L_x_1915:
[----:B-1----:R0:W5:Y:S01]  /*28d00*/  LDL.LU R2, [R1+0x18] ;  /* 0x0000180001027983 */ /* 0x0021620000300800 */
[----:B------:R0:W-:Y:S02]  /*28d10*/  SYNCS.ARRIVE.TRANS64.A1T0 RZ, [R4+URZ+0x22830], RZ ;  /* 0x022830ff04ff79a7 */ /* 0x0001e4000810003f */
[----:B------:R-:W-:Y:S05]  /*28d20*/  WARPSYNC.ALL ;  /* 0x0000000000007948 */ /* 0x000fea0003800000 */
[----:B------:R-:W-:Y:S01]  /*28d30*/  ULDC.64 UR4, c[0x0][0xa00] ;  /* 0x0002800000047ab9 */ /* 0x000fe20000000a00 */
[----:B------:R-:W-:Y:S01]  /*28d40*/  VIADD R0, R23, 0x10400 ;  /* 0x0001040017007836 */ /* 0x000fe20000000000 */
[----:B------:R-:W-:Y:S01]  /*28d50*/  BAR.SYNC.DEFER_BLOCKING 0x8, 0x180 ;  /* 0x0206000000007b1d */ /* 0x000fe20000010000 */
[----:B------:R-:W-:-:S03]  /*28d60*/  ISETP.NE.U32.AND P0, PT, RZ, UR4, PT ;  /* 0x00000004ff007c0c */ /* 0x000fc6000bf05070 */
[----:B------:R-:W-:Y:S02]  /*28d70*/  LOP3.LUT P1, RZ, R0, 0x1bf, RZ, 0xc0, !PT ;  /* 0x000001bf00ff7812 */ /* 0x000fe4000782c0ff */
[----:B------:R-:W-:Y:S01]  /*28d80*/  ISETP.NE.AND.EX P0, PT, RZ, UR5, PT, P0 ;  /* 0x00000005ff007c0c */ /* 0x000fe2000bf05300 */
[----:B------:R-:W-:Y:S01]  /*28d90*/  ULDC.64 UR4, c[0x0][0x298] ;  /* 0x0000a60000047ab9 */ /* 0x000fe20000000a00 */
[----:B------:R-:W-:Y:S01]  /*28da0*/  SHF.R.S32.HI R0, RZ, 0x1f, R19 ;  /* 0x0000001fff007819 */ /* 0x000fe20000011413 */
[----:B------:R-:W-:Y:S01]  /*28db0*/  BSSY B6, `(.L_x_1916) ;  /* 0x000001c000067945 */ /* 0x000fe20003800000 */
[----:B------:R-:W-:Y:S02]  /*28dc0*/  SEL R26, R19, RZ, !P0 ;  /* 0x000000ff131a7207 */ /* 0x000fe40004000000 */
[----:B------:R-:W-:-:S05]  /*28dd0*/  SEL R0, R0, RZ, !P0 ;  /* 0x000000ff00007207 */ /* 0x000fca0004000000 */
[----:B------:R1:W-:Y:S02]  /*28de0*/  STL [R1+0x2c], R0 ;  /* 0x00002c0001007387 */ /* 0x0003e40000100800 */
[----:B-1---5:R-:W-:-:S05]  /*28df0*/  SHF.R.S32.HI R0, RZ, 0x1f, R2 ;  /* 0x0000001fff007819 */ /* 0x022fca0000011402 */
[----:B------:R-:W-:-:S04]  /*28e00*/  IMAD R0, R0, UR4, RZ ;  /* 0x0000000400007c24 */ /* 0x000fc8000f8e02ff */
[C---:B------:R-:W-:Y:S02]  /*28e10*/  IMAD R0, R2.reuse, UR5, R0 ;  /* 0x0000000502007c24 */ /* 0x040fe4000f8e0200 */
[----:B------:R-:W-:-:S04]  /*28e20*/  IMAD.WIDE.U32 R2, R2, UR4, RZ ;  /* 0x0000000402027c25 */ /* 0x000fc8000f8e00ff */
[----:B------:R-:W-:Y:S01]  /*28e30*/  IMAD.IADD R0, R3, 0x1, R0 ;  /* 0x0000000103007824 */ /* 0x000fe200078e0200 */
[----:B------:R1:W-:Y:S04]  /*28e40*/  STL.64 [R1+0x20], R2 ;  /* 0x0000200201007387 */ /* 0x0003e80000100a00 */
[----:B------:R1:W-:Y:S01]  /*28e50*/  STL [R1+0x18], R0 ;  /* 0x0000180001007387 */ /* 0x0003e20000100800 */
[----:B------:R-:W-:Y:S05]  /*28e60*/  @!P1 BRA `(.L_x_1917) ;  /* 0x0000000000409947 */ /* 0x000fea0003800000 */
[----:B-1----:R-:W-:Y:S01]  /*28e70*/  MOV R2, 0x0 ;  /* 0x0000000000027802 */ /* 0x002fe20000000f00 */
[----:B------:R-:W-:Y:S01]  /*28e80*/  ULDC.64 UR4, c[0x4][0xc8] ;  /* 0x0100320000047ab9 */ /* 0x000fe20000000a00 */
[----:B------:R-:W-:Y:S01]  /*28e90*/  ULDC.64 UR6, c[0x4][0xd0] ;  /* 0x0100340000067ab9 */ /* 0x000fe20000000a00 */
[----:B------:R-:W-:Y:S01]  /*28ea0*/  ULDC.64 UR8, c[0x4][0x28] ;  /* 0x01000a0000087ab9 */ /* 0x000fe20000000a00 */
[----:B0-2---:R-:W-:Y:S02]  /*28eb0*/  IMAD.U32 R4, RZ, RZ, UR4 ;  /* 0x00000004ff047e24 */ /* 0x005fe4000f8e00ff */
        /* <DEDUP_REMOVED lines=11> */
.L_x_1917:
[----:B------:R-:W-:Y:S05]  /*28f70*/  BSYNC B6 ;  /* 0x0000000000067941 */ /* 0x000fea0003800000 */
.L_x_1916:
[----:B------:R-:W3:Y:S01]  /*28f80*/  LDL.LU R21, [R1+0x2c] ;  /* 0x00002c0001157983 */ /* 0x000ee20000300800 */
[----:B------:R-:W4:Y:S01]  /*28f90*/  LDC R7, c[0x0][0x448] ;  /* 0x00011200ff077b82 */ /* 0x000f220000000800 */
[----:B------:R-:W-:Y:S02]  /*28fa0*/  ULDC.64 UR4, c[0x0][0x2d8] ;  /* 0x0000b60000047ab9 */ /* 0x000fe40000000a00 */
[----:B------:R-:W2:Y:S04]  /*28fb0*/  LDL.LU R20, [R1+0x18] ;  /* 0x0000180001147983 */ /* 0x000ea80000300800 */
[----:B-1----:R-:W2:Y:S04]  /*28fc0*/  LDL.LU.64 R2, [R1+0x20] ;  /* 0x0000200001027983 */ /* 0x002ea80000300a00 */
[----:B------:R1:W5:Y:S01]  /*28fd0*/  LDL R8, [R1+0x14] ;  /* 0x0000140001087983 */ /* 0x0003620000100800 */
[----:B----4-:R-:W-:-:S13]  /*28fe0*/  ISETP.NE.AND P0, PT, R7, 0x1, PT ;  /* 0x000000010700780c */ /* 0x010fda0003f05270 */
[----:B------:R-:W4:Y:S01]  /*28ff0*/  @P0 LDC R6, c[0x0][0x44c] ;  /* 0x00011300ff060b82 */ /* 0x000f220000000800 */
[C---:B------:R-:W-:Y:S02]  /*29000*/  LOP3.LUT R9, R35.reuse, 0x40, RZ, 0xfc, !PT ;  /* 0x0000004023097812 */ /* 0x040fe400078efcff */
[----:B------:R-:W-:Y:S01]  /*29010*/  LOP3.LUT R10, R35, 0x80, RZ, 0xfc, !PT ;  /* 0x00000080230a7812 */ /* 0x000fe200078efcff */
[----:B--2---:R-:W-:Y:S02]  /*29020*/  IMAD.MOV.U32 R3, RZ, RZ, R20 ;  /* 0x000000ffff037224 */ /* 0x004fe400078e0014 */
[----:B------:R-:W2:Y:S01]  /*29030*/  S2R R20, SR_TID.X ;  /* 0x0000000000147919 */ /* 0x000ea20000002100 */
[----:B------:R-:W-:-:S04]  /*29040*/  IMAD.WIDE.U32 R2, R18, UR4, R2 ;  /* 0x0000000412027c25 */ /* 0x000fc8000f8e0002 */
[----:B------:R-:W-:Y:S01]  /*29050*/  IMAD R3, R18, UR5, R3 ;  /* 0x0000000512037c24 */ /* 0x000fe2000f8e0203 */
[----:B------:R-:W-:Y:S02]  /*29060*/  ULDC.64 UR4, c[0x0][0x2e0] ;  /* 0x0000b80000047ab9 */ /* 0x000fe40000000a00 */
[----:B---3--:R-:W-:Y:S02]  /*29070*/  IMAD R0, R21, UR4, RZ ;  /* 0x0000000415007c24 */ /* 0x008fe4000f8e02ff */
[----:B------:R-:W-:-:S04]  /*29080*/  IMAD.WIDE.U32 R2, R26, UR4, R2 ;  /* 0x000000041a027c25 */ /* 0x000fc8000f8e0002 */
[----:B------:R-:W-:Y:S01]  /*29090*/  IMAD R0, R26, UR5, R0 ;  /* 0x000000051a007c24 */ /* 0x000fe2000f8e0200 */
[----:B------:R-:W-:-:S04]  /*290a0*/  ULDC.64 UR4, c[0x0][0x2d0] ;  /* 0x0000b40000047ab9 */ /* 0x000fc80000000a00 */
[----:B------:R-:W-:Y:S02]  /*290b0*/  IADD3 R3, R3, R0, RZ ;  /* 0x0000000003037210 */ /* 0x000fe40007ffe0ff */
[----:B------:R-:W3:Y:S01]  /*290c0*/  @P0 LDC R0, c[0x0][0x450] ;  /* 0x00011400ff000b82 */ /* 0x000ee20000000800 */
[C---:B--2---:R-:W-:Y:S01]  /*290d0*/  LOP3.LUT R21, R20.reuse, 0x7f, RZ, 0xc0, !PT ;  /* 0x0000007f14157812 */ /* 0x044fe200078ec0ff */
[----:B------:R-:W-:-:S03]  /*290e0*/  IMAD.SHL.U32 R20, R20, 0x20, RZ ;  /* 0x0000002014147824 */ /* 0x000fc600078e00ff */
[----:B------:R-:W-:-:S04]  /*290f0*/  SHF.R.U32.HI R21, RZ, 0x2, R21 ;  /* 0x00000002ff157819 */ /* 0x000fc80000011615 */
[----:B------:R-:W-:-:S05]  /*29100*/  LOP3.LUT R20, R21, 0x60, R20, 0xf8, !PT ;  /* 0x0000006015147812 */ /* 0x000fca00078ef814 */
[----:B------:R-:W-:-:S04]  /*29110*/  IMAD.IADD R5, R20, 0x1, R17 ;  /* 0x0000000114057824 */ /* 0x000fc800078e0211 */
[----:B----4-:R-:W-:-:S04]  /*29120*/  @P0 IMAD.HI.U32 R6, R5, R6, RZ ;  /* 0x0000000605060227 */ /* 0x010fc800078e00ff */
[----:B0-----:R-:W-:Y:S01]  /*29130*/  IMAD.MOV.U32 R4, RZ, RZ, R5 ;  /* 0x000000ffff047224 */ /* 0x001fe200078e0005 */
[----:B---3--:R-:W-:Y:S01]  /*29140*/  @P0 SHF.R.U32.HI R4, RZ, R0, R6 ;  /* 0x00000000ff040219 */ /* 0x008fe20000011606 */
[----:B------:R-:W0:Y:S04]  /*29150*/  S2R R20, SR_TID.X ;  /* 0x0000000000147919 */ /* 0x000e280000002100 */
        /* <DEDUP_REMOVED lines=22> */
[----:B-1----:R-:W-:Y:S10]  /*292c0*/  BRA.DIV UR5, `(.L_x_1918) ;  /* 0x0000007605ec7947 */ /* 0x002ff4000b800000 */
[----:B------:R-:W0:Y:S01]  /*292d0*/  SHFL.IDX PT, R3, R4, RZ, 0x1c1f ;  /* 0x001c1fff04037589 */ /* 0x000e2200000e0000 */
[----:B------:R-:W-:Y:S02]  /*292e0*/  IMAD R27, R27, R7, RZ ;  /* 0x000000071b1b7224 */ /* 0x000fe400078e02ff */
        /* <DEDUP_REMOVED lines=9> */
[----:B-----5:R-:W-:Y:S04]  /*29380*/  @!P1 LDGSTS.E.BYPASS.LTC128B.128 [R8+0x10400], desc[UR42][R2.64], !P3 ;  /* 0x1040000002089fae */ /* 0x020fe8000d901d6a */
[----:B------:R-:W-:Y:S04]  /*29390*/  @!P1 LDGSTS.E.BYPASS.LTC128B.128 [R8+0x12400], desc[UR42][R2.64+0x40], !P2 ;  /* 0x1240004002089fae */ /* 0x000fe8000d101d6a */
[----:B------:R0:W-:Y:S02]  /*293a0*/  @!P1 LDGSTS.E.BYPASS.LTC128B.128 [R8+0x14400], desc[UR42][R2.64+0x80], !P0 ;  /* 0x1440008002089fae */ /* 0x0001e4000c101d6a */
[----:B0-----:R-:W-:-:S02]  /*293b0*/  VIADD R2, R17, 0x20 ;  /* 0x0000002011027836 */ /* 0x001fc40000000000 */
[----:B------:R-:W0:Y:S03]  /*293c0*/  SHFL.IDX PT, R3, R4, 0x1, 0x1c1f ;  /* 0x003c1f0004037f89 */ /* 0x000e2600000e0000 */
[----:B------:R-:W-:Y:S02]  /*293d0*/  ISETP.GE.AND P1, PT, R2, R27, PT ;  /* 0x0000001b0200720c */ /* 0x000fe40003f26270 */
[----:B------:R-:W1:Y:S11]  /*293e0*/  SHFL.IDX PT, R2, R0, 0x1, 0x1c1f ;  /* 0x003c1f0000027f89 */ /* 0x000e7600000e0000 */
[----:B0-----:R-:W-:-:S05]  /*293f0*/  @!P1 IADD3 R3, P4, R35, R3, RZ ;  /* 0x0000000323039210 */ /* 0x001fca0007f9e0ff */
[----:B-1----:R-:W-:-:S05]  /*29400*/  @!P1 IMAD.X R2, RZ, RZ, R2, P4 ;  /* 0x000000ffff029224 */ /* 0x002fca00020e0602 */
        /* <DEDUP_REMOVED lines=8> */
[----:B------:R-:W-:Y:S02]  /*29490*/  ISETP.GE.AND P1, PT, R2, R27, PT ;  /* 0x0000001b0200720c */ /* 0x000fe40003f26270 */
[----:B------:R-:W1:Y:S04]  /*294a0*/  SHFL.IDX PT, R2, R0, 0x2, 0x1c1f ;  /* 0x005c1f0000027f89 */ /* 0x000e6800000e0000 */
[----:B------:R-:W2:Y:S07]  /*294b0*/  SHFL.IDX PT, R0, R0, 0x3, 0x1c1f ;  /* 0x007c1f0000007f89 */ /* 0x000eae00000e0000 */
[----:B0-----:R-:W-:-:S05]  /*294c0*/  @!P1 IADD3 R3, P4, R35, R3, RZ ;  /* 0x0000000323039210 */ /* 0x001fca0007f9e0ff */
[----:B-1----:R-:W-:-:S05]  /*294d0*/  @!P1 IMAD.X R2, RZ, RZ, R2, P4 ;  /* 0x000000ffff029224 */ /* 0x002fca00020e0602 */
[----:B------:R-:W-:-:S04]  /*294e0*/  @!P1 LOP3.LUT R3, R3, R2, RZ, 0x3c, !PT ;  /* 0x0000000203039212 */ /* 0x000fc800078e3cff */
[----:B------:R-:W-:-:S04]  /*294f0*/  @!P1 LOP3.LUT R2, R3, R2, RZ, 0x3c, !PT ;  /* 0x0000000203029212 */ /* 0x000fc800078e3cff */
[----:B------:R-:W-:-:S05]  /*29500*/  @!P1 LOP3.LUT R3, R3, R2, RZ, 0x3c, !PT ;  /* 0x0000000203039212 */ /* 0x000fca00078e3cff */
[----:B------:R-:W-:Y:S04]  /*29510*/  @!P1 LDGSTS.E.BYPASS.LTC128B.128 [R8+0x11400], desc[UR42][R2.64], !P3 ;  /* 0x1140000002089fae */ /* 0x000fe8000d901d6a */
[----:B------:R-:W-:Y:S04]  /*29520*/  @!P1 LDGSTS.E.BYPASS.LTC128B.128 [R8+0x13400], desc[UR42][R2.64+0x40], !P2 ;  /* 0x1340004002089fae */ /* 0x000fe8000d101d6a */
[----:B------:R0:W-:Y:S04]  /*29530*/  @!P1 LDGSTS.E.BYPASS.LTC128B.128 [R8+0x15400], desc[UR42][R2.64+0x80], !P0 ;  /* 0x1540008002089fae */ /* 0x0001e8000c101d6a */
[----:B0-2---:R0:W1:Y:S02]  /*29540*/  SHFL.IDX PT, R2, R4, 0x3, 0x1c1f ;  /* 0x007c1f0004027f89 */ /* 0x00506400000e0000 */
.L_x_2161:
[----:B------:R-:W-:Y:S01]  /*29550*/  VIADD R17, R17, 0x60 ;  /* 0x0000006011117836 */ /* 0x000fe20000000000 */
[----:B------:R-:W-:Y:S04]  /*29560*/  BSSY B0, `(.L_x_1919) ;  /* 0x000000b000007945 */ /* 0x000fe80003800000 */
[----:B------:R-:W-:-:S13]  /*29570*/  ISETP.GE.AND P1, PT, R17, R27, PT ;  /* 0x0000001b1100720c */ /* 0x000fda0003f26270 */
[----:B------:R-:W-:Y:S05]  /*29580*/  @P1 BRA `(.L_x_1920) ;  /* 0x0000000000201947 */ /* 0x000fea0003800000 */
        /* <DEDUP_REMOVED lines=8> */
.L_x_1920:
[----:B------:R-:W-:Y:S05]  /*29610*/  BSYNC B0 ;  /* 0x0000000000007941 */ /* 0x000fea0003800000 */
.L_x_1919:
[----:B------:R-:W-:Y:S01]  /*29620*/  NOP ;  /* 0x0000000000007918 */ /* 0x000fe20000000000 */
[----:B------:R-:W-:-:S13]  /*29630*/  PLOP3.LUT P0, PT, PT, PT, PT, 0x80, 0x0 ;  /* 0x000000000000781c */ /* 0x000fda0003f0f070 */
.L_x_1921:
[----:B------:R-:W-:Y:S02]  /*29640*/  PLOP3.LUT P1, PT, P1, P0, PT, 0xa2, 0x0 ;  /* 0x000000000000781c */ /* 0x000fe40000f21472 */
[----:B------:R-:W-:-:S08]  /*29650*/  @P0 R2UR P1, UR4, R23 ;  /* 0x00000000170402ca */ /* 0x000fd00000020000 */
[----:B------:R-:W-:-:S05]  /*29660*/  @P0 PLOP3.LUT P0, PT, P1, PT, PT, 0x80, 0x0 ;  /* 0x000000000000081c */ /* 0x000fca0000f0f070 */
[----:B------:R-:W-:Y:S01]  /*29670*/  @!P1 SYNCS.ARRIVE.TRANS64.RED.A0T1 RZ, [UR4+0x22800], RZ ;  /* 0x022800ffffff99a7 */ /* 0x000fe20008200404 */
[----:B------:R-:W-:Y:S07]  /*29680*/  @!P1 ARRIVES.LDGSTSBAR.64.TRANSCNT [UR4+0x22800] ;  /* 0x02280000ff0099b0 */ /* 0x000fee0008000a84 */
[----:B------:R-:W-:Y:S05]  /*29690*/  @P0 BRA.U.ANY `(.L_x_1921) ;  /* 0xfffffffd00e80947 */ /* 0x000fea000393ffff */
[----:B--2---:R-:W2:Y:S04]  /*296a0*/  LDL.LU R3, [R1+0x30] ;  /* 0x0000300001037983 */ /* 0x004ea80000300800 */
[----:B-1----:R-:W3:Y:S01]  /*296b0*/  LDL.LU R2, [R1+0x28] ;  /* 0x0000280001027983 */ /* 0x002ee20000300800 */
[----:B--2---:R-:W-:Y:S02]  /*296c0*/  VIADD R3, R3, 0x1 ;  /* 0x0000000103037836 */ /* 0x004fe40000000000 */
[----:B---3--:R-:W-:-:S03]  /*296d0*/  VIADD R20, R2, 0xfffffffe ;  /* 0xfffffffe02147836 */ /* 0x008fc60000000000 */
        /* <DEDUP_REMOVED lines=9> */
[----:B-12---:R-:W-:Y:S05]  /*29770*/  @!P0 BRA `(.L_x_1923) ;  /* 0x00000078001c8947 */ /* 0x006fea0003800000 */
.L_x_2162:
[----:B------:R-:W-:Y:S05]  /*29780*/  BSYNC B0 ;  /* 0x0000000000007941 */ /* 0x000fea0003800000 */
.L_x_1922:
[----:B------:R-:W-:-:S13]  /*29790*/  ISETP.GE.AND P0, PT, R20, R36, PT ;  /* 0x000000241400720c */ /* 0x000fda0003f06270 */
[----:B------:R-:W-:Y:S05]  /*297a0*/  @!P0 BRA `(.L_x_1924) ;  /* 0x00000010008c8947 */ /* 0x000fea0003800000 */
[----:B0-----:R-:W-:Y:S02]  /*297b0*/  IMAD.MOV.U32 R4, RZ, RZ, R24 ;  /* 0x000000ffff047224 */ /* 0x001fe400078e0018 */
[----:B------:R-:W-:-:S07]  /*297c0*/  IMAD.MOV.U32 R5, RZ, RZ, R28 ;  /* 0x000000ffff057224 */ /* 0x000fce00078e001c */
.L_x_1944:
[----:B--2---:R-:W2:Y:S01]  /*297d0*/  LDL R8, [R1] ;  /* 0x0000000001087983 */ /* 0x004ea20000100800 */
[----:B------:R-:W0:Y:S01]  /*297e0*/  LDC R6, c[0x0][0x430] ;  /* 0x00010c00ff067b82 */ /* 0x000e220000000800 */
[----:B-1----:R-:W1:Y:S01]  /*297f0*/  S2R R2, SR_TID.X ;  /* 0x0000000000027919 */ /* 0x002e620000002100 */
[----:B0-----:R-:W-:Y:S02]  /*29800*/  ISETP.NE.AND P0, PT, R6, 0x1, PT ;  /* 0x000000010600780c */ /* 0x001fe40003f05270 */
[----:B-1----:R-:W-:-:S11]  /*29810*/  LOP3.LUT R0, R2, 0x7f, RZ, 0xc0, !PT ;  /* 0x0000007f02007812 */ /* 0x002fd600078ec0ff */
[----:B------:R-:W0:Y:S01]  /*29820*/  @P0 LDC R7, c[0x0][0x434] ;  /* 0x00010d00ff070b82 */ /* 0x000e220000000800 */
[----:B------:R-:W-:Y:S01]  /*29830*/  SHF.R.U32.HI R3, RZ, 0x2, R0 ;  /* 0x00000002ff037819 */ /* 0x000fe20000011600 */
[----:B------:R-:W-:-:S06]  /*29840*/  IMAD.SHL.U32 R2, R2, 0x20, RZ ;  /* 0x0000002002027824 */ /* 0x000fcc00078e00ff */
[----:B------:R-:W1:Y:S01]  /*29850*/  @P0 LDC R0, c[0x0][0x438] ;  /* 0x00010e00ff000b82 */ /* 0x000e620000000800 */
[----:B------:R-:W-:Y:S01]  /*29860*/  IMAD R3, R20, 0x80, R3 ;  /* 0x0000008014037824 */ /* 0x000fe200078e0203 */
[----:B------:R-:W-:-:S04]  /*29870*/  LOP3.LUT R2, R2, 0x60, RZ, 0xc0, !PT ;  /* 0x0000006002027812 */ /* 0x000fc800078ec0ff */
[----:B------:R-:W-:-:S05]  /*29880*/  IADD3 R3, R2, R3, R37 ;  /* 0x0000000302037210 */ /* 0x000fca0007ffe025 */
[----:B------:R-:W-:Y:S02]  /*29890*/  IMAD.MOV.U32 R2, RZ, RZ, R3 ;  /* 0x000000ffff027224 */ /* 0x000fe400078e0003 */
[----:B0-----:R-:W-:-:S05]  /*298a0*/  @P0 IMAD.HI.U32 R7, R3, R7, RZ ;  /* 0x0000000703070227 */ /* 0x001fca00078e00ff */
[----:B-1----:R-:W-:Y:S01]  /*298b0*/  @P0 SHF.R.U32.HI R2, RZ, R0, R7 ;  /* 0x00000000ff020219 */ /* 0x002fe20000011607 */
[----:B------:R-:W-:Y:S05]  /*298c0*/  YIELD ;  /* 0x0000000000007946 */ /* 0x000fea0003800000 */
[----:B------:R-:W-:Y:S01]  /*298d0*/  IMAD.MOV R0, RZ, RZ, -R2 ;  /* 0x000000ffff007224 */ /* 0x000fe200078e0a02 */
[----:B------:R-:W-:-:S03]  /*298e0*/  ULDC.64 UR4, c[0x0][0x428] ;  /* 0x00010a0000047ab9 */ /* 0x000fc60000000a00 */
[----:B------:R-:W-:Y:S01]  /*298f0*/  IMAD R6, R6, R0, R3 ;  /* 0x0000000006067224 */ /* 0x000fe200078e0203 */
[----:B------:R-:W-:-:S03]  /*29900*/  SHF.R.S32.HI R3, RZ, 0x1f, R2 ;  /* 0x0000001fff037819 */ /* 0x000fc60000011402 */
        /* <DEDUP_REMOVED lines=8> */
[----:B------:R-:W-:Y:S01]  /*29990*/  MOV R10, UR39 ;  /* 0x00000027000a7c02 */ /* 0x000fe20008000f00 */
[----:B------:R-:W-:-:S03]  /*299a0*/  VIADD R24, R4, 0x1 ;  /* 0x0000000104187836 */ /* 0x000fc60000000000 */
[----:B------:R-:W-:Y:S02]  /*299b0*/  ISETP.NE.AND P1, PT, R10, 0x3, PT ;  /* 0x000000030a00780c */ /* 0x000fe40003f25270 */
[----:B------:R-:W-:-:S04]  /*299c0*/  ISETP.NE.AND P0, PT, R24, 0x2, PT ;  /* 0x000000021800780c */ /* 0x000fc80003f05270 */
[----:B------:R-:W-:Y:S02]  /*299d0*/  SEL R28, RZ, 0x1, P0 ;  /* 0x00000001ff1c7807 */ /* 0x000fe40000000000 */
[C---:B------:R-:W-:Y:S01]  /*299e0*/  ISETP.GT.AND P2, PT, R20.reuse, R36, PT ;  /* 0x000000241400720c */ /* 0x040fe20003f44270 */
[----:B------:R-:W-:Y:S01]  /*299f0*/  VIADD R20, R20, 0xffffffff ;  /* 0xffffffff14147836 */ /* 0x000fe20000000000 */
[----:B------:R-:W-:Y:S02]  /*29a00*/  SEL R24, R24, RZ, P0 ;  /* 0x000000ff18187207 */ /* 0x000fe40000000000 */
[----:B------:R-:W-:Y:S02]  /*29a10*/  LOP3.LUT R28, R5, R28, RZ, 0x3c, !PT ;  /* 0x0000001c051c7212 */ /* 0x000fe400078e3cff */
[----:B--2---:R-:W-:Y:S01]  /*29a20*/  SHF.R.S32.HI R9, RZ, 0x1f, R8 ;  /* 0x0000001fff097819 */ /* 0x004fe20000011408 */
[----:B---3--:R-:W-:Y:S06]  /*29a30*/  @!P1 BRA `(.L_x_1925) ;  /* 0x0000000000049947 */ /* 0x008fec0003800000 */
[----:B------:R-:W-:Y:S01]  /*29a40*/  BPT.TRAP 0x1 ;  /* 0x000000040000795c */ /* 0x000fe20000300000 */
.L_x_1925:
[----:B------:R-:W-:Y:S01]  /*29a50*/  IMAD R0, R24, 0x8, R23 ;  /* 0x0000000818007824 */ /* 0x000fe200078e0217 */
[----:B------:R-:W-:Y:S01]  /*29a60*/  SHF.L.U32 R10, R28, 0x1f, RZ ;  /* 0x0000001f1c0a7819 */ /* 0x000fe200000006ff */
[----:B------:R-:W-:Y:S01]  /*29a70*/  BSSY B0, `(.L_x_1926) ;  /* 0x0000004000007945 */ /* 0x000fe20003800000 */
[----:B------:R-:W-:Y:S02]  /*29a80*/  SHF.R.S32.HI R7, RZ, 0x1f, R6 ;  /* 0x0000001fff077819 */ /* 0x000fe40000011406 */
[----:B------:R-:W0:Y:S02]  /*29a90*/  SYNCS.PHASECHK.TRANS64.TRYWAIT P0, [R0+URZ+0x22880], R10 ;  /* 0x0228800a000075a7 */ /* 0x000e24000800017f */
[----:B0-----:R-:W-:Y:S05]  /*29aa0*/  @!P0 BRA `(.L_x_1927) ;  /* 0x0000007400648947 */ /* 0x001fea0003800000 */
.L_x_2163:
[----:B------:R-:W-:Y:S05]  /*29ab0*/  BSYNC B0 ;  /* 0x0000000000007941 */ /* 0x000fea0003800000 */
.L_x_1926:
        /* <DEDUP_REMOVED lines=48> */
.L_x_2173:
        /* <DEDUP_REMOVED lines=9> */
.L_x_1929:
        /* <DEDUP_REMOVED lines=11> */
.L_x_1930:
[----:B------:R2:W-:Y:S01]  /*29f00*/  SYNCS.ARRIVE.TRANS64.A1T0 RZ, [R0+URZ+0x22870], RZ ;  /* 0x022870ff00ff79a7 */ /* 0x0005e2000810003f */
[----:B------:R-:W-:Y:S05]  /*29f10*/  @!P3 BRA `(.L_x_1931) ;  /* 0x000000000004b947 */ /* 0x000fea0003800000 */
[----:B------:R-:W-:Y:S01]  /*29f20*/  BPT.TRAP 0x1 ;  /* 0x000000040000795c */ /* 0x000fe20000300000 */
.L_x_1931:
[----:B------:R-:W3:Y:S01]  /*29f30*/  SYNCS.PHASECHK.TRANS64.TRYWAIT P0, [R0+URZ+0x22840], R10 ;  /* 0x0228400a000075a7 */ /* 0x000ee2000800017f */
[----:B------:R-:W-:Y:S04]  /*29f40*/  BSSY B0, `(.L_x_1932) ;  /* 0x0000002000007945 */ /* 0x000fe80003800000 */
[----:B---3--:R-:W-:Y:S05]  /*29f50*/  @!P0 BRA `(.L_x_1933) ;  /* 0x0000007400788947 */ /* 0x008fea0003800000 */
.L_x_2174:
[----:B------:R-:W-:Y:S05]  /*29f60*/  BSYNC B0 ;  /* 0x0000000000007941 */ /* 0x000fea0003800000 */
.L_x_1932:
[----:B------:R-:W4:Y:S01]  /*29f70*/  LDL R11, [R1+0x8] ;  /* 0x00000800010b7983 */ /* 0x000f220000100800 */
        /* <DEDUP_REMOVED lines=46> */
.L_x_2184:
        /* <DEDUP_REMOVED lines=10> */
.L_x_1935:
        /* <DEDUP_REMOVED lines=11> */
.L_x_1936:
[----:B------:R2:W-:Y:S02]  /*2a3b0*/  SYNCS.ARRIVE.TRANS64.A1T0 RZ, [R0+URZ+0x22830], RZ ;  /* 0x022830ff00ff79a7 */ /* 0x0005e4000810003f */
[----:B--23--:R-:W-:-:S05]  /*2a3c0*/  IMAD.U32 R0, RZ, RZ, UR37 ;  /* 0x00000025ff007e24 */ /* 0x00cfca000f8e00ff */
[----:B------:R-:W-:-:S13]  /*2a3d0*/  ISETP.NE.AND P0, PT, R0, 0x3, PT ;  /* 0x000000030000780c */ /* 0x000fda0003f05270 */
[----:B------:R-:W-:Y:S05]  /*2a3e0*/  @!P0 BRA `(.L_x_1937) ;  /* 0x0000000000048947 */ /* 0x000fea0003800000 */
[----:B------:R-:W-:Y:S01]  /*2a3f0*/  BPT.TRAP 0x1 ;  /* 0x000000040000795c */ /* 0x000fe20000300000 */
.L_x_1937:
[----:B------:R-:W-:Y:S01]  /*2a400*/  LOP3.LUT R0, R5, 0x1, RZ, 0x3c, !PT ;  /* 0x0000000105007812 */ /* 0x000fe200078e3cff */
[----:B------:R-:W-:Y:S01]  /*2a410*/  IMAD R17, R4, 0x8, R23 ;  /* 0x0000000804117824 */ /* 0x000fe200078e0217 */
[----:B------:R-:W-:Y:S02]  /*2a420*/  BSSY B0, `(.L_x_1938) ;  /* 0x0000004000007945 */ /* 0x000fe40003800000 */
[----:B------:R-:W-:-:S04]  /*2a430*/  SHF.L.U32 R0, R0, 0x1f, RZ ;  /* 0x0000001f00007819 */ /* 0x000fc800000006ff */
[----:B------:R-:W0:Y:S02]  /*2a440*/  SYNCS.PHASECHK.TRANS64.TRYWAIT P1, [R17+URZ+0x22870], R0 ;  /* 0x02287000110075a7 */ /* 0x000e24000802017f */
[----:B0-----:R-:W-:Y:S05]  /*2a450*/  @!P1 BRA `(.L_x_1939) ;  /* 0x0000007400809947 */ /* 0x001fea0003800000 */
.L_x_2185:
[----:B------:R-:W-:Y:S05]  /*2a460*/  BSYNC B0 ;  /* 0x0000000000007941 */ /* 0x000fea0003800000 */
.L_x_1938:
[----:B------:R-:W-:-:S05]  /*2a470*/  IMAD.U32 R2, RZ, RZ, UR39 ;  /* 0x00000027ff027e24 */ /* 0x000fca000f8e00ff */
[----:B------:R-:W-:-:S13]  /*2a480*/  ISETP.NE.AND P1, PT, R2, 0x3, PT ;  /* 0x000000030200780c */ /* 0x000fda0003f25270 */
[----:B------:R-:W-:Y:S05]  /*2a490*/  @!P1 BRA `(.L_x_1940) ;  /* 0x0000000000049947 */ /* 0x000fea0003800000 */
[----:B------:R-:W-:Y:S01]  /*2a4a0*/  BPT.TRAP 0x1 ;  /* 0x000000040000795c */ /* 0x000fe20000300000 */
.L_x_1940:
[----:B0-----:R-:W-:Y:S01]  /*2a4b0*/  SHF.L.U32 R0, R5, 0x1f, RZ ;  /* 0x0000001f05007819 */ /* 0x001fe200000006ff */
[----:B------:R-:W-:-:S03]  /*2a4c0*/  IMAD.SHL.U32 R2, R4, 0x4000, RZ ;  /* 0x0000400004027824 */ /* 0x000fc600078e00ff */
[----:B------:R-:W0:Y:S02]  /*2a4d0*/  SYNCS.PHASECHK.TRANS64.TRYWAIT P1, [R17+URZ+0x22860], R0 ;  /* 0x02286000110075a7 */ /* 0x000e24000802017f */
[----:B0-----:R-:W-:Y:S05]  /*2a4e0*/  @!P1 BRA `(.L_x_1941) ;  /* 0x0000007400709947 */ /* 0x001fea0003800000 */
.L_x_2186:
[----:B------:R-:W0:Y:S04]  /*2a4f0*/  LDL R3, [R1+0x10] ;  /* 0x0000100001037983 */ /* 0x000e280000100800 */
[----:B------:R-:W2:Y:S01]  /*2a500*/  LDL R12, [R1+0xc] ;  /* 0x00000c00010c7983 */ /* 0x000ea20000100800 */
[----:B------:R-:W-:Y:S05]  /*2a510*/  WARPSYNC.ALL ;  /* 0x0000000000007948 */ /* 0x000fea0003800000 */
[----:B------:R-:W-:-:S05]  /*2a520*/  IMAD.U32 R21, RZ, RZ, UR39 ;  /* 0x00000027ff157e24 */ /* 0x000fca000f8e00ff */
[----:B------:R-:W-:Y:S02]  /*2a530*/  ISETP.NE.AND P1, PT, R21, 0x3, PT ;  /* 0x000000031500780c */ /* 0x000fe40003f25270 */
[----:B0-----:R-:W-:-:S04]  /*2a540*/  LOP3.LUT R0, R2, R3, RZ, 0xfc, !PT ;  /* 0x0000000302007212 */ /* 0x001fc800078efcff */
[C---:B------:R-:W-:Y:S02]  /*2a550*/  IADD3 R0, R23.reuse, R0, RZ ;  /* 0x0000000017007210 */ /* 0x040fe40007ffe0ff */
[----:B--2---:R-:W-:-:S03]  /*2a560*/  IADD3 R2, R23, R2, R12 ;  /* 0x0000000217027210 */ /* 0x004fc60007ffe00c */
        /* <DEDUP_REMOVED lines=60> */
.L_x_1942:
[----:B0-----:R0:W-:Y:S01]  /*2a930*/  SYNCS.ARRIVE.TRANS64.A1T0 RZ, [R17+URZ+0x22850], RZ ;  /* 0x022850ff11ff79a7 */ /* 0x0011e2000810003f */
[----:B------:R-:W-:Y:S06]  /*2a940*/  BAR.SYNC.DEFER_BLOCKING 0x2, 0x80 ;  /* 0x0082000000007b1d */ /* 0x000fec0000010000 */
[----:B------:R-:W-:Y:S05]  /*2a950*/  @!P0 BRA `(.L_x_1943) ;  /* 0x0000000000048947 */ /* 0x000fea0003800000 */
[----:B------:R-:W-:Y:S01]  /*2a960*/  BPT.TRAP 0x1 ;  /* 0x000000040000795c */ /* 0x000fe20000300000 */
.L_x_1943:
[----:B------:R-:W3:Y:S01]  /*2a970*/  LDL R0, [R1+0x4] ;  /* 0x0000040001007983 */ /* 0x000ee20000100800 */
[----:B0-----:R-:W-:Y:S02]  /*2a980*/  VIADD R17, R17, 0x22880 ;  /* 0x0002288011117836 */ /* 0x001fe40000000000 */
[----:B------:R-:W-:Y:S02]  /*2a990*/  IMAD.MOV.U32 R4, RZ, RZ, R24 ;  /* 0x000000ffff047224 */ /* 0x000fe400078e0018 */
[----:B------:R-:W-:Y:S01]  /*2a9a0*/  IMAD.MOV.U32 R5, RZ, RZ, R28 ;  /* 0x000000ffff057224 */ /* 0x000fe200078e001c */
[----:B---3--:R-:W-:-:S04]  /*2a9b0*/  PRMT R17, R0, 0x654, R17 ;  /* 0x0000065400117816 */ /* 0x008fc80000000011 */
[----:B------:R3:W-:Y:S01]  /*2a9c0*/  SYNCS.ARRIVE.TRANS64.RED.A1T0 RZ, [R17+URZ], RZ ;  /* 0x000000ff11ff79a7 */ /* 0x0007e2000810043f */
[----:B------:R-:W-:Y:S05]  /*2a9d0*/  @P2 BRA `(.L_x_1944) ;  /* 0xffffffec007c2947 */ /* 0x000fea000383ffff */
.L_x_1924:
[----:B-1----:R-:W2:Y:S01]  /*2a9e0*/  S2R R0, SR_TID.X ;  /* 0x0000000000007919 */ /* 0x002ea20000002100 */
[----:B------:R-:W-:Y:S01]  /*2a9f0*/  BSSY B0, `(.L_x_1945) ;  /* 0x0000012000007945 */ /* 0x000fe20003800000 */
[----:B--2---:R-:W-:Y:S01]  /*2aa00*/  LOP3.LUT R2, R0, 0x7f, RZ, 0xc0, !PT ;  /* 0x0000007f00027812 */ /* 0x004fe200078ec0ff */
[----:B------:R-:W-:-:S03]  /*2aa10*/  IMAD.U32 R0, RZ, RZ, UR37 ;  /* 0x00000025ff007e24 */ /* 0x000fc6000f8e00ff */
[----:B------:R-:W-:Y:S02]  /*2aa20*/  ISETP.NE.AND P1, PT, R2, RZ, PT ;  /* 0x000000ff0200720c */ /* 0x000fe40003f25270 */
[----:B------:R-:W-:-:S11]  /*2aa30*/  ISETP.NE.AND P0, PT, R0, 0x3, PT ;  /* 0x000000030000780c */ /* 0x000fd60003f05270 */
        /* <DEDUP_REMOVED lines=8> */
[----:B0-----:R-:W0:Y:S02]  /*2aac0*/  S2R R4, SR_LTMASK ;  /* 0x0000000000047919 */ /* 0x001e240000003900 */
[----:B0-----:R-:W-:-:S04]  /*2aad0*/  LOP3.LUT R4, R4, UR4, RZ, 0xc0, !PT ;  /* 0x0000000404047c12 */ /* 0x001fc8000f8ec0ff */
[----:B------:R-:W0:Y:S01]  /*2aae0*/  POPC R7, R4 ;  /* 0x0000000400077309 */ /* 0x000e220000000000 */
[----:B--2---:R-:W0:Y:S02]  /*2aaf0*/  SHFL.IDX PT, R0, R3, R0, 0x1f ;  /* 0x00001f0003007589 */ /* 0x004e2400000e0000 */
[----:B0-----:R-:W-:-:S07]  /*2ab00*/  IADD3 R16, R0, UR38, R7 ;  /* 0x0000002600107c10 */ /* 0x001fce000fffe007 */
.L_x_1946:
[----:B------:R-:W-:Y:S05]  /*2ab10*/  BSYNC B0 ;  /* 0x0000000000007941 */ /* 0x000fea0003800000 */
.L_x_1945:
[----:B------:R-:W-:Y:S05]  /*2ab20*/  @!P0 BRA `(.L_x_1947) ;  /* 0x0000000000048947 */ /* 0x000fea0003800000 */
[----:B------:R-:W-:Y:S01]  /*2ab30*/  BPT.TRAP 0x1 ;  /* 0x000000040000795c */ /* 0x000fe20000300000 */
.L_x_1947:
[----:B------:R-:W-:Y:S01]  /*2ab40*/  LOP3.LUT R0, R28, 0x1, RZ, 0x3c, !PT ;  /* 0x000000011c007812 */ /* 0x000fe200078e3cff */
[----:B---3--:R-:W-:Y:S01]  /*2ab50*/  IMAD R17, R24, 0x8, R23 ;  /* 0x0000000818117824 */ /* 0x008fe200078e0217 */
[----:B------:R-:W-:Y:S02]  /*2ab60*/  BSSY B0, `(.L_x_1948) ;  /* 0x0000004000007945 */ /* 0x000fe40003800000 */
[----:B------:R-:W-:-:S04]  /*2ab70*/  SHF.L.U32 R0, R0, 0x1f, RZ ;  /* 0x0000001f00007819 */ /* 0x000fc800000006ff */
[----:B------:R-:W1:Y:S02]  /*2ab80*/  SYNCS.PHASECHK.TRANS64.TRYWAIT P1, [R17+URZ+0x22870], R0 ;  /* 0x02287000110075a7 */ /* 0x000e64000802017f */
[----:B-1----:R-:W-:Y:S05]  /*2ab90*/  @!P1 BRA `(.L_x_1949) ;  /* 0x0000006c00d89947 */ /* 0x002fea0003800000 */
.L_x_2187:
[----:B------:R-:W-:Y:S05]  /*2aba0*/  BSYNC B0 ;  /* 0x0000000000007941 */ /* 0x000fea0003800000 */
.L_x_1948:
[----:B------:R-:W-:-:S05]  /*2abb0*/  IMAD.U32 R2, RZ, RZ, UR39 ;  /* 0x00000027ff027e24 */ /* 0x000fca000f8e00ff */
[----:B------:R-:W-:-:S13]  /*2abc0*/  ISETP.NE.AND P1, PT, R2, 0x3, PT ;  /* 0x000000030200780c */ /* 0x000fda0003f25270 */
[----:B------:R-:W-:Y:S05]  /*2abd0*/  @!P1 BRA `(.L_x_1950) ;  /* 0x0000000000049947 */ /* 0x000fea0003800000 */
[----:B------:R-:W-:Y:S01]  /*2abe0*/  BPT.TRAP 0x1 ;  /* 0x000000040000795c */ /* 0x000fe20000300000 */
.L_x_1950:
[----:B-1----:R-:W-:-:S04]  /*2abf0*/  SHF.L.U32 R0, R28, 0x1f, RZ ;  /* 0x0000001f1c007819 */ /* 0x002fc800000006ff */
[----:B------:R-:W1:Y:S02]  /*2ac00*/  SYNCS.PHASECHK.TRANS64.TRYWAIT P1, [R17+URZ+0x22860], R0 ;  /* 0x02286000110075a7 */ /* 0x000e64000802017f */
[----:B-1----:R-:W-:Y:S05]  /*2ac10*/  @!P1 BRA `(.L_x_1951) ;  /* 0x0000006c00cc9947 */ /* 0x002fea0003800000 */
.L_x_2188:
[----:B------:R-:W1:Y:S04]  /*2ac20*/  LDL R3, [R1+0x10] ;  /* 0x0000100001037983 */ /* 0x000e680000100800 */
[----:B------:R-:W2:Y:S01]  /*2ac30*/  LDL R12, [R1+0xc] ;  /* 0x00000c00010c7983 */ /* 0x000ea20000100800 */
[----:B------:R-:W-:Y:S01]  /*2ac40*/  IMAD.SHL.U32 R2, R24, 0x4000, RZ ;  /* 0x0000400018027824 */ /* 0x000fe200078e00ff */
[----:B------:R-:W-:Y:S05]  /*2ac50*/  WARPSYNC.ALL ;  /* 0x0000000000007948 */ /* 0x000fea0003800000 */
[----:B------:R-:W-:-:S05]  /*2ac60*/  IMAD.U32 R20, RZ, RZ, UR39 ;  /* 0x00000027ff147e24 */ /* 0x000fca000f8e00ff */
[----:B------:R-:W-:Y:S02]  /*2ac70*/  ISETP.NE.AND P1, PT, R20, 0x3, PT ;  /* 0x000000031400780c */ /* 0x000fe40003f25270 */
[----:B-1----:R-:W-:Y:S02]  /*2ac80*/  LOP3.LUT R0, R2, R3, RZ, 0xfc, !PT ;  /* 0x0000000302007212 */ /* 0x002fe400078efcff */
[----:B--2---:R-:W-:-:S03]  /*2ac90*/  IADD3 R2, R23, R2, R12 ;  /* 0x0000000217027210 */ /* 0x004fc60007ffe00c */
[----:B------:R-:W-:Y:S01]  /*2aca0*/  IMAD.IADD R0, R23, 0x1, R0 ;  /* 0x0000000117007824 */ /* 0x000fe200078e0200 */
[----:B------:R-:W-:-:S03]  /*2acb0*/  IADD3 R18, R31, 0x400, R2 ;  /* 0x000004001f127810 */ /* 0x000fc60007ffe002 */
[----:B------:R-:W-:Y:S01]  /*2acc0*/  IMAD.IADD R3, R34, 0x1, R0 ;  /* 0x0000000122037824 */ /* 0x000fe200078e0200 */
[----:B0-----:R-:W0:Y:S02]  /*2acd0*/  LDSM.16.MT88.4 R4, [R0+0x8400] ;  /* 0x008400000004783b */ /* 0x001e240000004200 */
        /* <DEDUP_REMOVED lines=11> */
[----:B------:R-:W1:Y:S01]  /*2ad90*/  LDSM.16.MT88.4 R4, [R0+0x9400] ;  /* 0x009400000004783b */ /* 0x000e620000004200 */
[----:B0-----:R-:W-:Y:S02]  /*2ada0*/  IADD3 R2, R34, 0x400, R2 ;  /* 0x0000040022027810 */ /* 0x001fe40007ffe002 */
[C-C-:B-1----:R-:W-:Y:S02]  /*2adb0*/  PRMT R12, R4.reuse, 0x6420, R5.reuse ;  /* 0x00006420040c7816 */ /* 0x142fe40000000005 */
        /* <DEDUP_REMOVED lines=22> */
[----:B------:R-:W1:Y:S01]  /*2af20*/  LDSM.16.MT88.4 R4, [R0+0xb400] ;  /* 0x00b400000004783b */ /* 0x000e620000004200 */
[----:B0-----:R-:W-:Y:S01]  /*2af30*/  IMAD.IADD R2, R31, 0x1, R2 ;  /* 0x000000011f027824 */ /* 0x001fe200078e0202 */
[C-C-:B-1----:R-:W-:Y:S02]  /*2af40*/  PRMT R12, R4.reuse, 0x6420, R5.reuse ;  /* 0x00006420040c7816 */ /* 0x142fe40000000005 */
        /* <DEDUP_REMOVED lines=18> */
.L_x_1952:
[----:B0-----:R0:W-:Y:S01]  /*2b070*/  SYNCS.ARRIVE.TRANS64.A1T0 RZ, [R17+URZ+0x22850], RZ ;  /* 0x022850ff11ff79a7 */ /* 0x0011e2000810003f */
[----:B------:R-:W-:Y:S06]  /*2b080*/  BAR.SYNC.DEFER_BLOCKING 0x2, 0x80 ;  /* 0x0082000000007b1d */ /* 0x000fec0000010000 */
[----:B------:R-:W-:Y:S05]  /*2b090*/  @!P0 BRA `(.L_x_1953) ;  /* 0x0000000000048947 */ /* 0x000fea0003800000 */
[----:B------:R-:W-:Y:S01]  /*2b0a0*/  BPT.TRAP 0x1 ;  /* 0x000000040000795c */ /* 0x000fe20000300000 */
.L_x_1953:
[----:B------:R-:W2:Y:S01]  /*2b0b0*/  LDL R0, [R1+0x4] ;  /* 0x0000040001007983 */ /* 0x000ea20000100800 */
[----:B0-----:R-:W-:Y:S02]  /*2b0c0*/  VIADD R17, R17, 0x22880 ;  /* 0x0002288011117836 */ /* 0x001fe40000000000 */
[----:B------:R-:W-:-:S05]  /*2b0d0*/  VIADD R24, R24, 0x1 ;  /* 0x0000000118187836 */ /* 0x000fca0000000000 */
[----:B------:R-:W-:-:S04]  /*2b0e0*/  ISETP.NE.AND P0, PT, R24, 0x2, PT ;  /* 0x000000021800780c */ /* 0x000fc80003f05270 */
[----:B------:R-:W-:Y:S02]  /*2b0f0*/  SEL R3, RZ, 0x1, P0 ;  /* 0x00000001ff037807 */ /* 0x000fe40000000000 */
[----:B------:R-:W-:Y:S02]  /*2b100*/  SEL R24, R24, RZ, P0 ;  /* 0x000000ff18187207 */ /* 0x000fe40000000000 */
[----:B------:R-:W-:Y:S02]  /*2b110*/  LOP3.LUT R28, R28, R3, RZ, 0x3c, !PT ;  /* 0x000000031c1c7212 */ /* 0x000fe400078e3cff */
[----:B--2---:R-:W-:-:S04]  /*2b120*/  PRMT R17, R0, 0x654, R17 ;  /* 0x0000065400117816 */ /* 0x004fc80000000011 */
[----:B------:R0:W-:Y:S03]  /*2b130*/  SYNCS.ARRIVE.TRANS64.RED.A1T0 RZ, [R17+URZ], RZ ;  /* 0x000000ff11ff79a7 */ /* 0x0001e6000810043f */
.L_x_1894:
[----:B------:R-:W-:-:S13]  /*2b140*/  LOP3.LUT P0, RZ, R22, 0x40, RZ, 0xc0, !PT ;  /* 0x0000004016ff7812 */ /* 0x000fda000780c0ff */
[----:B------:R-:W-:Y:S05]  /*2b150*/  @!P0 BRA `(.L_x_1954) ;  /* 0x0000000000288947 */ /* 0x000fea0003800000 */
[----:B------:R-:W-:Y:S05]  /*2b160*/  WARPSYNC.ALL ;  /* 0x0000000000007948 */ /* 0x000fea0003800000 */
[----:B------:R-:W2:Y:S08]  /*2b170*/  S2UR UR4, SR_CgaCtaId ;  /* 0x00000000000479c3 */ /* 0x000eb00000008800 */
[----:B------:R-:W-:Y:S01]  /*2b180*/  BAR.SYNC.DEFER_BLOCKING 0x5, 0x180 ;  /* 0x0146000000007b1d */ /* 0x000fe20000010000 */
[----:B------:R-:W-:Y:S01]  /*2b190*/  MOV R23, 0x400 ;  /* 0x0000040000177802 */ /* 0x000fe20000000f00 */
[----:B--2---:R-:W-:-:S05]  /*2b1a0*/  IMAD.U32 R0, RZ, RZ, UR4 ;  /* 0x00000004ff007e24 */ /* 0x004fca000f8e00ff */
[----:B------:R-:W-:Y:S01]  /*2b1b0*/  LEA R23, R0, R23, 0x18 ;  /* 0x0000001700177211 */ /* 0x000fe200078ec0ff */
[----:B------:R2:W-:Y:S04]  /*2b1c0*/  STL [R1+0x4], R0 ;  /* 0x0000040001007387 */ /* 0x0005e80000100800 */
[----:B0-----:R2:W3:Y:S01]  /*2b1d0*/  LDS.128 R16, [R23+0x228d0] ;  /* 0x0228d00017107984 */ /* 0x0014e20000000c00 */
[----:B------:R-:W-:Y:S06]  /*2b1e0*/  BAR.ARV 0x4, 0x180 ;  /* 0x0106000000007b1d */ /* 0x000fec0000002000 */
[----:B------:R-:W-:Y:S05]  /*2b1f0*/  BRA `(.L_x_1955) ;  /* 0x0000000c00e07947 */ /* 0x000fea0003800000 */
.L_x_1954:
[----:B------:R-:W1:Y:S01]  /*2b200*/  S2R R0, SR_TID.X ;  /* 0x0000000000007919 */ /* 0x000e620000002100 */
[----:B------:R-:W-:Y:S01]  /*2b210*/  UMOV UR4, 0xffffffff ;  /* 0xffffffff00047882 */ /* 0x000fe20000000000 */
[----:B-1----:R-:W-:-:S04]  /*2b220*/  LOP3.LUT R8, R0, 0x1f, RZ, 0xc0, !PT ;  /* 0x0000001f00087812 */ /* 0x002fc800078ec0ff */
[----:B------:R-:W-:Y:S01]  /*2b230*/  ISETP.NE.AND P0, PT, R8, 0x1f, PT ;  /* 0x0000001f0800780c */ /* 0x000fe20003f05270 */
[----:B------:R-:W-:-:S12]  /*2b240*/  BRA.DIV UR4, `(.L_x_1956) ;  /* 0x0000006a04547947 */ /* 0x000fd8000b800000 */
[----:B------:R-:W-:Y:S01]  /*2b250*/  IMAD.IADD R9, R19, 0x1, R8 ;  /* 0x0000000113097824 */ /* 0x000fe200078e0208 */
[----:B------:R-:W-:-:S04]  /*2b260*/  ULDC UR4, c[0x0][0xc3c] ;  /* 0x00030f0000047ab9 */ /* 0x000fc80000000800 */
[----:B------:R-:W-:-:S13]  /*2b270*/  ISETP.GE.OR P1, PT, R9, UR4, !P0 ;  /* 0x0000000409007c0c */ /* 0x000fda000c726670 */
[----:B------:R-:W1:Y:S08]  /*2b280*/  @!P1 LDC.64 R2, c[0x0][0xc80] ;  /* 0x00032000ff029b82 */ /* 0x000e700000000a00 */
[----:B------:R-:W2:Y:S01]  /*2b290*/  @!P1 LDC.64 R4, c[0x0][0xc78] ;  /* 0x00031e00ff049b82 */ /* 0x000ea20000000a00 */
[----:B-1----:R-:W-:-:S05]  /*2b2a0*/  @!P1 IMAD.WIDE R2, R9, 0x4, R2 ;  /* 0x0000000409029825 */ /* 0x002fca00078e0202 */
[----:B------:R2:W3:Y:S02]  /*2b2b0*/  @!P1 LDG.E R7, desc[UR42][R2.64] ;  /* 0x0000002a02079981 */ /* 0x0004e4000c1e1900 */
[----:B--2---:R-:W-:-:S05]  /*2b2c0*/  @!P1 IMAD.WIDE R2, R9, 0x4, R4 ;  /* 0x0000000409029825 */ /* 0x004fca00078e0204 */
[----:B------:R-:W2:Y:S01]  /*2b2d0*/  @!P1 LDG.E R4, desc[UR42][R2.64] ;  /* 0x0000002a02049981 */ /* 0x000ea2000c1e1900 */
[----:B0-----:R-:W-:Y:S01]  /*2b2e0*/  IMAD.MOV.U32 R17, RZ, RZ, RZ ;  /* 0x000000ffff117224 */ /* 0x001fe200078e00ff */
[C---:B------:R-:W-:Y:S01]  /*2b2f0*/  ISETP.GE.U32.AND P2, PT, R8.reuse, 0x2, PT ;  /* 0x000000020800780c */ /* 0x040fe20003f46070 */
[----:B------:R-:W-:Y:S01]  /*2b300*/  IMAD.MOV.U32 R5, RZ, RZ, RZ ;  /* 0x000000ffff057224 */ /* 0x000fe200078e00ff */
[C---:B------:R-:W-:Y:S01]  /*2b310*/  ISETP.GE.U32.AND P3, PT, R8.reuse, 0x4, PT ;  /* 0x000000040800780c */ /* 0x040fe20003f66070 */
[----:B------:R-:W-:Y:S01]  /*2b320*/  SHFL.IDX PT, R0, R16, RZ, 0x1f ;  /* 0x00001fff10007589 */ /* 0x000fe200000e0000 */
[C---:B------:R-:W-:Y:S02]  /*2b330*/  ISETP.GE.U32.AND P4, PT, R8.reuse, 0x8, PT ;  /* 0x000000080800780c */ /* 0x040fe40003f86070 */
[----:B------:R-:W-:Y:S01]  /*2b340*/  ISETP.GE.U32.AND P5, PT, R8, 0x10, PT ;  /* 0x000000100800780c */ /* 0x000fe20003fa6070 */
[----:B------:R0:W-:Y:S02]  /*2b350*/  SHFL.IDX PT, R6, R16, 0x1, 0x1f ;  /* 0x00201f0010067f89 */ /* 0x0001e400000e0000 */
[----:B0-----:R-:W-:-:S02]  /*2b360*/  IMAD.MOV.U32 R16, RZ, RZ, RZ ;  /* 0x000000ffff107224 */ /* 0x001fc400078e00ff */
[----:B---3--:R-:W-:Y:S02]  /*2b370*/  @!P1 IMAD.MOV.U32 R17, RZ, RZ, R7 ;  /* 0x000000ffff119224 */ /* 0x008fe400078e0007 */
[----:B--2---:R-:W-:Y:S01]  /*2b380*/  @!P1 IMAD.MOV.U32 R5, RZ, RZ, R4 ;  /* 0x000000ffff059224 */ /* 0x004fe200078e0004 */
[----:B------:R-:W-:-:S03]  /*2b390*/  ISETP.NE.AND P1, PT, R8, RZ, PT ;  /* 0x000000ff0800720c */ /* 0x000fc60003f25270 */
[----:B------:R-:W-:-:S05]  /*2b3a0*/  IMAD R13, R5, R17, RZ ;  /* 0x00000011050d7224 */ /* 0x000fca00078e02ff */
        /* <DEDUP_REMOVED lines=15> */
[----:B------:R0:W1:Y:S02]  /*2b4a0*/  SHFL.IDX PT, R14, R2, 0x1f, 0x1f ;  /* 0x03e01f00020e7f89 */ /* 0x00006400000e0000 */
.L_x_2198:
[----:B------:R-:W-:Y:S02]  /*2b4b0*/  ULDC UR4, c[0x0][0xc38] ;  /* 0x00030e0000047ab9 */ /* 0x000fe40000000800 */
[----:B------:R-:W-:-:S04]  /*2b4c0*/  IMAD.U32 R4, RZ, RZ, UR4 ;  /* 0x00000004ff047e24 */ /* 0x000fc8000f8e00ff */
[----:B-1----:R-:W-:-:S04]  /*2b4d0*/  IMAD R3, R14, R4, RZ ;  /* 0x000000040e037224 */ /* 0x002fc800078e02ff */
[----:B------:R-:W-:-:S05]  /*2b4e0*/  IMAD.IADD R6, R6, 0x1, R3 ;  /* 0x0000000106067824 */ /* 0x000fca00078e0203 */
[----:B------:R-:W-:-:S13]  /*2b4f0*/  ISETP.GT.AND P6, PT, R6, R0, PT ;  /* 0x000000000600720c */ /* 0x000fda0003fc4270 */
[----:B------:R-:W-:Y:S05]  /*2b500*/  @P6 BRA `(.L_x_1957) ;  /* 0x0000000000a46947 */ /* 0x000fea0003800000 */
.L_x_1960:
[----:B0-----:R-:W0:Y:S01]  /*2b510*/  LDC R2, c[0x0][0xc3c] ;  /* 0x00030f00ff027b82 */ /* 0x001e220000000800 */
[----:B------:R-:W-:-:S05]  /*2b520*/  VIADD R19, R19, 0x1f ;  /* 0x0000001f13137836 */ /* 0x000fca0000000000 */
[----:B0-----:R-:W-:-:S13]  /*2b530*/  ISETP.GE.AND P6, PT, R19, R2, PT ;  /* 0x000000021300720c */ /* 0x001fda0003fc6270 */
[----:B------:R-:W-:Y:S05]  /*2b540*/  @P6 BRA `(.L_x_1958) ;  /* 0x0000000800c06947 */ /* 0x000fea0003800000 */
[----:B------:R-:W0:Y:S01]  /*2b550*/  S2R R3, SR_TID.X ;  /* 0x0000000000037919 */ /* 0x000e220000002100 */
[----:B------:R-:W-:Y:S01]  /*2b560*/  IMAD.MOV.U32 R17, RZ, RZ, RZ ;  /* 0x000000ffff117224 */ /* 0x000fe200078e00ff */
[----:B0-----:R-:W-:-:S05]  /*2b570*/  LOP3.LUT R3, R3, 0x1f, RZ, 0xc0, !PT ;  /* 0x0000001f03037812 */ /* 0x001fca00078ec0ff */
[----:B------:R-:W-:-:S05]  /*2b580*/  IMAD.IADD R4, R19, 0x1, R3 ;  /* 0x0000000113047824 */ /* 0x000fca00078e0203 */
[----:B------:R-:W-:-:S13]  /*2b590*/  ISETP.GE.OR P6, PT, R4, R2, !P0 ;  /* 0x000000020400720c */ /* 0x000fda00047c6670 */
[----:B------:R-:W0:Y:S02]  /*2b5a0*/  @!P6 LDC.64 R2, c[0x0][0xc80] ;  /* 0x00032000ff02eb82 */ /* 0x000e240000000a00 */
[----:B0-----:R-:W-:-:S05]  /*2b5b0*/  @!P6 IMAD.WIDE R2, R4, 0x4, R2 ;  /* 0x000000040402e825 */ /* 0x001fca00078e0202 */
[----:B------:R0:W2:Y:S01]  /*2b5c0*/  @!P6 LDG.E R17, desc[UR42][R2.64] ;  /* 0x0000002a0211e981 */ /* 0x0000a2000c1e1900 */
[----:B------:R-:W-:Y:S01]  /*2b5d0*/  IMAD.MOV.U32 R5, RZ, RZ, RZ ;  /* 0x000000ffff057224 */ /* 0x000fe200078e00ff */
[----:B0-----:R-:W0:Y:S02]  /*2b5e0*/  @!P6 LDC.64 R2, c[0x0][0xc78] ;  /* 0x00031e00ff02eb82 */ /* 0x001e240000000a00 */
[----:B0-----:R-:W-:-:S05]  /*2b5f0*/  @!P6 IMAD.WIDE R2, R4, 0x4, R2 ;  /* 0x000000040402e825 */ /* 0x001fca00078e0202 */
[----:B------:R-:W2:Y:S01]  /*2b600*/  @!P6 LDG.E R5, desc[UR42][R2.64] ;  /* 0x0000002a0205e981 */ /* 0x000ea2000c1e1900 */
[----:B------:R-:W-:Y:S01]  /*2b610*/  UMOV UR4, 0xffffffff ;  /* 0xffffffff00047882 */ /* 0x000fe20000000000 */
[----:B--2---:R-:W-:Y:S02]  /*2b620*/  IMAD R13, R5, R17, RZ ;  /* 0x00000011050d7224 */ /* 0x004fe400078e02ff */
[----:B------:R-:W-:Y:S05]  /*2b630*/  BRA.DIV UR4, `(.L_x_1959) ;  /* 0x0000006a04907947 */ /* 0x000fea000b800000 */
        /* <DEDUP_REMOVED lines=15> */
[----:B------:R0:W1:Y:S02]  /*2b730*/  SHFL.IDX PT, R14, R2, 0x1f, 0x1f ;  /* 0x03e01f00020e7f89 */ /* 0x00006400000e0000 */
.L_x_2206:
[----:B------:R-:W-:Y:S02]  /*2b740*/  ULDC UR4, c[0x0][0xc38] ;  /* 0x00030e0000047ab9 */ /* 0x000fe40000000800 */
[----:B------:R-:W-:-:S04]  /*2b750*/  IMAD.U32 R4, RZ, RZ, UR4 ;  /* 0x00000004ff047e24 */ /* 0x000fc8000f8e00ff */
[----:B-1----:R-:W-:-:S04]  /*2b760*/  IMAD R3, R14, R4, RZ ;  /* 0x000000040e037224 */ /* 0x002fc800078e02ff */
[----:B------:R-:W-:-:S05]  /*2b770*/  IMAD.IADD R6, R3, 0x1, R6 ;  /* 0x0000000103067824 */ /* 0x000fca00078e0206 */
[----:B------:R-:W-:-:S13]  /*2b780*/  ISETP.GT.AND P6, PT, R6, R0, PT ;  /* 0x000000000600720c */ /* 0x000fda0003fc4270 */
[----:B------:R-:W-:Y:S05]  /*2b790*/  @!P6 BRA `(.L_x_1960) ;  /* 0xfffffffc005ce947 */ /* 0x000fea000383ffff */
.L_x_1957:
[----:B------:R-:W-:Y:S01]  /*2b7a0*/  IMAD.IADD R6, R6, 0x1, -R3 ;  /* 0x0000000106067824 */ /* 0x000fe200078e0a03 */
[----:B------:R-:W-:-:S03]  /*2b7b0*/  UMOV UR4, 0xffffffff ;  /* 0xffffffff00047882 */ /* 0x000fc60000000000 */
[----:B------:R-:W-:-:S05]  /*2b7c0*/  IMAD R3, R2, R4, R6 ;  /* 0x0000000402037224 */ /* 0x000fca00078e0206 */
[----:B------:R-:W-:Y:S01]  /*2b7d0*/  ISETP.GT.AND P6, PT, R3, R0, PT ;  /* 0x000000000300720c */ /* 0x000fe20003fc4270 */
[----:B------:R-:W-:-:S12]  /*2b7e0*/  BRA.DIV UR4, `(.L_x_1961) ;  /* 0x0000006a04dc7947 */ /* 0x000fd8000b800000 */
[----:B------:R-:W-:-:S04]  /*2b7f0*/  VOTE.ANY R3, PT, !P6 ;  /* 0x0000000000037806 */ /* 0x000fc800070e0100 */
[----:B------:R-:W1:Y:S02]  /*2b800*/  POPC R7, R3 ;  /* 0x0000000300077309 */ /* 0x000e640000000000 */
[----:B-1----:R1:W2:Y:S01]  /*2b810*/  SHFL.IDX PT, R17, R17, R7, 0x1f ;  /* 0x00001f0711117589 */ /* 0x0022a200000e0000 */
[----:B------:R-:W-:-:S03]  /*2b820*/  IMAD.IADD R19, R7, 0x1, R19 ;  /* 0x0000000107137824 */ /* 0x000fc600078e0213 */
[----:B------:R1:W3:Y:S04]  /*2b830*/  SHFL.IDX PT, R5, R5, R7, 0x1f ;  /* 0x00001f0705057589 */ /* 0x0002e800000e0000 */
.L_x_2211:
[----:B------:R-:W-:-:S13]  /*2b840*/  ISETP.NE.AND P0, PT, R3, RZ, PT ;  /* 0x000000ff0300720c */ /* 0x000fda0003f05270 */
[----:B------:R-:W-:Y:S05]  /*2b850*/  @!P0 BRA `(.L_x_1962) ;  /* 0x0000000000108947 */ /* 0x000fea0003800000 */
[----:B------:R-:W-:Y:S01]  /*2b860*/  UMOV UR4, 0xffffffff ;  /* 0xffffffff00047882 */ /* 0x000fe20000000000 */
[----:B------:R-:W-:Y:S02]  /*2b870*/  VIADD R12, R7, 0xffffffff ;  /* 0xffffffff070c7836 */ /* 0x000fe40000000000 */
[----:B------:R-:W-:Y:S05]  /*2b880*/  BRA.DIV UR4, `(.L_x_1963) ;  /* 0x0000006e04147947 */ /* 0x000fea000b800000 */
[----:B------:R4:W0:Y:S02]  /*2b890*/  SHFL.IDX PT, R16, R2, R12, 0x1f ;  /* 0x00001f0c02107589 */ /* 0x00082400000e0000 */
.L_x_1962:
[----:B---3--:R-:W-:Y:S01]  /*2b8a0*/  ISETP.NE.AND P0, PT, R5, 0x1, PT ;  /* 0x000000010500780c */ /* 0x008fe20003f05270 */
[----:B0-----:R-:W-:-:S04]  /*2b8b0*/  IMAD R16, R16, R4, R6 ;  /* 0x0000000410107224 */ /* 0x001fc800078e0206 */
[----:B------:R-:W-:-:S08]  /*2b8c0*/  IMAD.IADD R0, R0, 0x1, -R16 ;  /* 0x0000000100007824 */ /* 0x000fd000078e0a10 */
[----:B------:R-:W-:Y:S05]  /*2b8d0*/  @!P0 BRA `(.L_x_1964) ;  /* 0x0000000000dc8947 */ /* 0x000fea0003800000 */
[-C--:B--2---:R-:W-:Y:S01]  /*2b8e0*/  IABS R6, R17.reuse ;  /* 0x0000001100067213 */ /* 0x084fe20000000000 */
[----:B----4-:R-:W-:Y:S01]  /*2b8f0*/  IMAD.MOV.U32 R2, RZ, RZ, RZ ;  /* 0x000000ffff027224 */ /* 0x010fe200078e00ff */
[----:B------:R-:W-:Y:S02]  /*2b900*/  IABS R8, R17 ;  /* 0x0000001100087213 */ /* 0x000fe40000000000 */
[----:B------:R-:W0:Y:S02]  /*2b910*/  I2F.RP R4, R6 ;  /* 0x0000000600047306 */ /* 0x000e240000209400 */
[----:B------:R-:W-:-:S06]  /*2b920*/  IADD3 R8, RZ, -R8, RZ ;  /* 0x80000008ff087210 */ /* 0x000fcc0007ffe0ff */
[----:B0-----:R-:W1:Y:S02]  /*2b930*/  MUFU.RCP R4, R4 ;  /* 0x0000000400047308 */ /* 0x001e640000001000 */
[----:B-1----:R-:W-:-:S06]  /*2b940*/  VIADD R7, R4, 0xffffffe ;  /* 0x0ffffffe04077836 */ /* 0x002fcc0000000000 */
[----:B------:R-:W0:Y:S02]  /*2b950*/  F2I.FTZ.U32.TRUNC.NTZ R3, R7 ;  /* 0x0000000700037305 */ /* 0x000e24000021f000 */
[----:B0-----:R-:W-:-:S04]  /*2b960*/  IMAD.MOV R9, RZ, RZ, -R3 ;  /* 0x000000ffff097224 */ /* 0x001fc800078e0a03 */
[----:B------:R-:W-:-:S04]  /*2b970*/  IMAD R9, R9, R6, RZ ;  /* 0x0000000609097224 */ /* 0x000fc800078e02ff */
[----:B------:R-:W-:Y:S01]  /*2b980*/  IMAD.HI.U32 R2, R3, R9, R2 ;  /* 0x0000000903027227 */ /* 0x000fe200078e0002 */
[----:B------:R-:W-:-:S05]  /*2b990*/  IABS R3, R0 ;  /* 0x0000000000037213 */ /* 0x000fca0000000000 */
[----:B------:R-:W-:-:S04]  /*2b9a0*/  IMAD.HI.U32 R4, R2, R3, RZ ;  /* 0x0000000302047227 */ /* 0x000fc800078e00ff */
[----:B------:R-:W-:Y:S02]  /*2b9b0*/  IMAD R3, R4, R8, R3 ;  /* 0x0000000804037224 */ /* 0x000fe400078e0203 */
[----:B------:R-:W-:-:S03]  /*2b9c0*/  IMAD.MOV.U32 R2, RZ, RZ, RZ ;  /* 0x000000ffff027224 */ /* 0x000fc600078e00ff */
[----:B------:R-:W-:-:S13]  /*2b9d0*/  ISETP.GT.U32.AND P1, PT, R6, R3, PT ;  /* 0x000000030600720c */ /* 0x000fda0003f24070 */
[----:B------:R-:W-:Y:S02]  /*2b9e0*/  @!P1 IMAD.IADD R3, R3, 0x1, -R6 ;  /* 0x0000000103039824 */ /* 0x000fe400078e0a06 */
[----:B------:R-:W-:Y:S01]  /*2b9f0*/  @!P1 VIADD R4, R4, 0x1 ;  /* 0x0000000104049836 */ /* 0x000fe20000000000 */
[----:B------:R-:W-:Y:S02]  /*2ba00*/  ISETP.NE.AND P1, PT, R17, RZ, PT ;  /* 0x000000ff1100720c */ /* 0x000fe40003f25270 */
[----:B------:R-:W-:Y:S02]  /*2ba10*/  ISETP.GE.U32.AND P0, PT, R3, R6, PT ;  /* 0x000000060300720c */ /* 0x000fe40003f06070 */
[----:B------:R-:W-:-:S04]  /*2ba20*/  IABS R6, R5 ;  /* 0x0000000500067213 */ /* 0x000fc80000000000 */
[----:B------:R-:W0:Y:S07]  /*2ba30*/  I2F.RP R7, R6 ;  /* 0x0000000600077306 */ /* 0x000e2e0000209400 */
[----:B------:R-:W-:Y:S01]  /*2ba40*/  @P0 VIADD R4, R4, 0x1 ;  /* 0x0000000104040836 */ /* 0x000fe20000000000 */
        /* <DEDUP_REMOVED lines=8> */
[----:B------:R-:W-:-:S04]  /*2bad0*/  LOP3.LUT R3, R0, R17, RZ, 0x3c, !PT ;  /* 0x0000001100037212 */ /* 0x000fc800078e3cff */
[----:B------:R-:W-:-:S13]  /*2bae0*/  ISETP.GE.AND P2, PT, R3, RZ, PT ;  /* 0x000000ff0300720c */ /* 0x000fda0003f46270 */
        /* <DEDUP_REMOVED lines=19> */
[----:B------:R-:W-:Y:S02]  /*2bc20*/  IMAD R18, R5, 0x10000, R18 ;  /* 0x0001000005127824 */ /* 0x000fe400078e0212 */
[----:B------:R-:W-:Y:S01]  /*2bc30*/  IMAD R2, R17, R2, R0 ;  /* 0x0000000211027224 */ /* 0x000fe200078e0200 */
[----:B------:R-:W-:Y:S06]  /*2bc40*/  BRA `(.L_x_1965) ;  /* 0x0000000000f47947 */ /* 0x000fec0003800000 */
.L_x_1964:
[----:B----4-:R-:W0:Y:S02]  /*2bc50*/  LDC.64 R2, c[0x0][0xc90] ;  /* 0x00032400ff027b82 */ /* 0x010e240000000a00 */
[----:B0-----:R-:W-:-:S05]  /*2bc60*/  IMAD.WIDE R2, R19, 0x4, R2 ;  /* 0x0000000413027825 */ /* 0x001fca00078e0202 */
[----:B------:R0:W2:Y:S02]  /*2bc70*/  LDG.E R6, desc[UR42][R2.64] ;  /* 0x0000002a02067981 */ /* 0x0000a4000c1e1900 */
[----:B0-----:R-:W-:Y:S02]  /*2bc80*/  IMAD.MOV.U32 R2, RZ, RZ, RZ ;  /* 0x000000ffff027224 */ /* 0x001fe400078e00ff */
[----:B--2---:R-:W-:-:S05]  /*2bc90*/  IMAD R5, R17, R6, RZ ;  /* 0x0000000611057224 */ /* 0x004fca00078e02ff */
[----:B-1----:R-:W-:-:S04]  /*2bca0*/  IABS R7, R5 ;  /* 0x0000000500077213 */ /* 0x002fc80000000000 */
        /* <DEDUP_REMOVED lines=9> */
[----:B------:R-:W-:-:S04]  /*2bd40*/  IMAD.HI.U32 R9, R9, R2, RZ ;  /* 0x0000000209097227 */ /* 0x000fc800078e00ff */
[----:B------:R-:W-:-:S04]  /*2bd50*/  IMAD.MOV R3, RZ, RZ, -R3 ;  /* 0x000000ffff037224 */ /* 0x000fc800078e0a03 */
        /* <DEDUP_REMOVED lines=8> */
[----:B------:R-:W-:-:S06]  /*2bde0*/  IMAD.MOV.U32 R2, RZ, RZ, RZ ;  /* 0x000000ffff027224 */ /* 0x000fcc00078e00ff */
[----:B------:R-:W-:-:S05]  /*2bdf0*/  @P0 VIADD R9, R9, 0x1 ;  /* 0x0000000109090836 */ /* 0x000fca0000000000 */
[----:B------:R-:W-:-:S05]  /*2be00*/  MOV R7, R9 ;  /* 0x0000000900077202 */ /* 0x000fca0000000f00 */
[----:B------:R-:W-:Y:S01]  /*2be10*/  @!P2 IMAD.MOV R7, RZ, RZ, -R7 ;  /* 0x000000ffff07a224 */ /* 0x000fe200078e0a07 */
[----:B------:R-:W-:-:S05]  /*2be20*/  @!P1 LOP3.LUT R7, RZ, R5, RZ, 0x33, !PT ;  /* 0x00000005ff079212 */ /* 0x000fca00078e33ff */
[----:B------:R-:W-:Y:S02]  /*2be30*/  IMAD R8, R6, R7, RZ ;  /* 0x0000000706087224 */ /* 0x000fe400078e02ff */
[----:B------:R-:W-:Y:S02]  /*2be40*/  IMAD.MOV R7, RZ, RZ, -R7 ;  /* 0x000000ffff077224 */ /* 0x000fe400078e0a07 */
[----:B------:R-:W-:Y:S02]  /*2be50*/  IMAD.MOV R3, RZ, RZ, -R8 ;  /* 0x000000ffff037224 */ /* 0x000fe400078e0a08 */
[----:B------:R-:W-:-:S03]  /*2be60*/  IMAD R5, R5, R7, R0 ;  /* 0x0000000705057224 */ /* 0x000fc600078e0200 */
[----:B------:R-:W-:-:S04]  /*2be70*/  VIADDMNMX R4, R3, R4, R6, PT ;  /* 0x0000000403047246 */ /* 0x000fc80003800106 */
[-C--:B------:R-:W-:Y:S02]  /*2be80*/  IABS R6, R4.reuse ;  /* 0x0000000400067213 */ /* 0x080fe40000000000 */
[----:B------:R-:W-:Y:S02]  /*2be90*/  IABS R0, R4 ;  /* 0x0000000400007213 */ /* 0x000fe40000000000 */
[----:B------:R-:W0:Y:S03]  /*2bea0*/  I2F.RP R9, R6 ;  /* 0x0000000600097306 */ /* 0x000e260000209400 */
[----:B------:R-:W-:-:S05]  /*2beb0*/  IMAD.MOV R0, RZ, RZ, -R0 ;  /* 0x000000ffff007224 */ /* 0x000fca00078e0a00 */
[----:B0-----:R-:W0:Y:S02]  /*2bec0*/  MUFU.RCP R9, R9 ;  /* 0x0000000900097308 */ /* 0x001e240000001000 */
[----:B0-----:R-:W-:-:S06]  /*2bed0*/  VIADD R10, R9, 0xffffffe ;  /* 0x0ffffffe090a7836 */ /* 0x001fcc0000000000 */
[----:B------:R-:W0:Y:S02]  /*2bee0*/  F2I.FTZ.U32.TRUNC.NTZ R3, R10 ;  /* 0x0000000a00037305 */ /* 0x000e24000021f000 */
[----:B0-----:R-:W-:-:S04]  /*2bef0*/  IMAD.MOV R7, RZ, RZ, -R3 ;  /* 0x000000ffff077224 */ /* 0x001fc800078e0a03 */
[----:B------:R-:W-:-:S04]  /*2bf00*/  IMAD R7, R7, R6, RZ ;  /* 0x0000000607077224 */ /* 0x000fc800078e02ff */
[----:B------:R-:W-:Y:S01]  /*2bf10*/  IMAD.HI.U32 R2, R3, R7, R2 ;  /* 0x0000000703027227 */ /* 0x000fe200078e0002 */
[----:B------:R-:W-:-:S05]  /*2bf20*/  IABS R3, R5 ;  /* 0x0000000500037213 */ /* 0x000fca0000000000 */
[----:B------:R-:W-:-:S04]  /*2bf30*/  IMAD.HI.U32 R2, R2, R3, RZ ;  /* 0x0000000302027227 */ /* 0x000fc800078e00ff */
[----:B------:R-:W-:Y:S01]  /*2bf40*/  IMAD R3, R2, R0, R3 ;  /* 0x0000000002037224 */ /* 0x000fe200078e0203 */
[----:B------:R-:W-:Y:S02]  /*2bf50*/  LOP3.LUT R0, R5, R4, RZ, 0x3c, !PT ;  /* 0x0000000405007212 */ /* 0x000fe400078e3cff */
[----:B------:R-:W-:Y:S02]  /*2bf60*/  IADD3 R5, R8, 0x1000000, R5 ;  /* 0x0100000008057810 */ /* 0x000fe40007ffe005 */
[----:B------:R-:W-:Y:S02]  /*2bf70*/  ISETP.GT.U32.AND P1, PT, R6, R3, PT ;  /* 0x000000030600720c */ /* 0x000fe40003f24070 */
[----:B------:R-:W-:-:S11]  /*2bf80*/  ISETP.GE.AND P2, PT, R0, RZ, PT ;  /* 0x000000ff0000720c */ /* 0x000fd60003f46270 */
        /* <DEDUP_REMOVED lines=8> */
[----:B------:R-:W-:-:S07]  /*2c010*/  IMAD R18, R2, R4, R5 ;  /* 0x0000000402127224 */ /* 0x000fce00078e0205 */
.L_x_1965:
[----:B------:R-:W-:-:S05]  /*2c020*/  LOP3.LUT R2, RZ, R2, RZ, 0x33, !PT ;  /* 0x00000002ff027212 */ /* 0x000fca00078e33ff */
[----:B------:R-:W-:Y:S01]  /*2c030*/  IMAD.IADD R17, R17, 0x1, R2 ;  /* 0x0000000111117824 */ /* 0x000fe200078e0202 */
[----:B------:R-:W-:Y:S06]  /*2c040*/  BRA `(.L_x_1966) ;  /* 0x00000000001c7947 */ /* 0x000fec0003800000 */
.L_x_1958:
[----:B------:R-:W-:Y:S01]  /*2c050*/  UMOV UR4, URZ ;  /* 0x0000003f00047c82 */ /* 0x000fe20008000000 */
[----:B------:R-:W-:Y:S01]  /*2c060*/  UMOV UR5, URZ ;  /* 0x0000003f00057c82 */ /* 0x000fe20008000000 */
[----:B------:R-:W-:Y:S01]  /*2c070*/  ULDC UR6, c[0x0][0xc3c] ;  /* 0x00030f0000067ab9 */ /* 0x000fe20000000800 */
[----:B------:R-:W-:Y:S02]  /*2c080*/  IMAD.MOV.U32 R16, RZ, RZ, R0 ;  /* 0x000000ffff107224 */ /* 0x000fe400078e0000 */
[----:B------:R-:W-:Y:S02]  /*2c090*/  IMAD.U32 R17, RZ, RZ, UR4 ;  /* 0x00000004ff117e24 */ /* 0x000fe4000f8e00ff */
[----:B------:R-:W-:Y:S02]  /*2c0a0*/  IMAD.U32 R18, RZ, RZ, UR5 ;  /* 0x00000005ff127e24 */ /* 0x000fe4000f8e00ff */
[----:B------:R-:W-:-:S07]  /*2c0b0*/  IMAD.U32 R19, RZ, RZ, UR6 ;  /* 0x00000006ff137e24 */ /* 0x000fce000f8e00ff */
.L_x_1966:
[----:B------:R0:W2:Y:S01]  /*2c0c0*/  LDL R2, [R1+0x4] ;  /* 0x0000040001027983 */ /* 0x0000a20000100800 */
[----:B------:R-:W1:Y:S01]  /*2c0d0*/  S2R R0, SR_TID.X ;  /* 0x0000000000007919 */ /* 0x000e620000002100 */
[----:B------:R-:W-:Y:S05]  /*2c0e0*/  WARPSYNC.ALL ;  /* 0x0000000000007948 */ /* 0x000fea0003800000 */
[----:B-1----:R-:W-:Y:S01]  /*2c0f0*/  LOP3.LUT R0, R0, 0x1f, RZ, 0xc0, !PT ;  /* 0x0000001f00007812 */ /* 0x002fe200078ec0ff */
[----:B------:R-:W-:Y:S03]  /*2c100*/  BAR.SYNC.DEFER_BLOCKING 0x4, 0x180 ;  /* 0x0106000000007b1d */ /* 0x000fe60000010000 */
[----:B------:R-:W-:-:S13]  /*2c110*/  ISETP.NE.AND P0, PT, R0, RZ, PT ;  /* 0x000000ff0000720c */ /* 0x000fda0003f05270 */
[----:B------:R-:W-:Y:S01]  /*2c120*/  @!P0 MOV R0, 0x400 ;  /* 0x0000040000008802 */ /* 0x000fe20000000f00 */
[----:B--2---:R-:W1:Y:S03]  /*2c130*/  @!P0 S2R R2, SR_CgaCtaId ;  /* 0x0000000000028919 */ /* 0x004e660000008800 */
[----:B-1----:R-:W-:Y:S01]  /*2c140*/  @!P0 LEA R23, R2, R0, 0x18 ;  /* 0x0000000002178211 */ /* 0x002fe200078ec0ff */
[----:B------:R0:W-:Y:S04]  /*2c150*/  @!P0 STL [R1+0x4], R2 ;  /* 0x0000040201008387 */ /* 0x0001e80000100800 */
[----:B------:R0:W-:Y:S01]  /*2c160*/  @!P0 STS.128 [R23+0x228d0], R16 ;  /* 0x0228d01017008388 */ /* 0x0001e20000000c00 */
[----:B------:R-:W-:Y:S06]  /*2c170*/  BAR.ARV 0x5, 0x180 ;  /* 0x0146000000007b1d */ /* 0x000fec0000002000 */
.L_x_1955:
[----:B------:R-:W-:Y:S02]  /*2c180*/  ULDC UR4, c[0x0][0xc3c] ;  /* 0x00030f0000047ab9 */ /* 0x000fe40000000800 */
[----:B---3--:R-:W-:-:S13]  /*2c190*/  ISETP.GE.AND P0, PT, R19, UR4, PT ;  /* 0x0000000413007c0c */ /* 0x008fda000bf06270 */
[----:B------:R-:W-:Y:S05]  /*2c1a0*/  @!P0 BRA `(.L_x_1967) ;  /* 0xffffff9000708947 */ /* 0x000fea000383ffff */
[----:B------:R-:W-:Y:S05]  /*2c1b0*/  BSYNC B7 ;  /* 0x0000000000077941 */ /* 0x000fea0003800000 */
.L_x_1833:
[----:B--2---:R-:W2:Y:S01]  /*2c1c0*/  LDL.LU R0, [R1+0x30] ;  /* 0x0000300001007983 */ /* 0x004ea20000300800 */
[----:B------:R-:W-:Y:S01]  /*2c1d0*/  BSSY B0, `(.L_x_1968) ;  /* 0x000000b000007945 */ /* 0x000fe20003800000 */
[----:B------:R-:W3:Y:S01]  /*2c1e0*/  S2R R5, SR_CgaCtaId ;  /* 0x0000000000057919 */ /* 0x000ee20000008800 */
[----:B--2---:R-:W-:-:S05]  /*2c1f0*/  VIADD R0, R0, 0x1 ;  /* 0x0000000100007836 */ /* 0x004fca0000000000 */
[----:B01----:R-:W-:-:S04]  /*2c200*/  LEA.HI R2, R0, R0, RZ, 0x1 ;  /* 0x0000000000027211 */ /* 0x003fc800078f08ff */
[----:B------:R-:W-:Y:S02]  /*2c210*/  LOP3.LUT R3, R2, 0xfffffffe, RZ, 0xc0, !PT ;  /* 0xfffffffe02037812 */ /* 0x000fe400078ec0ff */
[----:B------:R-:W-:-:S03]  /*2c220*/  MOV R2, 0x400 ;  /* 0x0000040000027802 */ /* 0x000fc60000000f00 */
[----:B------:R-:W-:Y:S01]  /*2c230*/  IMAD.IADD R0, R0, 0x1, -R3 ;  /* 0x0000000100007824 */ /* 0x000fe200078e0a03 */
[----:B---3--:R-:W-:-:S04]  /*2c240*/  LEA R7, R5, R2, 0x18 ;  /* 0x0000000205077211 */ /* 0x008fc800078ec0ff */
[----:B------:R-:W-:-:S04]  /*2c250*/  SHF.L.U32 R0, R0, 0x1f, RZ ;  /* 0x0000001f00007819 */ /* 0x000fc800000006ff */
[----:B------:R-:W0:Y:S02]  /*2c260*/  SYNCS.PHASECHK.TRANS64.TRYWAIT P0, [R7+URZ+0x22820], R0 ;  /* 0x02282000070075a7 */ /* 0x000e24000800017f */
[----:B0-----:R-:W-:Y:S05]  /*2c270*/  @!P0 BRA `(.L_x_1969) ;  /* 0x0000006000c08947 */ /* 0x001fea0003800000 */
.L_x_2214:
[----:B------:R-:W-:Y:S05]  /*2c280*/  BSYNC B0 ;  /* 0x0000000000007941 */ /* 0x000fea0003800000 */
.L_x_1968:
[----:B------:R-:W-:-:S03]  /*2c290*/  UMOV UR4, 0xffffffff ;  /* 0xffffffff00047882 */ /* 0x000fc60000000000 */
[----:B------:R-:W-:Y:S05]  /*2c2a0*/  BRA.DIV UR4, `(.L_x_1970) ;  /* 0x0000006204c87947 */ /* 0x000fea000b800000 */
[----:B0-----:R-:W0:Y:S02]  /*2c2b0*/  S2R R0, SR_TID.X ;  /* 0x0000000000007919 */ /* 0x001e240000002100 */
[----:B0-----:R-:W-:-:S04]  /*2c2c0*/  SHF.R.U32.HI R0, RZ, 0x5, R0 ;  /* 0x00000005ff007819 */ /* 0x001fc80000011600 */
[----:B------:R-:W-:-:S05]  /*2c2d0*/  LOP3.LUT R0, R0, 0x3, RZ, 0xc0, !PT ;  /* 0x0000000300007812 */ /* 0x000fca00078ec0ff */
[----:B------:R0:W1:Y:S02]  /*2c2e0*/  SHFL.IDX PT, R14, R0, RZ, 0x1f ;  /* 0x00001fff000e7589 */ /* 0x00006400000e0000 */
.L_x_2217:
[----:B-1----:R-:W-:-:S13]  /*2c2f0*/  ISETP.NE.AND P0, PT, R14, RZ, PT ;  /* 0x000000ff0e00720c */ /* 0x002fda0003f05270 */
[----:B------:R-:W-:Y:S05]  /*2c300*/  @P0 BRA `(.L_x_1581) ;  /* 0x0000000000a80947 */ /* 0x000fea0003800000 */
[----:B------:R-:W-:-:S03]  /*2c310*/  UMOV UR4, 0xffffffff ;  /* 0xffffffff00047882 */ /* 0x000fc60000000000 */
[----:B------:R-:W-:Y:S05]  /*2c320*/  BRA.DIV UR4, `(.L_x_1971) ;  /* 0x0000006204dc7947 */ /* 0x000fea000b800000 */
[----:B------:R-:W-:-:S13]  /*2c330*/  ELECT P6, URZ, PT ;  /* 0x00000000003f782f */ /* 0x000fda00038c0000 */
.L_x_2220:
[----:B------:R-:W-:Y:S05]  /*2c340*/  @!P6 BRA `(.L_x_1581) ;  /* 0x000000000098e947 */ /* 0x000fea0003800000 */
[----:B------:R-:W-:-:S06]  /*2c350*/  ULOP3.LUT UR4, UR36, 0x2, URZ, 0xfc, !UPT ;  /* 0x0000000224047892 */ /* 0x000fcc000f8efc3f */
[----:B0-----:R-:W-:-:S05]  /*2c360*/  IMAD.U32 R0, RZ, RZ, UR4 ;  /* 0x00000004ff007e24 */ /* 0x001fca000f8e00ff */
[----:B------:R-:W-:-:S13]  /*2c370*/  ISETP.NE.AND P0, PT, R0, 0x3, PT ;  /* 0x000000030000780c */ /* 0x000fda0003f05270 */
[----:B------:R-:W-:Y:S05]  /*2c380*/  @!P0 BRA `(.L_x_1972) ;  /* 0x0000000000048947 */ /* 0x000fea0003800000 */
[----:B------:R-:W-:Y:S01]  /*2c390*/  BPT.TRAP 0x1 ;  /* 0x000000040000795c */ /* 0x000fe20000300000 */
.L_x_1972:
[----:B------:R-:W-:Y:S01]  /*2c3a0*/  IMAD R5, R24, 0x8, R7 ;  /* 0x0000000818057824 */ /* 0x000fe200078e0207 */
[----:B------:R-:W-:Y:S01]  /*2c3b0*/  SHF.L.U32 R0, R28, 0x1f, RZ ;  /* 0x0000001f1c007819 */ /* 0x000fe200000006ff */
[----:B------:R-:W-:-:S03]  /*2c3c0*/  VIADD R24, R24, 0x1 ;  /* 0x0000000118187836 */ /* 0x000fc60000000000 */
[----:B------:R-:W0:Y:S02]  /*2c3d0*/  SYNCS.PHASECHK.TRANS64.TRYWAIT P1, [R5+URZ+0x22840], R0 ;  /* 0x02284000050075a7 */ /* 0x000e24000802017f */
[----:B------:R-:W-:-:S04]  /*2c3e0*/  ISETP.NE.AND P2, PT, R24, 0x2, PT ;  /* 0x000000021800780c */ /* 0x000fc80003f45270 */
[----:B------:R-:W-:Y:S01]  /*2c3f0*/  SEL R3, RZ, 0x1, P2 ;  /* 0x00000001ff037807 */ /* 0x000fe20001000000 */
[----:B0-----:R-:W-:Y:S08]  /*2c400*/  @!P1 BRA `(.L_x_1973) ;  /* 0x0000006000c49947 */ /* 0x001ff00003800000 */
.L_x_2221:
[----:B------:R-:W-:Y:S02]  /*2c410*/  SEL R24, R24, RZ, P2 ;  /* 0x000000ff18187207 */ /* 0x000fe40001000000 */
[----:B------:R-:W-:Y:S01]  /*2c420*/  LOP3.LUT R2, R28, R3, RZ, 0x3c, !PT ;  /* 0x000000031c027212 */ /* 0x000fe200078e3cff */
[----:B------:R-:W-:Y:S06]  /*2c430*/  @!P0 BRA `(.L_x_1974) ;  /* 0x0000000000048947 */ /* 0x000fec0003800000 */
[----:B------:R-:W-:Y:S01]  /*2c440*/  BPT.TRAP 0x1 ;  /* 0x000000040000795c */ /* 0x000fe20000300000 */
.L_x_1974:
[----:B------:R-:W-:Y:S01]  /*2c450*/  IMAD R3, R24, 0x8, R7 ;  /* 0x0000000818037824 */ /* 0x000fe200078e0207 */
[----:B------:R-:W-:-:S04]  /*2c460*/  SHF.L.U32 R2, R2, 0x1f, RZ ;  /* 0x0000001f02027819 */ /* 0x000fc800000006ff */
[----:B------:R-:W1:Y:S02]  /*2c470*/  SYNCS.PHASECHK.TRANS64.TRYWAIT P1, [R3+URZ+0x22840], R2 ;  /* 0x02284002030075a7 */ /* 0x000e64000802017f */
[----:B-1----:R-:W-:Y:S05]  /*2c480*/  @!P1 BRA `(.L_x_1975) ;  /* 0x0000006000b89947 */ /* 0x002fea0003800000 */
.L_x_2222:
[----:B------:R-:W-:Y:S05]  /*2c490*/  @!P0 BRA `(.L_x_1976) ;  /* 0x0000000000048947 */ /* 0x000fea0003800000 */
[----:B------:R-:W-:Y:S01]  /*2c4a0*/  BPT.TRAP 0x1 ;  /* 0x000000040000795c */ /* 0x000fe20000300000 */
.L_x_1976:
[----:B------:R-:W2:Y:S02]  /*2c4b0*/  SYNCS.PHASECHK.TRANS64.TRYWAIT P1, [R5+URZ+0x22860], R0 ;  /* 0x02286000050075a7 */ /* 0x000ea4000802017f */
[----:B--2---:R-:W-:Y:S05]  /*2c4c0*/  @!P1 BRA `(.L_x_1977) ;  /* 0x0000006000bc9947 */ /* 0x004fea0003800000 */
.L_x_2223:
[----:B------:R-:W-:Y:S05]  /*2c4d0*/  @!P0 BRA `(.L_x_1978) ;  /* 0x0000000000048947 */ /* 0x000fea0003800000 */
[----:B------:R-:W-:Y:S01]  /*2c4e0*/  BPT.TRAP 0x1 ;  /* 0x000000040000795c */ /* 0x000fe20000300000 */
.L_x_1978:
[----:B------:R-:W3:Y:S02]  /*2c4f0*/  SYNCS.PHASECHK.TRANS64.TRYWAIT P1, [R3+URZ+0x22860], R2 ;  /* 0x02286002030075a7 */ /* 0x000ee4000802017f */
[----:B---3--:R-:W-:Y:S05]  /*2c500*/  @!P1 BRA `(.L_x_1979) ;  /* 0x0000006000c09947 */ /* 0x008fea0003800000 */
.L_x_2224:
[----:B------:R-:W-:Y:S05]  /*2c510*/  @!P0 BRA `(.L_x_1980) ;  /* 0x0000000000048947 */ /* 0x000fea0003800000 */
[----:B------:R-:W-:Y:S01]  /*2c520*/  BPT.TRAP 0x1 ;  /* 0x000000040000795c */ /* 0x000fe20000300000 */
.L_x_1980:
[----:B------:R-:W4:Y:S02]  /*2c530*/  SYNCS.PHASECHK.TRANS64.TRYWAIT P1, [R5+URZ+0x22880], R0 ;  /* 0x02288000050075a7 */ /* 0x000f24000802017f */
[----:B----4-:R-:W-:Y:S05]  /*2c540*/  @!P1 BRA `(.L_x_1981) ;  /* 0x0000006000c49947 */ /* 0x010fea0003800000 */
.L_x_2225:
[----:B------:R-:W-:Y:S05]  /*2c550*/  @!P0 BRA `(.L_x_1982) ;  /* 0x0000000000048947 */ /* 0x000fea0003800000 */
[----:B------:R-:W-:Y:S01]  /*2c560*/  BPT.TRAP 0x1 ;  /* 0x000000040000795c */ /* 0x000fe20000300000 */
.L_x_1982:
[----:B------:R0:W0:Y:S02]  /*2c570*/  SYNCS.PHASECHK.TRANS64.TRYWAIT P0, [R3+URZ+0x22880], R2 ;  /* 0x02288002030075a7 */ /* 0x000024000800017f */
[----:B0-----:R-:W-:Y:S05]  /*2c580*/  @!P0 NANOSLEEP.SYNCS 0x989680 ;  /* 0x009896800000895d */ /* 0x001fea0003900000 */
[----:B------:R-:W0:Y:S02]  /*2c590*/  @!P0 SYNCS.PHASECHK.TRANS64 P0, [R3+URZ+0x22880], R2 ;  /* 0x02288002030085a7 */ /* 0x000e24000800007f */
[----:B0-----:R-:W-:Y:S05]  /*2c5a0*/  @!P0 BRA `(.L_x_1982) ;  /* 0xfffffffc00f08947 */ /* 0x001fea000383ffff */
.L_x_1581:
[----:B------:R-:W-:Y:S05]  /*2c5b0*/  BSYNC B8 ;  /* 0x0000000000087941 */ /* 0x000fea0003800000 */
.L_x_1578:
[----:B------:R-:W-:Y:S05]  /*2c5c0*/  EXIT ;  /* 0x000000000000794d */ /* 0x000fea0003800000 */
.L_x_1607:
[----:B-1----:R1:W2:Y:S02]  /*2c5d0*/  SYNCS.PHASECHK.TRANS64.TRYWAIT P4, [R83+URZ+0x22890], R94 ;  /* 0x0228905e530075a7 */ /* 0x0022a4000808017f */
[----:B--2---:R-:W-:Y:S05]  /*2c5e0*/  @!P4 NANOSLEEP.SYNCS 0x989680 ;  /* 0x009896800000c95d */ /* 0x004fea0003900000 */
[----:B------:R-:W2:Y:S02]  /*2c5f0*/  @!P4 SYNCS.PHASECHK.TRANS64 P4, [R83+URZ+0x22890], R94 ;  /* 0x0228905e5300c5a7 */ /* 0x000ea4000808007f */
[----:B--2---:R-:W-:Y:S05]  /*2c600*/  @!P4 BRA `(.L_x_1607) ;  /* 0xfffffffc00f0c947 */ /* 0x004fea000383ffff */
[----:B------:R-:W-:Y:S05]  /*2c610*/  BRA `(.L_x_1983) ;  /* 0xfffffd6c00e87947 */ /* 0x000fea000383ffff */
.L_x_1608:
[----:B------:R-:W-:Y:S01]  /*2c620*/  BSSY B1, `(.L_x_1984) ;  /* 0x0000008000017945 */ /* 0x000fe20003800000 */
[----:B0-----:R-:W-:Y:S01]  /*2c630*/  MOV R13, R14 ;  /* 0x0000000e000d7202 */ /* 0x001fe20000000f00 */
[----:B------:R-:W-:Y:S02]  /*2c640*/  IMAD.MOV.U32 R12, RZ, RZ, RZ ;  /* 0x000000ffff0c7224 */ /* 0x000fe400078e00ff */
[----:B------:R-:W-:Y:S02]  /*2c650*/  IMAD.MOV.U32 R11, RZ, RZ, 0x1e1f ;  /* 0x00001e1fff0b7424 */ /* 0x000fe400078e00ff */
[----:B------:R-:W-:-:S07]  /*2c660*/  IMAD.MOV.U32 R15, RZ, RZ, -0x1 ;  /* 0xffffffffff0f7424 */ /* 0x000fce00078e00ff */
[----:B-1----:R-:W-:Y:S05]  /*2c670*/  WARPSYNC.COLLECTIVE R15, `(.L_x_1985) ;  /* 0x000000000f087348 */ /* 0x002fea0003c00000 */
[----:B------:R0:W2:Y:S02]  /*2c680*/  SHFL.IDX P6, R14, R13, R12, R11 ;  /* 0x0000000c0d0e7389 */ /* 0x0000a400000c000b */
[----:B012---:R-:W-:Y:S01]  /*2c690*/  ENDCOLLECTIVE ;  /* 0x000000000000791b */ /* 0x007fe20003800000 */
.L_x_1985:
[----:B------:R-:W-:Y:S05]  /*2c6a0*/  BSYNC B1 ;  /* 0x0000000000017941 */ /* 0x000fea0003800000 */
.L_x_1984:
[----:B------:R-:W-:Y:S02]  /*2c6b0*/  IMAD.MOV.U32 R13, RZ, RZ, R98 ;  /* 0x000000ffff0d7224 */ /* 0x000fe400078e0062 */
[----:B------:R-:W-:Y:S02]  /*2c6c0*/  IMAD.MOV.U32 R12, RZ, RZ, RZ ;  /* 0x000000ffff0c7224 */ /* 0x000fe400078e00ff */
[----:B------:R-:W-:Y:S02]  /*2c6d0*/  IMAD.MOV.U32 R11, RZ, RZ, 0x1e1f ;  /* 0x00001e1fff0b7424 */ /* 0x000fe400078e00ff */
[----:B------:R-:W-:Y:S02]  /*2c6e0*/  IMAD.MOV.U32 R15, RZ, RZ, -0x1 ;  /* 0xffffffffff0f7424 */ /* 0x000fe400078e00ff */
[----:B------:R-:W-:-:S07]  /*2c6f0*/  IMAD.MOV.U32 R99, RZ, RZ, R14 ;  /* 0x000000ffff637224 */ /* 0x000fce00078e000e */
[----:B------:R-:W-:Y:S05]  /*2c700*/  WARPSYNC.COLLECTIVE R15, `(.L_x_1986) ;  /* 0x000000000f087348 */ /* 0x000fea0003c00000 */
[----:B------:R0:W1:Y:S02]  /*2c710*/  SHFL.IDX P6, R14, R13, R12, R11 ;  /* 0x0000000c0d0e7389 */ /* 0x00006400000c000b */
[----:B01----:R-:W-:Y:S01]  /*2c720*/  ENDCOLLECTIVE ;  /* 0x000000000000791b */ /* 0x003fe20003800000 */
.L_x_1986:
[----:B------:R-:W-:Y:S01]  /*2c730*/  IMAD.MOV.U32 R101, RZ, RZ, R14 ;  /* 0x000000ffff657224 */ /* 0x000fe200078e000e */
[----:B------:R-:W-:Y:S06]  /*2c740*/  BRA `(.L_x_1987) ;  /* 0xfffffd6c00b07947 */ /* 0x000fec000383ffff */
.L_x_1636:
[----:B-1----:R1:W2:Y:S02]  /*2c750*/  SYNCS.PHASECHK.TRANS64.TRYWAIT P4, [R83+URZ+0x22890], R94 ;  /* 0x0228905e530075a7 */ /* 0x0022a4000808017f */
[----:B--2---:R-:W-:Y:S05]  /*2c760*/  @!P4 NANOSLEEP.SYNCS 0x989680 ;  /* 0x009896800000c95d */ /* 0x004fea0003900000 */
[----:B------:R-:W2:Y:S02]  /*2c770*/  @!P4 SYNCS.PHASECHK.TRANS64 P4, [R83+URZ+0x22890], R94 ;  /* 0x0228905e5300c5a7 */ /* 0x000ea4000808007f */
[----:B--2---:R-:W-:Y:S05]  /*2c780*/  @!P4 BRA `(.L_x_1636) ;  /* 0xfffffffc00f0c947 */ /* 0x004fea000383ffff */
[----:B------:R-:W-:Y:S05]  /*2c790*/  BRA `(.L_x_1988) ;  /* 0xfffffd9c00747947 */ /* 0x000fea000383ffff */
.L_x_1637:
[----:B------:R-:W-:Y:S01]  /*2c7a0*/  BSSY B1, `(.L_x_1989) ;  /* 0x0000008000017945 */ /* 0x000fe20003800000 */
[----:B0-----:R-:W-:Y:S02]  /*2c7b0*/  IMAD.MOV.U32 R13, RZ, RZ, R14 ;  /* 0x000000ffff0d7224 */ /* 0x001fe400078e000e */
[----:B------:R-:W-:Y:S02]  /*2c7c0*/  IMAD.MOV.U32 R12, RZ, RZ, RZ ;  /* 0x000000ffff0c7224 */ /* 0x000fe400078e00ff */
[----:B------:R-:W-:Y:S02]  /*2c7d0*/  IMAD.MOV.U32 R11, RZ, RZ, 0x1e1f ;  /* 0x00001e1fff0b7424 */ /* 0x000fe400078e00ff */
[----:B------:R-:W-:-:S07]  /*2c7e0*/  IMAD.MOV.U32 R15, RZ, RZ, -0x1 ;  /* 0xffffffffff0f7424 */ /* 0x000fce00078e00ff */
[----:B-1----:R-:W-:Y:S05]  /*2c7f0*/  WARPSYNC.COLLECTIVE R15, `(.L_x_1990) ;  /* 0x000000000f087348 */ /* 0x002fea0003c00000 */
[----:B------:R0:W2:Y:S02]  /*2c800*/  SHFL.IDX P6, R14, R13, R12, R11 ;  /* 0x0000000c0d0e7389 */ /* 0x0000a400000c000b */
[----:B012---:R-:W-:Y:S01]  /*2c810*/  ENDCOLLECTIVE ;  /* 0x000000000000791b */ /* 0x007fe20003800000 */
.L_x_1990:
[----:B------:R-:W-:Y:S05]  /*2c820*/  BSYNC B1 ;  /* 0x0000000000017941 */ /* 0x000fea0003800000 */
.L_x_1989:
        /* <DEDUP_REMOVED lines=8> */
.L_x_1991:
[----:B------:R-:W-:Y:S01]  /*2c8b0*/  IMAD.MOV.U32 R101, RZ, RZ, R14 ;  /* 0x000000ffff657224 */ /* 0x000fe200078e000e */
[----:B------:R-:W-:Y:S06]  /*2c8c0*/  BRA `(.L_x_1992) ;  /* 0xfffffd9c003c7947 */ /* 0x000fec000383ffff */
.L_x_1650:
[----:B0-----:R0:W1:Y:S02]  /*2c8d0*/  SYNCS.PHASECHK.TRANS64.TRYWAIT P2, [R83+URZ+0x22890], R94 ;  /* 0x0228905e530075a7 */ /* 0x001064000804017f */
[----:B-1----:R-:W-:Y:S05]  /*2c8e0*/  @!P2 NANOSLEEP.SYNCS 0x989680 ;  /* 0x009896800000a95d */ /* 0x002fea0003900000 */
[----:B------:R-:W1:Y:S02]  /*2c8f0*/  @!P2 SYNCS.PHASECHK.TRANS64 P2, [R83+URZ+0x22890], R94 ;  /* 0x0228905e5300a5a7 */ /* 0x000e64000804007f */
[----:B-1----:R-:W-:Y:S05]  /*2c900*/  @!P2 BRA `(.L_x_1650) ;  /* 0xfffffffc00f0a947 */ /* 0x002fea000383ffff */
[----:B------:R-:W-:Y:S05]  /*2c910*/  BRA `(.L_x_1993) ;  /* 0xfffffdc800d47947 */ /* 0x000fea000383ffff */
.L_x_1651:
[----:B------:R-:W-:Y:S01]  /*2c920*/  BSSY B1, `(.L_x_1994) ;  /* 0x0000007000017945 */ /* 0x000fe20003800000 */
[----:B------:R-:W-:Y:S02]  /*2c930*/  IMAD.MOV.U32 R12, RZ, RZ, RZ ;  /* 0x000000ffff0c7224 */ /* 0x000fe400078e00ff */
[----:B------:R-:W-:Y:S02]  /*2c940*/  IMAD.MOV.U32 R11, RZ, RZ, 0x1e1f ;  /* 0x00001e1fff0b7424 */ /* 0x000fe400078e00ff */
[----:B------:R-:W-:-:S07]  /*2c950*/  IMAD.MOV.U32 R15, RZ, RZ, -0x1 ;  /* 0xffffffffff0f7424 */ /* 0x000fce00078e00ff */
[----:B0-----:R-:W-:Y:S05]  /*2c960*/  WARPSYNC.COLLECTIVE R15, `(.L_x_1995) ;  /* 0x000000000f087348 */ /* 0x001fea0003c00000 */
[----:B------:R1:W2:Y:S02]  /*2c970*/  SHFL.IDX P6, R14, R13, R12, R11 ;  /* 0x0000000c0d0e7389 */ /* 0x0002a400000c000b */
[----:B012---:R-:W-:Y:S01]  /*2c980*/  ENDCOLLECTIVE ;  /* 0x000000000000791b */ /* 0x007fe20003800000 */
.L_x_1995:
[----:B------:R-:W-:Y:S05]  /*2c990*/  BSYNC B1 ;  /* 0x0000000000017941 */ /* 0x000fea0003800000 */
.L_x_1994:
        /* <DEDUP_REMOVED lines=8> */
.L_x_1996:
[----:B------:R-:W-:Y:S05]  /*2ca20*/  BRA `(.L_x_1997) ;  /* 0xfffffdc800f47947 */ /* 0x000fea000383ffff */
.L_x_1655:
[----:B0-----:R0:W2:Y:S02]  /*2ca30*/  SYNCS.PHASECHK.TRANS64.TRYWAIT P1, [R83+URZ+0x228b0], R94 ;  /* 0x0228b05e530075a7 */ /* 0x0010a4000802017f */
[----:B--2---:R-:W-:Y:S05]  /*2ca40*/  @!P1 NANOSLEEP.SYNCS 0x989680 ;  /* 0x009896800000995d */ /* 0x004fea0003900000 */
[----:B------:R-:W2:Y:S02]  /*2ca50*/  @!P1 SYNCS.PHASECHK.TRANS64 P1, [R83+URZ+0x228b0], R94 ;  /* 0x0228b05e530095a7 */ /* 0x000ea4000802007f */
[----:B--2---:R-:W-:Y:S05]  /*2ca60*/  @!P1 BRA `(.L_x_1655) ;  /* 0xfffffffc00f09947 */ /* 0x004fea000383ffff */
[----:B------:R-:W-:Y:S05]  /*2ca70*/  BRA `(.L_x_1998) ;  /* 0xfffffdcc00bc7947 */ /* 0x000fea000383ffff */
.L_x_1675:
[----:B------:R-:W1:Y:S01]  /*2ca80*/  S2R R3, SR_TID.X ;  /* 0x0000000000037919 */ /* 0x000e620000002100 */
[----:B------:R-:W-:Y:S01]  /*2ca90*/  BSSY B0, `(.L_x_1999) ;  /* 0x000000c000007945 */ /* 0x000fe20003800000 */
[----:B------:R-:W-:Y:S02]  /*2caa0*/  IMAD.MOV.U32 R12, RZ, RZ, RZ ;  /* 0x000000ffff0c7224 */ /* 0x000fe400078e00ff */
[----:B------:R-:W-:Y:S02]  /*2cab0*/  IMAD.MOV.U32 R11, RZ, RZ, 0x1f ;  /* 0x0000001fff0b7424 */ /* 0x000fe400078e00ff */
[----:B------:R-:W-:Y:S02]  /*2cac0*/  IMAD.MOV.U32 R15, RZ, RZ, -0x1 ;  /* 0xffffffffff0f7424 */ /* 0x000fe400078e00ff */
[----:B-1----:R-:W-:-:S05]  /*2cad0*/  VIADD R4, R3, 0xffffff80 ;  /* 0xffffff8003047836 */ /* 0x002fca0000000000 */
[----:B------:R-:W-:-:S04]  /*2cae0*/  SHF.R.S32.HI R3, RZ, 0x1f, R4 ;  /* 0x0000001fff037819 */ /* 0x000fc80000011404 */
[----:B------:R-:W-:-:S04]  /*2caf0*/  LEA.HI R3, R3, R4, RZ, 0x7 ;  /* 0x0000000403037211 */ /* 0x000fc800078f38ff */
[----:B------:R-:W-:-:S05]  /*2cb00*/  SHF.R.S32.HI R3, RZ, 0x7, R3 ;  /* 0x00000007ff037819 */ /* 0x000fca0000011403 */
[----:B------:R-:W-:-:S07]  /*2cb10*/  IMAD.MOV.U32 R13, RZ, RZ, R3 ;  /* 0x000000ffff0d7224 */ /* 0x000fce00078e0003 */
[----:B0----5:R-:W-:Y:S05]  /*2cb20*/  WARPSYNC.COLLECTIVE R15, `(.L_x_2000) ;  /* 0x000000000f087348 */ /* 0x021fea0003c00000 */
[----:B------:R1:W2:Y:S02]  /*2cb30*/  SHFL.IDX P6, R14, R13, R12, R11 ;  /* 0x0000000c0d0e7389 */ /* 0x0002a400000c000b */
[----:B012--5:R-:W-:Y:S01]  /*2cb40*/  ENDCOLLECTIVE ;  /* 0x000000000000791b */ /* 0x027fe20003800000 */
.L_x_2000:
[----:B------:R-:W-:Y:S05]  /*2cb50*/  BSYNC B0 ;  /* 0x0000000000007941 */ /* 0x000fea0003800000 */
.L_x_1999:
[----:B------:R-:W-:Y:S01]  /*2cb60*/  IMAD.MOV.U32 R183, RZ, RZ, R14 ;  /* 0x000000ffffb77224 */ /* 0x000fe200078e000e */
[----:B------:R-:W-:Y:S06]  /*2cb70*/  BRA `(.L_x_2001) ;  /* 0xfffffddc00887947 */ /* 0x000fec000383ffff */
.L_x_1685:
[----:B------:R-:W-:Y:S01]  /*2cb80*/  BSSY B1, `(.L_x_2002) ;  /* 0x0000007000017945 */ /* 0x000fe20003800000 */
[----:B------:R-:W-:Y:S02]  /*2cb90*/  IMAD.MOV.U32 R12, RZ, RZ, RZ ;  /* 0x000000ffff0c7224 */ /* 0x000fe400078e00ff */
[----:B------:R-:W-:Y:S02]  /*2cba0*/  IMAD.MOV.U32 R11, RZ, RZ, 0x1e1f ;  /* 0x00001e1fff0b7424 */ /* 0x000fe400078e00ff */
[----:B------:R-:W-:-:S07]  /*2cbb0*/  IMAD.MOV.U32 R15, RZ, RZ, -0x1 ;  /* 0xffffffffff0f7424 */ /* 0x000fce00078e00ff */
[----:B0-----:R-:W-:Y:S05]  /*2cbc0*/  WARPSYNC.COLLECTIVE R15, `(.L_x_2003) ;  /* 0x000000000f087348 */ /* 0x001fea0003c00000 */
[----:B------:R1:W2:Y:S02]  /*2cbd0*/  SHFL.IDX P6, R14, R13, R12, R11 ;  /* 0x0000000c0d0e7389 */ /* 0x0002a400000c000b */
[----:B012---:R-:W-:Y:S01]  /*2cbe0*/  ENDCOLLECTIVE ;  /* 0x000000000000791b */ /* 0x007fe20003800000 */
.L_x_2003:
[----:B------:R-:W-:Y:S05]  /*2cbf0*/  BSYNC B1 ;  /* 0x0000000000017941 */ /* 0x000fea0003800000 */
.L_x_2002:
        /* <DEDUP_REMOVED lines=8> */
.L_x_2004:
[----:B------:R-:W-:Y:S02]  /*2cc80*/  IMAD.MOV.U32 R13, RZ, RZ, R4 ;  /* 0x000000ffff0d7224 */ /* 0x000fe400078e0004 */
[----:B------:R-:W-:-:S07]  /*2cc90*/  IMAD.MOV.U32 R3, RZ, RZ, R14 ;  /* 0x000000ffff037224 */ /* 0x000fce00078e000e */
[----:B------:R-:W-:Y:S05]  /*2cca0*/  WARPSYNC.COLLECTIVE R15, `(.L_x_2005) ;  /* 0x000000000f087348 */ /* 0x000fea0003c00000 */
[----:B------:R0:W1:Y:S02]  /*2ccb0*/  SHFL.IDX P6, R14, R13, R12, R11 ;  /* 0x0000000c0d0e7389 */ /* 0x00006400000c000b */
[----:B01----:R-:W-:Y:S01]  /*2ccc0*/  ENDCOLLECTIVE ;  /* 0x000000000000791b */ /* 0x003fe20003800000 */
.L_x_2005:
[----:B------:R-:W-:Y:S02]  /*2ccd0*/  IMAD.MOV.U32 R13, RZ, RZ, R5 ;  /* 0x000000ffff0d7224 */ /* 0x000fe400078e0005 */
[----:B------:R-:W-:-:S07]  /*2cce0*/  IMAD.MOV.U32 R4, RZ, RZ, R14 ;  /* 0x000000ffff047224 */ /* 0x000fce00078e000e */
[----:B------:R-:W-:Y:S05]  /*2ccf0*/  WARPSYNC.COLLECTIVE R15, `(.L_x_2006) ;  /* 0x000000000f087348 */ /* 0x000fea0003c00000 */
[----:B------:R0:W1:Y:S02]  /*2cd00*/  SHFL.IDX P6, R14, R13, R12, R11 ;  /* 0x0000000c0d0e7389 */ /* 0x00006400000c000b */
[----:B01----:R-:W-:Y:S01]  /*2cd10*/  ENDCOLLECTIVE ;  /* 0x000000000000791b */ /* 0x003fe20003800000 */
.L_x_2006:
[----:B------:R-:W-:Y:S01]  /*2cd20*/  IMAD.MOV.U32 R5, RZ, RZ, R14 ;  /* 0x000000ffff057224 */ /* 0x000fe200078e000e */
[----:B------:R-:W-:Y:S06]  /*2cd30*/  BRA `(.L_x_2007) ;  /* 0xfffffde400607947 */ /* 0x000fec000383ffff */
.L_x_1689:
[----:B--2---:R2:W3:Y:S02]  /*2cd40*/  SYNCS.PHASECHK.TRANS64.TRYWAIT P0, [R16+URZ+0x22800], R3 ;  /* 0x02280003100075a7 */ /* 0x0044e4000800017f */
[----:B---3--:R-:W-:Y:S05]  /*2cd50*/  @!P0 NANOSLEEP.SYNCS 0x989680 ;  /* 0x009896800000895d */ /* 0x008fea0003900000 */
[----:B------:R-:W3:Y:S02]  /*2cd60*/  @!P0 SYNCS.PHASECHK.TRANS64 P0, [R16+URZ+0x22800], R3 ;  /* 0x02280003100085a7 */ /* 0x000ee4000800007f */
[----:B---3--:R-:W-:Y:S05]  /*2cd70*/  @!P0 BRA `(.L_x_1689) ;  /* 0xfffffffc00f08947 */ /* 0x008fea000383ffff */
[----:B------:R-:W-:Y:S05]  /*2cd80*/  BRA `(.L_x_2008) ;  /* 0xfffffde800ac7947 */ /* 0x000fea000383ffff */
.L_x_1701:
[----:B------:R-:W-:Y:S01]  /*2cd90*/  BSSY B1, `(.L_x_2009) ;  /* 0x0000007000017945 */ /* 0x000fe20003800000 */
[----:B------:R-:W-:Y:S01]  /*2cda0*/  IMAD.MOV.U32 R12, RZ, RZ, RZ ;  /* 0x000000ffff0c7224 */ /* 0x000fe200078e00ff */
[----:B------:R-:W-:Y:S01]  /*2cdb0*/  MOV R11, 0x1e1f ;  /* 0x00001e1f000b7802 */ /* 0x000fe20000000f00 */
[----:B------:R-:W-:-:S07]  /*2cdc0*/  IMAD.MOV.U32 R15, RZ, RZ, -0x1 ;  /* 0xffffffffff0f7424 */ /* 0x000fce00078e00ff */
[----:B0-----:R-:W-:Y:S05]  /*2cdd0*/  WARPSYNC.COLLECTIVE R15, `(.L_x_2010) ;  /* 0x000000000f087348 */ /* 0x001fea0003c00000 */
[----:B------:R1:W2:Y:S02]  /*2cde0*/  SHFL.IDX P6, R14, R13, R12, R11 ;  /* 0x0000000c0d0e7389 */ /* 0x0002a400000c000b */
[----:B012---:R-:W-:Y:S01]  /*2cdf0*/  ENDCOLLECTIVE ;  /* 0x000000000000791b */ /* 0x007fe20003800000 */
.L_x_2010:
[----:B------:R-:W-:Y:S05]  /*2ce00*/  BSYNC B1 ;  /* 0x0000000000017941 */ /* 0x000fea0003800000 */
.L_x_2009:
        /* <DEDUP_REMOVED lines=8> */
.L_x_2011:
[----:B------:R-:W-:Y:S02]  /*2ce90*/  IMAD.MOV.U32 R13, RZ, RZ, R20 ;  /* 0x000000ffff0d7224 */ /* 0x000fe400078e0014 */
[----:B------:R-:W-:-:S07]  /*2cea0*/  IMAD.MOV.U32 R3, RZ, RZ, R14 ;  /* 0x000000ffff037224 */ /* 0x000fce00078e000e */
[----:B------:R-:W-:Y:S05]  /*2ceb0*/  WARPSYNC.COLLECTIVE R15, `(.L_x_2012) ;  /* 0x000000000f087348 */ /* 0x000fea0003c00000 */
[----:B------:R0:W1:Y:S02]  /*2cec0*/  SHFL.IDX P6, R14, R13, R12, R11 ;  /* 0x0000000c0d0e7389 */ /* 0x00006400000c000b */
[----:B01----:R-:W-:Y:S01]  /*2ced0*/  ENDCOLLECTIVE ;  /* 0x000000000000791b */ /* 0x003fe20003800000 */
.L_x_2012:
[----:B------:R-:W-:Y:S02]  /*2cee0*/  IMAD.MOV.U32 R13, RZ, RZ, R21 ;  /* 0x000000ffff0d7224 */ /* 0x000fe400078e0015 */
[----:B------:R-:W-:-:S07]  /*2cef0*/  IMAD.MOV.U32 R20, RZ, RZ, R14 ;  /* 0x000000ffff147224 */ /* 0x000fce00078e000e */
[----:B------:R-:W-:Y:S05]  /*2cf00*/  WARPSYNC.COLLECTIVE R15, `(.L_x_2013) ;  /* 0x000000000f087348 */ /* 0x000fea0003c00000 */
[----:B------:R0:W1:Y:S02]  /*2cf10*/  SHFL.IDX P6, R14, R13, R12, R11 ;  /* 0x0000000c0d0e7389 */ /* 0x00006400000c000b */
[----:B01----:R-:W-:Y:S01]  /*2cf20*/  ENDCOLLECTIVE ;  /* 0x000000000000791b */ /* 0x003fe20003800000 */
.L_x_2013:
[----:B------:R-:W-:Y:S01]  /*2cf30*/  IMAD.MOV.U32 R21, RZ, RZ, R14 ;  /* 0x000000ffff157224 */ /* 0x000fe200078e000e */
[----:B------:R-:W-:Y:S06]  /*2cf40*/  BRA `(.L_x_2014) ;  /* 0xfffffe1800687947 */ /* 0x000fec000383ffff */
.L_x_1705:
[----:B--2---:R2:W3:Y:S02]  /*2cf50*/  SYNCS.PHASECHK.TRANS64.TRYWAIT P0, [R16+URZ+0x22800], R3 ;  /* 0x02280003100075a7 */ /* 0x0044e4000800017f */
[----:B---3--:R-:W-:Y:S05]  /*2cf60*/  @!P0 NANOSLEEP.SYNCS 0x989680 ;  /* 0x009896800000895d */ /* 0x008fea0003900000 */
[----:B------:R-:W3:Y:S02]  /*2cf70*/  @!P0 SYNCS.PHASECHK.TRANS64 P0, [R16+URZ+0x22800], R3 ;  /* 0x02280003100085a7 */ /* 0x000ee4000800007f */
[----:B---3--:R-:W-:Y:S05]  /*2cf80*/  @!P0 BRA `(.L_x_1705) ;  /* 0xfffffffc00f08947 */ /* 0x008fea000383ffff */
[----:B------:R-:W-:Y:S05]  /*2cf90*/  BRA `(.L_x_2015) ;  /* 0xfffffe1c00647947 */ /* 0x000fea000383ffff */
.L_x_1713:
[----:B-1----:R1:W2:Y:S02]  /*2cfa0*/  SYNCS.PHASECHK.TRANS64.TRYWAIT P1, [R12+URZ+0x22830], R3 ;  /* 0x022830030c0075a7 */ /* 0x0022a4000802017f */
[----:B--2---:R-:W-:Y:S05]  /*2cfb0*/  @!P1 NANOSLEEP.SYNCS 0x989680 ;  /* 0x009896800000995d */ /* 0x004fea0003900000 */
[----:B------:R-:W2:Y:S02]  /*2cfc0*/  @!P1 SYNCS.PHASECHK.TRANS64 P1, [R12+URZ+0x22830], R3 ;  /* 0x022830030c0095a7 */ /* 0x000ea4000802007f */
[----:B--2---:R-:W-:Y:S05]  /*2cfd0*/  @!P1 BRA `(.L_x_1713) ;  /* 0xfffffffc00f09947 */ /* 0x004fea000383ffff */
[----:B------:R-:W-:Y:S05]  /*2cfe0*/  BRA `(.L_x_1712) ;  /* 0xfffffe4c00947947 */ /* 0x000fea000383ffff */
.L_x_1732:
[----:B-1----:R1:W2:Y:S02]  /*2cff0*/  SYNCS.PHASECHK.TRANS64.TRYWAIT P4, [R7+URZ+0x22830], R6 ;  /* 0x02283006070075a7 */ /* 0x0022a4000808017f */
[----:B--2---:R-:W-:Y:S05]  /*2d000*/  @!P4 NANOSLEEP.SYNCS 0x989680 ;  /* 0x009896800000c95d */ /* 0x004fea0003900000 */
[----:B------:R-:W2:Y:S02]  /*2d010*/  @!P4 SYNCS.PHASECHK.TRANS64 P4, [R7+URZ+0x22830], R6 ;  /* 0x022830060700c5a7 */ /* 0x000ea4000808007f */
[----:B--2---:R-:W-:Y:S05]  /*2d020*/  @!P4 BRA `(.L_x_1732) ;  /* 0xfffffffc00f0c947 */ /* 0x004fea000383ffff */
[----:B------:R-:W-:Y:S05]  /*2d030*/  BRA `(.L_x_1731) ;  /* 0xfffffe88009c7947 */ /* 0x000fea000383ffff */
.L_x_1736:
[----:B-1----:R1:W2:Y:S02]  /*2d040*/  SYNCS.PHASECHK.TRANS64.TRYWAIT P3, [R7+URZ+0x22850], R6 ;  /* 0x02285006070075a7 */ /* 0x0022a4000806017f */
[----:B--2---:R-:W-:Y:S05]  /*2d050*/  @!P3 NANOSLEEP.SYNCS 0x989680 ;  /* 0x009896800000b95d */ /* 0x004fea0003900000 */
[----:B------:R-:W2:Y:S02]  /*2d060*/  @!P3 SYNCS.PHASECHK.TRANS64 P3, [R7+URZ+0x22850], R6 ;  /* 0x022850060700b5a7 */ /* 0x000ea4000806007f */
[----:B--2---:R-:W-:Y:S05]  /*2d070*/  @!P3 BRA `(.L_x_1736) ;  /* 0xfffffffc00f0b947 */ /* 0x004fea000383ffff */
[----:B------:R-:W-:Y:S05]  /*2d080*/  BRA `(.L_x_1733) ;  /* 0xfffffe8c006c7947 */ /* 0x000fea000383ffff */
.L_x_1757:
[----:B-1----:R1:W2:Y:S02]  /*2d090*/  SYNCS.PHASECHK.TRANS64.TRYWAIT P2, [R7+URZ+0x22830], R6 ;  /* 0x02283006070075a7 */ /* 0x0022a4000804017f */
[----:B--2---:R-:W-:Y:S05]  /*2d0a0*/  @!P2 NANOSLEEP.SYNCS 0x989680 ;  /* 0x009896800000a95d */ /* 0x004fea0003900000 */
[----:B------:R-:W2:Y:S02]  /*2d0b0*/  @!P2 SYNCS.PHASECHK.TRANS64 P2, [R7+URZ+0x22830], R6 ;  /* 0x022830060700a5a7 */ /* 0x000ea4000804007f */
[----:B--2---:R-:W-:Y:S05]  /*2d0c0*/  @!P2 BRA `(.L_x_1757) ;  /* 0xfffffffc00f0a947 */ /* 0x004fea000383ffff */
[----:B------:R-:W-:Y:S05]  /*2d0d0*/  BRA `(.L_x_1756) ;  /* 0xfffffec4002c7947 */ /* 0x000fea000383ffff */
.L_x_1761:
[----:B-1----:R1:W2:Y:S02]  /*2d0e0*/  SYNCS.PHASECHK.TRANS64.TRYWAIT P1, [R7+URZ+0x22850], R6 ;  /* 0x02285006070075a7 */ /* 0x0022a4000802017f */
[----:B--2---:R-:W-:Y:S05]  /*2d0f0*/  @!P1 NANOSLEEP.SYNCS 0x989680 ;  /* 0x009896800000995d */ /* 0x004fea0003900000 */
[----:B------:R-:W2:Y:S02]  /*2d100*/  @!P1 SYNCS.PHASECHK.TRANS64 P1, [R7+URZ+0x22850], R6 ;  /* 0x02285006070095a7 */ /* 0x000ea4000802007f */
[----:B--2---:R-:W-:Y:S05]  /*2d110*/  @!P1 BRA `(.L_x_1761) ;  /* 0xfffffffc00f09947 */ /* 0x004fea000383ffff */
[----:B------:R-:W-:Y:S05]  /*2d120*/  BRA `(.L_x_1758) ;  /* 0xfffffec800087947 */ /* 0x000fea000383ffff */
.L_x_1770:
[----:B-1----:R1:W2:Y:S02]  /*2d130*/  SYNCS.PHASECHK.TRANS64.TRYWAIT P2, [R7+URZ+0x22830], R6 ;  /* 0x02283006070075a7 */ /* 0x0022a4000804017f */
[----:B--2---:R-:W-:Y:S05]  /*2d140*/  @!P2 NANOSLEEP.SYNCS 0x989680 ;  /* 0x009896800000a95d */ /* 0x004fea0003900000 */
[----:B------:R-:W2:Y:S02]  /*2d150*/  @!P2 SYNCS.PHASECHK.TRANS64 P2, [R7+URZ+0x22830], R6 ;  /* 0x022830060700a5a7 */ /* 0x000ea4000804007f */
[----:B--2---:R-:W-:Y:S05]  /*2d160*/  @!P2 BRA `(.L_x_1770) ;  /* 0xfffffffc00f0a947 */ /* 0x004fea000383ffff */
[----:B------:R-:W-:Y:S05]  /*2d170*/  BRA `(.L_x_1769) ;  /* 0xfffffeec00107947 */ /* 0x000fea000383ffff */
.L_x_1774:
[----:B-1----:R1:W2:Y:S02]  /*2d180*/  SYNCS.PHASECHK.TRANS64.TRYWAIT P1, [R7+URZ+0x22850], R6 ;  /* 0x02285006070075a7 */ /* 0x0022a4000802017f */
[----:B--2---:R-:W-:Y:S05]  /*2d190*/  @!P1 NANOSLEEP.SYNCS 0x989680 ;  /* 0x009896800000995d */ /* 0x004fea0003900000 */
[----:B------:R-:W2:Y:S02]  /*2d1a0*/  @!P1 SYNCS.PHASECHK.TRANS64 P1, [R7+URZ+0x22850], R6 ;  /* 0x02285006070095a7 */ /* 0x000ea4000802007f */
[----:B--2---:R-:W-:Y:S05]  /*2d1b0*/  @!P1 BRA `(.L_x_1774) ;  /* 0xfffffffc00f09947 */ /* 0x004fea000383ffff */
[----:B------:R-:W-:Y:S05]  /*2d1c0*/  BRA `(.L_x_1771) ;  /* 0xfffffeec00ec7947 */ /* 0x000fea000383ffff */
.L_x_1789:
[----:B-1----:R1:W2:Y:S02]  /*2d1d0*/  SYNCS.PHASECHK.TRANS64.TRYWAIT P1, [R2+URZ+0x22850], R5 ;  /* 0x02285005020075a7 */ /* 0x0022a4000802017f */
[----:B--2---:R-:W-:Y:S05]  /*2d1e0*/  @!P1 NANOSLEEP.SYNCS 0x989680 ;  /* 0x009896800000995d */ /* 0x004fea0003900000 */
[----:B------:R-:W2:Y:S02]  /*2d1f0*/  @!P1 SYNCS.PHASECHK.TRANS64 P1, [R2+URZ+0x22850], R5 ;  /* 0x02285005020095a7 */ /* 0x000ea4000802007f */
[----:B--2---:R-:W-:Y:S05]  /*2d200*/  @!P1 BRA `(.L_x_1789) ;  /* 0xfffffffc00f09947 */ /* 0x004fea000383ffff */
[----:B------:R-:W-:Y:S05]  /*2d210*/  BRA `(.L_x_1788) ;  /* 0xffffff2000e07947 */ /* 0x000fea000383ffff */
.L_x_1793:
[----:B------:R-:W-:Y:S01]  /*2d220*/  SEL R73, R43, R12, P0 ;  /* 0x0000000c2b497207 */ /* 0x000fe20000000000 */
[----:B------:R-:W-:Y:S01]  /*2d230*/  IMAD.MOV.U32 R11, RZ, RZ, 0x1c1f ;  /* 0x00001c1fff0b7424 */ /* 0x000fe200078e00ff */
[----:B------:R-:W-:Y:S01]  /*2d240*/  SEL R20, R12, R43, P0 ;  /* 0x0000002b0c147207 */ /* 0x000fe20000000000 */
[----:B------:R-:W-:Y:S01]  /*2d250*/  IMAD.MOV.U32 R12, RZ, RZ, R4 ;  /* 0x000000ffff0c7224 */ /* 0x000fe200078e0004 */
[----:B------:R-:W-:Y:S01]  /*2d260*/  LOP3.LUT R25, R4, 0x2, RZ, 0x3c, !PT ;  /* 0x0000000204197812 */ /* 0x000fe200078e3cff */
[----:B------:R-:W-:Y:S01]  /*2d270*/  IMAD.MOV.U32 R15, RZ, RZ, -0x1 ;  /* 0xffffffffff0f7424 */ /* 0x000fe200078e00ff */
[----:B------:R-:W-:Y:S02]  /*2d280*/  SEL R47, R96, R97, P0 ;  /* 0x00000061602f7207 */ /* 0x000fe40000000000 */
[----:B------:R-:W-:-:S07]  /*2d290*/  SEL R10, R97, R96, P0 ;  /* 0x00000060610a7207 */ /* 0x000fce0000000000 */
[----:B--23--:R-:W-:Y:S05]  /*2d2a0*/  WARPSYNC.COLLECTIVE R15, `(.L_x_2016) ;  /* 0x000000000f087348 */ /* 0x00cfea0003c00000 */
[----:B------:R0:W1:Y:S02]  /*2d2b0*/  SHFL.IDX P6, R14, R13, R12, R11 ;  /* 0x0000000c0d0e7389 */ /* 0x00006400000c000b */
[----:B0123--:R-:W-:Y:S01]  /*2d2c0*/  ENDCOLLECTIVE ;  /* 0x000000000000791b */ /* 0x00ffe20003800000 */
.L_x_2016:
        /* <DEDUP_REMOVED lines=18> */
.L_x_2017:
        /* <DEDUP_REMOVED lines=19> */
.L_x_2018:
        /* <DEDUP_REMOVED lines=18> */
.L_x_2019:
        /* <DEDUP_REMOVED lines=18> */
.L_x_2020:
        /* <DEDUP_REMOVED lines=14> */
.L_x_2021:
[----:B------:R-:W-:Y:S02]  /*2d840*/  IMAD.MOV.U32 R13, RZ, RZ, R20 ;  /* 0x000000ffff0d7224 */ /* 0x000fe400078e0014 */
[----:B------:R-:W-:Y:S02]  /*2d850*/  IMAD.MOV.U32 R12, RZ, RZ, R25 ;  /* 0x000000ffff0c7224 */ /* 0x000fe400078e0019 */
[----:B------:R-:W-:-:S07]  /*2d860*/  IMAD.MOV.U32 R78, RZ, RZ, R14 ;  /* 0x000000ffff4e7224 */ /* 0x000fce00078e000e */
[----:B------:R-:W-:Y:S05]  /*2d870*/  WARPSYNC.COLLECTIVE R15, `(.L_x_2022) ;  /* 0x000000000f087348 */ /* 0x000fea0003c00000 */
[----:B------:R0:W1:Y:S02]  /*2d880*/  SHFL.IDX P6, R14, R13, R12, R11 ;  /* 0x0000000c0d0e7389 */ /* 0x00006400000c000b */
[----:B01----:R-:W-:Y:S01]  /*2d890*/  ENDCOLLECTIVE ;  /* 0x000000000000791b */ /* 0x003fe20003800000 */
.L_x_2022:
[----:B------:R-:W-:Y:S02]  /*2d8a0*/  IMAD.MOV.U32 R13, RZ, RZ, R10 ;  /* 0x000000ffff0d7224 */ /* 0x000fe400078e000a */
[----:B------:R-:W-:-:S07]  /*2d8b0*/  IMAD.MOV.U32 R20, RZ, RZ, R14 ;  /* 0x000000ffff147224 */ /* 0x000fce00078e000e */
[----:B------:R-:W-:Y:S05]  /*2d8c0*/  WARPSYNC.COLLECTIVE R15, `(.L_x_2023) ;  /* 0x000000000f087348 */ /* 0x000fea0003c00000 */
[----:B------:R0:W1:Y:S02]  /*2d8d0*/  SHFL.IDX P6, R14, R13, R12, R11 ;  /* 0x0000000c0d0e7389 */ /* 0x00006400000c000b */
[----:B01----:R-:W-:Y:S01]  /*2d8e0*/  ENDCOLLECTIVE ;  /* 0x000000000000791b */ /* 0x003fe20003800000 */
.L_x_2023:
[----:B------:R-:W-:Y:S01]  /*2d8f0*/  SEL R93, R108, R20, P0 ;  /* 0x000000146c5d7207 */ /* 0x000fe20000000000 */
[----:B------:R-:W-:Y:S01]  /*2d900*/  IMAD.MOV.U32 R13, RZ, RZ, R76 ;  /* 0x000000ffff0d7224 */ /* 0x000fe200078e004c */
[----:B------:R-:W-:Y:S01]  /*2d910*/  SEL R76, R20, R108, P0 ;  /* 0x0000006c144c7207 */ /* 0x000fe20000000000 */
[----:B------:R-:W-:Y:S02]  /*2d920*/  IMAD.MOV.U32 R12, RZ, RZ, R4 ;  /* 0x000000ffff0c7224 */ /* 0x000fe400078e0004 */
[----:B------:R-:W-:-:S07]  /*2d930*/  IMAD.MOV.U32 R10, RZ, RZ, R14 ;  /* 0x000000ffff0a7224 */ /* 0x000fce00078e000e */
[----:B------:R-:W-:Y:S05]  /*2d940*/  WARPSYNC.COLLECTIVE R15, `(.L_x_2024) ;  /* 0x000000000f087348 */ /* 0x000fea0003c00000 */
[----:B------:R0:W1:Y:S02]  /*2d950*/  SHFL.IDX P6, R14, R13, R12, R11 ;  /* 0x0000000c0d0e7389 */ /* 0x00006400000c000b */
[----:B01----:R-:W-:Y:S01]  /*2d960*/  ENDCOLLECTIVE ;  /* 0x000000000000791b */ /* 0x003fe20003800000 */
.L_x_2024:
[----:B------:R-:W-:Y:S01]  /*2d970*/  SEL R94, R78, R10, P0 ;  /* 0x0000000a4e5e7207 */ /* 0x000fe20000000000 */
[----:B------:R-:W-:Y:S02]  /*2d980*/  IMAD.MOV.U32 R13, RZ, RZ, R70 ;  /* 0x000000ffff0d7224 */ /* 0x000fe400078e0046 */
[----:B------:R-:W-:-:S07]  /*2d990*/  IMAD.MOV.U32 R47, RZ, RZ, R14 ;  /* 0x000000ffff2f7224 */ /* 0x000fce00078e000e */
[----:B------:R-:W-:Y:S05]  /*2d9a0*/  WARPSYNC.COLLECTIVE R15, `(.L_x_2025) ;  /* 0x000000000f087348 */ /* 0x000fea0003c00000 */
[----:B------:R0:W1:Y:S02]  /*2d9b0*/  SHFL.IDX P6, R14, R13, R12, R11 ;  /* 0x0000000c0d0e7389 */ /* 0x00006400000c000b */
[----:B01----:R-:W-:Y:S01]  /*2d9c0*/  ENDCOLLECTIVE ;  /* 0x000000000000791b */ /* 0x003fe20003800000 */
.L_x_2025:
[----:B------:R-:W-:Y:S02]  /*2d9d0*/  IMAD.MOV.U32 R13, RZ, RZ, R33 ;  /* 0x000000ffff0d7224 */ /* 0x000fe400078e0021 */
[----:B------:R-:W-:Y:S02]  /*2d9e0*/  IMAD.MOV.U32 R12, RZ, RZ, R25 ;  /* 0x000000ffff0c7224 */ /* 0x000fe400078e0019 */
[----:B------:R-:W-:-:S07]  /*2d9f0*/  IMAD.MOV.U32 R3, RZ, RZ, R14 ;  /* 0x000000ffff037224 */ /* 0x000fce00078e000e */
[----:B------:R-:W-:Y:S05]  /*2da00*/  WARPSYNC.COLLECTIVE R15, `(.L_x_2026) ;  /* 0x000000000f087348 */ /* 0x000fea0003c00000 */
[----:B------:R0:W1:Y:S02]  /*2da10*/  SHFL.IDX P6, R14, R13, R12, R11 ;  /* 0x0000000c0d0e7389 */ /* 0x00006400000c000b */
[----:B01----:R-:W-:Y:S01]  /*2da20*/  ENDCOLLECTIVE ;  /* 0x000000000000791b */ /* 0x003fe20003800000 */
.L_x_2026:
[----:B------:R-:W-:Y:S02]  /*2da30*/  IMAD.MOV.U32 R13, RZ, RZ, R29 ;  /* 0x000000ffff0d7224 */ /* 0x000fe400078e001d */
[----:B------:R-:W-:-:S07]  /*2da40*/  IMAD.MOV.U32 R0, RZ, RZ, R14 ;  /* 0x000000ffff007224 */ /* 0x000fce00078e000e */
[----:B------:R-:W-:Y:S05]  /*2da50*/  WARPSYNC.COLLECTIVE R15, `(.L_x_2027) ;  /* 0x000000000f087348 */ /* 0x000fea0003c00000 */
[----:B------:R0:W1:Y:S02]  /*2da60*/  SHFL.IDX P6, R14, R13, R12, R11 ;  /* 0x0000000c0d0e7389 */ /* 0x00006400000c000b */
[----:B01----:R-:W-:Y:S01]  /*2da70*/  ENDCOLLECTIVE ;  /* 0x000000000000791b */ /* 0x003fe20003800000 */
.L_x_2027:
[----:B------:R-:W-:Y:S01]  /*2da80*/  IMAD.MOV.U32 R13, RZ, RZ, R77 ;  /* 0x000000ffff0d7224 */ /* 0x000fe200078e004d */
        /* <DEDUP_REMOVED lines=8> */
.L_x_2028:
[----:B------:R-:W-:Y:S02]  /*2db10*/  SEL R2, R3, R33, P0 ;  /* 0x0000002103027207 */ /* 0x000fe40000000000 */
[----:B------:R-:W-:Y:S01]  /*2db20*/  SEL R3, R33, R3, P0 ;  /* 0x0000000321037207 */ /* 0x000fe20000000000 */
[----:B------:R-:W-:Y:S02]  /*2db30*/  IMAD.MOV.U32 R13, RZ, RZ, R72 ;  /* 0x000000ffff0d7224 */ /* 0x000fe400078e0048 */
[----:B------:R-:W-:-:S07]  /*2db40*/  IMAD.MOV.U32 R96, RZ, RZ, R14 ;  /* 0x000000ffff607224 */ /* 0x000fce00078e000e */
[----:B------:R-:W-:Y:S05]  /*2db50*/  WARPSYNC.COLLECTIVE R15, `(.L_x_2029) ;  /* 0x000000000f087348 */ /* 0x000fea0003c00000 */
[----:B------:R0:W1:Y:S02]  /*2db60*/  SHFL.IDX P6, R14, R13, R12, R11 ;  /* 0x0000000c0d0e7389 */ /* 0x00006400000c000b */
[----:B01----:R-:W-:Y:S01]  /*2db70*/  ENDCOLLECTIVE ;  /* 0x000000000000791b */ /* 0x003fe20003800000 */
.L_x_2029:
[----:B------:R-:W-:Y:S01]  /*2db80*/  MOV R13, R37 ;  /* 0x00000025000d7202 */ /* 0x000fe20000000f00 */
[----:B------:R-:W-:Y:S02]  /*2db90*/  IMAD.MOV.U32 R12, RZ, RZ, R25 ;  /* 0x000000ffff0c7224 */ /* 0x000fe400078e0019 */
[----:B------:R-:W-:-:S07]  /*2dba0*/  IMAD.MOV.U32 R82, RZ, RZ, R14 ;  /* 0x000000ffff527224 */ /* 0x000fce00078e000e */
[----:B------:R-:W-:Y:S05]  /*2dbb0*/  WARPSYNC.COLLECTIVE R15, `(.L_x_2030) ;  /* 0x000000000f087348 */ /* 0x000fea0003c00000 */
[----:B------:R0:W1:Y:S02]  /*2dbc0*/  SHFL.IDX P6, R14, R13, R12, R11 ;  /* 0x0000000c0d0e7389 */ /* 0x00006400000c000b */
[----:B01----:R-:W-:Y:S01]  /*2dbd0*/  ENDCOLLECTIVE ;  /* 0x000000000000791b */ /* 0x003fe20003800000 */
.L_x_2030:
[----:B------:R-:W-:Y:S02]  /*2dbe0*/  IMAD.MOV.U32 R13, RZ, RZ, R8 ;  /* 0x000000ffff0d7224 */ /* 0x000fe400078e0008 */
[----:B------:R-:W-:-:S07]  /*2dbf0*/  IMAD.MOV.U32 R29, RZ, RZ, R14 ;  /* 0x000000ffff1d7224 */ /* 0x000fce00078e000e */
[----:B------:R-:W-:Y:S05]  /*2dc00*/  WARPSYNC.COLLECTIVE R15, `(.L_x_2031) ;  /* 0x000000000f087348 */ /* 0x000fea0003c00000 */
[----:B------:R0:W1:Y:S02]  /*2dc10*/  SHFL.IDX P6, R14, R13, R12, R11 ;  /* 0x0000000c0d0e7389 */ /* 0x00006400000c000b */
[----:B01----:R-:W-:Y:S01]  /*2dc20*/  ENDCOLLECTIVE ;  /* 0x000000000000791b */ /* 0x003fe20003800000 */
.L_x_2031:
[----:B------:R-:W-:Y:S01]  /*2dc30*/  SEL R20, R96, R29, P0 ;  /* 0x0000001d60147207 */ /* 0x000fe20000000000 */
[----:B------:R-:W-:Y:S02]  /*2dc40*/  IMAD.MOV.U32 R13, RZ, RZ, R46 ;  /* 0x000000ffff0d7224 */ /* 0x000fe400078e002e */
[----:B------:R-:W-:Y:S02]  /*2dc50*/  IMAD.MOV.U32 R12, RZ, RZ, R4 ;  /* 0x000000ffff0c7224 */ /* 0x000fe400078e0004 */
[----:B------:R-:W-:-:S07]  /*2dc60*/  IMAD.MOV.U32 R37, RZ, RZ, R14 ;  /* 0x000000ffff257224 */ /* 0x000fce00078e000e */
[----:B------:R-:W-:Y:S05]  /*2dc70*/  WARPSYNC.COLLECTIVE R15, `(.L_x_2032) ;  /* 0x000000000f087348 */ /* 0x000fea0003c00000 */
[----:B------:R0:W1:Y:S02]  /*2dc80*/  SHFL.IDX P6, R14, R13, R12, R11 ;  /* 0x0000000c0d0e7389 */ /* 0x00006400000c000b */
[----:B01----:R-:W-:Y:S01]  /*2dc90*/  ENDCOLLECTIVE ;  /* 0x000000000000791b */ /* 0x003fe20003800000 */
.L_x_2032:
[----:B------:R-:W-:Y:S02]  /*2dca0*/  IMAD.MOV.U32 R13, RZ, RZ, R44 ;  /* 0x000000ffff0d7224 */ /* 0x000fe400078e002c */
[----:B------:R-:W-:-:S07]  /*2dcb0*/  IMAD.MOV.U32 R112, RZ, RZ, R14 ;  /* 0x000000ffff707224 */ /* 0x000fce00078e000e */
[----:B------:R-:W-:Y:S05]  /*2dcc0*/  WARPSYNC.COLLECTIVE R15, `(.L_x_2033) ;  /* 0x000000000f087348 */ /* 0x000fea0003c00000 */
[----:B------:R0:W1:Y:S02]  /*2dcd0*/  SHFL.IDX P6, R14, R13, R12, R11 ;  /* 0x0000000c0d0e7389 */ /* 0x00006400000c000b */
[----:B01----:R-:W-:Y:S01]  /*2dce0*/  ENDCOLLECTIVE ;  /* 0x000000000000791b */ /* 0x003fe20003800000 */
.L_x_2033:
[----:B------:R-:W-:Y:S02]  /*2dcf0*/  IMAD.MOV.U32 R13, RZ, RZ, R31 ;  /* 0x000000ffff0d7224 */ /* 0x000fe400078e001f */
[----:B------:R-:W-:Y:S02]  /*2dd00*/  IMAD.MOV.U32 R12, RZ, RZ, R25 ;  /* 0x000000ffff0c7224 */ /* 0x000fe400078e0019 */
[----:B------:R-:W-:-:S07]  /*2dd10*/  IMAD.MOV.U32 R44, RZ, RZ, R14 ;  /* 0x000000ffff2c7224 */ /* 0x000fce00078e000e */
[----:B------:R-:W-:Y:S05]  /*2dd20*/  WARPSYNC.COLLECTIVE R15, `(.L_x_2034) ;  /* 0x000000000f087348 */ /* 0x000fea0003c00000 */
[----:B------:R0:W1:Y:S02]  /*2dd30*/  SHFL.IDX P6, R14, R13, R12, R11 ;  /* 0x0000000c0d0e7389 */ /* 0x00006400000c000b */
[----:B01----:R-:W-:Y:S01]  /*2dd40*/  ENDCOLLECTIVE ;  /* 0x000000000000791b */ /* 0x003fe20003800000 */
.L_x_2034:
[----:B------:R-:W-:Y:S02]  /*2dd50*/  IMAD.MOV.U32 R13, RZ, RZ, R9 ;  /* 0x000000ffff0d7224 */ /* 0x000fe400078e0009 */
[----:B------:R-:W-:-:S07]  /*2dd60*/  IMAD.MOV.U32 R114, RZ, RZ, R14 ;  /* 0x000000ffff727224 */ /* 0x000fce00078e000e */
[----:B------:R-:W-:Y:S05]  /*2dd70*/  WARPSYNC.COLLECTIVE R15, `(.L_x_2035) ;  /* 0x000000000f087348 */ /* 0x000fea0003c00000 */
[----:B------:R0:W1:Y:S02]  /*2dd80*/  SHFL.IDX P6, R14, R13, R12, R11 ;  /* 0x0000000c0d0e7389 */ /* 0x00006400000c000b */
[----:B01----:R-:W-:Y:S01]  /*2dd90*/  ENDCOLLECTIVE ;  /* 0x000000000000791b */ /* 0x003fe20003800000 */
.L_x_2035:
[----:B------:R-:W-:Y:S02]  /*2dda0*/  IMAD.MOV.U32 R13, RZ, RZ, R45 ;  /* 0x000000ffff0d7224 */ /* 0x000fe400078e002d */
[----:B------:R-:W-:Y:S02]  /*2ddb0*/  IMAD.MOV.U32 R12, RZ, RZ, R4 ;  /* 0x000000ffff0c7224 */ /* 0x000fe400078e0004 */
[----:B------:R-:W-:-:S07]  /*2ddc0*/  IMAD.MOV.U32 R115, RZ, RZ, R14 ;  /* 0x000000ffff737224 */ /* 0x000fce00078e000e */
[----:B------:R-:W-:Y:S05]  /*2ddd0*/  WARPSYNC.COLLECTIVE R15, `(.L_x_2036) ;  /* 0x000000000f087348 */ /* 0x000fea0003c00000 */
[----:B------:R0:W1:Y:S02]  /*2dde0*/  SHFL.IDX P6, R14, R13, R12, R11 ;  /* 0x0000000c0d0e7389 */ /* 0x00006400000c000b */
[----:B01----:R-:W-:Y:S01]  /*2ddf0*/  ENDCOLLECTIVE ;  /* 0x000000000000791b */ /* 0x003fe20003800000 */
.L_x_2036:
[----:B------:R-:W-:Y:S02]  /*2de00*/  IMAD.MOV.U32 R13, RZ, RZ, R43 ;  /* 0x000000ffff0d7224 */ /* 0x000fe400078e002b */
[----:B------:R-:W-:-:S07]  /*2de10*/  IMAD.MOV.U32 R46, RZ, RZ, R14 ;  /* 0x000000ffff2e7224 */ /* 0x000fce00078e000e */
[----:B------:R-:W-:Y:S05]  /*2de20*/  WARPSYNC.COLLECTIVE R15, `(.L_x_2037) ;  /* 0x000000000f087348 */ /* 0x000fea0003c00000 */
[----:B------:R0:W1:Y:S02]  /*2de30*/  SHFL.IDX P6, R14, R13, R12, R11 ;  /* 0x0000000c0d0e7389 */ /* 0x00006400000c000b */
[----:B01----:R-:W-:Y:S01]  /*2de40*/  ENDCOLLECTIVE ;  /* 0x000000000000791b */ /* 0x003fe20003800000 */
.L_x_2037:
[----:B------:R-:W-:Y:S02]  /*2de50*/  IMAD.MOV.U32 R13, RZ, RZ, R30 ;  /* 0x000000ffff0d7224 */ /* 0x000fe400078e001e */
[----:B------:R-:W-:Y:S02]  /*2de60*/  IMAD.MOV.U32 R12, RZ, RZ, R25 ;  /* 0x000000ffff0c7224 */ /* 0x000fe400078e0019 */
[----:B------:R-:W-:-:S07]  /*2de70*/  IMAD.MOV.U32 R111, RZ, RZ, R14 ;  /* 0x000000ffff6f7224 */ /* 0x000fce00078e000e */
[----:B------:R-:W-:Y:S05]  /*2de80*/  WARPSYNC.COLLECTIVE R15, `(.L_x_2038) ;  /* 0x000000000f087348 */ /* 0x000fea0003c00000 */
[----:B------:R0:W1:Y:S02]  /*2de90*/  SHFL.IDX P6, R14, R13, R12, R11 ;  /* 0x0000000c0d0e7389 */ /* 0x00006400000c000b */
[----:B01----:R-:W-:Y:S01]  /*2dea0*/  ENDCOLLECTIVE ;  /* 0x000000000000791b */ /* 0x003fe20003800000 */
.L_x_2038:
[----:B------:R-:W-:Y:S01]  /*2deb0*/  IMAD.MOV.U32 R13, RZ, RZ, R21 ;  /* 0x000000ffff0d7224 */ /* 0x000fe200078e0015 */
[----:B------:R-:W-:Y:S01]  /*2dec0*/  SEL R21, R29, R96, P0 ;  /* 0x000000601d157207 */ /* 0x000fe20000000000 */
[----:B------:R-:W-:Y:S02]  /*2ded0*/  IMAD.MOV.U32 R96, RZ, RZ, RZ ;  /* 0x000000ffff607224 */ /* 0x000fe400078e00ff */
[----:B------:R-:W-:-:S07]  /*2dee0*/  IMAD.MOV.U32 R43, RZ, RZ, R14 ;  /* 0x000000ffff2b7224 */ /* 0x000fce00078e000e */
[----:B------:R-:W-:Y:S05]  /*2def0*/  WARPSYNC.COLLECTIVE R15, `(.L_x_2039) ;  /* 0x000000000f087348 */ /* 0x000fea0003c00000 */
[----:B------:R0:W1:Y:S02]  /*2df00*/  SHFL.IDX P6, R14, R13, R12, R11 ;  /* 0x0000000c0d0e7389 */ /* 0x00006400000c000b */
[----:B01----:R-:W-:Y:S01]  /*2df10*/  ENDCOLLECTIVE ;  /* 0x000000000000791b */ /* 0x003fe20003800000 */
.L_x_2039:
[----:B------:R-:W-:Y:S02]  /*2df20*/  IMAD.MOV.U32 R13, RZ, RZ, R69 ;  /* 0x000000ffff0d7224 */ /* 0x000fe400078e0045 */
[----:B------:R-:W-:Y:S01]  /*2df30*/  IMAD.MOV.U32 R12, RZ, RZ, R4 ;  /* 0x000000ffff0c7224 */ /* 0x000fe200078e0004 */
[----:B------:R-:W-:-:S07]  /*2df40*/  MOV R45, R14 ;  /* 0x0000000e002d7202 */ /* 0x000fce0000000f00 */
[----:B------:R-:W-:Y:S05]  /*2df50*/  WARPSYNC.COLLECTIVE R15, `(.L_x_2040) ;  /* 0x000000000f087348 */ /* 0x000fea0003c00000 */
[----:B------:R0:W1:Y:S02]  /*2df60*/  SHFL.IDX P6, R14, R13, R12, R11 ;  /* 0x0000000c0d0e7389 */ /* 0x00006400000c000b */
[----:B01----:R-:W-:Y:S01]  /*2df70*/  ENDCOLLECTIVE ;  /* 0x000000000000791b */ /* 0x003fe20003800000 */
.L_x_2040:
[----:B------:R-:W-:Y:S02]  /*2df80*/  IMAD.MOV.U32 R13, RZ, RZ, R48 ;  /* 0x000000ffff0d7224 */ /* 0x000fe400078e0030 */
[----:B------:R-:W-:-:S07]  /*2df90*/  IMAD.MOV.U32 R110, RZ, RZ, R14 ;  /* 0x000000ffff6e7224 */ /* 0x000fce00078e000e */
[----:B------:R-:W-:Y:S05]  /*2dfa0*/  WARPSYNC.COLLECTIVE R15, `(.L_x_2041) ;  /* 0x000000000f087348 */ /* 0x000fea0003c00000 */
[----:B------:R0:W1:Y:S02]  /*2dfb0*/  SHFL.IDX P6, R14, R13, R12, R11 ;  /* 0x0000000c0d0e7389 */ /* 0x00006400000c000b */
[----:B01----:R-:W-:Y:S01]  /*2dfc0*/  ENDCOLLECTIVE ;  /* 0x000000000000791b */ /* 0x003fe20003800000 */
.L_x_2041:
[----:B------:R-:W-:Y:S01]  /*2dfd0*/  IMAD.MOV.U32 R13, RZ, RZ, R36 ;  /* 0x000000ffff0d7224 */ /* 0x000fe200078e0024 */
[----:B------:R-:W-:Y:S01]  /*2dfe0*/  SEL R36, R82, R37, P0 ;  /* 0x0000002552247207 */ /* 0x000fe20000000000 */
[----:B------:R-:W-:Y:S01]  /*2dff0*/  IMAD.MOV.U32 R12, RZ, RZ, R25 ;  /* 0x000000ffff0c7224 */ /* 0x000fe200078e0019 */
[----:B------:R-:W-:Y:S01]  /*2e000*/  SEL R37, R37, R82, P0 ;  /* 0x0000005225257207 */ /* 0x000fe20000000000 */
[----:B------:R-:W-:-:S07]  /*2e010*/  IMAD.MOV.U32 R109, RZ, RZ, R14 ;  /* 0x000000ffff6d7224 */ /* 0x000fce00078e000e */
[----:B------:R-:W-:Y:S05]  /*2e020*/  WARPSYNC.COLLECTIVE R15, `(.L_x_2042) ;  /* 0x000000000f087348 */ /* 0x000fea0003c00000 */
[----:B------:R0:W1:Y:S02]  /*2e030*/  SHFL.IDX P6, R14, R13, R12, R11 ;  /* 0x0000000c0d0e7389 */ /* 0x00006400000c000b */
[----:B01----:R-:W-:Y:S01]  /*2e040*/  ENDCOLLECTIVE ;  /* 0x000000000000791b */ /* 0x003fe20003800000 */
.L_x_2042:
[----:B------:R-:W-:Y:S02]  /*2e050*/  IMAD.MOV.U32 R13, RZ, RZ, R34 ;  /* 0x000000ffff0d7224 */ /* 0x000fe400078e0022 */
[----:B------:R-:W-:-:S07]  /*2e060*/  IMAD.MOV.U32 R113, RZ, RZ, R14 ;  /* 0x000000ffff717224 */ /* 0x000fce00078e000e */
[----:B------:R-:W-:Y:S05]  /*2e070*/  WARPSYNC.COLLECTIVE R15, `(.L_x_2043) ;  /* 0x000000000f087348 */ /* 0x000fea0003c00000 */
[----:B------:R0:W1:Y:S02]  /*2e080*/  SHFL.IDX P6, R14, R13, R12, R11 ;  /* 0x0000000c0d0e7389 */ /* 0x00006400000c000b */
[----:B01----:R-:W-:Y:S01]  /*2e090*/  ENDCOLLECTIVE ;  /* 0x000000000000791b */ /* 0x003fe20003800000 */
.L_x_2043:
[----:B------:R-:W-:Y:S01]  /*2e0a0*/  SEL R47, R113, R110, P0 ;  /* 0x0000006e712f7207 */ /* 0x000fe20000000000 */
[----:B------:R-:W-:Y:S02]  /*2e0b0*/  IMAD.MOV.U32 R13, RZ, RZ, R80 ;  /* 0x000000ffff0d7224 */ /* 0x000fe400078e0050 */
[----:B------:R-:W-:Y:S02]  /*2e0c0*/  IMAD.MOV.U32 R12, RZ, RZ, R4 ;  /* 0x000000ffff0c7224 */ /* 0x000fe400078e0004 */
[----:B------:R-:W-:-:S07]  /*2e0d0*/  IMAD.MOV.U32 R34, RZ, RZ, R14 ;  /* 0x000000ffff227224 */ /* 0x000fce00078e000e */
[----:B------:R-:W-:Y:S05]  /*2e0e0*/  WARPSYNC.COLLECTIVE R15, `(.L_x_2044) ;  /* 0x000000000f087348 */ /* 0x000fea0003c00000 */
[----:B------:R0:W1:Y:S02]  /*2e0f0*/  SHFL.IDX P6, R14, R13, R12, R11 ;  /* 0x0000000c0d0e7389 */ /* 0x00006400000c000b */
[----:B01----:R-:W-:Y:S01]  /*2e100*/  ENDCOLLECTIVE ;  /* 0x000000000000791b */ /* 0x003fe20003800000 */
.L_x_2044:
[----:B------:R-:W-:Y:S01]  /*2e110*/  SEL R48, R109, R34, P0 ;  /* 0x000000226d307207 */ /* 0x000fe20000000000 */
[----:B------:R-:W-:Y:S02]  /*2e120*/  IMAD.MOV.U32 R13, RZ, RZ, R52 ;  /* 0x000000ffff0d7224 */ /* 0x000fe400078e0034 */
[----:B------:R-:W-:-:S07]  /*2e130*/  IMAD.MOV.U32 R84, RZ, RZ, R14 ;  /* 0x000000ffff547224 */ /* 0x000fce00078e000e */
[----:B------:R-:W-:Y:S05]  /*2e140*/  WARPSYNC.COLLECTIVE R15, `(.L_x_2045) ;  /* 0x000000000f087348 */ /* 0x000fea0003c00000 */
[----:B------:R0:W1:Y:S02]  /*2e150*/  SHFL.IDX P6, R14, R13, R12, R11 ;  /* 0x0000000c0d0e7389 */ /* 0x00006400000c000b */
[----:B01----:R-:W-:Y:S01]  /*2e160*/  ENDCOLLECTIVE ;  /* 0x000000000000791b */ /* 0x003fe20003800000 */
.L_x_2045:
[----:B------:R-:W-:Y:S01]  /*2e170*/  IMAD.MOV.U32 R13, RZ, RZ, R39 ;  /* 0x000000ffff0d7224 */ /* 0x000fe200078e0027 */
[----:B------:R-:W-:Y:S01]  /*2e180*/  SEL R39, R114, R112, P0 ;  /* 0x0000007072277207 */ /* 0x000fe20000000000 */
[----:B------:R-:W-:Y:S02]  /*2e190*/  IMAD.MOV.U32 R12, RZ, RZ, R25 ;  /* 0x000000ffff0c7224 */ /* 0x000fe400078e0019 */
[----:B------:R-:W-:-:S07]  /*2e1a0*/  IMAD.MOV.U32 R83, RZ, RZ, R14 ;  /* 0x000000ffff537224 */ /* 0x000fce00078e000e */
[----:B------:R-:W-:Y:S05]  /*2e1b0*/  WARPSYNC.COLLECTIVE R15, `(.L_x_2046) ;  /* 0x000000000f087348 */ /* 0x000fea0003c00000 */
[----:B------:R0:W1:Y:S02]  /*2e1c0*/  SHFL.IDX P6, R14, R13, R12, R11 ;  /* 0x0000000c0d0e7389 */ /* 0x00006400000c000b */
[----:B01----:R-:W-:Y:S01]  /*2e1d0*/  ENDCOLLECTIVE ;  /* 0x000000000000791b */ /* 0x003fe20003800000 */
.L_x_2046:
[----:B------:R-:W-:Y:S01]  /*2e1e0*/  IMAD.MOV.U32 R13, RZ, RZ, R38 ;  /* 0x000000ffff0d7224 */ /* 0x000fe200078e0026 */
[----:B------:R-:W-:Y:S01]  /*2e1f0*/  SEL R38, R112, R114, P0 ;  /* 0x0000007270267207 */ /* 0x000fe20000000000 */
[----:B------:R-:W-:-:S07]  /*2e200*/  IMAD.MOV.U32 R31, RZ, RZ, R14 ;  /* 0x000000ffff1f7224 */ /* 0x000fce00078e000e */
[----:B------:R-:W-:Y:S05]  /*2e210*/  WARPSYNC.COLLECTIVE R15, `(.L_x_2047) ;  /* 0x000000000f087348 */ /* 0x000fea0003c00000 */
[----:B------:R0:W1:Y:S02]  /*2e220*/  SHFL.IDX P6, R14, R13, R12, R11 ;  /* 0x0000000c0d0e7389 */ /* 0x00006400000c000b */
[----:B01----:R-:W-:Y:S01]  /*2e230*/  ENDCOLLECTIVE ;  /* 0x000000000000791b */ /* 0x003fe20003800000 */
.L_x_2047:
        /* <DEDUP_REMOVED lines=8> */
.L_x_2048:
[----:B------:R-:W-:Y:S02]  /*2e2c0*/  SEL R82, R83, R116, P0 ;  /* 0x0000007453527207 */ /* 0x000fe40000000000 */
[----:B------:R-:W-:Y:S02]  /*2e2d0*/  SEL R83, R116, R83, P0 ;  /* 0x0000005374537207 */ /* 0x000fe40000000000 */
[----:B------:R-:W-:Y:S02]  /*2e2e0*/  MOV R13, R79 ;  /* 0x0000004f000d7202 */ /* 0x000fe40000000f00 */
[----:B------:R-:W-:Y:S01]  /*2e2f0*/  SEL R79, R34, R109, P0 ;  /* 0x0000006d224f7207 */ /* 0x000fe20000000000 */
[----:B------:R-:W-:-:S07]  /*2e300*/  IMAD.MOV.U32 R85, RZ, RZ, R14 ;  /* 0x000000ffff557224 */ /* 0x000fce00078e000e */
[----:B------:R-:W-:Y:S05]  /*2e310*/  WARPSYNC.COLLECTIVE R15, `(.L_x_2049) ;  /* 0x000000000f087348 */ /* 0x000fea0003c00000 */
[----:B------:R0:W1:Y:S02]  /*2e320*/  SHFL.IDX P6, R14, R13, R12, R11 ;  /* 0x0000000c0d0e7389 */ /* 0x00006400000c000b */
[----:B01----:R-:W-:Y:S01]  /*2e330*/  ENDCOLLECTIVE ;  /* 0x000000000000791b */ /* 0x003fe20003800000 */
.L_x_2049:
        /* <DEDUP_REMOVED lines=9> */
.L_x_2050:
[----:B------:R-:W-:Y:S01]  /*2e3d0*/  IMAD.MOV.U32 R13, RZ, RZ, R40 ;  /* 0x000000ffff0d7224 */ /* 0x000fe200078e0028 */
[----:B------:R-:W-:Y:S01]  /*2e3e0*/  SEL R40, R44, R115, P0 ;  /* 0x000000732c287207 */ /* 0x000fe20000000000 */
[----:B------:R-:W-:-:S07]  /*2e3f0*/  IMAD.MOV.U32 R30, RZ, RZ, R14 ;  /* 0x000000ffff1e7224 */ /* 0x000fce00078e000e */
[----:B------:R-:W-:Y:S05]  /*2e400*/  WARPSYNC.COLLECTIVE R15, `(.L_x_2051) ;  /* 0x000000000f087348 */ /* 0x000fea0003c00000 */
[----:B------:R0:W1:Y:S02]  /*2e410*/  SHFL.IDX P6, R14, R13, R12, R11 ;  /* 0x0000000c0d0e7389 */ /* 0x00006400000c000b */
[----:B01----:R-:W-:Y:S01]  /*2e420*/  ENDCOLLECTIVE ;  /* 0x000000000000791b */ /* 0x003fe20003800000 */
.L_x_2051:
[----:B------:R-:W-:Y:S02]  /*2e430*/  SEL R84, R85, R30, P0 ;  /* 0x0000001e55547207 */ /* 0x000fe40000000000 */
[----:B------:R-:W-:Y:S01]  /*2e440*/  SEL R85, R30, R85, P0 ;  /* 0x000000551e557207 */ /* 0x000fe20000000000 */
[----:B------:R-:W-:Y:S02]  /*2e450*/  IMAD.MOV.U32 R13, RZ, RZ, R71 ;  /* 0x000000ffff0d7224 */ /* 0x000fe400078e0047 */
[----:B------:R-:W-:Y:S02]  /*2e460*/  IMAD.MOV.U32 R12, RZ, RZ, R4 ;  /* 0x000000ffff0c7224 */ /* 0x000fe400078e0004 */
[----:B------:R-:W-:-:S07]  /*2e470*/  IMAD.MOV.U32 R117, RZ, RZ, R14 ;  /* 0x000000ffff757224 */ /* 0x000fce00078e000e */
[----:B------:R-:W-:Y:S05]  /*2e480*/  WARPSYNC.COLLECTIVE R15, `(.L_x_2052) ;  /* 0x000000000f087348 */ /* 0x000fea0003c00000 */
[----:B------:R0:W1:Y:S02]  /*2e490*/  SHFL.IDX P6, R14, R13, R12, R11 ;  /* 0x0000000c0d0e7389 */ /* 0x00006400000c000b */
[----:B01----:R-:W-:Y:S01]  /*2e4a0*/  ENDCOLLECTIVE ;  /* 0x000000000000791b */ /* 0x003fe20003800000 */
.L_x_2052:
[----:B------:R-:W-:Y:S02]  /*2e4b0*/  IMAD.MOV.U32 R13, RZ, RZ, R51 ;  /* 0x000000ffff0d7224 */ /* 0x000fe400078e0033 */
[----:B------:R-:W-:-:S07]  /*2e4c0*/  IMAD.MOV.U32 R52, RZ, RZ, R14 ;  /* 0x000000ffff347224 */ /* 0x000fce00078e000e */
[----:B------:R-:W-:Y:S05]  /*2e4d0*/  WARPSYNC.COLLECTIVE R15, `(.L_x_2053) ;  /* 0x000000000f087348 */ /* 0x000fea0003c00000 */
[----:B------:R0:W1:Y:S02]  /*2e4e0*/  SHFL.IDX P6, R14, R13, R12, R11 ;  /* 0x0000000c0d0e7389 */ /* 0x00006400000c000b */
[----:B01----:R-:W-:Y:S01]  /*2e4f0*/  ENDCOLLECTIVE ;  /* 0x000000000000791b */ /* 0x003fe20003800000 */
.L_x_2053:
        /* <DEDUP_REMOVED lines=9> */
.L_x_2054:
[----:B------:R-:W-:Y:S02]  /*2e590*/  IMAD.MOV.U32 R13, RZ, RZ, R7 ;  /* 0x000000ffff0d7224 */ /* 0x000fe400078e0007 */
[----:B------:R-:W-:-:S07]  /*2e5a0*/  IMAD.MOV.U32 R9, RZ, RZ, R14 ;  /* 0x000000ffff097224 */ /* 0x000fce00078e000e */
[----:B------:R-:W-:Y:S05]  /*2e5b0*/  WARPSYNC.COLLECTIVE R15, `(.L_x_2055) ;  /* 0x000000000f087348 */ /* 0x000fea0003c00000 */
[----:B------:R0:W1:Y:S02]  /*2e5c0*/  SHFL.IDX P6, R14, R13, R12, R11 ;  /* 0x0000000c0d0e7389 */ /* 0x00006400000c000b */
[----:B01----:R-:W-:Y:S01]  /*2e5d0*/  ENDCOLLECTIVE ;  /* 0x000000000000791b */ /* 0x003fe20003800000 */
.L_x_2055:
[----:B------:R-:W-:Y:S02]  /*2e5e0*/  SEL R51, R52, R9, P0 ;  /* 0x0000000934337207 */ /* 0x000fe40000000000 */
        /* <DEDUP_REMOVED lines=8> */
.L_x_2056:
[----:B------:R-:W-:Y:S01]  /*2e670*/  IMAD.MOV.U32 R13, RZ, RZ, R49 ;  /* 0x000000ffff0d7224 */ /* 0x000fe200078e0031 */
[----:B------:R-:W-:Y:S01]  /*2e680*/  SEL R49, R91, R117, P0 ;  /* 0x000000755b317207 */ /* 0x000fe20000000000 */
[----:B------:R-:W-:-:S07]  /*2e690*/  IMAD.MOV.U32 R87, RZ, RZ, R14 ;  /* 0x000000ffff577224 */ /* 0x000fce00078e000e */
[----:B------:R-:W-:Y:S05]  /*2e6a0*/  WARPSYNC.COLLECTIVE R15, `(.L_x_2057) ;  /* 0x000000000f087348 */ /* 0x000fea0003c00000 */
[----:B------:R0:W1:Y:S02]  /*2e6b0*/  SHFL.IDX P6, R14, R13, R12, R11 ;  /* 0x0000000c0d0e7389 */ /* 0x00006400000c000b */
[----:B01----:R-:W-:Y:S01]  /*2e6c0*/  ENDCOLLECTIVE ;  /* 0x000000000000791b */ /* 0x003fe20003800000 */
.L_x_2057:
[----:B------:R-:W-:Y:S02]  /*2e6d0*/  IMAD.MOV.U32 R13, RZ, RZ, R28 ;  /* 0x000000ffff0d7224 */ /* 0x000fe400078e001c */
[----:B------:R-:W-:Y:S02]  /*2e6e0*/  IMAD.MOV.U32 R12, RZ, RZ, R25 ;  /* 0x000000ffff0c7224 */ /* 0x000fe400078e0019 */
[----:B------:R-:W-:-:S07]  /*2e6f0*/  IMAD.MOV.U32 R73, RZ, RZ, R14 ;  /* 0x000000ffff497224 */ /* 0x000fce00078e000e */
[----:B------:R-:W-:Y:S05]  /*2e700*/  WARPSYNC.COLLECTIVE R15, `(.L_x_2058) ;  /* 0x000000000f087348 */ /* 0x000fea0003c00000 */
[----:B------:R0:W1:Y:S02]  /*2e710*/  SHFL.IDX P6, R14, R13, R12, R11 ;  /* 0x0000000c0d0e7389 */ /* 0x00006400000c000b */
[----:B01----:R-:W-:Y:S01]  /*2e720*/  ENDCOLLECTIVE ;  /* 0x000000000000791b */ /* 0x003fe20003800000 */
.L_x_2058:
[----:B------:R-:W-:Y:S01]  /*2e730*/  IMAD.MOV.U32 R13, RZ, RZ, R24 ;  /* 0x000000ffff0d7224 */ /* 0x000fe200078e0018 */
[----:B------:R-:W-:-:S07]  /*2e740*/  MOV R28, R14 ;  /* 0x0000000e001c7202 */ /* 0x000fce0000000f00 */
[----:B------:R-:W-:Y:S05]  /*2e750*/  WARPSYNC.COLLECTIVE R15, `(.L_x_2059) ;  /* 0x000000000f087348 */ /* 0x000fea0003c00000 */
[----:B------:R0:W1:Y:S02]  /*2e760*/  SHFL.IDX P6, R14, R13, R12, R11 ;  /* 0x0000000c0d0e7389 */ /* 0x00006400000c000b */
[----:B01----:R-:W-:Y:S01]  /*2e770*/  ENDCOLLECTIVE ;  /* 0x000000000000791b */ /* 0x003fe20003800000 */
.L_x_2059:
[----:B------:R-:W-:Y:S01]  /*2e780*/  IMAD.MOV.U32 R13, RZ, RZ, R56 ;  /* 0x000000ffff0d7224 */ /* 0x000fe200078e0038 */
[----:B------:R-:W-:Y:S01]  /*2e790*/  SEL R56, R28, R87, P0 ;  /* 0x000000571c387207 */ /* 0x000fe20000000000 */
[----:B------:R-:W-:Y:S02]  /*2e7a0*/  IMAD.MOV.U32 R12, RZ, RZ, R4 ;  /* 0x000000ffff0c7224 */ /* 0x000fe400078e0004 */
[----:B------:R-:W-:-:S07]  /*2e7b0*/  IMAD.MOV.U32 R24, RZ, RZ, R14 ;  /* 0x000000ffff187224 */ /* 0x000fce00078e000e */
[----:B------:R-:W-:Y:S05]  /*2e7c0*/  WARPSYNC.COLLECTIVE R15, `(.L_x_2060) ;  /* 0x000000000f087348 */ /* 0x000fea0003c00000 */
[----:B------:R0:W1:Y:S02]  /*2e7d0*/  SHFL.IDX P6, R14, R13, R12, R11 ;  /* 0x0000000c0d0e7389 */ /* 0x00006400000c000b */
[----:B01----:R-:W-:Y:S01]  /*2e7e0*/  ENDCOLLECTIVE ;  /* 0x000000000000791b */ /* 0x003fe20003800000 */
.L_x_2060:
[----:B------:R-:W-:Y:S01]  /*2e7f0*/  IMAD.MOV.U32 R13, RZ, RZ, R53 ;  /* 0x000000ffff0d7224 */ /* 0x000fe200078e0035 */
[----:B------:R-:W-:Y:S01]  /*2e800*/  SEL R53, R89, R118, P0 ;  /* 0x0000007659357207 */ /* 0x000fe20000000000 */
[----:B------:R-:W-:-:S07]  /*2e810*/  IMAD.MOV.U32 R69, RZ, RZ, R14 ;  /* 0x000000ffff457224 */ /* 0x000fce00078e000e */
[----:B------:R-:W-:Y:S05]  /*2e820*/  WARPSYNC.COLLECTIVE R15, `(.L_x_2061) ;  /* 0x000000000f087348 */ /* 0x000fea0003c00000 */
[----:B------:R0:W1:Y:S02]  /*2e830*/  SHFL.IDX P6, R14, R13, R12, R11 ;  /* 0x0000000c0d0e7389 */ /* 0x00006400000c000b */
[----:B01----:R-:W-:Y:S01]  /*2e840*/  ENDCOLLECTIVE ;  /* 0x000000000000791b */ /* 0x003fe20003800000 */
.L_x_2061:
[----:B------:R-:W-:Y:S02]  /*2e850*/  IMAD.MOV.U32 R13, RZ, RZ, R27 ;  /* 0x000000ffff0d7224 */ /* 0x000fe400078e001b */
[----:B------:R-:W-:Y:S02]  /*2e860*/  IMAD.MOV.U32 R12, RZ, RZ, R25 ;  /* 0x000000ffff0c7224 */ /* 0x000fe400078e0019 */
[----:B------:R-:W-:-:S07]  /*2e870*/  IMAD.MOV.U32 R71, RZ, RZ, R14 ;  /* 0x000000ffff477224 */ /* 0x000fce00078e000e */
[----:B------:R-:W-:Y:S05]  /*2e880*/  WARPSYNC.COLLECTIVE R15, `(.L_x_2062) ;  /* 0x000000000f087348 */ /* 0x000fea0003c00000 */
[----:B------:R0:W1:Y:S02]  /*2e890*/  SHFL.IDX P6, R14, R13, R12, R11 ;  /* 0x0000000c0d0e7389 */ /* 0x00006400000c000b */
[----:B01----:R-:W-:Y:S01]  /*2e8a0*/  ENDCOLLECTIVE ;  /* 0x000000000000791b */ /* 0x003fe20003800000 */
.L_x_2062:
[----:B------:R-:W-:Y:S02]  /*2e8b0*/  IMAD.MOV.U32 R13, RZ, RZ, R26 ;  /* 0x000000ffff0d7224 */ /* 0x000fe400078e001a */
[----:B------:R-:W-:-:S07]  /*2e8c0*/  IMAD.MOV.U32 R27, RZ, RZ, R14 ;  /* 0x000000ffff1b7224 */ /* 0x000fce00078e000e */
[----:B------:R-:W-:Y:S05]  /*2e8d0*/  WARPSYNC.COLLECTIVE R15, `(.L_x_2063) ;  /* 0x000000000f087348 */ /* 0x000fea0003c00000 */
[----:B------:R0:W1:Y:S02]  /*2e8e0*/  SHFL.IDX P6, R14, R13, R12, R11 ;  /* 0x0000000c0d0e7389 */ /* 0x00006400000c000b */
[----:B01----:R-:W-:Y:S01]  /*2e8f0*/  ENDCOLLECTIVE ;  /* 0x000000000000791b */ /* 0x003fe20003800000 */
.L_x_2063:
[----:B------:R-:W-:Y:S01]  /*2e900*/  IMAD.MOV.U32 R13, RZ, RZ, R58 ;  /* 0x000000ffff0d7224 */ /* 0x000fe200078e003a */
[----:B------:R-:W-:Y:S01]  /*2e910*/  SEL R58, R24, R73, P0 ;  /* 0x00000049183a7207 */ /* 0x000fe20000000000 */
[----:B------:R-:W-:Y:S02]  /*2e920*/  IMAD.MOV.U32 R12, RZ, RZ, R4 ;  /* 0x000000ffff0c7224 */ /* 0x000fe400078e0004 */
[----:B------:R-:W-:-:S07]  /*2e930*/  IMAD.MOV.U32 R26, RZ, RZ, R14 ;  /* 0x000000ffff1a7224 */ /* 0x000fce00078e000e */
[----:B------:R-:W-:Y:S05]  /*2e940*/  WARPSYNC.COLLECTIVE R15, `(.L_x_2064) ;  /* 0x000000000f087348 */ /* 0x000fea0003c00000 */
[----:B------:R0:W1:Y:S02]  /*2e950*/  SHFL.IDX P6, R14, R13, R12, R11 ;  /* 0x0000000c0d0e7389 */ /* 0x00006400000c000b */
[----:B01----:R-:W-:Y:S01]  /*2e960*/  ENDCOLLECTIVE ;  /* 0x000000000000791b */ /* 0x003fe20003800000 */
.L_x_2064:
[----:B------:R-:W-:Y:S01]  /*2e970*/  IMAD.MOV.U32 R13, RZ, RZ, R55 ;  /* 0x000000ffff0d7224 */ /* 0x000fe200078e0037 */
[----:B------:R-:W-:Y:S01]  /*2e980*/  SEL R55, R87, R28, P0 ;  /* 0x0000001c57377207 */ /* 0x000fe20000000000 */
[----:B------:R-:W-:-:S07]  /*2e990*/  IMAD.MOV.U32 R70, RZ, RZ, R14 ;  /* 0x000000ffff467224 */ /* 0x000fce00078e000e */
[----:B------:R-:W-:Y:S05]  /*2e9a0*/  WARPSYNC.COLLECTIVE R15, `(.L_x_2065) ;  /* 0x000000000f087348 */ /* 0x000fea0003c00000 */
[----:B------:R0:W1:Y:S02]  /*2e9b0*/  SHFL.IDX P6, R14, R13, R12, R11 ;  /* 0x0000000c0d0e7389 */ /* 0x00006400000c000b */
[----:B01----:R-:W-:Y:S01]  /*2e9c0*/  ENDCOLLECTIVE ;  /* 0x000000000000791b */ /* 0x003fe20003800000 */
.L_x_2065:
[----:B------:R-:W-:Y:S02]  /*2e9d0*/  IMAD.MOV.U32 R13, RZ, RZ, R35 ;  /* 0x000000ffff0d7224 */ /* 0x000fe400078e0023 */
[----:B------:R-:W-:Y:S02]  /*2e9e0*/  IMAD.MOV.U32 R12, RZ, RZ, R25 ;  /* 0x000000ffff0c7224 */ /* 0x000fe400078e0019 */
[----:B------:R-:W-:-:S07]  /*2e9f0*/  IMAD.MOV.U32 R72, RZ, RZ, R14 ;  /* 0x000000ffff487224 */ /* 0x000fce00078e000e */
[----:B------:R-:W-:Y:S05]  /*2ea00*/  WARPSYNC.COLLECTIVE R15, `(.L_x_2066) ;  /* 0x000000000f087348 */ /* 0x000fea0003c00000 */
[----:B------:R0:W1:Y:S02]  /*2ea10*/  SHFL.IDX P6, R14, R13, R12, R11 ;  /* 0x0000000c0d0e7389 */ /* 0x00006400000c000b */
[----:B01----:R-:W-:Y:S01]  /*2ea20*/  ENDCOLLECTIVE ;  /* 0x000000000000791b */ /* 0x003fe20003800000 */
.L_x_2066:
[----:B------:R-:W-:Y:S02]  /*2ea30*/  IMAD.MOV.U32 R13, RZ, RZ, R32 ;  /* 0x000000ffff0d7224 */ /* 0x000fe400078e0020 */
[----:B------:R-:W-:-:S07]  /*2ea40*/  IMAD.MOV.U32 R35, RZ, RZ, R14 ;  /* 0x000000ffff237224 */ /* 0x000fce00078e000e */
[----:B------:R-:W-:Y:S05]  /*2ea50*/  WARPSYNC.COLLECTIVE R15, `(.L_x_2067) ;  /* 0x000000000f087348 */ /* 0x000fea0003c00000 */
[----:B------:R0:W1:Y:S02]  /*2ea60*/  SHFL.IDX P6, R14, R13, R12, R11 ;  /* 0x0000000c0d0e7389 */ /* 0x00006400000c000b */
[----:B01----:R-:W-:Y:S01]  /*2ea70*/  ENDCOLLECTIVE ;  /* 0x000000000000791b */ /* 0x003fe20003800000 */
.L_x_2067:
[----:B------:R-:W-:Y:S01]  /*2ea80*/  IMAD.MOV.U32 R13, RZ, RZ, R66 ;  /* 0x000000ffff0d7224 */ /* 0x000fe200078e0042 */
[----:B------:R-:W-:Y:S02]  /*2ea90*/  MOV R12, R4 ;  /* 0x00000004000c7202 */ /* 0x000fe40000000f00 */
[----:B------:R-:W-:Y:S01]  /*2eaa0*/  SEL R66, R27, R69, P0 ;  /* 0x000000451b427207 */ /* 0x000fe20000000000 */
[----:B------:R-:W-:-:S07]  /*2eab0*/  IMAD.MOV.U32 R32, RZ, RZ, R14 ;  /* 0x000000ffff207224 */ /* 0x000fce00078e000e */
[----:B------:R-:W-:Y:S05]  /*2eac0*/  WARPSYNC.COLLECTIVE R15, `(.L_x_2068) ;  /* 0x000000000f087348 */ /* 0x000fea0003c00000 */
[----:B------:R0:W1:Y:S02]  /*2ead0*/  SHFL.IDX P6, R14, R13, R12, R11 ;  /* 0x0000000c0d0e7389 */ /* 0x00006400000c000b */
[----:B01----:R-:W-:Y:S01]  /*2eae0*/  ENDCOLLECTIVE ;  /* 0x000000000000791b */ /* 0x003fe20003800000 */
.L_x_2068:
[----:B------:R-:W-:Y:S01]  /*2eaf0*/  IMAD.MOV.U32 R13, RZ, RZ, R57 ;  /* 0x000000ffff0d7224 */ /* 0x000fe200078e0039 */
[----:B------:R-:W-:Y:S01]  /*2eb00*/  SEL R57, R73, R24, P0 ;  /* 0x0000001849397207 */ /* 0x000fe20000000000 */
[----:B------:R-:W-:-:S07]  /*2eb10*/  IMAD.MOV.U32 R86, RZ, RZ, R14 ;  /* 0x000000ffff567224 */ /* 0x000fce00078e000e */
[----:B------:R-:W-:Y:S05]  /*2eb20*/  WARPSYNC.COLLECTIVE R15, `(.L_x_2069) ;  /* 0x000000000f087348 */ /* 0x000fea0003c00000 */
[----:B------:R0:W1:Y:S02]  /*2eb30*/  SHFL.IDX P6, R14, R13, R12, R11 ;  /* 0x0000000c0d0e7389 */ /* 0x00006400000c000b */
[----:B01----:R-:W-:Y:S01]  /*2eb40*/  ENDCOLLECTIVE ;  /* 0x000000000000791b */ /* 0x003fe20003800000 */
.L_x_2069:
        /* <DEDUP_REMOVED lines=9> */
.L_x_2070:
[----:B------:R-:W-:Y:S01]  /*2ebe0*/  IMAD.MOV.U32 R13, RZ, RZ, R54 ;  /* 0x000000ffff0d7224 */ /* 0x000fe200078e0036 */
[----:B------:R-:W-:Y:S01]  /*2ebf0*/  SEL R54, R118, R89, P0 ;  /* 0x0000005976367207 */ /* 0x000fe20000000000 */
[----:B------:R-:W-:-:S07]  /*2ec00*/  IMAD.MOV.U32 R8, RZ, RZ, R14 ;  /* 0x000000ffff087224 */ /* 0x000fce00078e000e */
[----:B------:R-:W-:Y:S05]  /*2ec10*/  WARPSYNC.COLLECTIVE R15, `(.L_x_2071) ;  /* 0x000000000f087348 */ /* 0x000fea0003c00000 */
[----:B------:R0:W1:Y:S02]  /*2ec20*/  SHFL.IDX P6, R14, R13, R12, R11 ;  /* 0x0000000c0d0e7389 */ /* 0x00006400000c000b */
[----:B01----:R-:W-:Y:S01]  /*2ec30*/  ENDCOLLECTIVE ;  /* 0x000000000000791b */ /* 0x003fe20003800000 */
.L_x_2071:
        /* <DEDUP_REMOVED lines=9> */
.L_x_2072:
[----:B------:R-:W-:Y:S02]  /*2ecd0*/  SEL R87, R88, R119, P0 ;  /* 0x0000007758577207 */ /* 0x000fe40000000000 */
[----:B------:R-:W-:Y:S01]  /*2ece0*/  SEL R88, R119, R88, P0 ;  /* 0x0000005877587207 */ /* 0x000fe20000000000 */
[----:B------:R-:W-:Y:S02]  /*2ecf0*/  IMAD.MOV.U32 R13, RZ, RZ, R65 ;  /* 0x000000ffff0d7224 */ /* 0x000fe400078e0041 */
[----:B------:R-:W-:-:S07]  /*2ed00*/  IMAD.MOV.U32 R90, RZ, RZ, R14 ;  /* 0x000000ffff5a7224 */ /* 0x000fce00078e000e */
[----:B------:R-:W-:Y:S05]  /*2ed10*/  WARPSYNC.COLLECTIVE R15, `(.L_x_2073) ;  /* 0x000000000f087348 */ /* 0x000fea0003c00000 */
[----:B------:R0:W1:Y:S02]  /*2ed20*/  SHFL.IDX P6, R14, R13, R12, R11 ;  /* 0x0000000c0d0e7389 */ /* 0x00006400000c000b */
[----:B01----:R-:W-:Y:S01]  /*2ed30*/  ENDCOLLECTIVE ;  /* 0x000000000000791b */ /* 0x003fe20003800000 */
.L_x_2073:
        /* <DEDUP_REMOVED lines=9> */
.L_x_2074:
[----:B------:R-:W-:Y:S02]  /*2edd0*/  IMAD.MOV.U32 R13, RZ, RZ, R62 ;  /* 0x000000ffff0d7224 */ /* 0x000fe400078e003e */
[----:B------:R-:W-:-:S07]  /*2ede0*/  IMAD.MOV.U32 R7, RZ, RZ, R14 ;  /* 0x000000ffff077224 */ /* 0x000fce00078e000e */
[----:B------:R-:W-:Y:S05]  /*2edf0*/  WARPSYNC.COLLECTIVE R15, `(.L_x_2075) ;  /* 0x000000000f087348 */ /* 0x000fea0003c00000 */
[----:B------:R0:W1:Y:S02]  /*2ee00*/  SHFL.IDX P6, R14, R13, R12, R11 ;  /* 0x0000000c0d0e7389 */ /* 0x00006400000c000b */
[----:B01----:R-:W-:Y:S01]  /*2ee10*/  ENDCOLLECTIVE ;  /* 0x000000000000791b */ /* 0x003fe20003800000 */
.L_x_2075:
        /* <DEDUP_REMOVED lines=8> */
.L_x_2076:
[----:B------:R-:W-:Y:S02]  /*2eea0*/  SEL R91, R92, R62, P0 ;  /* 0x0000003e5c5b7207 */ /* 0x000fe40000000000 */
[----:B------:R-:W-:Y:S01]  /*2eeb0*/  SEL R92, R62, R92, P0 ;  /* 0x0000005c3e5c7207 */ /* 0x000fe20000000000 */
[----:B------:R-:W-:Y:S02]  /*2eec0*/  IMAD.MOV.U32 R13, RZ, RZ, R5 ;  /* 0x000000ffff0d7224 */ /* 0x000fe400078e0005 */
[----:B------:R-:W-:-:S07]  /*2eed0*/  IMAD.MOV.U32 R65, RZ, RZ, R14 ;  /* 0x000000ffff417224 */ /* 0x000fce00078e000e */
[----:B------:R-:W-:Y:S05]  /*2eee0*/  WARPSYNC.COLLECTIVE R15, `(.L_x_2077) ;  /* 0x000000000f087348 */ /* 0x000fea0003c00000 */
[----:B------:R0:W1:Y:S02]  /*2eef0*/  SHFL.IDX P6, R14, R13, R12, R11 ;  /* 0x0000000c0d0e7389 */ /* 0x00006400000c000b */
[----:B01----:R-:W-:Y:S01]  /*2ef00*/  ENDCOLLECTIVE ;  /* 0x000000000000791b */ /* 0x003fe20003800000 */
.L_x_2077:
[----:B------:R-:W-:Y:S01]  /*2ef10*/  MOV R13, R64 ;  /* 0x00000040000d7202 */ /* 0x000fe20000000f00 */
[----:B------:R-:W-:Y:S02]  /*2ef20*/  IMAD.MOV.U32 R12, RZ, RZ, R25 ;  /* 0x000000ffff0c7224 */ /* 0x000fe400078e0019 */
[----:B------:R-:W-:-:S07]  /*2ef30*/  IMAD.MOV.U32 R5, RZ, RZ, R14 ;  /* 0x000000ffff057224 */ /* 0x000fce00078e000e */
[----:B------:R-:W-:Y:S05]  /*2ef40*/  WARPSYNC.COLLECTIVE R15, `(.L_x_2078) ;  /* 0x000000000f087348 */ /* 0x000fea0003c00000 */
[----:B------:R0:W1:Y:S02]  /*2ef50*/  SHFL.IDX P6, R14, R13, R12, R11 ;  /* 0x0000000c0d0e7389 */ /* 0x00006400000c000b */
[----:B01----:R-:W-:Y:S01]  /*2ef60*/  ENDCOLLECTIVE ;  /* 0x000000000000791b */ /* 0x003fe20003800000 */
.L_x_2078:
[----:B------:R-:W-:Y:S02]  /*2ef70*/  IMAD.MOV.U32 R13, RZ, RZ, R6 ;  /* 0x000000ffff0d7224 */ /* 0x000fe400078e0006 */
[----:B------:R-:W-:-:S07]  /*2ef80*/  IMAD.MOV.U32 R4, RZ, RZ, R14 ;  /* 0x000000ffff047224 */ /* 0x000fce00078e000e */
[----:B------:R-:W-:Y:S05]  /*2ef90*/  WARPSYNC.COLLECTIVE R15, `(.L_x_2079) ;  /* 0x000000000f087348 */ /* 0x000fea0003c00000 */
[----:B------:R0:W1:Y:S02]  /*2efa0*/  SHFL.IDX P6, R14, R13, R12, R11 ;  /* 0x0000000c0d0e7389 */ /* 0x00006400000c000b */
[----:B01----:R-:W-:Y:S01]  /*2efb0*/  ENDCOLLECTIVE ;  /* 0x000000000000791b */ /* 0x003fe20003800000 */
.L_x_2079:
[----:B------:R-:W-:Y:S05]  /*2efc0*/  BRA `(.L_x_2080) ;  /* 0xffffff1c00fc7947 */ /* 0x000fea000383ffff */
.L_x_1796:
[----:B------:R-:W-:Y:S02]  /*2efd0*/  IMAD.MOV.U32 R13, RZ, RZ, R2 ;  /* 0x000000ffff0d7224 */ /* 0x000fe400078e0002 */
[----:B------:R-:W-:Y:S02]  /*2efe0*/  IMAD.MOV.U32 R12, RZ, RZ, RZ ;  /* 0x000000ffff0c7224 */ /* 0x000fe400078e00ff */
[----:B------:R-:W-:Y:S02]  /*2eff0*/  IMAD.MOV.U32 R11, RZ, RZ, 0x181f ;  /* 0x0000181fff0b7424 */ /* 0x000fe400078e00ff */
[----:B------:R-:W-:-:S07]  /*2f000*/  IMAD.MOV.U32 R15, RZ, RZ, -0x1 ;  /* 0xffffffffff0f7424 */ /* 0x000fce00078e00ff */
[----:B-----5:R-:W-:Y:S05]  /*2f010*/  WARPSYNC.COLLECTIVE R15, `(.L_x_2081) ;  /* 0x000000000f087348 */ /* 0x020fea0003c00000 */
[----:B------:R0:W1:Y:S02]  /*2f020*/  SHFL.IDX P6, R14, R13, R12, R11 ;  /* 0x0000000c0d0e7389 */ /* 0x00006400000c000b */
[----:B01---5:R-:W-:Y:S01]  /*2f030*/  ENDCOLLECTIVE ;  /* 0x000000000000791b */ /* 0x023fe20003800000 */
.L_x_2081:
[----:B------:R-:W-:Y:S02]  /*2f040*/  IMAD.MOV.U32 R13, RZ, RZ, R0 ;  /* 0x000000ffff0d7224 */ /* 0x000fe400078e0000 */
[----:B------:R-:W-:-:S07]  /*2f050*/  IMAD.MOV.U32 R3, RZ, RZ, R14 ;  /* 0x000000ffff037224 */ /* 0x000fce00078e000e */
[----:B------:R-:W-:Y:S05]  /*2f060*/  WARPSYNC.COLLECTIVE R15, `(.L_x_2082) ;  /* 0x000000000f087348 */ /* 0x000fea0003c00000 */
[----:B------:R0:W1:Y:S02]  /*2f070*/  SHFL.IDX P6, R14, R13, R12, R11 ;  /* 0x0000000c0d0e7389 */ /* 0x00006400000c000b */
[----:B01----:R-:W-:Y:S01]  /*2f080*/  ENDCOLLECTIVE ;  /* 0x000000000000791b */ /* 0x003fe20003800000 */
.L_x_2082:
[----:B------:R-:W-:Y:S05]  /*2f090*/  BRA `(.L_x_2083) ;  /* 0xffffff2c00587947 */ /* 0x000fea000383ffff */
.L_x_1799:
[----:B------:R-:W-:Y:S01]  /*2f0a0*/  BSSY B1, `(.L_x_2084) ;  /* 0x0000008000017945 */ /* 0x000fe20003800000 */
[----:B------:R-:W-:Y:S02]  /*2f0b0*/  IMAD.MOV.U32 R13, RZ, RZ, R2 ;  /* 0x000000ffff0d7224 */ /* 0x000fe400078e0002 */
[----:B------:R-:W-:Y:S02]  /*2f0c0*/  IMAD.MOV.U32 R12, RZ, RZ, 0x1 ;  /* 0x00000001ff0c7424 */ /* 0x000fe400078e00ff */
[----:B------:R-:W-:Y:S02]  /*2f0d0*/  IMAD.MOV.U32 R11, RZ, RZ, 0x181f ;  /* 0x0000181fff0b7424 */ /* 0x000fe400078e00ff */
[----:B---3--:R-:W-:-:S07]  /*2f0e0*/  IMAD.MOV.U32 R15, RZ, RZ, -0x1 ;  /* 0xffffffffff0f7424 */ /* 0x008fce00078e00ff */
[----:B012--5:R-:W-:Y:S05]  /*2f0f0*/  WARPSYNC.COLLECTIVE R15, `(.L_x_2085) ;  /* 0x000000000f087348 */ /* 0x027fea0003c00000 */
[----:B--2---:R2:W3:Y:S02]  /*2f100*/  SHFL.IDX P6, R14, R13, R12, R11 ;  /* 0x0000000c0d0e7389 */ /* 0x0044e400000c000b */
[----:B0123-5:R-:W-:Y:S01]  /*2f110*/  ENDCOLLECTIVE ;  /* 0x000000000000791b */ /* 0x02ffe20003800000 */
.L_x_2085:
[----:B------:R-:W-:Y:S05]  /*2f120*/  BSYNC B1 ;  /* 0x0000000000017941 */ /* 0x000fea0003800000 */
.L_x_2084:
[----:B------:R-:W-:Y:S02]  /*2f130*/  IMAD.MOV.U32 R13, RZ, RZ, R0 ;  /* 0x000000ffff0d7224 */ /* 0x000fe400078e0000 */
[----:B------:R-:W-:Y:S02]  /*2f140*/  IMAD.MOV.U32 R12, RZ, RZ, 0x1 ;  /* 0x00000001ff0c7424 */ /* 0x000fe400078e00ff */
[----:B------:R-:W-:Y:S02]  /*2f150*/  IMAD.MOV.U32 R11, RZ, RZ, 0x181f ;  /* 0x0000181fff0b7424 */ /* 0x000fe400078e00ff */
[----:B------:R-:W-:Y:S02]  /*2f160*/  IMAD.MOV.U32 R15, RZ, RZ, -0x1 ;  /* 0xffffffffff0f7424 */ /* 0x000fe400078e00ff */
[----:B------:R-:W-:-:S07]  /*2f170*/  IMAD.MOV.U32 R3, RZ, RZ, R14 ;  /* 0x000000ffff037224 */ /* 0x000fce00078e000e */
[----:B------:R-:W-:Y:S05]  /*2f180*/  WARPSYNC.COLLECTIVE R15, `(.L_x_2086) ;  /* 0x000000000f087348 */ /* 0x000fea0003c00000 */
[----:B------:R0:W1:Y:S02]  /*2f190*/  SHFL.IDX P6, R14, R13, R12, R11 ;  /* 0x0000000c0d0e7389 */ /* 0x00006400000c000b */
[----:B01----:R-:W-:Y:S01]  /*2f1a0*/  ENDCOLLECTIVE ;  /* 0x000000000000791b */ /* 0x003fe20003800000 */
.L_x_2086:
[----:B------:R-:W-:Y:S05]  /*2f1b0*/  BRA `(.L_x_2087) ;  /* 0xffffff2c00607947 */ /* 0x000fea000383ffff */
.L_x_1802:
[----:B------:R-:W-:Y:S01]  /*2f1c0*/  BSSY B1, `(.L_x_2088) ;  /* 0x0000008000017945 */ /* 0x000fe20003800000 */
[----:B------:R-:W-:Y:S02]  /*2f1d0*/  IMAD.MOV.U32 R13, RZ, RZ, R2 ;  /* 0x000000ffff0d7224 */ /* 0x000fe400078e0002 */
[----:B------:R-:W-:Y:S02]  /*2f1e0*/  IMAD.MOV.U32 R12, RZ, RZ, 0x2 ;  /* 0x00000002ff0c7424 */ /* 0x000fe400078e00ff */
[----:B------:R-:W-:Y:S02]  /*2f1f0*/  IMAD.MOV.U32 R11, RZ, RZ, 0x181f ;  /* 0x0000181fff0b7424 */ /* 0x000fe400078e00ff */
[----:B---3--:R-:W-:-:S07]  /*2f200*/  IMAD.MOV.U32 R15, RZ, RZ, -0x1 ;  /* 0xffffffffff0f7424 */ /* 0x008fce00078e00ff */
[----:B012-4-:R-:W-:Y:S05]  /*2f210*/  WARPSYNC.COLLECTIVE R15, `(.L_x_2089) ;  /* 0x000000000f087348 */ /* 0x017fea0003c00000 */
[----:B--2---:R2:W3:Y:S02]  /*2f220*/  SHFL.IDX P6, R14, R13, R12, R11 ;  /* 0x0000000c0d0e7389 */ /* 0x0044e400000c000b */
[----:B01234-:R-:W-:Y:S01]  /*2f230*/  ENDCOLLECTIVE ;  /* 0x000000000000791b */ /* 0x01ffe20003800000 */
.L_x_2089:
[----:B------:R-:W-:Y:S05]  /*2f240*/  BSYNC B1 ;  /* 0x0000000000017941 */ /* 0x000fea0003800000 */
.L_x_2088:
[----:B------:R-:W-:Y:S01]  /*2f250*/  IMAD.MOV.U32 R13, RZ, RZ, R0 ;  /* 0x000000ffff0d7224 */ /* 0x000fe200078e0000 */
[----:B------:R-:W-:Y:S01]  /*2f260*/  MOV R3, R14 ;  /* 0x0000000e00037202 */ /* 0x000fe20000000f00 */
[----:B------:R-:W-:Y:S02]  /*2f270*/  IMAD.MOV.U32 R12, RZ, RZ, 0x2 ;  /* 0x00000002ff0c7424 */ /* 0x000fe400078e00ff */
[----:B------:R-:W-:Y:S02]  /*2f280*/  IMAD.MOV.U32 R11, RZ, RZ, 0x181f ;  /* 0x0000181fff0b7424 */ /* 0x000fe400078e00ff */
[----:B------:R-:W-:-:S07]  /*2f290*/  IMAD.MOV.U32 R15, RZ, RZ, -0x1 ;  /* 0xffffffffff0f7424 */ /* 0x000fce00078e00ff */
[----:B------:R-:W-:Y:S05]  /*2f2a0*/  WARPSYNC.COLLECTIVE R15, `(.L_x_2090) ;  /* 0x000000000f087348 */ /* 0x000fea0003c00000 */
[----:B------:R0:W1:Y:S02]  /*2f2b0*/  SHFL.IDX P6, R14, R13, R12, R11 ;  /* 0x0000000c0d0e7389 */ /* 0x00006400000c000b */
[----:B01----:R-:W-:Y:S01]  /*2f2c0*/  ENDCOLLECTIVE ;  /* 0x000000000000791b */ /* 0x003fe20003800000 */
.L_x_2090:
[----:B------:R-:W-:Y:S05]  /*2f2d0*/  BRA `(.L_x_2091) ;  /* 0xffffff2c00687947 */ /* 0x000fea000383ffff */
.L_x_1805:
        /* <DEDUP_REMOVED lines=8> */
.L_x_2093:
[----:B------:R-:W-:Y:S05]  /*2f360*/  BSYNC B1 ;  /* 0x0000000000017941 */ /* 0x000fea0003800000 */
.L_x_2092:
        /* <DEDUP_REMOVED lines=8> */
.L_x_2094:
[----:B------:R-:W-:Y:S05]  /*2f3f0*/  BRA `(.L_x_2095) ;  /* 0xffffff2c00707947 */ /* 0x000fea000383ffff */
.L_x_1807:
[----:B------:R-:W-:Y:S02]  /*2f400*/  IMAD.MOV.U32 R13, RZ, RZ, R27 ;  /* 0x000000ffff0d7224 */ /* 0x000fe400078e001b */
[----:B------:R-:W-:Y:S02]  /*2f410*/  IMAD.MOV.U32 R12, RZ, RZ, RZ ;  /* 0x000000ffff0c7224 */ /* 0x000fe400078e00ff */
[----:B------:R-:W-:Y:S02]  /*2f420*/  IMAD.MOV.U32 R11, RZ, RZ, 0x1c1f ;  /* 0x00001c1fff0b7424 */ /* 0x000fe400078e00ff */
[----:B------:R-:W-:-:S07]  /*2f430*/  IMAD.MOV.U32 R15, RZ, RZ, -0x1 ;  /* 0xffffffffff0f7424 */ /* 0x000fce00078e00ff */
[----:B------:R-:W-:Y:S05]  /*2f440*/  WARPSYNC.COLLECTIVE R15, `(.L_x_2096) ;  /* 0x000000000f087348 */ /* 0x000fea0003c00000 */
[----:B------:R0:W1:Y:S02]  /*2f450*/  SHFL.IDX P6, R14, R13, R12, R11 ;  /* 0x0000000c0d0e7389 */ /* 0x00006400000c000b */
[----:B01----:R-:W-:Y:S01]  /*2f460*/  ENDCOLLECTIVE ;  /* 0x000000000000791b */ /* 0x003fe20003800000 */
.L_x_2096:
[----:B------:R-:W-:Y:S02]  /*2f470*/  IMAD.MOV.U32 R13, RZ, RZ, R25 ;  /* 0x000000ffff0d7224 */ /* 0x000fe400078e0019 */
[----:B------:R-:W-:-:S07]  /*2f480*/  IMAD.MOV.U32 R26, RZ, RZ, R14 ;  /* 0x000000ffff1a7224 */ /* 0x000fce00078e000e */
[----:B------:R-:W-:Y:S05]  /*2f490*/  WARPSYNC.COLLECTIVE R15, `(.L_x_2097) ;  /* 0x000000000f087348 */ /* 0x000fea0003c00000 */
[----:B------:R0:W1:Y:S02]  /*2f4a0*/  SHFL.IDX P6, R14, R13, R12, R11 ;  /* 0x0000000c0d0e7389 */ /* 0x00006400000c000b */
[----:B01----:R-:W-:Y:S01]  /*2f4b0*/  ENDCOLLECTIVE ;  /* 0x000000000000791b */ /* 0x003fe20003800000 */
.L_x_2097:
[----:B------:R-:W-:Y:S05]  /*2f4c0*/  BRA `(.L_x_2098) ;  /* 0xffffff3000347947 */ /* 0x000fea000383ffff */
.L_x_1810:
[----:B------:R-:W-:Y:S01]  /*2f4d0*/  BSSY B1, `(.L_x_2099) ;  /* 0x0000008000017945 */ /* 0x000fe20003800000 */
[----:B------:R-:W-:Y:S02]  /*2f4e0*/  IMAD.MOV.U32 R13, RZ, RZ, R27 ;  /* 0x000000ffff0d7224 */ /* 0x000fe400078e001b */
[----:B------:R-:W-:Y:S02]  /*2f4f0*/  IMAD.MOV.U32 R12, RZ, RZ, 0x1 ;  /* 0x00000001ff0c7424 */ /* 0x000fe400078e00ff */
[----:B------:R-:W-:Y:S02]  /*2f500*/  IMAD.MOV.U32 R11, RZ, RZ, 0x1c1f ;  /* 0x00001c1fff0b7424 */ /* 0x000fe400078e00ff */
[----:B------:R-:W-:-:S07]  /*2f510*/  IMAD.MOV.U32 R15, RZ, RZ, -0x1 ;  /* 0xffffffffff0f7424 */ /* 0x000fce00078e00ff */
[----:B0123--:R-:W-:Y:S05]  /*2f520*/  WARPSYNC.COLLECTIVE R15, `(.L_x_2100) ;  /* 0x000000000f087348 */ /* 0x00ffea0003c00000 */
[----:B--2---:R2:W4:Y:S02]  /*2f530*/  SHFL.IDX P6, R14, R13, R12, R11 ;  /* 0x0000000c0d0e7389 */ /* 0x00452400000c000b */
[----:B01234-:R-:W-:Y:S01]  /*2f540*/  ENDCOLLECTIVE ;  /* 0x000000000000791b */ /* 0x01ffe20003800000 */
.L_x_2100:
[----:B------:R-:W-:Y:S05]  /*2f550*/  BSYNC B1 ;  /* 0x0000000000017941 */ /* 0x000fea0003800000 */
.L_x_2099:
        /* <DEDUP_REMOVED lines=8> */
.L_x_2101:
[----:B------:R-:W-:Y:S05]  /*2f5e0*/  BRA `(.L_x_2102) ;  /* 0xffffff3400cc7947 */ /* 0x000fea000383ffff */
.L_x_1814:
[----:B------:R-:W-:Y:S02]  /*2f5f0*/  IMAD.MOV.U32 R13, RZ, RZ, R2 ;  /* 0x000000ffff0d7224 */ /* 0x000fe400078e0002 */
[----:B------:R-:W-:Y:S02]  /*2f600*/  IMAD.MOV.U32 R12, RZ, RZ, RZ ;  /* 0x000000ffff0c7224 */ /* 0x000fe400078e00ff */
[----:B------:R-:W-:Y:S02]  /*2f610*/  IMAD.MOV.U32 R11, RZ, RZ, 0x181f ;  /* 0x0000181fff0b7424 */ /* 0x000fe400078e00ff */
[----:B------:R-:W-:-:S07]  /*2f620*/  IMAD.MOV.U32 R15, RZ, RZ, -0x1 ;  /* 0xffffffffff0f7424 */ /* 0x000fce00078e00ff */
[----:B---3--:R-:W-:Y:S05]  /*2f630*/  WARPSYNC.COLLECTIVE R15, `(.L_x_2103) ;  /* 0x000000000f087348 */ /* 0x008fea0003c00000 */
[----:B------:R0:W1:Y:S02]  /*2f640*/  SHFL.IDX P6, R14, R13, R12, R11 ;  /* 0x0000000c0d0e7389 */ /* 0x00006400000c000b */
[----:B01-3--:R-:W-:Y:S01]  /*2f650*/  ENDCOLLECTIVE ;  /* 0x000000000000791b */ /* 0x00bfe20003800000 */
.L_x_2103:
[----:B------:R-:W-:Y:S02]  /*2f660*/  IMAD.MOV.U32 R13, RZ, RZ, R0 ;  /* 0x000000ffff0d7224 */ /* 0x000fe400078e0000 */
[----:B------:R-:W-:-:S07]  /*2f670*/  IMAD.MOV.U32 R3, RZ, RZ, R14 ;  /* 0x000000ffff037224 */ /* 0x000fce00078e000e */
[----:B------:R-:W-:Y:S05]  /*2f680*/  WARPSYNC.COLLECTIVE R15, `(.L_x_2104) ;  /* 0x000000000f087348 */ /* 0x000fea0003c00000 */
[----:B------:R0:W1:Y:S02]  /*2f690*/  SHFL.IDX P6, R14, R13, R12, R11 ;  /* 0x0000000c0d0e7389 */ /* 0x00006400000c000b */
[----:B01----:R-:W-:Y:S01]  /*2f6a0*/  ENDCOLLECTIVE ;  /* 0x000000000000791b */ /* 0x003fe20003800000 */
.L_x_2104:
[----:B------:R-:W-:Y:S05]  /*2f6b0*/  BRA `(.L_x_2105) ;  /* 0xffffff4400247947 */ /* 0x000fea000383ffff */
.L_x_1817:
[----:B------:R-:W-:Y:S01]  /*2f6c0*/  BSSY B1, `(.L_x_2106) ;  /* 0x0000008000017945 */ /* 0x000fe20003800000 */
[----:B------:R-:W-:Y:S02]  /*2f6d0*/  IMAD.MOV.U32 R13, RZ, RZ, R2 ;  /* 0x000000ffff0d7224 */ /* 0x000fe400078e0002 */
[----:B------:R-:W-:Y:S02]  /*2f6e0*/  IMAD.MOV.U32 R12, RZ, RZ, 0x1 ;  /* 0x00000001ff0c7424 */ /* 0x000fe400078e00ff */
[----:B------:R-:W-:Y:S02]  /*2f6f0*/  IMAD.MOV.U32 R11, RZ, RZ, 0x181f ;  /* 0x0000181fff0b7424 */ /* 0x000fe400078e00ff */
[----:B----4-:R-:W-:-:S07]  /*2f700*/  IMAD.MOV.U32 R15, RZ, RZ, -0x1 ;  /* 0xffffffffff0f7424 */ /* 0x010fce00078e00ff */
[----:B0123--:R-:W-:Y:S05]  /*2f710*/  WARPSYNC.COLLECTIVE R15, `(.L_x_2107) ;  /* 0x000000000f087348 */ /* 0x00ffea0003c00000 */
[----:B--2---:R2:W4:Y:S02]  /*2f720*/  SHFL.IDX P6, R14, R13, R12, R11 ;  /* 0x0000000c0d0e7389 */ /* 0x00452400000c000b */
[----:B01234-:R-:W-:Y:S01]  /*2f730*/  ENDCOLLECTIVE ;  /* 0x000000000000791b */ /* 0x01ffe20003800000 */
.L_x_2107:
[----:B------:R-:W-:Y:S05]  /*2f740*/  BSYNC B1 ;  /* 0x0000000000017941 */ /* 0x000fea0003800000 */
.L_x_2106:
        /* <DEDUP_REMOVED lines=8> */
.L_x_2108:
[----:B------:R-:W-:Y:S05]  /*2f7d0*/  BRA `(.L_x_2109) ;  /* 0xffffff4400307947 */ /* 0x000fea000383ffff */
.L_x_1820:
        /* <DEDUP_REMOVED lines=8> */
.L_x_2111:
[----:B------:R-:W-:Y:S05]  /*2f860*/  BSYNC B1 ;  /* 0x0000000000017941 */ /* 0x000fea0003800000 */
.L_x_2110:
        /* <DEDUP_REMOVED lines=8> */
.L_x_2112:
[----:B------:R-:W-:Y:S05]  /*2f8f0*/  BRA `(.L_x_2113) ;  /* 0xffffff4400387947 */ /* 0x000fea000383ffff */
.L_x_1823:
[----:B------:R-:W-:Y:S01]  /*2f900*/  BSSY B1, `(.L_x_2114) ;  /* 0x0000008000017945 */ /* 0x000fe20003800000 */
[----:B------:R-:W-:Y:S02]  /*2f910*/  IMAD.MOV.U32 R13, RZ, RZ, R2 ;  /* 0x000000ffff0d7224 */ /* 0x000fe400078e0002 */
[----:B------:R-:W-:Y:S02]  /*2f920*/  IMAD.MOV.U32 R12, RZ, RZ, 0x3 ;  /* 0x00000003ff0c7424 */ /* 0x000fe400078e00ff */
[----:B------:R-:W-:Y:S02]  /*2f930*/  IMAD.MOV.U32 R11, RZ, RZ, 0x181f ;  /* 0x0000181fff0b7424 */ /* 0x000fe400078e00ff */
[----:B0-----:R-:W-:-:S07]  /*2f940*/  IMAD.MOV.U32 R15, RZ, RZ, -0x1 ;  /* 0xffffffffff0f7424 */ /* 0x001fce00078e00ff */
[----:B-1234-:R-:W-:Y:S05]  /*2f950*/  WARPSYNC.COLLECTIVE R15, `(.L_x_2115) ;  /* 0x000000000f087348 */ /* 0x01efea0003c00000 */
[----:B----4-:R0:W4:Y:S02]  /*2f960*/  SHFL.IDX P6, R14, R13, R12, R11 ;  /* 0x0000000c0d0e7389 */ /* 0x01012400000c000b */
[----:B01234-:R-:W-:Y:S01]  /*2f970*/  ENDCOLLECTIVE ;  /* 0x000000000000791b */ /* 0x01ffe20003800000 */
.L_x_2115:
[----:B------:R-:W-:Y:S05]  /*2f980*/  BSYNC B1 ;  /* 0x0000000000017941 */ /* 0x000fea0003800000 */
.L_x_2114:
        /* <DEDUP_REMOVED lines=8> */
.L_x_2116:
[----:B------:R-:W-:Y:S05]  /*2fa10*/  BRA `(.L_x_2117) ;  /* 0xffffff4400407947 */ /* 0x000fea000383ffff */
.L_x_1849:
[----:B------:R-:W0:Y:S01]  /*2fa20*/  S2R R5, SR_TID.X ;  /* 0x0000000000057919 */ /* 0x000e220000002100 */
[----:B------:R-:W-:Y:S01]  /*2fa30*/  BSSY B1, `(.L_x_2118) ;  /* 0x000000a000017945 */ /* 0x000fe20003800000 */
[----:B------:R-:W-:Y:S02]  /*2fa40*/  IMAD.MOV.U32 R12, RZ, RZ, RZ ;  /* 0x000000ffff0c7224 */ /* 0x000fe400078e00ff */
[----:B------:R-:W-:Y:S02]  /*2fa50*/  IMAD.MOV.U32 R11, RZ, RZ, 0x1f ;  /* 0x0000001fff0b7424 */ /* 0x000fe400078e00ff */
[----:B------:R-:W-:Y:S01]  /*2fa60*/  IMAD.MOV.U32 R15, RZ, RZ, -0x1 ;  /* 0xffffffffff0f7424 */ /* 0x000fe200078e00ff */
[----:B0-----:R-:W-:-:S04]  /*2fa70*/  SHF.R.U32.HI R5, RZ, 0x5, R5 ;  /* 0x00000005ff057819 */ /* 0x001fc80000011605 */
[----:B------:R-:W-:-:S05]  /*2fa80*/  LOP3.LUT R5, R5, 0x3, RZ, 0xc0, !PT ;  /* 0x0000000305057812 */ /* 0x000fca00078ec0ff */
[----:B------:R-:W-:-:S07]  /*2fa90*/  IMAD.MOV.U32 R13, RZ, RZ, R5 ;  /* 0x000000ffff0d7224 */ /* 0x000fce00078e0005 */
[----:B------:R-:W-:Y:S05]  /*2faa0*/  WARPSYNC.COLLECTIVE R15, `(.L_x_2119) ;  /* 0x000000000f087348 */ /* 0x000fea0003c00000 */
[----:B------:R0:W1:Y:S02]  /*2fab0*/  SHFL.IDX P6, R14, R13, R12, R11 ;  /* 0x0000000c0d0e7389 */ /* 0x00006400000c000b */
[----:B01----:R-:W-:Y:S01]  /*2fac0*/  ENDCOLLECTIVE ;  /* 0x000000000000791b */ /* 0x003fe20003800000 */
.L_x_2119:
[----:B------:R-:W-:Y:S05]  /*2fad0*/  BSYNC B1 ;  /* 0x0000000000017941 */ /* 0x000fea0003800000 */
.L_x_2118:
[----:B------:R-:W-:Y:S05]  /*2fae0*/  BRA `(.L_x_2120) ;  /* 0xffffff6400587947 */ /* 0x000fea000383ffff */
.L_x_1851:
[----:B------:R-:W-:Y:S01]  /*2faf0*/  BSSY B1, `(.L_x_2121) ;  /* 0x0000006000017945 */ /* 0x000fe20003800000 */
[----:B------:R-:W-:-:S07]  /*2fb00*/  IMAD.MOV.U32 R15, RZ, RZ, -0x1 ;  /* 0xffffffffff0f7424 */ /* 0x000fce00078e00ff */
[----:B0-----:R-:W-:Y:S05]  /*2fb10*/  WARPSYNC.COLLECTIVE R15, `(.L_x_2122) ;  /* 0x000000000f0c7348 */ /* 0x001fea0003c00000 */
[----:B------:R-:W-:Y:S02]  /*2fb20*/  ELECT P6, UR62, PT ;  /* 0x00000000003e782f */ /* 0x000fe400038c0000 */
[----:B------:R-:W-:Y:S01]  /*2fb30*/  MOV R14, UR62 ;  /* 0x0000003e000e7c02 */ /* 0x000fe20008000f00 */
[----:B0-----:R-:W-:Y:S10]  /*2fb40*/  ENDCOLLECTIVE ;  /* 0x000000000000791b */ /* 0x001ff40003800000 */
.L_x_2122:
[----:B------:R-:W-:Y:S05]  /*2fb50*/  BSYNC B1 ;  /* 0x0000000000017941 */ /* 0x000fea0003800000 */
.L_x_2121:
[----:B------:R-:W-:Y:S05]  /*2fb60*/  BRA `(.L_x_1850) ;  /* 0xffffff6400507947 */ /* 0x000fea000383ffff */
.L_x_1853:
[----:B0-----:R0:W1:Y:S02]  /*2fb70*/  SYNCS.PHASECHK.TRANS64.TRYWAIT P0, [R23+URZ+0x22820], R5 ;  /* 0x02282005170075a7 */ /* 0x001064000800017f */
[----:B-1----:R-:W-:Y:S05]  /*2fb80*/  @!P0 NANOSLEEP.SYNCS 0x989680 ;  /* 0x009896800000895d */ /* 0x002fea0003900000 */
[----:B------:R-:W1:Y:S02]  /*2fb90*/  @!P0 SYNCS.PHASECHK.TRANS64 P0, [R23+URZ+0x22820], R5 ;  /* 0x02282005170085a7 */ /* 0x000e64000800007f */
[----:B-1----:R-:W-:Y:S05]  /*2fba0*/  @!P0 BRA `(.L_x_1853) ;  /* 0xfffffffc00f08947 */ /* 0x002fea000383ffff */
[----:B------:R-:W-:Y:S05]  /*2fbb0*/  BRA `(.L_x_2123) ;  /* 0xffffff6400607947 */ /* 0x000fea000383ffff */
.L_x_1857:
[----:B-1----:R1:W2:Y:S02]  /*2fbc0*/  SYNCS.PHASECHK.TRANS64.TRYWAIT P0, [R10+URZ+0x228a0], R9 ;  /* 0x0228a0090a0075a7 */ /* 0x0022a4000800017f */
[----:B--2---:R-:W-:Y:S05]  /*2fbd0*/  @!P0 NANOSLEEP.SYNCS 0x989680 ;  /* 0x009896800000895d */ /* 0x004fea0003900000 */
[----:B------:R-:W2:Y:S02]  /*2fbe0*/  @!P0 SYNCS.PHASECHK.TRANS64 P0, [R10+URZ+0x228a0], R9 ;  /* 0x0228a0090a0085a7 */ /* 0x000ea4000800007f */
[----:B--2---:R-:W-:Y:S05]  /*2fbf0*/  @!P0 BRA `(.L_x_1857) ;  /* 0xfffffffc00f08947 */ /* 0x004fea000383ffff */
[----:B------:R-:W-:Y:S05]  /*2fc00*/  BRA `(.L_x_2124) ;  /* 0xffffff6400787947 */ /* 0x000fea000383ffff */
.L_x_1864:
[----:B0-----:R0:W2:Y:S02]  /*2fc10*/  SYNCS.PHASECHK.TRANS64.TRYWAIT P0, [R10+URZ+0x228c0], R9 ;  /* 0x0228c0090a0075a7 */ /* 0x0010a4000800017f */
[----:B--2---:R-:W-:Y:S05]  /*2fc20*/  @!P0 NANOSLEEP.SYNCS 0x989680 ;  /* 0x009896800000895d */ /* 0x004fea0003900000 */
[----:B------:R-:W2:Y:S02]  /*2fc30*/  @!P0 SYNCS.PHASECHK.TRANS64 P0, [R10+URZ+0x228c0], R9 ;  /* 0x0228c0090a0085a7 */ /* 0x000ea4000800007f */
[----:B--2---:R-:W-:Y:S05]  /*2fc40*/  @!P0 BRA `(.L_x_1864) ;  /* 0xfffffffc00f08947 */ /* 0x004fea000383ffff */
[----:B------:R-:W-:Y:S05]  /*2fc50*/  BRA `(.L_x_2125) ;  /* 0xffffff68006c7947 */ /* 0x000fea000383ffff */
.L_x_1871:
[----:B-1----:R1:W2:Y:S02]  /*2fc60*/  SYNCS.PHASECHK.TRANS64.TRYWAIT P1, [R9+URZ+0x228a0], R8 ;  /* 0x0228a008090075a7 */ /* 0x0022a4000802017f */
[----:B--2---:R-:W-:Y:S05]  /*2fc70*/  @!P1 NANOSLEEP.SYNCS 0x989680 ;  /* 0x009896800000995d */ /* 0x004fea0003900000 */
[----:B------:R-:W2:Y:S02]  /*2fc80*/  @!P1 SYNCS.PHASECHK.TRANS64 P1, [R9+URZ+0x228a0], R8 ;  /* 0x0228a008090095a7 */ /* 0x000ea4000802007f */
[----:B--2---:R-:W-:Y:S05]  /*2fc90*/  @!P1 BRA `(.L_x_1871) ;  /* 0xfffffffc00f09947 */ /* 0x004fea000383ffff */
[----:B------:R-:W-:Y:S05]  /*2fca0*/  BRA `(.L_x_2126) ;  /* 0xffffff6c002c7947 */ /* 0x000fea000383ffff */
.L_x_1878:
[----:B0-----:R0:W2:Y:S02]  /*2fcb0*/  SYNCS.PHASECHK.TRANS64.TRYWAIT P1, [R9+URZ+0x228c0], R8 ;  /* 0x0228c008090075a7 */ /* 0x0010a4000802017f */
[----:B--2---:R-:W-:Y:S05]  /*2fcc0*/  @!P1 NANOSLEEP.SYNCS 0x989680 ;  /* 0x009896800000995d */ /* 0x004fea0003900000 */
[----:B------:R-:W2:Y:S02]  /*2fcd0*/  @!P1 SYNCS.PHASECHK.TRANS64 P1, [R9+URZ+0x228c0], R8 ;  /* 0x0228c008090095a7 */ /* 0x000ea4000802007f */
[----:B--2---:R-:W-:Y:S05]  /*2fce0*/  @!P1 BRA `(.L_x_1878) ;  /* 0xfffffffc00f09947 */ /* 0x004fea000383ffff */
[----:B------:R-:W-:Y:S05]  /*2fcf0*/  BRA `(.L_x_2127) ;  /* 0xffffff70001c7947 */ /* 0x000fea000383ffff */
.L_x_1903:
        /* <DEDUP_REMOVED lines=11> */
.L_x_2129:
[----:B------:R-:W-:Y:S05]  /*2fdb0*/  BSYNC B0 ;  /* 0x0000000000007941 */ /* 0x000fea0003800000 */
.L_x_2128:
[----:B------:R-:W-:Y:S05]  /*2fdc0*/  BRA `(.L_x_2130) ;  /* 0xffffff8000d87947 */ /* 0x000fea000383ffff */
.L_x_1906:
[----:B0-----:R-:W2:Y:S02]  /*2fdd0*/  LDL R0, [R1+0x24] ;  /* 0x0000240001007983 */ /* 0x001ea40000100800 */
[----:B--2---:R0:W1:Y:S02]  /*2fde0*/  SYNCS.PHASECHK.TRANS64.TRYWAIT P0, [R4+URZ+0x22880], R0 ;  /* 0x02288000040075a7 */ /* 0x004064000800017f */
[----:B-1----:R-:W-:Y:S05]  /*2fdf0*/  @!P0 NANOSLEEP.SYNCS 0x989680 ;  /* 0x009896800000895d */ /* 0x002fea0003900000 */
[----:B------:R-:W1:Y:S02]  /*2fe00*/  @!P0 SYNCS.PHASECHK.TRANS64 P0, [R4+URZ+0x22880], R0 ;  /* 0x02288000040085a7 */ /* 0x000e64000800007f */
[----:B-1----:R-:W-:Y:S05]  /*2fe10*/  @!P0 BRA `(.L_x_1906) ;  /* 0xfffffffc00ec8947 */ /* 0x002fea000383ffff */
[----:B------:R-:W-:Y:S05]  /*2fe20*/  BRA `(.L_x_2131) ;  /* 0xffffff8000f47947 */ /* 0x000fea000383ffff */
.L_x_1907:
[----:B------:R-:W-:Y:S01]  /*2fe30*/  BSSY B0, `(.L_x_2132) ;  /* 0x0000008000007945 */ /* 0x000fe20003800000 */
[----:B------:R-:W-:Y:S01]  /*2fe40*/  IMAD.MOV.U32 R13, RZ, RZ, R2 ;  /* 0x000000ffff0d7224 */ /* 0x000fe200078e0002 */
[----:B------:R-:W-:Y:S01]  /*2fe50*/  MOV R12, RZ ;  /* 0x000000ff000c7202 */ /* 0x000fe20000000f00 */
[----:B------:R-:W-:Y:S02]  /*2fe60*/  IMAD.MOV.U32 R11, RZ, RZ, 0x1c1f ;  /* 0x00001c1fff0b7424 */ /* 0x000fe400078e00ff */
[----:B------:R-:W-:-:S07]  /*2fe70*/  IMAD.MOV.U32 R15, RZ, RZ, -0x1 ;  /* 0xffffffffff0f7424 */ /* 0x000fce00078e00ff */
[----:B------:R-:W-:Y:S05]  /*2fe80*/  WARPSYNC.COLLECTIVE R15, `(.L_x_2133) ;  /* 0x000000000f087348 */ /* 0x000fea0003c00000 */
[----:B------:R0:W1:Y:S02]  /*2fe90*/  SHFL.IDX P6, R14, R13, R12, R11 ;  /* 0x0000000c0d0e7389 */ /* 0x00006400000c000b */
[----:B01----:R-:W-:Y:S01]  /*2fea0*/  ENDCOLLECTIVE ;  /* 0x000000000000791b */ /* 0x003fe20003800000 */
.L_x_2133:
[----:B------:R-:W-:Y:S05]  /*2feb0*/  BSYNC B0 ;  /* 0x0000000000007941 */ /* 0x000fea0003800000 */
.L_x_2132:
[----:B------:R-:W-:Y:S01]  /*2fec0*/  IMAD.MOV.U32 R13, RZ, RZ, R0 ;  /* 0x000000ffff0d7224 */ /* 0x000fe200078e0000 */
[----:B------:R-:W-:Y:S01]  /*2fed0*/  LOP3.LUT P2, RZ, R22, 0x2, RZ, 0xc0, !PT ;  /* 0x0000000216ff7812 */ /* 0x000fe2000784c0ff */
[----:B------:R-:W-:Y:S01]  /*2fee0*/  IMAD.MOV.U32 R12, RZ, RZ, RZ ;  /* 0x000000ffff0c7224 */ /* 0x000fe200078e00ff */
[C---:B------:R-:W-:Y:S01]  /*2fef0*/  ISETP.GE.AND P3, PT, R8.reuse, 0x21, PT ;  /* 0x000000210800780c */ /* 0x040fe20003f66270 */
[----:B------:R-:W-:Y:S01]  /*2ff00*/  IMAD.MOV.U32 R11, RZ, RZ, 0x1c1f ;  /* 0x00001c1fff0b7424 */ /* 0x000fe200078e00ff */
[----:B------:R-:W-:Y:S01]  /*2ff10*/  ISETP.GE.AND P5, PT, R8, 0x61, PT ;  /* 0x000000610800780c */ /* 0x000fe20003fa6270 */
[----:B------:R-:W-:Y:S02]  /*2ff20*/  IMAD.MOV.U32 R15, RZ, RZ, -0x1 ;  /* 0xffffffffff0f7424 */ /* 0x000fe400078e00ff */
[----:B------:R-:W-:-:S10]  /*2ff30*/  IMAD.MOV.U32 R3, RZ, RZ, R14 ;  /* 0x000000ffff037224 */ /* 0x000fd400078e000e */
[----:B------:R-:W-:Y:S05]  /*2ff40*/  WARPSYNC.COLLECTIVE R15, `(.L_x_2134) ;  /* 0x000000000f087348 */ /* 0x000fea0003c00000 */
[----:B------:R0:W1:Y:S02]  /*2ff50*/  SHFL.IDX P6, R14, R13, R12, R11 ;  /* 0x0000000c0d0e7389 */ /* 0x00006400000c000b */
[----:B01----:R-:W-:Y:S01]  /*2ff60*/  ENDCOLLECTIVE ;  /* 0x000000000000791b */ /* 0x003fe20003800000 */
.L_x_2134:
[----:B------:R-:W-:Y:S02]  /*2ff70*/  IMAD.MOV.U32 R13, RZ, RZ, R2 ;  /* 0x000000ffff0d7224 */ /* 0x000fe400078e0002 */
[----:B------:R-:W-:Y:S02]  /*2ff80*/  IMAD.MOV.U32 R12, RZ, RZ, 0x1 ;  /* 0x00000001ff0c7424 */ /* 0x000fe400078e00ff */
[----:B------:R-:W-:-:S07]  /*2ff90*/  IMAD.MOV.U32 R10, RZ, RZ, R14 ;  /* 0x000000ffff0a7224 */ /* 0x000fce00078e000e */
[----:B------:R-:W-:Y:S05]  /*2ffa0*/  WARPSYNC.COLLECTIVE R15, `(.L_x_2135) ;  /* 0x000000000f087348 */ /* 0x000fea0003c00000 */
[----:B------:R0:W1:Y:S02]  /*2ffb0*/  SHFL.IDX P6, R14, R13, R12, R11 ;  /* 0x0000000c0d0e7389 */ /* 0x00006400000c000b */
[----:B01----:R-:W-:Y:S01]  /*2ffc0*/  ENDCOLLECTIVE ;  /* 0x000000000000791b */ /* 0x003fe20003800000 */
.L_x_2135:
[----:B------:R-:W-:-:S05]  /*2ffd0*/  IADD3 R20, P0, R35, R10, RZ ;  /* 0x0000000a23147210 */ /* 0x000fca0007f1e0ff */
[----:B------:R-:W-:Y:S01]  /*2ffe0*/  IMAD.X R21, RZ, RZ, R3, P0 ;  /* 0x000000ffff157224 */ /* 0x000fe200000e0603 */
[----:B------:R-:W-:Y:S02]  /*2fff0*/  ISETP.LT.OR P0, PT, R8, 0x1, P2 ;  /* 0x000000010800780c */ /* 0x000fe40001701670 */
[----:B------:R-:W-:Y:S01]  /*30000*/  IADD3 R3, R23, R5, R32 ;  /* 0x0000000517037210 */ /* 0x000fe20007ffe020 */
[----:B------:R-:W-:-:S04]  /*30010*/  IMAD.MOV.U32 R13, RZ, RZ, R0 ;  /* 0x000000ffff0d7224 */ /* 0x000fc800078e0000 */
[----:B------:R-:W-:-:S06]  /*30020*/  IMAD.IADD R5, R33, 0x1, R3 ;  /* 0x0000000121057824 */ /* 0x000fcc00078e0203 */
        /* <DEDUP_REMOVED lines=9> */
.L_x_2136:
[----:B------:R-:W-:Y:S01]  /*300c0*/  @!PT LDS RZ, [RZ] ;  /* 0x00000000fffff984 */ /* 0x000fe20000000800 */
[----:B------:R-:W-:Y:S01]  /*300d0*/  @!PT LDS RZ, [RZ] ;  /* 0x00000000fffff984 */ /* 0x000fe20000000800 */
[----:B------:R-:W-:Y:S01]  /*300e0*/  @!PT LDS RZ, [RZ] ;  /* 0x00000000fffff984 */ /* 0x000fe20000000800 */
[----:B------:R0:W-:Y:S01]  /*300f0*/  LDGSTS.E.BYPASS.LTC128B.128 [R5+0x8400], desc[UR42][R20.64+0x40], !P0 ;  /* 0x0840004014057fae */ /* 0x0001e2000c101d6a */
[----:B------:R-:W-:Y:S02]  /*30100*/  IMAD.MOV.U32 R13, RZ, RZ, R2 ;  /* 0x000000ffff0d7224 */ /* 0x000fe400078e0002 */
[----:B------:R-:W-:Y:S02]  /*30110*/  IMAD.MOV.U32 R12, RZ, RZ, 0x2 ;  /* 0x00000002ff0c7424 */ /* 0x000fe400078e00ff */
[----:B------:R-:W-:-:S07]  /*30120*/  IMAD.MOV.U32 R10, RZ, RZ, R14 ;  /* 0x000000ffff0a7224 */ /* 0x000fce00078e000e */
[----:B0-----:R-:W-:Y:S05]  /*30130*/  WARPSYNC.COLLECTIVE R15, `(.L_x_2137) ;  /* 0x000000000f087348 */ /* 0x001fea0003c00000 */
[----:B------:R1:W2:Y:S02]  /*30140*/  SHFL.IDX P6, R14, R13, R12, R11 ;  /* 0x0000000c0d0e7389 */ /* 0x0002a400000c000b */
[----:B012---:R-:W-:Y:S01]  /*30150*/  ENDCOLLECTIVE ;  /* 0x000000000000791b */ /* 0x007fe20003800000 */
.L_x_2137:
        /* <DEDUP_REMOVED lines=13> */
.L_x_2138:
[----:B------:R-:W-:Y:S01]  /*30230*/  @!PT LDS RZ, [RZ] ;  /* 0x00000000fffff984 */ /* 0x000fe20000000800 */
[----:B------:R-:W-:Y:S01]  /*30240*/  @!PT LDS RZ, [RZ] ;  /* 0x00000000fffff984 */ /* 0x000fe20000000800 */
[----:B------:R-:W-:Y:S01]  /*30250*/  @!PT LDS RZ, [RZ] ;  /* 0x00000000fffff984 */ /* 0x000fe20000000800 */
[----:B------:R0:W-:Y:S01]  /*30260*/  LDGSTS.E.BYPASS.LTC128B.128 [R5+0x9400], desc[UR42][R20.64+0x40], !P0 ;  /* 0x0940004014057fae */ /* 0x0001e2000c101d6a */
[----:B------:R-:W-:Y:S01]  /*30270*/  IMAD.MOV.U32 R13, RZ, RZ, R2 ;  /* 0x000000ffff0d7224 */ /* 0x000fe200078e0002 */
[----:B------:R-:W-:Y:S01]  /*30280*/  MOV R12, 0x3 ;  /* 0x00000003000c7802 */ /* 0x000fe20000000f00 */
[----:B------:R-:W-:-:S07]  /*30290*/  IMAD.MOV.U32 R10, RZ, RZ, R14 ;  /* 0x000000ffff0a7224 */ /* 0x000fce00078e000e */
[----:B0-----:R-:W-:Y:S05]  /*302a0*/  WARPSYNC.COLLECTIVE R15, `(.L_x_2139) ;  /* 0x000000000f087348 */ /* 0x001fea0003c00000 */
[----:B------:R1:W2:Y:S02]  /*302b0*/  SHFL.IDX P6, R14, R13, R12, R11 ;  /* 0x0000000c0d0e7389 */ /* 0x0002a400000c000b */
[----:B012---:R-:W-:Y:S01]  /*302c0*/  ENDCOLLECTIVE ;  /* 0x000000000000791b */ /* 0x007fe20003800000 */
.L_x_2139:
        /* <DEDUP_REMOVED lines=14> */
.L_x_2140:
[----:B------:R-:W-:Y:S01]  /*303b0*/  @!PT LDS RZ, [RZ] ;  /* 0x00000000fffff984 */ /* 0x000fe20000000800 */
[----:B------:R-:W-:Y:S01]  /*303c0*/  @!PT LDS RZ, [RZ] ;  /* 0x00000000fffff984 */ /* 0x000fe20000000800 */
[----:B------:R-:W-:Y:S01]  /*303d0*/  @!PT LDS RZ, [RZ] ;  /* 0x00000000fffff984 */ /* 0x000fe20000000800 */
[----:B------:R1:W-:Y:S01]  /*303e0*/  LDGSTS.E.BYPASS.LTC128B.128 [R5+0xa400], desc[UR42][R20.64+0x40], !P0 ;  /* 0x0a40004014057fae */ /* 0x0003e2000c101d6a */
[----:B------:R-:W-:Y:S01]  /*303f0*/  IMAD.MOV.U32 R0, RZ, RZ, R14 ;  /* 0x000000ffff007224 */ /* 0x000fe200078e000e */
[----:B------:R-:W-:Y:S06]  /*30400*/  BRA `(.L_x_2141) ;  /* 0xffffff80006c7947 */ /* 0x000fec000383ffff */
.L_x_1912:
[----:B---3--:R-:W3:Y:S02]  /*30410*/  LDL R0, [R1+0x24] ;  /* 0x0000240001007983 */ /* 0x008ee40000100800 */
[----:B---3--:R3:W4:Y:S02]  /*30420*/  SYNCS.PHASECHK.TRANS64.TRYWAIT P0, [R4+URZ+0x22840], R0 ;  /* 0x02284000040075a7 */ /* 0x008724000800017f */
[----:B----4-:R-:W-:Y:S05]  /*30430*/  @!P0 NANOSLEEP.SYNCS 0x989680 ;  /* 0x009896800000895d */ /* 0x010fea0003900000 */
[----:B------:R-:W4:Y:S02]  /*30440*/  @!P0 SYNCS.PHASECHK.TRANS64 P0, [R4+URZ+0x22840], R0 ;  /* 0x02284000040085a7 */ /* 0x000f24000800007f */
[----:B----4-:R-:W-:Y:S05]  /*30450*/  @!P0 BRA `(.L_x_1912) ;  /* 0xfffffffc00ec8947 */ /* 0x010fea000383ffff */
[----:B------:R-:W-:Y:S05]  /*30460*/  BRA `(.L_x_2142) ;  /* 0xffffff8000cc7947 */ /* 0x000fea000383ffff */
.L_x_1913:
[----:B------:R-:W-:Y:S01]  /*30470*/  BSSY B0, `(.L_x_2143) ;  /* 0x0000008000007945 */ /* 0x000fe20003800000 */
[----:B------:R-:W-:Y:S02]  /*30480*/  IMAD.MOV.U32 R13, RZ, RZ, R5 ;  /* 0x000000ffff0d7224 */ /* 0x000fe400078e0005 */
[----:B------:R-:W-:Y:S02]  /*30490*/  IMAD.MOV.U32 R12, RZ, RZ, RZ ;  /* 0x000000ffff0c7224 */ /* 0x000fe400078e00ff */
[----:B------:R-:W-:Y:S02]  /*304a0*/  IMAD.MOV.U32 R11, RZ, RZ, 0x1c1f ;  /* 0x00001c1fff0b7424 */ /* 0x000fe400078e00ff */
[----:B------:R-:W-:-:S07]  /*304b0*/  IMAD.MOV.U32 R15, RZ, RZ, -0x1 ;  /* 0xffffffffff0f7424 */ /* 0x000fce00078e00ff */
[----:B--2---:R-:W-:Y:S05]  /*304c0*/  WARPSYNC.COLLECTIVE R15, `(.L_x_2144) ;  /* 0x000000000f087348 */ /* 0x004fea0003c00000 */
[----:B------:R0:W1:Y:S02]  /*304d0*/  SHFL.IDX P6, R14, R13, R12, R11 ;  /* 0x0000000c0d0e7389 */ /* 0x00006400000c000b */
[----:B012---:R-:W-:Y:S01]  /*304e0*/  ENDCOLLECTIVE ;  /* 0x000000000000791b */ /* 0x007fe20003800000 */
.L_x_2144:
[----:B------:R-:W-:Y:S05]  /*304f0*/  BSYNC B0 ;  /* 0x0000000000007941 */ /* 0x000fea0003800000 */
.L_x_2143:
        /* <DEDUP_REMOVED lines=12> */
.L_x_2145:
        /* <DEDUP_REMOVED lines=17> */
.L_x_2146:
        /* <DEDUP_REMOVED lines=12> */
.L_x_2147:
[----:B------:R-:W-:Y:S01]  /*30790*/  IMAD.MOV.U32 R13, RZ, RZ, R5 ;  /* 0x000000ffff0d7224 */ /* 0x000fe200078e0005 */
[----:B------:R-:W-:Y:S01]  /*307a0*/  MOV R12, 0x2 ;  /* 0x00000002000c7802 */ /* 0x000fe20000000f00 */
[----:B------:R-:W-:-:S07]  /*307b0*/  IMAD.MOV.U32 R3, RZ, RZ, R14 ;  /* 0x000000ffff037224 */ /* 0x000fce00078e000e */
[----:B------:R-:W-:Y:S05]  /*307c0*/  WARPSYNC.COLLECTIVE R15, `(.L_x_2148) ;  /* 0x000000000f087348 */ /* 0x000fea0003c00000 */
[----:B------:R0:W1:Y:S02]  /*307d0*/  SHFL.IDX P6, R14, R13, R12, R11 ;  /* 0x0000000c0d0e7389 */ /* 0x00006400000c000b */
[----:B01----:R-:W-:Y:S01]  /*307e0*/  ENDCOLLECTIVE ;  /* 0x000000000000791b */ /* 0x003fe20003800000 */
.L_x_2148:
        /* <DEDUP_REMOVED lines=16> */
.L_x_2149:
[----:B------:R-:W-:Y:S02]  /*308f0*/  IMAD.MOV.U32 R13, RZ, RZ, R5 ;  /* 0x000000ffff0d7224 */ /* 0x000fe400078e0005 */
[----:B------:R-:W-:Y:S02]  /*30900*/  IMAD.MOV.U32 R12, RZ, RZ, 0x3 ;  /* 0x00000003ff0c7424 */ /* 0x000fe400078e00ff */
[----:B------:R-:W-:-:S07]  /*30910*/  IMAD.MOV.U32 R3, RZ, RZ, R14 ;  /* 0x000000ffff037224 */ /* 0x000fce00078e000e */
[----:B------:R-:W-:Y:S05]  /*30920*/  WARPSYNC.COLLECTIVE R15, `(.L_x_2150) ;  /* 0x000000000f087348 */ /* 0x000fea0003c00000 */
[----:B------:R0:W1:Y:S02]  /*30930*/  SHFL.IDX P6, R14, R13, R12, R11 ;  /* 0x0000000c0d0e7389 */ /* 0x00006400000c000b */
[----:B01----:R-:W-:Y:S01]  /*30940*/  ENDCOLLECTIVE ;  /* 0x000000000000791b */ /* 0x003fe20003800000 */
.L_x_2150:
        /* <DEDUP_REMOVED lines=10> */
.L_x_2151:
[----:B------:R-:W-:Y:S01]  /*309f0*/  @!PT LDS RZ, [RZ] ;  /* 0x00000000fffff984 */ /* 0x000fe20000000800 */
[----:B------:R-:W-:Y:S01]  /*30a00*/  @!PT LDS RZ, [RZ] ;  /* 0x00000000fffff984 */ /* 0x000fe20000000800 */
[----:B------:R-:W-:Y:S01]  /*30a10*/  @!PT LDS RZ, [RZ] ;  /* 0x00000000fffff984 */ /* 0x000fe20000000800 */
[----:B------:R-:W-:Y:S04]  /*30a20*/  @P2 LDGSTS.E.BYPASS.LTC128B.128 [R7+0x17400], desc[UR42][R2.64], !P4 ;  /* 0x1740000002072fae */ /* 0x000fe8000e101d6a */
[----:B------:R-:W-:Y:S01]  /*30a30*/  @P2 LDGSTS.E.BYPASS.LTC128B.128 [R7+0x19400], desc[UR42][R2.64+0x40], !P5 ;  /* 0x1940004002072fae */ /* 0x000fe2000e901d6a */
[----:B------:R-:W-:-:S03]  /*30a40*/  LOP3.LUT P5, RZ, R22, 0x40000000, RZ, 0xc0, !PT ;  /* 0x4000000016ff7812 */ /* 0x000fc600078ac0ff */
[----:B------:R0:W-:Y:S02]  /*30a50*/  @P2 LDGSTS.E.BYPASS.LTC128B.128 [R7+0x1b400], desc[UR42][R2.64+0x80], !P1 ;  /* 0x1b40008002072fae */ /* 0x0001e4000c901d6a */
[----:B0-----:R-:W-:Y:S01]  /*30a60*/  IMAD.MOV.U32 R2, RZ, RZ, R14 ;  /* 0x000000ffff027224 */ /* 0x001fe200078e000e */
[----:B------:R-:W-:Y:S07]  /*30a70*/  BRA `(.L_x_2152) ;  /* 0xffffff8000407947 */ /* 0x000fee000383ffff */
.L_x_1918:
[----:B------:R-:W-:Y:S02]  /*30a80*/  IMAD.MOV.U32 R13, RZ, RZ, R0 ;  /* 0x000000ffff0d7224 */ /* 0x000fe400078e0000 */
[----:B------:R-:W-:Y:S02]  /*30a90*/  IMAD.MOV.U32 R12, RZ, RZ, RZ ;  /* 0x000000ffff0c7224 */ /* 0x000fe400078e00ff */
[----:B------:R-:W-:Y:S02]  /*30aa0*/  IMAD.MOV.U32 R11, RZ, RZ, 0x1c1f ;  /* 0x00001c1fff0b7424 */ /* 0x000fe400078e00ff */
[----:B------:R-:W-:Y:S02]  /*30ab0*/  IMAD.MOV.U32 R15, RZ, RZ, -0x1 ;  /* 0xffffffffff0f7424 */ /* 0x000fe400078e00ff */
[----:B------:R-:W-:Y:S02]  /*30ac0*/  IMAD R27, R27, R7, RZ ;  /* 0x000000071b1b7224 */ /* 0x000fe400078e02ff */
[----:B------:R-:W-:-:S07]  /*30ad0*/  IMAD.IADD R17, R9, 0x1, R17 ;  /* 0x0000000109117824 */ /* 0x000fce00078e0211 */
[----:B-----5:R-:W-:Y:S05]  /*30ae0*/  WARPSYNC.COLLECTIVE R15, `(.L_x_2153) ;  /* 0x000000000f087348 */ /* 0x020fea0003c00000 */
[----:B------:R0:W1:Y:S02]  /*30af0*/  SHFL.IDX P6, R14, R13, R12, R11 ;  /* 0x0000000c0d0e7389 */ /* 0x00006400000c000b */
[----:B01---5:R-:W-:Y:S01]  /*30b00*/  ENDCOLLECTIVE ;  /* 0x000000000000791b */ /* 0x023fe20003800000 */
.L_x_2153:
[C---:B------:R-:W-:Y:S01]  /*30b10*/  VIADD R6, R17.reuse, 0x20 ;  /* 0x0000002011067836 */ /* 0x040fe20000000000 */
[----:B------:R-:W-:Y:S01]  /*30b20*/  ISETP.GE.AND P1, PT, R17, R27, PT ;  /* 0x0000001b1100720c */ /* 0x000fe20003f26270 */
[----:B------:R-:W-:Y:S02]  /*30b30*/  IMAD.MOV.U32 R13, RZ, RZ, R4 ;  /* 0x000000ffff0d7224 */ /* 0x000fe400078e0004 */
[----:B------:R-:W-:-:S10]  /*30b40*/  IMAD.MOV.U32 R2, RZ, RZ, R14 ;  /* 0x000000ffff027224 */ /* 0x000fd400078e000e */
[----:B------:R-:W-:Y:S05]  /*30b50*/  WARPSYNC.COLLECTIVE R15, `(.L_x_2154) ;  /* 0x000000000f087348 */ /* 0x000fea0003c00000 */
[----:B------:R0:W1:Y:S02]  /*30b60*/  SHFL.IDX P6, R14, R13, R12, R11 ;  /* 0x0000000c0d0e7389 */ /* 0x00006400000c000b */
[----:B01----:R-:W-:Y:S01]  /*30b70*/  ENDCOLLECTIVE ;  /* 0x000000000000791b */ /* 0x003fe20003800000 */
.L_x_2154:
[----:B------:R-:W-:Y:S02]  /*30b80*/  IMAD.MOV.U32 R13, RZ, RZ, R0 ;  /* 0x000000ffff0d7224 */ /* 0x000fe400078e0000 */
[----:B------:R-:W-:Y:S02]  /*30b90*/  IMAD.MOV.U32 R12, RZ, RZ, 0x1 ;  /* 0x00000001ff0c7424 */ /* 0x000fe400078e00ff */
[----:B------:R-:W-:-:S07]  /*30ba0*/  IMAD.MOV.U32 R3, RZ, RZ, R14 ;  /* 0x000000ffff037224 */ /* 0x000fce00078e000e */
[----:B------:R-:W-:Y:S05]  /*30bb0*/  WARPSYNC.COLLECTIVE R15, `(.L_x_2155) ;  /* 0x000000000f087348 */ /* 0x000fea0003c00000 */
[----:B------:R0:W1:Y:S02]  /*30bc0*/  SHFL.IDX P6, R14, R13, R12, R11 ;  /* 0x0000000c0d0e7389 */ /* 0x00006400000c000b */
[----:B01----:R-:W-:Y:S01]  /*30bd0*/  ENDCOLLECTIVE ;  /* 0x000000000000791b */ /* 0x003fe20003800000 */
.L_x_2155:
        /* <DEDUP_REMOVED lines=17> */
.L_x_2156:
[----:B------:R-:W-:Y:S02]  /*30cf0*/  IMAD.MOV.U32 R13, RZ, RZ, R0 ;  /* 0x000000ffff0d7224 */ /* 0x000fe400078e0000 */
[----:B------:R-:W-:Y:S02]  /*30d00*/  IMAD.MOV.U32 R12, RZ, RZ, 0x2 ;  /* 0x00000002ff0c7424 */ /* 0x000fe400078e00ff */
[----:B------:R-:W-:-:S07]  /*30d10*/  IMAD.MOV.U32 R3, RZ, RZ, R14 ;  /* 0x000000ffff037224 */ /* 0x000fce00078e000e */
[----:B------:R-:W-:Y:S05]  /*30d20*/  WARPSYNC.COLLECTIVE R15, `(.L_x_2157) ;  /* 0x000000000f087348 */ /* 0x000fea0003c00000 */
[----:B------:R0:W1:Y:S02]  /*30d30*/  SHFL.IDX P6, R14, R13, R12, R11 ;  /* 0x0000000c0d0e7389 */ /* 0x00006400000c000b */
[----:B01----:R-:W-:Y:S01]  /*30d40*/  ENDCOLLECTIVE ;  /* 0x000000000000791b */ /* 0x003fe20003800000 */
.L_x_2157:
[----:B------:R-:W-:-:S05]  /*30d50*/  @!P1 IADD3 R3, P4, R35, R3, RZ ;  /* 0x0000000323039210 */ /* 0x000fca0007f9e0ff */
[----:B------:R-:W-:-:S05]  /*30d60*/  @!P1 IMAD.X R2, RZ, RZ, R2, P4 ;  /* 0x000000ffff029224 */ /* 0x000fca00020e0602 */
        /* <DEDUP_REMOVED lines=10> */
[----:B0-----:R-:W-:-:S05]  /*30e10*/  VIADD R2, R17, 0x40 ;  /* 0x0000004011027836 */ /* 0x001fca0000000000 */
[----:B------:R-:W-:Y:S01]  /*30e20*/  ISETP.GE.AND P1, PT, R2, R27, PT ;  /* 0x0000001b0200720c */ /* 0x000fe20003f26270 */
[----:B------:R-:W-:-:S12]  /*30e30*/  IMAD.MOV.U32 R2, RZ, RZ, R14 ;  /* 0x000000ffff027224 */ /* 0x000fd800078e000e */
[----:B------:R-:W-:Y:S05]  /*30e40*/  WARPSYNC.COLLECTIVE R15, `(.L_x_2158) ;  /* 0x000000000f087348 */ /* 0x000fea0003c00000 */
[----:B------:R0:W1:Y:S02]  /*30e50*/  SHFL.IDX P6, R14, R13, R12, R11 ;  /* 0x0000000c0d0e7389 */ /* 0x00006400000c000b */
[----:B01----:R-:W-:Y:S01]  /*30e60*/  ENDCOLLECTIVE ;  /* 0x000000000000791b */ /* 0x003fe20003800000 */
.L_x_2158:
[----:B------:R-:W-:Y:S02]  /*30e70*/  IMAD.MOV.U32 R13, RZ, RZ, R0 ;  /* 0x000000ffff0d7224 */ /* 0x000fe400078e0000 */
[----:B------:R-:W-:Y:S02]  /*30e80*/  IMAD.MOV.U32 R12, RZ, RZ, 0x3 ;  /* 0x00000003ff0c7424 */ /* 0x000fe400078e00ff */
[----:B------:R-:W-:-:S07]  /*30e90*/  IMAD.MOV.U32 R3, RZ, RZ, R14 ;  /* 0x000000ffff037224 */ /* 0x000fce00078e000e */
[----:B------:R-:W-:Y:S05]  /*30ea0*/  WARPSYNC.COLLECTIVE R15, `(.L_x_2159) ;  /* 0x000000000f087348 */ /* 0x000fea0003c00000 */
[----:B------:R0:W1:Y:S02]  /*30eb0*/  SHFL.IDX P6, R14, R13, R12, R11 ;  /* 0x0000000c0d0e7389 */ /* 0x00006400000c000b */
[----:B01----:R-:W-:Y:S01]  /*30ec0*/  ENDCOLLECTIVE ;  /* 0x000000000000791b */ /* 0x003fe20003800000 */
.L_x_2159:
        /* <DEDUP_REMOVED lines=10> */
.L_x_2160:
[----:B------:R-:W-:Y:S01]  /*30f70*/  @!PT LDS RZ, [RZ] ;  /* 0x00000000fffff984 */ /* 0x000fe20000000800 */
[----:B------:R-:W-:Y:S01]  /*30f80*/  @!PT LDS RZ, [RZ] ;  /* 0x00000000fffff984 */ /* 0x000fe20000000800 */
[----:B------:R-:W-:Y:S01]  /*30f90*/  @!PT LDS RZ, [RZ] ;  /* 0x00000000fffff984 */ /* 0x000fe20000000800 */
[----:B------:R-:W-:Y:S04]  /*30fa0*/  @!P1 LDGSTS.E.BYPASS.LTC128B.128 [R8+0x11400], desc[UR42][R2.64], !P3 ;  /* 0x1140000002089fae */ /* 0x000fe8000d901d6a */
[----:B------:R-:W-:Y:S04]  /*30fb0*/  @!P1 LDGSTS.E.BYPASS.LTC128B.128 [R8+0x13400], desc[UR42][R2.64+0x40], !P2 ;  /* 0x1340004002089fae */ /* 0x000fe8000d101d6a */
[----:B------:R0:W-:Y:S02]  /*30fc0*/  @!P1 LDGSTS.E.BYPASS.LTC128B.128 [R8+0x15400], desc[UR42][R2.64+0x80], !P0 ;  /* 0x1540008002089fae */ /* 0x0001e4000c101d6a */
[----:B0-----:R-:W-:Y:S01]  /*30fd0*/  IMAD.MOV.U32 R2, RZ, RZ, R14 ;  /* 0x000000ffff027224 */ /* 0x001fe200078e000e */
[----:B------:R-:W-:Y:S06]  /*30fe0*/  BRA `(.L_x_2161) ;  /* 0xffffff8400587947 */ /* 0x000fec000383ffff */
.L_x_1923:
[----:B-1----:R1:W2:Y:S02]  /*30ff0*/  SYNCS.PHASECHK.TRANS64.TRYWAIT P0, [R23+URZ+0x22820], R0 ;  /* 0x02282000170075a7 */ /* 0x0022a4000800017f */
[----:B--2---:R-:W-:Y:S05]  /*31000*/  @!P0 NANOSLEEP.SYNCS 0x989680 ;  /* 0x009896800000895d */ /* 0x004fea0003900000 */
[----:B------:R-:W2:Y:S02]  /*31010*/  @!P0 SYNCS.PHASECHK.TRANS64 P0, [R23+URZ+0x22820], R0 ;  /* 0x02282000170085a7 */ /* 0x000ea4000800007f */
[----:B--2---:R-:W-:Y:S05]  /*31020*/  @!P0 BRA `(.L_x_1923) ;  /* 0xfffffffc00f08947 */ /* 0x004fea000383ffff */
[----:B------:R-:W-:Y:S05]  /*31030*/  BRA `(.L_x_2162) ;  /* 0xffffff8400d07947 */ /* 0x000fea000383ffff */
.L_x_1927:
[----:B0-----:R0:W1:Y:S02]  /*31040*/  SYNCS.PHASECHK.TRANS64.TRYWAIT P0, [R0+URZ+0x22880], R10 ;  /* 0x0228800a000075a7 */ /* 0x001064000800017f */
[----:B-1----:R-:W-:Y:S05]  /*31050*/  @!P0 NANOSLEEP.SYNCS 0x989680 ;  /* 0x009896800000895d */ /* 0x002fea0003900000 */
[----:B------:R-:W1:Y:S02]  /*31060*/  @!P0 SYNCS.PHASECHK.TRANS64 P0, [R0+URZ+0x22880], R10 ;  /* 0x0228800a000085a7 */ /* 0x000e64000800007f */
[----:B-1----:R-:W-:Y:S05]  /*31070*/  @!P0 BRA `(.L_x_1927) ;  /* 0xfffffffc00f08947 */ /* 0x002fea000383ffff */
[----:B------:R-:W-:Y:S05]  /*31080*/  BRA `(.L_x_2163) ;  /* 0xffffff8800887947 */ /* 0x000fea000383ffff */
.L_x_1928:
        /* <DEDUP_REMOVED lines=8> */
.L_x_2165:
[----:B------:R-:W-:Y:S05]  /*31110*/  BSYNC B0 ;  /* 0x0000000000007941 */ /* 0x000fea0003800000 */
.L_x_2164:
        /* <DEDUP_REMOVED lines=10> */
.L_x_2166:
[----:B------:R-:W-:Y:S02]  /*311c0*/  IMAD.MOV.U32 R13, RZ, RZ, R27 ;  /* 0x000000ffff0d7224 */ /* 0x000fe400078e001b */
[----:B------:R-:W-:Y:S01]  /*311d0*/  IMAD.MOV.U32 R12, RZ, RZ, 0x1 ;  /* 0x00000001ff0c7424 */ /* 0x000fe200078e00ff */
[----:B------:R-:W-:-:S07]  /*311e0*/  MOV R2, R14 ;  /* 0x0000000e00027202 */ /* 0x000fce0000000f00 */
[----:B------:R-:W-:Y:S05]  /*311f0*/  WARPSYNC.COLLECTIVE R15, `(.L_x_2167) ;  /* 0x000000000f087348 */ /* 0x000fea0003c00000 */
[----:B------:R0:W1:Y:S02]  /*31200*/  SHFL.IDX P6, R14, R13, R12, R11 ;  /* 0x0000000c0d0e7389 */ /* 0x00006400000c000b */
[----:B01----:R-:W-:Y:S01]  /*31210*/  ENDCOLLECTIVE ;  /* 0x000000000000791b */ /* 0x003fe20003800000 */
.L_x_2167:
        /* <DEDUP_REMOVED lines=12> */
.L_x_2168:
[----:B------:R-:W-:Y:S02]  /*312e0*/  IMAD.MOV.U32 R13, RZ, RZ, R27 ;  /* 0x000000ffff0d7224 */ /* 0x000fe400078e001b */
[----:B------:R-:W-:Y:S02]  /*312f0*/  IMAD.MOV.U32 R12, RZ, RZ, 0x2 ;  /* 0x00000002ff0c7424 */ /* 0x000fe400078e00ff */
[----:B------:R-:W-:-:S07]  /*31300*/  IMAD.MOV.U32 R2, RZ, RZ, R14 ;  /* 0x000000ffff027224 */ /* 0x000fce00078e000e */
[----:B------:R-:W-:Y:S05]  /*31310*/  WARPSYNC.COLLECTIVE R15, `(.L_x_2169) ;  /* 0x000000000f087348 */ /* 0x000fea0003c00000 */
[----:B------:R0:W1:Y:S02]  /*31320*/  SHFL.IDX P6, R14, R13, R12, R11 ;  /* 0x0000000c0d0e7389 */ /* 0x00006400000c000b */
[----:B01----:R-:W-:Y:S01]  /*31330*/  ENDCOLLECTIVE ;  /* 0x000000000000791b */ /* 0x003fe20003800000 */
.L_x_2169:
        /* <DEDUP_REMOVED lines=12> */
.L_x_2170:
[----:B------:R-:W-:Y:S02]  /*31400*/  IMAD.MOV.U32 R13, RZ, RZ, R27 ;  /* 0x000000ffff0d7224 */ /* 0x000fe400078e001b */
[----:B------:R-:W-:Y:S02]  /*31410*/  IMAD.MOV.U32 R12, RZ, RZ, 0x3 ;  /* 0x00000003ff0c7424 */ /* 0x000fe400078e00ff */
[----:B------:R-:W-:-:S07]  /*31420*/  IMAD.MOV.U32 R2, RZ, RZ, R14 ;  /* 0x000000ffff027224 */ /* 0x000fce00078e000e */
[----:B------:R-:W-:Y:S05]  /*31430*/  WARPSYNC.COLLECTIVE R15, `(.L_x_2171) ;  /* 0x000000000f087348 */ /* 0x000fea0003c00000 */
[----:B------:R0:W1:Y:S02]  /*31440*/  SHFL.IDX P6, R14, R13, R12, R11 ;  /* 0x0000000c0d0e7389 */ /* 0x00006400000c000b */
[----:B01----:R-:W-:Y:S01]  /*31450*/  ENDCOLLECTIVE ;  /* 0x000000000000791b */ /* 0x003fe20003800000 */
.L_x_2171:
        /* <DEDUP_REMOVED lines=12> */
.L_x_2172:
[----:B------:R-:W-:Y:S01]  /*31520*/  IMAD.MOV.U32 R2, RZ, RZ, R14 ;  /* 0x000000ffff027224 */ /* 0x000fe200078e000e */
[----:B------:R-:W-:Y:S06]  /*31530*/  BRA `(.L_x_2173) ;  /* 0xffffff8800207947 */ /* 0x000fec000383ffff */
.L_x_1933:
[----:B---3--:R3:W4:Y:S02]  /*31540*/  SYNCS.PHASECHK.TRANS64.TRYWAIT P0, [R0+URZ+0x22840], R10 ;  /* 0x0228400a000075a7 */ /* 0x008724000800017f */
[----:B----4-:R-:W-:Y:S05]  /*31550*/  @!P0 NANOSLEEP.SYNCS 0x989680 ;  /* 0x009896800000895d */ /* 0x010fea0003900000 */
[----:B------:R-:W4:Y:S02]  /*31560*/  @!P0 SYNCS.PHASECHK.TRANS64 P0, [R0+URZ+0x22840], R10 ;  /* 0x0228400a000085a7 */ /* 0x000f24000800007f */
[----:B----4-:R-:W-:Y:S05]  /*31570*/  @!P0 BRA `(.L_x_1933) ;  /* 0xfffffffc00f08947 */ /* 0x010fea000383ffff */
[----:B------:R-:W-:Y:S05]  /*31580*/  BRA `(.L_x_2174) ;  /* 0xffffff8800747947 */ /* 0x000fea000383ffff */
.L_x_1934:
        /* <DEDUP_REMOVED lines=8> */
.L_x_2176:
[----:B------:R-:W-:Y:S05]  /*31610*/  BSYNC B0 ;  /* 0x0000000000007941 */ /* 0x000fea0003800000 */
.L_x_2175:
[----:B------:R-:W-:Y:S01]  /*31620*/  IMAD.MOV.U32 R13, RZ, RZ, R7 ;  /* 0x000000ffff0d7224 */ /* 0x000fe200078e0007 */
[----:B------:R-:W-:Y:S01]  /*31630*/  MOV R3, R14 ;  /* 0x0000000e00037202 */ /* 0x000fe20000000f00 */
[----:B------:R-:W-:Y:S02]  /*31640*/  IMAD.MOV.U32 R12, RZ, RZ, RZ ;  /* 0x000000ffff0c7224 */ /* 0x000fe400078e00ff */
[----:B------:R-:W-:Y:S02]  /*31650*/  IMAD.MOV.U32 R11, RZ, RZ, 0x1c1f ;  /* 0x00001c1fff0b7424 */ /* 0x000fe400078e00ff */
[----:B------:R-:W-:Y:S02]  /*31660*/  IMAD.MOV.U32 R15, RZ, RZ, -0x1 ;  /* 0xffffffffff0f7424 */ /* 0x000fe400078e00ff */
[----:B------:R-:W-:-:S07]  /*31670*/  IMAD.IADD R6, R23, 0x1, R6 ;  /* 0x0000000117067824 */ /* 0x000fce00078e0206 */
[----:B------:R-:W-:Y:S05]  /*31680*/  WARPSYNC.COLLECTIVE R15, `(.L_x_2177) ;  /* 0x000000000f087348 */ /* 0x000fea0003c00000 */
[----:B------:R0:W1:Y:S02]  /*31690*/  SHFL.IDX P6, R14, R13, R12, R11 ;  /* 0x0000000c0d0e7389 */ /* 0x00006400000c000b */
[----:B01----:R-:W-:Y:S01]  /*316a0*/  ENDCOLLECTIVE ;  /* 0x000000000000791b */ /* 0x003fe20003800000 */
.L_x_2177:
[----:B------:R-:W-:Y:S02]  /*316b0*/  IMAD.MOV.U32 R13, RZ, RZ, R8 ;  /* 0x000000ffff0d7224 */ /* 0x000fe400078e0008 */
[----:B------:R-:W-:Y:S02]  /*316c0*/  IMAD.MOV.U32 R12, RZ, RZ, 0x1 ;  /* 0x00000001ff0c7424 */ /* 0x000fe400078e00ff */
[----:B------:R-:W-:-:S07]  /*316d0*/  IMAD.MOV.U32 R2, RZ, RZ, R14 ;  /* 0x000000ffff027224 */ /* 0x000fce00078e000e */
[----:B------:R-:W-:Y:S05]  /*316e0*/  WARPSYNC.COLLECTIVE R15, `(.L_x_2178) ;  /* 0x000000000f087348 */ /* 0x000fea0003c00000 */
[----:B------:R0:W1:Y:S02]  /*316f0*/  SHFL.IDX P6, R14, R13, R12, R11 ;  /* 0x0000000c0d0e7389 */ /* 0x00006400000c000b */
[----:B01----:R-:W-:Y:S01]  /*31700*/  ENDCOLLECTIVE ;  /* 0x000000000000791b */ /* 0x003fe20003800000 */
.L_x_2178:
        /* <DEDUP_REMOVED lines=13> */
.L_x_2179:
[----:B------:R-:W-:Y:S02]  /*317e0*/  IMAD.MOV.U32 R13, RZ, RZ, R8 ;  /* 0x000000ffff0d7224 */ /* 0x000fe400078e0008 */
[----:B------:R-:W-:Y:S02]  /*317f0*/  IMAD.MOV.U32 R12, RZ, RZ, 0x2 ;  /* 0x00000002ff0c7424 */ /* 0x000fe400078e00ff */
[----:B------:R-:W-:-:S07]  /*31800*/  IMAD.MOV.U32 R2, RZ, RZ, R14 ;  /* 0x000000ffff027224 */ /* 0x000fce00078e000e */
[----:B------:R-:W-:Y:S05]  /*31810*/  WARPSYNC.COLLECTIVE R15, `(.L_x_2180) ;  /* 0x000000000f087348 */ /* 0x000fea0003c00000 */
[----:B------:R0:W1:Y:S02]  /*31820*/  SHFL.IDX P6, R14, R13, R12, R11 ;  /* 0x0000000c0d0e7389 */ /* 0x00006400000c000b */
[----:B01----:R-:W-:Y:S01]  /*31830*/  ENDCOLLECTIVE ;  /* 0x000000000000791b */ /* 0x003fe20003800000 */
.L_x_2180:
        /* <DEDUP_REMOVED lines=13> */
.L_x_2181:
[----:B------:R-:W-:Y:S02]  /*31910*/  IMAD.MOV.U32 R13, RZ, RZ, R8 ;  /* 0x000000ffff0d7224 */ /* 0x000fe400078e0008 */
[----:B------:R-:W-:Y:S02]  /*31920*/  IMAD.MOV.U32 R12, RZ, RZ, 0x3 ;  /* 0x00000003ff0c7424 */ /* 0x000fe400078e00ff */
[----:B------:R-:W-:-:S07]  /*31930*/  IMAD.MOV.U32 R2, RZ, RZ, R14 ;  /* 0x000000ffff027224 */ /* 0x000fce00078e000e */
[----:B------:R-:W-:Y:S05]  /*31940*/  WARPSYNC.COLLECTIVE R15, `(.L_x_2182) ;  /* 0x000000000f087348 */ /* 0x000fea0003c00000 */
[----:B------:R0:W1:Y:S02]  /*31950*/  SHFL.IDX P6, R14, R13, R12, R11 ;  /* 0x0000000c0d0e7389 */ /* 0x00006400000c000b */
[----:B01----:R-:W-:Y:S01]  /*31960*/  ENDCOLLECTIVE ;  /* 0x000000000000791b */ /* 0x003fe20003800000 */
.L_x_2182:
        /* <DEDUP_REMOVED lines=13> */
.L_x_2183:
[----:B------:R-:W-:Y:S01]  /*31a40*/  MOV R2, R14 ;  /* 0x0000000e00027202 */ /* 0x000fe20000000f00 */
[----:B------:R-:W-:Y:S06]  /*31a50*/  BRA `(.L_x_2184) ;  /* 0xffffff8800007947 */ /* 0x000fec000383ffff */
.L_x_1939:
[----:B0-----:R0:W2:Y:S02]  /*31a60*/  SYNCS.PHASECHK.TRANS64.TRYWAIT P1, [R17+URZ+0x22870], R0 ;  /* 0x02287000110075a7 */ /* 0x0010a4000802017f */
[----:B--2---:R-:W-:Y:S05]  /*31a70*/  @!P1 NANOSLEEP.SYNCS 0x989680 ;  /* 0x009896800000995d */ /* 0x004fea0003900000 */
[----:B------:R-:W2:Y:S02]  /*31a80*/  @!P1 SYNCS.PHASECHK.TRANS64 P1, [R17+URZ+0x22870], R0 ;  /* 0x02287000110095a7 */ /* 0x000ea4000802007f */
[----:B--2---:R-:W-:Y:S05]  /*31a90*/  @!P1 BRA `(.L_x_1939) ;  /* 0xfffffffc00f09947 */ /* 0x004fea000383ffff */
[----:B------:R-:W-:Y:S05]  /*31aa0*/  BRA `(.L_x_2185) ;  /* 0xffffff88006c7947 */ /* 0x000fea000383ffff */
.L_x_1941:
[----:B0-----:R0:W2:Y:S02]  /*31ab0*/  SYNCS.PHASECHK.TRANS64.TRYWAIT P1, [R17+URZ+0x22860], R0 ;  /* 0x02286000110075a7 */ /* 0x0010a4000802017f */
[----:B--2---:R-:W-:Y:S05]  /*31ac0*/  @!P1 NANOSLEEP.SYNCS 0x989680 ;  /* 0x009896800000995d */ /* 0x004fea0003900000 */
[----:B------:R-:W2:Y:S02]  /*31ad0*/  @!P1 SYNCS.PHASECHK.TRANS64 P1, [R17+URZ+0x22860], R0 ;  /* 0x02286000110095a7 */ /* 0x000ea4000802007f */
[----:B--2---:R-:W-:Y:S05]  /*31ae0*/  @!P1 BRA `(.L_x_1941) ;  /* 0xfffffffc00f09947 */ /* 0x004fea000383ffff */
[----:B------:R-:W-:Y:S05]  /*31af0*/  BRA `(.L_x_2186) ;  /* 0xffffff88007c7947 */ /* 0x000fea000383ffff */
.L_x_1949:
[----:B-1----:R1:W2:Y:S02]  /*31b00*/  SYNCS.PHASECHK.TRANS64.TRYWAIT P1, [R17+URZ+0x22870], R0 ;  /* 0x02287000110075a7 */ /* 0x0022a4000802017f */
[----:B--2---:R-:W-:Y:S05]  /*31b10*/  @!P1 NANOSLEEP.SYNCS 0x989680 ;  /* 0x009896800000995d */ /* 0x004fea0003900000 */
[----:B------:R-:W2:Y:S02]  /*31b20*/  @!P1 SYNCS.PHASECHK.TRANS64 P1, [R17+URZ+0x22870], R0 ;  /* 0x02287000110095a7 */ /* 0x000ea4000802007f */
[----:B--2---:R-:W-:Y:S05]  /*31b30*/  @!P1 BRA `(.L_x_1949) ;  /* 0xfffffffc00f09947 */ /* 0x004fea000383ffff */
[----:B------:R-:W-:Y:S05]  /*31b40*/  BRA `(.L_x_2187) ;  /* 0xffffff9000147947 */ /* 0x000fea000383ffff */
.L_x_1951:
[----:B-1----:R1:W2:Y:S02]  /*31b50*/  SYNCS.PHASECHK.TRANS64.TRYWAIT P1, [R17+URZ+0x22860], R0 ;  /* 0x02286000110075a7 */ /* 0x0022a4000802017f */
[----:B--2---:R-:W-:Y:S05]  /*31b60*/  @!P1 NANOSLEEP.SYNCS 0x989680 ;  /* 0x009896800000995d */ /* 0x004fea0003900000 */
[----:B------:R-:W2:Y:S02]  /*31b70*/  @!P1 SYNCS.PHASECHK.TRANS64 P1, [R17+URZ+0x22860], R0 ;  /* 0x02286000110095a7 */ /* 0x000ea4000802007f */
[----:B--2---:R-:W-:Y:S05]  /*31b80*/  @!P1 BRA `(.L_x_1951) ;  /* 0xfffffffc00f09947 */ /* 0x004fea000383ffff */
[----:B------:R-:W-:Y:S05]  /*31b90*/  BRA `(.L_x_2188) ;  /* 0xffffff9000207947 */ /* 0x000fea000383ffff */
.L_x_1956:
        /* <DEDUP_REMOVED lines=8> */
.L_x_2190:
[----:B------:R-:W-:Y:S05]  /*31c20*/  BSYNC B0 ;  /* 0x0000000000007941 */ /* 0x000fea0003800000 */
.L_x_2189:
[----:B------:R-:W-:Y:S02]  /*31c30*/  IMAD.MOV.U32 R13, RZ, RZ, R16 ;  /* 0x000000ffff0d7224 */ /* 0x000fe400078e0010 */
[----:B------:R-:W-:Y:S02]  /*31c40*/  IMAD.MOV.U32 R12, RZ, RZ, 0x1 ;  /* 0x00000001ff0c7424 */ /* 0x000fe400078e00ff */
[----:B------:R-:W-:Y:S02]  /*31c50*/  IMAD.MOV.U32 R11, RZ, RZ, 0x1f ;  /* 0x0000001fff0b7424 */ /* 0x000fe400078e00ff */
[----:B------:R-:W-:Y:S02]  /*31c60*/  IMAD.MOV.U32 R15, RZ, RZ, -0x1 ;  /* 0xffffffffff0f7424 */ /* 0x000fe400078e00ff */
[----:B------:R-:W-:Y:S02]  /*31c70*/  IMAD.IADD R9, R19, 0x1, R8 ;  /* 0x0000000113097824 */ /* 0x000fe400078e0208 */
[----:B------:R-:W-:-:S07]  /*31c80*/  IMAD.MOV.U32 R0, RZ, RZ, R14 ;  /* 0x000000ffff007224 */ /* 0x000fce00078e000e */
[----:B------:R-:W-:Y:S05]  /*31c90*/  WARPSYNC.COLLECTIVE R15, `(.L_x_2191) ;  /* 0x000000000f087348 */ /* 0x000fea0003c00000 */
[----:B------:R0:W1:Y:S02]  /*31ca0*/  SHFL.IDX P6, R14, R13, R12, R11 ;  /* 0x0000000c0d0e7389 */ /* 0x00006400000c000b */
[----:B01----:R-:W-:Y:S01]  /*31cb0*/  ENDCOLLECTIVE ;  /* 0x000000000000791b */ /* 0x003fe20003800000 */
.L_x_2191:
[----:B------:R-:W-:Y:S02]  /*31cc0*/  ULDC UR4, c[0x0][0xc3c] ;  /* 0x00030f0000047ab9 */ /* 0x000fe40000000800 */
[----:B------:R-:W-:-:S13]  /*31cd0*/  ISETP.GE.OR P1, PT, R9, UR4, !P0 ;  /* 0x0000000409007c0c */ /* 0x000fda000c726670 */
[----:B------:R-:W0:Y:S08]  /*31ce0*/  @!P1 LDC.64 R2, c[0x0][0xc80] ;  /* 0x00032000ff029b82 */ /* 0x000e300000000a00 */
[----:B------:R-:W1:Y:S01]  /*31cf0*/  @!P1 LDC.64 R4, c[0x0][0xc78] ;  /* 0x00031e00ff049b82 */ /* 0x000e620000000a00 */
[----:B------:R-:W-:Y:S01]  /*31d00*/  CS2R R16, SRZ ;  /* 0x0000000000107805 */ /* 0x000fe2000001ff00 */
[----:B------:R-:W-:-:S02]  /*31d10*/  IMAD.MOV.U32 R11, RZ, RZ, RZ ;  /* 0x000000ffff0b7224 */ /* 0x000fc400078e00ff */
[----:B------:R-:W-:Y:S02]  /*31d20*/  IMAD.MOV.U32 R6, RZ, RZ, R14 ;  /* 0x000000ffff067224 */ /* 0x000fe400078e000e */
[----:B0-----:R-:W-:-:S05]  /*31d30*/  @!P1 IMAD.WIDE R2, R9, 0x4, R2 ;  /* 0x0000000409029825 */ /* 0x001fca00078e0202 */
[----:B------:R1:W2:Y:S02]  /*31d40*/  @!P1 LDG.E R7, desc[UR42][R2.64] ;  /* 0x0000002a02079981 */ /* 0x0002a4000c1e1900 */
[----:B-1----:R-:W-:-:S05]  /*31d50*/  @!P1 IMAD.WIDE R2, R9, 0x4, R4 ;  /* 0x0000000409029825 */ /* 0x002fca00078e0204 */
[----:B------:R-:W3:Y:S01]  /*31d60*/  @!P1 LDG.E R4, desc[UR42][R2.64] ;  /* 0x0000002a02049981 */ /* 0x000ee2000c1e1900 */
[----:B------:R-:W-:Y:S01]  /*31d70*/  IMAD.MOV.U32 R5, RZ, RZ, RZ ;  /* 0x000000ffff057224 */ /* 0x000fe200078e00ff */
[C---:B------:R-:W-:Y:S02]  /*31d80*/  ISETP.GE.U32.AND P2, PT, R8.reuse, 0x2, PT ;  /* 0x000000020800780c */ /* 0x040fe40003f46070 */
[C---:B------:R-:W-:Y:S02]  /*31d90*/  ISETP.GE.U32.AND P3, PT, R8.reuse, 0x4, PT ;  /* 0x000000040800780c */ /* 0x040fe40003f66070 */
[C---:B------:R-:W-:Y:S02]  /*31da0*/  ISETP.GE.U32.AND P4, PT, R8.reuse, 0x8, PT ;  /* 0x000000080800780c */ /* 0x040fe40003f86070 */
[C---:B------:R-:W-:Y:S01]  /*31db0*/  ISETP.GE.U32.AND P5, PT, R8.reuse, 0x10, PT ;  /* 0x000000100800780c */ /* 0x040fe20003fa6070 */
[----:B--2---:R-:W-:Y:S02]  /*31dc0*/  @!P1 IMAD.MOV.U32 R17, RZ, RZ, R7 ;  /* 0x000000ffff119224 */ /* 0x004fe400078e0007 */
[----:B---3--:R-:W-:Y:S01]  /*31dd0*/  @!P1 IMAD.MOV.U32 R5, RZ, RZ, R4 ;  /* 0x000000ffff059224 */ /* 0x008fe200078e0004 */
[----:B------:R-:W-:-:S03]  /*31de0*/  ISETP.NE.AND P1, PT, R8, RZ, PT ;  /* 0x000000ff0800720c */ /* 0x000fc60003f25270 */
[----:B------:R-:W-:-:S10]  /*31df0*/  IMAD R13, R5, R17, RZ ;  /* 0x00000011050d7224 */ /* 0x000fd400078e02ff */
[----:B------:R-:W-:Y:S05]  /*31e00*/  WARPSYNC.COLLECTIVE R15, `(.L_x_2192) ;  /* 0x000000000f087348 */ /* 0x000fea0003c00000 */
[----:B------:R0:W1:Y:S02]  /*31e10*/  SHFL.UP P6, R14, R13, R12, R11 ;  /* 0x0400000c0d0e7389 */ /* 0x00006400000c000b */
[----:B01----:R-:W-:Y:S01]  /*31e20*/  ENDCOLLECTIVE ;  /* 0x000000000000791b */ /* 0x003fe20003800000 */
.L_x_2192:
[----:B------:R-:W-:Y:S01]  /*31e30*/  IMAD.MOV.U32 R12, RZ, RZ, 0x2 ;  /* 0x00000002ff0c7424 */ /* 0x000fe200078e00ff */
[----:B------:R-:W-:-:S05]  /*31e40*/  SEL R4, R14, RZ, P1 ;  /* 0x000000ff0e047207 */ /* 0x000fca0000800000 */
[----:B------:R-:W-:-:S04]  /*31e50*/  IMAD.IADD R4, R13, 0x1, R4 ;  /* 0x000000010d047824 */ /* 0x000fc800078e0204 */
[----:B------:R-:W-:-:S07]  /*31e60*/  IMAD.MOV.U32 R13, RZ, RZ, R4 ;  /* 0x000000ffff0d7224 */ /* 0x000fce00078e0004 */
[----:B------:R-:W-:Y:S05]  /*31e70*/  WARPSYNC.COLLECTIVE R15, `(.L_x_2193) ;  /* 0x000000000f087348 */ /* 0x000fea0003c00000 */
[----:B------:R0:W1:Y:S02]  /*31e80*/  SHFL.UP P6, R14, R13, R12, R11 ;  /* 0x0400000c0d0e7389 */ /* 0x00006400000c000b */
[----:B01----:R-:W-:Y:S01]  /*31e90*/  ENDCOLLECTIVE ;  /* 0x000000000000791b */ /* 0x003fe20003800000 */
.L_x_2193:
[----:B------:R-:W-:Y:S01]  /*31ea0*/  IMAD.MOV.U32 R12, RZ, RZ, 0x4 ;  /* 0x00000004ff0c7424 */ /* 0x000fe200078e00ff */
[----:B------:R-:W-:-:S05]  /*31eb0*/  SEL R3, R14, RZ, P2 ;  /* 0x000000ff0e037207 */ /* 0x000fca0001000000 */
[----:B------:R-:W-:-:S04]  /*31ec0*/  IMAD.IADD R2, R4, 0x1, R3 ;  /* 0x0000000104027824 */ /* 0x000fc800078e0203 */
[----:B------:R-:W-:-:S07]  /*31ed0*/  IMAD.MOV.U32 R13, RZ, RZ, R2 ;  /* 0x000000ffff0d7224 */ /* 0x000fce00078e0002 */
[----:B------:R-:W-:Y:S05]  /*31ee0*/  WARPSYNC.COLLECTIVE R15, `(.L_x_2194) ;  /* 0x000000000f087348 */ /* 0x000fea0003c00000 */
[----:B------:R0:W1:Y:S02]  /*31ef0*/  SHFL.UP P6, R14, R13, R12, R11 ;  /* 0x0400000c0d0e7389 */ /* 0x00006400000c000b */
[----:B01----:R-:W-:Y:S01]  /*31f00*/  ENDCOLLECTIVE ;  /* 0x000000000000791b */ /* 0x003fe20003800000 */
.L_x_2194:
[----:B------:R-:W-:Y:S02]  /*31f10*/  MOV R12, 0x8 ;  /* 0x00000008000c7802 */ /* 0x000fe40000000f00 */
[----:B------:R-:W-:-:S05]  /*31f20*/  SEL R3, R14, RZ, P3 ;  /* 0x000000ff0e037207 */ /* 0x000fca0001800000 */
[----:B------:R-:W-:-:S04]  /*31f30*/  IMAD.IADD R3, R2, 0x1, R3 ;  /* 0x0000000102037824 */ /* 0x000fc800078e0203 */
[----:B------:R-:W-:-:S07]  /*31f40*/  IMAD.MOV.U32 R13, RZ, RZ, R3 ;  /* 0x000000ffff0d7224 */ /* 0x000fce00078e0003 */
[----:B------:R-:W-:Y:S05]  /*31f50*/  WARPSYNC.COLLECTIVE R15, `(.L_x_2195) ;  /* 0x000000000f087348 */ /* 0x000fea0003c00000 */
[----:B------:R0:W1:Y:S02]  /*31f60*/  SHFL.UP P6, R14, R13, R12, R11 ;  /* 0x0400000c0d0e7389 */ /* 0x00006400000c000b */
[----:B01----:R-:W-:Y:S01]  /*31f70*/  ENDCOLLECTIVE ;  /* 0x000000000000791b */ /* 0x003fe20003800000 */
.L_x_2195:
[----:B------:R-:W-:Y:S01]  /*31f80*/  IMAD.MOV.U32 R12, RZ, RZ, 0x10 ;  /* 0x00000010ff0c7424 */ /* 0x000fe200078e00ff */
[----:B------:R-:W-:-:S05]  /*31f90*/  SEL R4, R14, RZ, P4 ;  /* 0x000000ff0e047207 */ /* 0x000fca0002000000 */
[----:B------:R-:W-:-:S04]  /*31fa0*/  IMAD.IADD R4, R3, 0x1, R4 ;  /* 0x0000000103047824 */ /* 0x000fc800078e0204 */
[----:B------:R-:W-:-:S07]  /*31fb0*/  IMAD.MOV.U32 R13, RZ, RZ, R4 ;  /* 0x000000ffff0d7224 */ /* 0x000fce00078e0004 */
[----:B------:R-:W-:Y:S05]  /*31fc0*/  WARPSYNC.COLLECTIVE R15, `(.L_x_2196) ;  /* 0x000000000f087348 */ /* 0x000fea0003c00000 */
[----:B------:R0:W1:Y:S02]  /*31fd0*/  SHFL.UP P6, R14, R13, R12, R11 ;  /* 0x0400000c0d0e7389 */ /* 0x00006400000c000b */
[----:B01----:R-:W-:Y:S01]  /*31fe0*/  ENDCOLLECTIVE ;  /* 0x000000000000791b */ /* 0x003fe20003800000 */
.L_x_2196:
[----:B------:R-:W-:Y:S02]  /*31ff0*/  IMAD.MOV.U32 R12, RZ, RZ, 0x1f ;  /* 0x0000001fff0c7424 */ /* 0x000fe400078e00ff */
[----:B------:R-:W-:Y:S01]  /*32000*/  IMAD.MOV.U32 R11, RZ, RZ, 0x1f ;  /* 0x0000001fff0b7424 */ /* 0x000fe200078e00ff */
[----:B------:R-:W-:-:S05]  /*32010*/  SEL R3, R14, RZ, P5 ;  /* 0x000000ff0e037207 */ /* 0x000fca0002800000 */
[----:B------:R-:W-:-:S04]  /*32020*/  IMAD.IADD R2, R4, 0x1, R3 ;  /* 0x0000000104027824 */ /* 0x000fc800078e0203 */
[----:B------:R-:W-:-:S07]  /*32030*/  IMAD.MOV.U32 R13, RZ, RZ, R2 ;  /* 0x000000ffff0d7224 */ /* 0x000fce00078e0002 */
[----:B------:R-:W-:Y:S05]  /*32040*/  WARPSYNC.COLLECTIVE R15, `(.L_x_2197) ;  /* 0x000000000f087348 */ /* 0x000fea0003c00000 */
[----:B------:R0:W1:Y:S02]  /*32050*/  SHFL.IDX P6, R14, R13, R12, R11 ;  /* 0x0000000c0d0e7389 */ /* 0x00006400000c000b */
[----:B01----:R-:W-:Y:S01]  /*32060*/  ENDCOLLECTIVE ;  /* 0x000000000000791b */ /* 0x003fe20003800000 */
.L_x_2197:
[----:B------:R-:W-:Y:S05]  /*32070*/  BRA `(.L_x_2198) ;  /* 0xffffff94000c7947 */ /* 0x000fea000383ffff */
.L_x_1959:
[----:B------:R-:W-:Y:S01]  /*32080*/  BSSY B0, `(.L_x_2199) ;  /* 0x0000007000007945 */ /* 0x000fe20003800000 */
[----:B------:R-:W-:Y:S02]  /*32090*/  IMAD.MOV.U32 R12, RZ, RZ, 0x1 ;  /* 0x00000001ff0c7424 */ /* 0x000fe400078e00ff */
[----:B------:R-:W-:Y:S02]  /*320a0*/  IMAD.MOV.U32 R11, RZ, RZ, RZ ;  /* 0x000000ffff0b7224 */ /* 0x000fe400078e00ff */
[----:B------:R-:W-:-:S07]  /*320b0*/  IMAD.MOV.U32 R15, RZ, RZ, -0x1 ;  /* 0xffffffffff0f7424 */ /* 0x000fce00078e00ff */
[----:B------:R-:W-:Y:S05]  /*320c0*/  WARPSYNC.COLLECTIVE R15, `(.L_x_2200) ;  /* 0x000000000f087348 */ /* 0x000fea0003c00000 */
[----:B------:R0:W1:Y:S02]  /*320d0*/  SHFL.UP P6, R14, R13, R12, R11 ;  /* 0x0400000c0d0e7389 */ /* 0x00006400000c000b */
[----:B01----:R-:W-:Y:S01]  /*320e0*/  ENDCOLLECTIVE ;  /* 0x000000000000791b */ /* 0x003fe20003800000 */
.L_x_2200:
[----:B------:R-:W-:Y:S05]  /*320f0*/  BSYNC B0 ;  /* 0x0000000000007941 */ /* 0x000fea0003800000 */
.L_x_2199:
[----:B------:R-:W-:Y:S01]  /*32100*/  SEL R14, R14, RZ, P1 ;  /* 0x000000ff0e0e7207 */ /* 0x000fe20000800000 */
[----:B------:R-:W-:Y:S02]  /*32110*/  IMAD.MOV.U32 R12, RZ, RZ, 0x2 ;  /* 0x00000002ff0c7424 */ /* 0x000fe400078e00ff */
[----:B------:R-:W-:Y:S02]  /*32120*/  IMAD.MOV.U32 R11, RZ, RZ, RZ ;  /* 0x000000ffff0b7224 */ /* 0x000fe400078e00ff */
[----:B------:R-:W-:Y:S02]  /*32130*/  IMAD.IADD R13, R13, 0x1, R14 ;  /* 0x000000010d0d7824 */ /* 0x000fe400078e020e */
[----:B------:R-:W-:-:S07]  /*32140*/  IMAD.MOV.U32 R15, RZ, RZ, -0x1 ;  /* 0xffffffffff0f7424 */ /* 0x000fce00078e00ff */
[----:B------:R-:W-:Y:S05]  /*32150*/  WARPSYNC.COLLECTIVE R15, `(.L_x_2201) ;  /* 0x000000000f087348 */ /* 0x000fea0003c00000 */
[----:B------:R0:W1:Y:S02]  /*32160*/  SHFL.UP P6, R14, R13, R12, R11 ;  /* 0x0400000c0d0e7389 */ /* 0x00006400000c000b */
[----:B01----:R-:W-:Y:S01]  /*32170*/  ENDCOLLECTIVE ;  /* 0x000000000000791b */ /* 0x003fe20003800000 */
.L_x_2201:
[----:B------:R-:W-:Y:S01]  /*32180*/  IMAD.MOV.U32 R12, RZ, RZ, 0x4 ;  /* 0x00000004ff0c7424 */ /* 0x000fe200078e00ff */
[----:B------:R-:W-:-:S05]  /*32190*/  SEL R14, R14, RZ, P2 ;  /* 0x000000ff0e0e7207 */ /* 0x000fca0001000000 */
[----:B------:R-:W-:-:S04]  /*321a0*/  IMAD.IADD R3, R13, 0x1, R14 ;  /* 0x000000010d037824 */ /* 0x000fc800078e020e */
[----:B------:R-:W-:-:S07]  /*321b0*/  IMAD.MOV.U32 R13, RZ, RZ, R3 ;  /* 0x000000ffff0d7224 */ /* 0x000fce00078e0003 */
[----:B------:R-:W-:Y:S05]  /*321c0*/  WARPSYNC.COLLECTIVE R15, `(.L_x_2202) ;  /* 0x000000000f087348 */ /* 0x000fea0003c00000 */
[----:B------:R0:W1:Y:S02]  /*321d0*/  SHFL.UP P6, R14, R13, R12, R11 ;  /* 0x0400000c0d0e7389 */ /* 0x00006400000c000b */
[----:B01----:R-:W-:Y:S01]  /*321e0*/  ENDCOLLECTIVE ;  /* 0x000000000000791b */ /* 0x003fe20003800000 */
.L_x_2202:
[----:B------:R-:W-:Y:S01]  /*321f0*/  IMAD.MOV.U32 R12, RZ, RZ, 0x8 ;  /* 0x00000008ff0c7424 */ /* 0x000fe200078e00ff */
[----:B------:R-:W-:-:S05]  /*32200*/  SEL R4, R14, RZ, P3 ;  /* 0x000000ff0e047207 */ /* 0x000fca0001800000 */
[----:B------:R-:W-:-:S04]  /*32210*/  IMAD.IADD R4, R3, 0x1, R4 ;  /* 0x0000000103047824 */ /* 0x000fc800078e0204 */
[----:B------:R-:W-:-:S07]  /*32220*/  IMAD.MOV.U32 R13, RZ, RZ, R4 ;  /* 0x000000ffff0d7224 */ /* 0x000fce00078e0004 */
[----:B------:R-:W-:Y:S05]  /*32230*/  WARPSYNC.COLLECTIVE R15, `(.L_x_2203) ;  /* 0x000000000f087348 */ /* 0x000fea0003c00000 */
[----:B------:R0:W1:Y:S02]  /*32240*/  SHFL.UP P6, R14, R13, R12, R11 ;  /* 0x0400000c0d0e7389 */ /* 0x00006400000c000b */
[----:B01----:R-:W-:Y:S01]  /*32250*/  ENDCOLLECTIVE ;  /* 0x000000000000791b */ /* 0x003fe20003800000 */
.L_x_2203:
[----:B------:R-:W-:Y:S01]  /*32260*/  IMAD.MOV.U32 R12, RZ, RZ, 0x10 ;  /* 0x00000010ff0c7424 */ /* 0x000fe200078e00ff */
[----:B------:R-:W-:-:S05]  /*32270*/  SEL R7, R14, RZ, P4 ;  /* 0x000000ff0e077207 */ /* 0x000fca0002000000 */
[----:B------:R-:W-:-:S04]  /*32280*/  IMAD.IADD R7, R4, 0x1, R7 ;  /* 0x0000000104077824 */ /* 0x000fc800078e0207 */
[----:B------:R-:W-:-:S07]  /*32290*/  IMAD.MOV.U32 R13, RZ, RZ, R7 ;  /* 0x000000ffff0d7224 */ /* 0x000fce00078e0007 */
[----:B------:R-:W-:Y:S05]  /*322a0*/  WARPSYNC.COLLECTIVE R15, `(.L_x_2204) ;  /* 0x000000000f087348 */ /* 0x000fea0003c00000 */
[----:B------:R0:W1:Y:S02]  /*322b0*/  SHFL.UP P6, R14, R13, R12, R11 ;  /* 0x0400000c0d0e7389 */ /* 0x00006400000c000b */
[----:B01----:R-:W-:Y:S01]  /*322c0*/  ENDCOLLECTIVE ;  /* 0x000000000000791b */ /* 0x003fe20003800000 */
.L_x_2204:
        /* <DEDUP_REMOVED lines=8> */
.L_x_2205:
[----:B------:R-:W-:Y:S05]  /*32350*/  BRA `(.L_x_2206) ;  /* 0xffffff9000f87947 */ /* 0x000fea000383ffff */
.L_x_1961:
[----:B------:R-:W-:Y:S01]  /*32360*/  BSSY B0, `(.L_x_2207) ;  /* 0x0000006000007945 */ /* 0x000fe20003800000 */
[----:B------:R-:W-:Y:S01]  /*32370*/  PLOP3.LUT P6, PT, P6, PT, PT, 0x8, 0x0 ;  /* 0x000000000000781c */ /* 0x000fe200037ce170 */
[----:B------:R-:W-:-:S12]  /*32380*/  IMAD.MOV.U32 R15, RZ, RZ, -0x1 ;  /* 0xffffffffff0f7424 */ /* 0x000fd800078e00ff */
[----:B0-----:R-:W-:Y:S05]  /*32390*/  WARPSYNC.COLLECTIVE R15, `(.L_x_2208) ;  /* 0x000000000f087348 */ /* 0x001fea0003c00000 */
[----:B------:R-:W-:Y:S01]  /*323a0*/  VOTE.ANY R14, PT, P6 ;  /* 0x00000000000e7806 */ /* 0x000fe200030e0100 */
[----:B0-----:R-:W-:Y:S06]  /*323b0*/  ENDCOLLECTIVE ;  /* 0x000000000000791b */ /* 0x001fec0003800000 */
.L_x_2208:
[----:B------:R-:W-:Y:S05]  /*323c0*/  BSYNC B0 ;  /* 0x0000000000007941 */ /* 0x000fea0003800000 */
.L_x_2207:
[----:B------:R-:W-:Y:S02]  /*323d0*/  IMAD.MOV.U32 R3, RZ, RZ, R14 ;  /* 0x000000ffff037224 */ /* 0x000fe400078e000e */
[----:B------:R-:W-:Y:S02]  /*323e0*/  IMAD.MOV.U32 R13, RZ, RZ, R17 ;  /* 0x000000ffff0d7224 */ /* 0x000fe400078e0011 */
[----:B------:R-:W0:Y:S01]  /*323f0*/  POPC R7, R3 ;  /* 0x0000000300077309 */ /* 0x000e220000000000 */
[----:B------:R-:W-:Y:S02]  /*32400*/  IMAD.MOV.U32 R11, RZ, RZ, 0x1f ;  /* 0x0000001fff0b7424 */ /* 0x000fe400078e00ff */
[----:B------:R-:W-:Y:S02]  /*32410*/  IMAD.MOV.U32 R15, RZ, RZ, -0x1 ;  /* 0xffffffffff0f7424 */ /* 0x000fe400078e00ff */
[----:B0-----:R-:W-:Y:S02]  /*32420*/  IMAD.MOV.U32 R12, RZ, RZ, R7 ;  /* 0x000000ffff0c7224 */ /* 0x001fe400078e0007 */
[----:B------:R-:W-:-:S07]  /*32430*/  IMAD.IADD R19, R7, 0x1, R19 ;  /* 0x0000000107137824 */ /* 0x000fce00078e0213 */
[----:B------:R-:W-:Y:S05]  /*32440*/  WARPSYNC.COLLECTIVE R15, `(.L_x_2209) ;  /* 0x000000000f087348 */ /* 0x000fea0003c00000 */
[----:B------:R0:W1:Y:S02]  /*32450*/  SHFL.IDX P6, R14, R13, R12, R11 ;  /* 0x0000000c0d0e7389 */ /* 0x00006400000c000b */
[----:B01----:R-:W-:Y:S01]  /*32460*/  ENDCOLLECTIVE ;  /* 0x000000000000791b */ /* 0x003fe20003800000 */
.L_x_2209:
[----:B------:R-:W-:Y:S02]  /*32470*/  IMAD.MOV.U32 R13, RZ, RZ, R5 ;  /* 0x000000ffff0d7224 */ /* 0x000fe400078e0005 */
[----:B------:R-:W-:-:S07]  /*32480*/  IMAD.MOV.U32 R17, RZ, RZ, R14 ;  /* 0x000000ffff117224 */ /* 0x000fce00078e000e */
[----:B------:R-:W-:Y:S05]  /*32490*/  WARPSYNC.COLLECTIVE R15, `(.L_x_2210) ;  /* 0x000000000f087348 */ /* 0x000fea0003c00000 */
[----:B------:R0:W1:Y:S02]  /*324a0*/  SHFL.IDX P6, R14, R13, R12, R11 ;  /* 0x0000000c0d0e7389 */ /* 0x00006400000c000b */
[----:B01----:R-:W-:Y:S01]  /*324b0*/  ENDCOLLECTIVE ;  /* 0x000000000000791b */ /* 0x003fe20003800000 */
.L_x_2210:
[----:B------:R-:W-:Y:S01]  /*324c0*/  IMAD.MOV.U32 R5, RZ, RZ, R14 ;  /* 0x000000ffff057224 */ /* 0x000fe200078e000e */
[----:B------:R-:W-:Y:S06]  /*324d0*/  BRA `(.L_x_2211) ;  /* 0xffffff9000d87947 */ /* 0x000fec000383ffff */
.L_x_1963:
[----:B------:R-:W-:Y:S01]  /*324e0*/  BSSY B0, `(.L_x_2212) ;  /* 0x0000007000007945 */ /* 0x000fe20003800000 */
[----:B------:R-:W-:Y:S02]  /*324f0*/  IMAD.MOV.U32 R13, RZ, RZ, R2 ;  /* 0x000000ffff0d7224 */ /* 0x000fe400078e0002 */
[----:B------:R-:W-:Y:S02]  /*32500*/  IMAD.MOV.U32 R11, RZ, RZ, 0x1f ;  /* 0x0000001fff0b7424 */ /* 0x000fe400078e00ff */
[----:B------:R-:W-:-:S07]  /*32510*/  IMAD.MOV.U32 R15, RZ, RZ, -0x1 ;  /* 0xffffffffff0f7424 */ /* 0x000fce00078e00ff */
[----:B0123--:R-:W-:Y:S05]  /*32520*/  WARPSYNC.COLLECTIVE R15, `(.L_x_2213) ;  /* 0x000000000f087348 */ /* 0x00ffea0003c00000 */
[----:B------:R4:W0:Y:S02]  /*32530*/  SHFL.IDX P6, R14, R13, R12, R11 ;  /* 0x0000000c0d0e7389 */ /* 0x00082400000c000b */
[----:B01234-:R-:W-:Y:S01]  /*32540*/  ENDCOLLECTIVE ;  /* 0x000000000000791b */ /* 0x01ffe20003800000 */
.L_x_2213:
[----:B------:R-:W-:Y:S05]  /*32550*/  BSYNC B0 ;  /* 0x0000000000007941 */ /* 0x000fea0003800000 */
.L_x_2212:
[----:B------:R-:W-:Y:S01]  /*32560*/  IMAD.MOV.U32 R16, RZ, RZ, R14 ;  /* 0x000000ffff107224 */ /* 0x000fe200078e000e */
[----:B------:R-:W-:Y:S06]  /*32570*/  BRA `(.L_x_1962) ;  /* 0xffffff9000c87947 */ /* 0x000fec000383ffff */
.L_x_1969:
[----:B0-----:R0:W1:Y:S02]  /*32580*/  SYNCS.PHASECHK.TRANS64.TRYWAIT P0, [R7+URZ+0x22820], R0 ;  /* 0x02282000070075a7 */ /* 0x001064000800017f */
[----:B-1----:R-:W-:Y:S05]  /*32590*/  @!P0 NANOSLEEP.SYNCS 0x989680 ;  /* 0x009896800000895d */ /* 0x002fea0003900000 */
[----:B------:R-:W1:Y:S02]  /*325a0*/  @!P0 SYNCS.PHASECHK.TRANS64 P0, [R7+URZ+0x22820], R0 ;  /* 0x02282000070085a7 */ /* 0x000e64000800007f */
[----:B-1----:R-:W-:Y:S05]  /*325b0*/  @!P0 BRA `(.L_x_1969) ;  /* 0xfffffffc00f08947 */ /* 0x002fea000383ffff */
[----:B------:R-:W-:Y:S05]  /*325c0*/  BRA `(.L_x_2214) ;  /* 0xffffff9c002c7947 */ /* 0x000fea000383ffff */
.L_x_1970:
[----:B------:R-:W1:Y:S01]  /*325d0*/  S2R R2, SR_TID.X ;  /* 0x0000000000027919 */ /* 0x000e620000002100 */
[----:B------:R-:W-:Y:S01]  /*325e0*/  BSSY B0, `(.L_x_2215) ;  /* 0x000000a000007945 */ /* 0x000fe20003800000 */
[----:B------:R-:W-:Y:S02]  /*325f0*/  IMAD.MOV.U32 R12, RZ, RZ, RZ ;  /* 0x000000ffff0c7224 */ /* 0x000fe400078e00ff */
[----:B------:R-:W-:Y:S02]  /*32600*/  IMAD.MOV.U32 R11, RZ, RZ, 0x1f ;  /* 0x0000001fff0b7424 */ /* 0x000fe400078e00ff */
[----:B------:R-:W-:Y:S01]  /*32610*/  IMAD.MOV.U32 R15, RZ, RZ, -0x1 ;  /* 0xffffffffff0f7424 */ /* 0x000fe200078e00ff */
[----:B-1----:R-:W-:-:S04]  /*32620*/  SHF.R.U32.HI R2, RZ, 0x5, R2 ;  /* 0x00000005ff027819 */ /* 0x002fc80000011602 */
[----:B------:R-:W-:-:S05]  /*32630*/  LOP3.LUT R2, R2, 0x3, RZ, 0xc0, !PT ;  /* 0x0000000302027812 */ /* 0x000fca00078ec0ff */
[----:B------:R-:W-:-:S07]  /*32640*/  IMAD.MOV.U32 R13, RZ, RZ, R2 ;  /* 0x000000ffff0d7224 */ /* 0x000fce00078e0002 */
[----:B0-----:R-:W-:Y:S05]  /*32650*/  WARPSYNC.COLLECTIVE R15, `(.L_x_2216) ;  /* 0x000000000f087348 */ /* 0x001fea0003c00000 */
[----:B------:R1:W2:Y:S02]  /*32660*/  SHFL.IDX P6, R14, R13, R12, R11 ;  /* 0x0000000c0d0e7389 */ /* 0x0002a400000c000b */
[----:B012---:R-:W-:Y:S01]  /*32670*/  ENDCOLLECTIVE ;  /* 0x000000000000791b */ /* 0x007fe20003800000 */
.L_x_2216:
[----:B------:R-:W-:Y:S05]  /*32680*/  BSYNC B0 ;  /* 0x0000000000007941 */ /* 0x000fea0003800000 */
.L_x_2215:
[----:B------:R-:W-:Y:S05]  /*32690*/  BRA `(.L_x_2217) ;  /* 0xffffff9c00147947 */ /* 0x000fea000383ffff */
.L_x_1971:
[----:B------:R-:W-:Y:S01]  /*326a0*/  BSSY B0, `(.L_x_2218) ;  /* 0x0000006000007945 */ /* 0x000fe20003800000 */
[----:B------:R-:W-:-:S07]  /*326b0*/  IMAD.MOV.U32 R15, RZ, RZ, -0x1 ;  /* 0xffffffffff0f7424 */ /* 0x000fce00078e00ff */
[----:B0-----:R-:W-:Y:S05]  /*326c0*/  WARPSYNC.COLLECTIVE R15, `(.L_x_2219) ;  /* 0x000000000f0c7348 */ /* 0x001fea0003c00000 */
[----:B------:R-:W-:Y:S02]  /*326d0*/  ELECT P6, UR62, PT ;  /* 0x00000000003e782f */ /* 0x000fe400038c0000 */
[----:B------:R-:W-:Y:S01]  /*326e0*/  MOV R14, UR62 ;  /* 0x0000003e000e7c02 */ /* 0x000fe20008000f00 */
[----:B0-----:R-:W-:Y:S10]  /*326f0*/  ENDCOLLECTIVE ;  /* 0x000000000000791b */ /* 0x001ff40003800000 */
.L_x_2219:
[----:B------:R-:W-:Y:S05]  /*32700*/  BSYNC B0 ;  /* 0x0000000000007941 */ /* 0x000fea0003800000 */
.L_x_2218:
[----:B------:R-:W-:Y:S05]  /*32710*/  BRA `(.L_x_2220) ;  /* 0xffffff9c00087947 */ /* 0x000fea000383ffff */
.L_x_1973:
[----:B0-----:R0:W1:Y:S02]  /*32720*/  SYNCS.PHASECHK.TRANS64.TRYWAIT P1, [R5+URZ+0x22840], R0 ;  /* 0x02284000050075a7 */ /* 0x001064000802017f */
[----:B-1----:R-:W-:Y:S05]  /*32730*/  @!P1 NANOSLEEP.SYNCS 0x989680 ;  /* 0x009896800000995d */ /* 0x002fea0003900000 */
[----:B------:R-:W1:Y:S02]  /*32740*/  @!P1 SYNCS.PHASECHK.TRANS64 P1, [R5+URZ+0x22840], R0 ;  /* 0x02284000050095a7 */ /* 0x000e64000802007f */
[----:B-1----:R-:W-:Y:S05]  /*32750*/  @!P1 BRA `(.L_x_1973) ;  /* 0xfffffffc00f09947 */ /* 0x002fea000383ffff */
[----:B------:R-:W-:Y:S05]  /*32760*/  BRA `(.L_x_2221) ;  /* 0xffffff9c00287947 */ /* 0x000fea000383ffff */
.L_x_1975:
[----:B-1----:R1:W2:Y:S02]  /*32770*/  SYNCS.PHASECHK.TRANS64.TRYWAIT P1, [R3+URZ+0x22840], R2 ;  /* 0x02284002030075a7 */ /* 0x0022a4000802017f */
[----:B--2---:R-:W-:Y:S05]  /*32780*/  @!P1 NANOSLEEP.SYNCS 0x989680 ;  /* 0x009896800000995d */ /* 0x004fea0003900000 */
[----:B------:R-:W2:Y:S02]  /*32790*/  @!P1 SYNCS.PHASECHK.TRANS64 P1, [R3+URZ+0x22840], R2 ;  /* 0x02284002030095a7 */ /* 0x000ea4000802007f */
[----:B--2---:R-:W-:Y:S05]  /*327a0*/  @!P1 BRA `(.L_x_1975) ;  /* 0xfffffffc00f09947 */ /* 0x004fea000383ffff */
[----:B------:R-:W-:Y:S05]  /*327b0*/  BRA `(.L_x_2222) ;  /* 0xffffff9c00347947 */ /* 0x000fea000383ffff */
.L_x_1977:
[----:B--2---:R2:W3:Y:S02]  /*327c0*/  SYNCS.PHASECHK.TRANS64.TRYWAIT P1, [R5+URZ+0x22860], R0 ;  /* 0x02286000050075a7 */ /* 0x0044e4000802017f */
[----:B---3--:R-:W-:Y:S05]  /*327d0*/  @!P1 NANOSLEEP.SYNCS 0x989680 ;  /* 0x009896800000995d */ /* 0x008fea0003900000 */
[----:B------:R-:W3:Y:S02]  /*327e0*/  @!P1 SYNCS.PHASECHK.TRANS64 P1, [R5+URZ+0x22860], R0 ;  /* 0x02286000050095a7 */ /* 0x000ee4000802007f */
[----:B---3--:R-:W-:Y:S05]  /*327f0*/  @!P1 BRA `(.L_x_1977) ;  /* 0xfffffffc00f09947 */ /* 0x008fea000383ffff */
[----:B------:R-:W-:Y:S05]  /*32800*/  BRA `(.L_x_2223) ;  /* 0xffffff9c00307947 */ /* 0x000fea000383ffff */
.L_x_1979:
[----:B---3--:R3:W4:Y:S02]  /*32810*/  SYNCS.PHASECHK.TRANS64.TRYWAIT P1, [R3+URZ+0x22860], R2 ;  /* 0x02286002030075a7 */ /* 0x008724000802017f */
[----:B----4-:R-:W-:Y:S05]  /*32820*/  @!P1 NANOSLEEP.SYNCS 0x989680 ;  /* 0x009896800000995d */ /* 0x010fea0003900000 */
[----:B------:R-:W4:Y:S02]  /*32830*/  @!P1 SYNCS.PHASECHK.TRANS64 P1, [R3+URZ+0x22860], R2 ;  /* 0x02286002030095a7 */ /* 0x000f24000802007f */
[----:B----4-:R-:W-:Y:S05]  /*32840*/  @!P1 BRA `(.L_x_1979) ;  /* 0xfffffffc00f09947 */ /* 0x010fea000383ffff */
[----:B------:R-:W-:Y:S05]  /*32850*/  BRA `(.L_x_2224) ;  /* 0xffffff9c002c7947 */ /* 0x000fea000383ffff */
.L_x_1981:
[----:B----4-:R4:W0:Y:S02]  /*32860*/  SYNCS.PHASECHK.TRANS64.TRYWAIT P1, [R5+URZ+0x22880], R0 ;  /* 0x02288000050075a7 */ /* 0x010824000802017f */
[----:B0-----:R-:W-:Y:S05]  /*32870*/  @!P1 NANOSLEEP.SYNCS 0x989680 ;  /* 0x009896800000995d */ /* 0x001fea0003900000 */
[----:B------:R-:W0:Y:S02]  /*32880*/  @!P1 SYNCS.PHASECHK.TRANS64 P1, [R5+URZ+0x22880], R0 ;  /* 0x02288000050095a7 */ /* 0x000e24000802007f */
[----:B0-----:R-:W-:Y:S05]  /*32890*/  @!P1 BRA `(.L_x_1981) ;  /* 0xfffffffc00f09947 */ /* 0x001fea000383ffff */
[----:B------:R-:W-:Y:S05]  /*328a0*/  BRA `(.L_x_2225) ;  /* 0xffffff9c00287947 */ /* 0x000fea000383ffff */
.L_x_2226:
        /* <DEDUP_REMOVED lines=13> */
.L_x_3319:


//--------------------- .text._ZN7cutlass13device_kernelIN5flash11enable_sm90INS1_16FlashAttnFwdSm90INS1_25CollectiveMainloopFwdSm90ILi2EN4cute5tupleIJNS5_1CILi1EEES8_S8_EEENS6_IJNS7_ILi128EEENS7_ILi160EEENS7_ILi192EEEEEELi128ENS_12float_e4m3_tEfNS_4arch4Sm90ELb1ELb0ELb1ELb0ELb1ELb0ELb0ELb1ELb1ELb1ELb1ELb0EEENS1_21CollectiveEpilogueFwdINS6_IJSA_SA_SB_EEES9_NS_10bfloat16_tESG_Li256ELb0ELb1ELb1ELb1EEENS1_19SingleTileSchedulerILb0ELb1ELb1ELi128EEEEEEEEEvNT_6ParamsE --------------------------
	.section	.text._ZN7cutlass13device_kernelIN5flash11enable_sm90INS1_16FlashAttnFwdSm90INS1_25CollectiveMainloopFwdSm90ILi2EN4cute5tupleIJNS5_1CILi1EEES8_S8_EEENS6_IJNS7_ILi128EEENS7_ILi160EEENS7_ILi192EEEEEELi128ENS_12float_e4m3_tEfNS_4arch4Sm90ELb1ELb0ELb1ELb0ELb1ELb0ELb0ELb1ELb1ELb1ELb1ELb0EEENS1_21CollectiveEpilogueFwdINS6_IJSA_SA_SB_EEES9_NS_10bfloat16_tESG_Li256ELb0ELb1ELb1ELb1EEENS1_19SingleTileSchedulerILb0ELb1ELb1ELi128EEEEEEEEEvNT_6ParamsE,"ax",@progbits
	.align	128
.text._ZN7cutlass13device_kernelIN5flash11enable_sm90INS1_16FlashAttnFwdSm90INS1_25CollectiveMainloopFwdSm90ILi2EN4cute5tupleIJNS5_1CILi1EEES8_S8_EEENS6_IJNS7_ILi128EEENS7_ILi160EEENS7_ILi192EEEEEELi128ENS_12float_e4m3_tEfNS_4arch4Sm90ELb1ELb0ELb1ELb0ELb1ELb0ELb0ELb1ELb1ELb1ELb1ELb0EEENS1_21CollectiveEpilogueFwdINS6_IJSA_SA_SB_EEES9_NS_10bfloat16_tESG_Li256ELb0ELb1ELb1ELb1EEENS1_19SingleTileSchedulerILb0ELb1ELb1ELi128EEEEEEEEEvNT_6ParamsE:
        .type           _ZN7cutlass13device_kernelIN5flash11enable_sm90INS1_16FlashAttnFwdSm90INS1_25CollectiveMainloopFwdSm90ILi2EN4cute5tupleIJNS5_1CILi1EEES8_S8_EEENS6_IJNS7_ILi128EEENS7_ILi160EEENS7_ILi192EEEEEELi128ENS_12float_e4m3_tEfNS_4arch4Sm90ELb1ELb0ELb1ELb0ELb1ELb0ELb0ELb1ELb1ELb1ELb1ELb0EEENS1_21CollectiveEpilogueFwdINS6_IJSA_SA_SB_EEES9_NS_10bfloat16_tESG_Li256ELb0ELb1ELb1ELb1EEENS1_19SingleTileSchedulerILb0ELb1ELb1ELi128EEEEEEEEEvNT_6ParamsE,@function
        .size           _ZN7cutlass13device_kernelIN5flash11enable_sm90INS1_16FlashAttnFwdSm90INS1_25CollectiveMainloopFwdSm90ILi2EN4cute5tupleIJNS5_1CILi1EEES8_S8_EEENS6_IJNS7_ILi128EEENS7_ILi160EEENS7_ILi192EEEEEELi128ENS_12float_e4m3_tEfNS_4arch4Sm90ELb1ELb0ELb1ELb0ELb1ELb0ELb0ELb1ELb1ELb1ELb1ELb0EEENS1_21CollectiveEpilogueFwdINS6_IJSA_SA_SB_EEES9_NS_10bfloat16_tESG_Li256ELb0ELb1ELb1ELb1EEENS1_19SingleTileSchedulerILb0ELb1ELb1ELi128EEEEEEEEEvNT_6ParamsE,(.L_x_3320 - _ZN7cutlass13device_kernelIN5flash11enable_sm90INS1_16FlashAttnFwdSm90INS1_25CollectiveMainloopFwdSm90ILi2EN4cute5tupleIJNS5_1CILi1EEES8_S8_EEENS6_IJNS7_ILi128EEENS7_ILi160EEENS7_ILi192EEEEEELi128ENS_12float_e4m3_tEfNS_4arch4Sm90ELb1ELb0ELb1ELb0ELb1ELb0ELb0ELb1ELb1ELb1ELb1ELb0EEENS1_21CollectiveEpilogueFwdINS6_IJSA_SA_SB_EEES9_NS_10bfloat16_tESG_Li256ELb0ELb1ELb1ELb1EEENS1_19SingleTileSchedulerILb0ELb1ELb1ELi128EEEEEEEEEvNT_6ParamsE)
        .other          _ZN7cutlass13device_kernelIN5flash11enable_sm90INS1_16FlashAttnFwdSm90INS1_25CollectiveMainloopFwdSm90ILi2EN4cute5tupleIJNS5_1CILi1EEES8_S8_EEENS6_IJNS7_ILi128EEENS7_ILi160EEENS7_ILi192EEEEEELi128ENS_12float_e4m3_tEfNS_4arch4Sm90ELb1ELb0ELb1ELb0ELb1ELb0ELb0ELb1ELb1ELb1ELb1ELb0EEENS1_21CollectiveEpilogueFwdINS6_IJSA_SA_SB_EEES9_NS_10bfloat16_tESG_Li256ELb0ELb1ELb1ELb1EEENS1_19SingleTileSchedulerILb0ELb1ELb1ELi128EEEEEEEEEvNT_6ParamsE,@"STO_CUDA_ENTRY STV_DEFAULT"
_ZN7cutlass13device_kernelIN5flash11enable_sm90INS1_16FlashAttnFwdSm90INS1_25CollectiveMainloopFwdSm90ILi2EN4cute5tupleIJNS5_1CILi1EEES8_S8_EEENS6_IJNS7_ILi128EEENS7_ILi160EEENS7_ILi192EEEEEELi128ENS_12float_e4m3_tEfNS_4arch4Sm90ELb1ELb0ELb1ELb0ELb1ELb0ELb0ELb1ELb1ELb1ELb1ELb0EEENS1_21CollectiveEpilogueFwdINS6_IJSA_SA_SB_EEES9_NS_10bfloat16_tESG_Li256ELb0ELb1ELb1ELb1EEENS1_19SingleTileSchedulerILb0ELb1ELb1ELi128EEEEEEEEEvNT_6ParamsE:
        /* <DEDUP_REMOVED lines=45> */
.L_x_2227:
        /* <DEDUP_REMOVED lines=22> */
.L_x_2228:
        /* <DEDUP_REMOVED lines=18> */
.L_x_2229:
        /* <DEDUP_REMOVED lines=22> */
.L_x_2230:
        /* <DEDUP_REMOVED lines=23> */
.L_x_2231:
[----:B------:R-:W-:Y:S01]  /*0820*/  UISETP.NE.AND UP0, UPT, UR9, URZ, UPT ;  /* 0x0000003f0900728c */ /* 0x000fe2000bf05270 */
[----:B------:R-:W-:Y:S01]  /*0830*/  NOP ;  /* 0x0000000000007918 */ /* 0x000fe20000000000 */
[----:B-1----:R-:W-:Y:S01]  /*0840*/  UMOV UR4, 0x1 ;  /* 0x0000000100047882 */ /* 0x002fe20000000000 */
[----:B------:R-:W-:Y:S01]  /*0850*/  ULDC.64 UR36, c[0x0][0x208] ;  /* 0x0000820000247ab9 */ /* 0x000fe20000000a00 */
[----:B------:R-:W-:Y:S01]  /*0860*/  USEL UR4, UR4, 0x2, !UP0 ;  /* 0x0000000204047887 */ /* 0x000fe2000c000000 */
[----:B------:R-:W-:Y:S01]  /*0870*/  BSSY B6, `(.L_x_2232) ;  /* 0x0001476000067945 */ /* 0x000fe20003800000 */
[----:B0-234-:R-:W-:Y:S01]  /*0880*/  BAR.SYNC.DEFER_BLOCKING 0x0 ;  /* 0x0000000000007b1d */ /* 0x01dfe20000010000 */
[----:B------:R-:W-:-:S03]  /*0890*/  PLOP3.LUT P0, PT, PT, PT, UP0, 0x80, 0x0 ;  /* 0x000000000000781c */ /* 0x000fc60003f0f008 */
[----:B------:R-:W-:-:S05]  /*08a0*/  IMAD.U32 R2, RZ, RZ, UR4 ;  /* 0x00000004ff027e24 */ /* 0x000fca000f8e00ff */
[----:B------:R0:W-:Y:S05]  /*08b0*/  STL [R1+0x14], R2 ;  /* 0x0000140201007387 */ /* 0x0001ea0000100800 */
[----:B------:R-:W-:Y:S05]  /*08c0*/  @!P0 BRA `(.L_x_2233) ;  /* 0x000000f800c48947 */ /* 0x000fea0003800000 */
.L_x_2234:
[----:B------:R-:W-:-:S08]  /*08d0*/  NOP ;  /* 0x0000000000007918 */ /* 0x000fd00000000000 */
[----:B------:R-:W1:Y:S02]  /*08e0*/  USETMAXREG.TRY_ALLOC.CTAPOOL UP0, 0xe8 ;  /* 0x000000e8000079c8 */ /* 0x000e640008000600 */
[----:B-1----:R-:W-:-:S13]  /*08f0*/  PLOP3.LUT P0, PT, PT, PT, UP0, 0x80, 0x0 ;  /* 0x000000000000781c */ /* 0x002fda0003f0f008 */
[----:B------:R-:W-:Y:S05]  /*0900*/  @!P0 BRA `(.L_x_2234) ;  /* 0xfffffffc00f08947 */ /* 0x000fea000383ffff */
[----:B------:R-:W1:Y:S01]  /*0910*/  S2UR UR6, SR_CTAID.Y ;  /* 0x00000000000679c3 */ /* 0x000e620000002600 */
[----:B------:R-:W-:Y:S01]  /*0920*/  LOP3.LUT R0, R29, 0xffffff80, RZ, 0xc0, !PT ;  /* 0xffffff801d007812 */ /* 0x000fe200078ec0ff */
[----:B------:R-:W-:Y:S02]  /*0930*/  ULDC UR7, c[0x0][0xc50] ;  /* 0x0003140000077ab9 */ /* 0x000fe40000000800 */
[----:B------:R-:W-:-:S04]  /*0940*/  UISETP.NE.AND UP0, UPT, UR7, 0x1, UPT ;  /* 0x000000010700788c */ /* 0x000fc8000bf05270 */
[----:B------:R-:W-:Y:S08]  /*0950*/  BAR.ARV 0x8, 0x180 ;  /* 0x0206000000007b1d */ /* 0x000ff00000002000 */
[----:B------:R-:W2:Y:S01]  /*0960*/  S2UR UR9, SR_CTAID.Z ;  /* 0x00000000000979c3 */ /* 0x000ea20000002700 */
[----:B------:R-:W-:Y:S01]  /*0970*/  ISETP.NE.AND P0, PT, R0, 0x80, PT ;  /* 0x000000800000780c */ /* 0x000fe20003f05270 */
[----:B------:R-:W-:Y:S01]  /*0980*/  @UP0 ULDC UR4, c[0x0][0xc54] ;  /* 0x0003150000040ab9 */ /* 0x000fe20000000800 */
[----:B------:R-:W-:Y:S01]  /*0990*/  @UP0 ULDC UR8, c[0x0][0xc58] ;  /* 0x0003160000080ab9 */ /* 0x000fe20000000800 */
[----:B-1----:R-:W-:-:S10]  /*09a0*/  UIMAD.WIDE.U32 UR4, UR6, UR4, URZ ;  /* 0x00000004060472a5 */ /* 0x002fd4000f8e003f */
[----:B------:R-:W-:Y:S06]  /*09b0*/  @!P0 BAR.ARV 0x9, 0x100 ;  /* 0x0244000000008b1d */ /* 0x000fec0000002000 */
[----:B------:R-:W-:Y:S01]  /*09c0*/  UMOV UR57, UR6 ;  /* 0x0000000600397c82 */ /* 0x000fe20008000000 */
[----:B------:R-:W-:Y:S01]  /*09d0*/  @UP0 USHF.R.U32.HI UR57, URZ, UR8, UR5 ;  /* 0x000000083f390299 */ /* 0x000fe20008011605 */
[----:B--2---:R-:W-:-:S03]  /*09e0*/  ISETP.LE.AND P0, PT, RZ, UR9, PT ;  /* 0x00000009ff007c0c */ /* 0x004fc6000bf03270 */
[----:B------:R-:W-:-:S04]  /*09f0*/  UIADD3 UR4, -UR57, URZ, URZ ;  /* 0x0000003f39047290 */ /* 0x000fc8000fffe13f */
[----:B------:R-:W-:-:S06]  /*0a00*/  UIMAD UR58, UR7, UR4, UR6 ;  /* 0x00000004073a72a4 */ /* 0x000fcc000f8e0206 */
[----:B------:R-:W-:Y:S06]  /*0a10*/  @!P0 BRA `(.L_x_2235) ;  /* 0x00000144006c8947 */ /* 0x000fec0003800000 */
[----:B------:R-:W1:Y:S01]  /*0a20*/  S2UR UR39, SR_CTAID.X ;  /* 0x00000000002779c3 */ /* 0x000e620000002500 */
[----:B------:R-:W-:Y:S01]  /*0a30*/  ULDC UR4, c[0x0][0x448] ;  /* 0x0001120000047ab9 */ /* 0x000fe20000000800 */
[----:B------:R-:W-:Y:S01]  /*0a40*/  ULDC UR55, c[0x0][0x424] ;  /* 0x0001090000377ab9 */ /* 0x000fe20000000800 */
[----:B------:R-:W-:Y:S01]  /*0a50*/  UISETP.NE.AND UP1, UPT, UR4, 0x1, UPT ;  /* 0x000000010400788c */ /* 0x000fe2000bf25270 */
[----:B------:R-:W-:Y:S02]  /*0a60*/  ULDC UR7, c[0x0][0x288] ;  /* 0x0000a20000077ab9 */ /* 0x000fe40000000800 */
[----:B------:R-:W-:Y:S01]  /*0a70*/  ULDC.64 UR4, c[0x0][0x418] ;  /* 0x0001060000047ab9 */ /* 0x000fe20000000a00 */
[----:B------:R-:W-:Y:S02]  /*0a80*/  UIADD3 UR7, -UR7, 0xa0, URZ ;  /* 0x000000a007077890 */ /* 0x000fe4000fffe13f */
[----:B------:R-:W-:Y:S01]  /*0a90*/  UISETP.NE.U32.AND UP0, UPT, UR4, URZ, UPT ;  /* 0x0000003f0400728c */ /* 0x000fe2000bf05070 */
[----:B------:R-:W-:Y:S01]  /*0aa0*/  ULDC UR41, c[0x0][0x2f0] ;  /* 0x0000bc0000297ab9 */ /* 0x000fe20000000800 */
[----:B------:R-:W-:-:S02]  /*0ab0*/  UP2UR UR56, UPR, URZ, 0x2 ;  /* 0x000000023f387883 */ /* 0x000fc40008000000 */
[----:B------:R-:W-:Y:S01]  /*0ac0*/  UISETP.NE.AND.EX UP0, UPT, UR5, URZ, UPT, UP0 ;  /* 0x0000003f0500728c */ /* 0x000fe2000bf05300 */
[----:B------:R-:W-:Y:S02]  /*0ad0*/  @UP1 ULDC UR8, c[0x0][0x450] ;  /* 0x0001140000081ab9 */ /* 0x000fe40000000800 */
[----:B------:R-:W-:Y:S01]  /*0ae0*/  @UP1 ULDC UR5, c[0x0][0x44c] ;  /* 0x0001130000051ab9 */ /* 0x000fe20000000800 */
[----:B------:R-:W-:Y:S02]  /*0af0*/  USEL UR55, UR55, 0x1, UP0 ;  /* 0x0000000137377887 */ /* 0x000fe40008000000 */
[----:B------:R-:W-:Y:S02]  /*0b00*/  USHF.R.U32.HI UR10, URZ, 0x10, UR58 ;  /* 0x000000103f0a7899 */ /* 0x000fe4000801163a */
[----:B------:R-:W-:Y:S02]  /*0b10*/  UIMAD UR7, UR55, UR41, UR7 ;  /* 0x00000029370772a4 */ /* 0x000fe4000f8e0207 */
[----:B-1----:R-:W-:-:S02]  /*0b20*/  USHF.L.U32 UR39, UR39, 0x7, URZ ;  /* 0x0000000727277899 */ /* 0x002fc4000800063f */
[----:B------:R-:W-:Y:S02]  /*0b30*/  ULOP3.LUT UR58, UR58, 0xffff, URZ, 0xc0, !UPT ;  /* 0x0000ffff3a3a7892 */ /* 0x000fe4000f8ec03f */
[----:B------:R-:W-:Y:S02]  /*0b40*/  @UP1 UIADD3 UR4, UR39, 0x7f, URZ ;  /* 0x0000007f27041890 */ /* 0x000fe4000fffe03f */
[----:B------:R-:W-:Y:S02]  /*0b50*/  UIADD3 UR6, UR39, 0x7f, URZ ;  /* 0x0000007f27067890 */ /* 0x000fe4000fffe03f */
[----:B------:R-:W-:Y:S02]  /*0b60*/  UIMAD.WIDE.U32 UR4, UR4, UR5, URZ ;  /* 0x00000005040472a5 */ /* 0x000fe4000f8e003f */
[----:B------:R-:W-:Y:S02]  /*0b70*/  UIMAD UR4, UR55, UR41, 0x9f ;  /* 0x0000009f370474a4 */ /* 0x000fe4000f8e0229 */
[----:B------:R-:W-:-:S02]  /*0b80*/  @UP1 USHF.R.U32.HI UR6, URZ, UR8, UR5 ;  /* 0x000000083f061299 */ /* 0x000fc40008011605 */
[----:B------:R-:W-:Y:S02]  /*0b90*/  UIMAD.WIDE UR4, UR4, 0x66666667, URZ ;  /* 0x66666667040478a5 */ /* 0x000fe4000f8e023f */
[----:B------:R-:W-:Y:S02]  /*0ba0*/  UIADD3 UR6, UR7, UR6, URZ ;  /* 0x0000000607067290 */ /* 0x000fe4000fffe03f */
[----:B------:R-:W-:Y:S02]  /*0bb0*/  USHF.R.U32.HI UR4, URZ, 0x1f, UR5 ;  /* 0x0000001f3f047899 */ /* 0x000fe40008011605 */
[----:B------:R-:W-:Y:S02]  /*0bc0*/  UIMAD.WIDE UR6, UR6, 0x66666667, URZ ;  /* 0x66666667060678a5 */ /* 0x000fe4000f8e023f */
[----:B------:R-:W-:Y:S02]  /*0bd0*/  ULEA.HI.SX32 UR4, UR5, UR4, 0x1a ;  /* 0x0000000405047291 */ /* 0x000fe4000f8fd23f */
[----:B------:R-:W-:-:S04]  /*0be0*/  USHF.R.U32.HI UR6, URZ, 0x1f, UR7 ;  /* 0x0000001f3f067899 */ /* 0x000fc80008011607 */
[----:B------:R-:W-:-:S04]  /*0bf0*/  ULEA.HI.SX32 UR6, UR7, UR6, 0x1a ;  /* 0x0000000607067291 */ /* 0x000fc8000f8fd23f */
[----:B------:R-:W-:-:S04]  /*0c00*/  UISETP.LT.AND UP0, UPT, UR4, UR6, UPT ;  /* 0x000000060400728c */ /* 0x000fc8000bf01270 */
[----:B------:R-:W-:Y:S02]  /*0c10*/  USEL UR9, UR4, UR6, UP0 ;  /* 0x0000000604097287 */ /* 0x000fe40008000000 */
[----:B------:R-:W-:Y:S02]  /*0c20*/  UISETP.NE.AND UP0, UPT, UR10, URZ, UPT ;  /* 0x0000003f0a00728c */ /* 0x000fe4000bf05270 */
[----:B------:R-:W-:Y:S01]  /*0c30*/  UISETP.GE.AND UP1, UPT, UR9, 0x1, UPT ;  /* 0x000000010900788c */ /* 0x000fe2000bf26270 */
[----:B------:R-:W-:-:S05]  /*0c40*/  UMOV UR4, URZ ;  /* 0x0000003f00047c82 */ /* 0x000fca0008000000 */
[----:B------:R-:W-:-:S03]  /*0c50*/  PLOP3.LUT P0, PT, PT, PT, UP1, 0x80, 0x0 ;  /* 0x000000000000781c */ /* 0x000fc60003f0f018 */
[----:B------:R-:W-:-:S10]  /*0c60*/  @!UP0 ULDC UR10, c[0x0][0x9f0] ;  /* 0x00027c00000a8ab9 */ /* 0x000fd40000000800 */
[----:B------:R-:W-:Y:S05]  /*0c70*/  @!P0 BRA `(.L_x_2236) ;  /* 0x0000000000848947 */ /* 0x000fea0003800000 */
[----:B------:R-:W-:Y:S01]  /*0c80*/  IMAD.U32 R3, RZ, RZ, UR10 ;  /* 0x0000000aff037e24 */ /* 0x000fe2000f8e00ff */
[----:B------:R-:W-:Y:S01]  /*0c90*/  UIADD3 UR6, UR10, -0x1, UR9 ;  /* 0xffffffff0a067890 */ /* 0x000fe2000fffe009 */
[----:B------:R-:W-:-:S03]  /*0ca0*/  UMOV UR4, URZ ;  /* 0x0000003f00047c82 */ /* 0x000fc60008000000 */
        /* <DEDUP_REMOVED lines=8> */
[----:B------:R-:W1:Y:S08]  /*0d30*/  I2F.RP R0, UR11 ;  /* 0x0000000b00007d06 */ /* 0x000e700008209400 */
[----:B-1----:R-:W0:Y:S02]  /*0d40*/  MUFU.RCP R0, R0 ;  /* 0x0000000000007308 */ /* 0x002e240000001000 */
        /* <DEDUP_REMOVED lines=20> */
.L_x_2236:
[----:B------:R-:W-:Y:S01]  /*0e90*/  UIMAD UR58, UR58, UR4, URZ ;  /* 0x000000043a3a72a4 */ /* 0x000fe2000f8e023f */
[----:B------:R-:W-:Y:S01]  /*0ea0*/  IMAD.U32 R0, RZ, RZ, UR9 ;  /* 0x00000009ff007e24 */ /* 0x000fe2000f8e00ff */
[----:B------:R-:W1:Y:S01]  /*0eb0*/  S2UR UR5, SR_CTAID.Z ;  /* 0x00000000000579c3 */ /* 0x000e620000002700 */
[----:B------:R-:W-:Y:S01]  /*0ec0*/  IMAD.U32 R3, RZ, RZ, UR4 ;  /* 0x00000004ff037e24 */ /* 0x000fe2000f8e00ff */
[----:B------:R-:W-:Y:S01]  /*0ed0*/  UIMAD UR41, UR55, UR41, URZ ;  /* 0x00000029372972a4 */ /* 0x000fe2000f8e023f */
[----:B------:R-:W-:Y:S01]  /*0ee0*/  VIADD R18, R29, 0xffffff80 ;  /* 0xffffff801d127836 */ /* 0x000fe20000000000 */
[----:B------:R-:W-:Y:S02]  /*0ef0*/  PLOP3.LUT P0, PT, PT, PT, PT, 0x80, 0x0 ;  /* 0x000000000000781c */ /* 0x000fe40003f0f070 */
[----:B------:R-:W-:Y:S02]  /*0f00*/  CS2R R28, SRZ ;  /* 0x00000000001c7805 */ /* 0x000fe4000001ff00 */
[----:B------:R-:W-:Y:S01]  /*0f10*/  VIADDMNMX R0, R3, UR58, R0, PT ;  /* 0x0000003a03007c46 */ /* 0x000fe2000b800100 */
[----:B0-----:R-:W-:Y:S01]  /*0f20*/  IMAD.MOV.U32 R2, RZ, RZ, RZ ;  /* 0x000000ffff027224 */ /* 0x001fe200078e00ff */
[----:B------:R-:W-:-:S02]  /*0f30*/  CS2R R24, SRZ ;  /* 0x0000000000187805 */ /* 0x000fc4000001ff00 */
[----:B------:R-:W-:Y:S02]  /*0f40*/  CS2R R30, SRZ ;  /* 0x00000000001e7805 */ /* 0x000fe4000001ff00 */
[----:B------:R-:W-:Y:S01]  /*0f50*/  R2UR UR40, R0 ;  /* 0x00000000002872ca */ /* 0x000fe200000e0000 */
        /* <DEDUP_REMOVED lines=12> */
[----:B------:R-:W-:Y:S01]  /*1020*/  UISETP.GT.AND UP0, UPT, UR40, UR58, UPT ;  /* 0x0000003a2800728c */ /* 0x000fe2000bf04270 */
[----:B------:R-:W-:Y:S01]  /*1030*/  CS2R R54, SRZ ;  /* 0x0000000000367805 */ /* 0x000fe2000001ff00 */
[----:B-1----:R-:W-:Y:S01]  /*1040*/  USHF.R.S32.HI UR4, URZ, 0x1f, UR5 ;  /* 0x0000001f3f047899 */ /* 0x002fe20008011405 */
[----:B------:R-:W-:Y:S02]  /*1050*/  CS2R R50, SRZ ;  /* 0x0000000000327805 */ /* 0x000fe4000001ff00 */
[----:B------:R-:W-:Y:S02]  /*1060*/  CS2R R60, SRZ ;  /* 0x00000000003c7805 */ /* 0x000fe4000001ff00 */
[----:B------:R-:W-:Y:S02]  /*1070*/  CS2R R56, SRZ ;  /* 0x0000000000387805 */ /* 0x000fe4000001ff00 */
[----:B------:R-:W-:-:S02]  /*1080*/  PLOP3.LUT P1, PT, PT, PT, UP0, 0x80, 0x0 ;  /* 0x000000000000781c */ /* 0x000fc40003f2f008 */
[----:B------:R-:W-:Y:S01]  /*1090*/  CS2R R62, SRZ ;  /* 0x00000000003e7805 */ /* 0x000fe2000001ff00 */
[----:B------:R-:W-:Y:S01]  /*10a0*/  IMAD.U32 R17, RZ, RZ, UR4 ;  /* 0x00000004ff117e24 */ /* 0x000fe2000f8e00ff */
        /* <DEDUP_REMOVED lines=45> */
[----:B0-----:R-:W-:-:S07]  /*1380*/  IMAD.MOV.U32 R13, RZ, RZ, RZ ;  /* 0x000000ffff0d7224 */ /* 0x001fce00078e00ff */
[----:B------:R-:W-:-:S07]  /*1390*/  LEPC R20, `(.L_x_2238) ;  /* 0x000000001014794e */ /* 0x000fce0000000000 */
[----:B-1----:R-:W-:Y:S05]  /*13a0*/  CALL.ABS.NOINC R2 ;  /* 0x0000000002007343 */ /* 0x002fea0003c00000 */
.L_x_2238:
[----:B------:R-:W0:Y:S01]  /*13b0*/  S2UR UR8, SR_CTAID.Z ;  /* 0x00000000000879c3 */ /* 0x000e220000002700 */
[----:B------:R-:W-:Y:S01]  /*13c0*/  ULDC.64 UR6, c[0x0][0x990] ;  /* 0x0002640000067ab9 */ /* 0x000fe20000000a00 */
[----:B------:R-:W-:Y:S01]  /*13d0*/  ULDC.64 UR4, c[0x0][0x998] ;  /* 0x0002660000047ab9 */ /* 0x000fe20000000a00 */
[----:B------:R-:W-:Y:S01]  /*13e0*/  UISETP.NE.U32.AND UP0, UPT, UR6, URZ, UPT ;  /* 0x0000003f0600728c */ /* 0x000fe2000bf05070 */
[----:B------:R-:W-:Y:S01]  /*13f0*/  IMAD.MOV.U32 R7, RZ, RZ, 0x3f800000 ;  /* 0x3f800000ff077424 */ /* 0x000fe200078e00ff */
[----:B------:R-:W-:Y:S01]  /*1400*/  UISETP.NE.U32.AND UP1, UPT, UR4, URZ, UPT ;  /* 0x0000003f0400728c */ /* 0x000fe2000bf25070 */
[----:B------:R-:W-:Y:S01]  /*1410*/  IMAD.MOV.U32 R0, RZ, RZ, 0x3f800000 ;  /* 0x3f800000ff007424 */ /* 0x000fe200078e00ff */
[----:B------:R-:W-:Y:S01]  /*1420*/  UISETP.NE.AND.EX UP0, UPT, UR7, URZ, UPT, UP0 ;  /* 0x0000003f0700728c */ /* 0x000fe2000bf05300 */
[----:B------:R-:W1:Y:S01]  /*1430*/  S2UR UR11, SR_CTAID.Z ;  /* 0x00000000000b79c3 */ /* 0x000e620000002700 */
[----:B------:R-:W-:-:S04]  /*1440*/  UISETP.NE.AND.EX UP1, UPT, UR5, URZ, UPT, UP1 ;  /* 0x0000003f0500728c */ /* 0x000fc8000bf25310 */
[----:B------:R-:W-:Y:S02]  /*1450*/  PLOP3.LUT P0, PT, PT, PT, UP0, 0x80, 0x0 ;  /* 0x000000000000781c */ /* 0x000fe40003f0f008 */
[----:B------:R-:W-:-:S03]  /*1460*/  PLOP3.LUT P1, PT, PT, PT, UP1, 0x80, 0x0 ;  /* 0x000000000000781c */ /* 0x000fc60003f2f018 */
[----:B------:R-:W-:Y:S02]  /*1470*/  @UP0 ULDC.64 UR16, c[0x0][0x9a8] ;  /* 0x00026a0000100ab9 */ /* 0x000fe40000000a00 */
[----:B------:R-:W-:Y:S01]  /*1480*/  @UP1 ULDC.64 UR14, c[0x0][0x9b8] ;  /* 0x00026e00000e1ab9 */ /* 0x000fe20000000a00 */
[----:B------:R-:W-:Y:S02]  /*1490*/  @UP1 USHF.R.S32.HI UR19, URZ, 0x1f, UR57 ;  /* 0x0000001f3f131899 */ /* 0x000fe40008011439 */
[----:B0-----:R-:W-:-:S04]  /*14a0*/  USHF.R.S32.HI UR9, URZ, 0x1f, UR8 ;  /* 0x0000001f3f097899 */ /* 0x001fc80008011408 */
[----:B------:R-:W-:Y:S02]  /*14b0*/  @UP0 UIMAD UR8, UR9, UR16, URZ ;  /* 0x00000010090802a4 */ /* 0x000fe4000f8e023f */
[----:B------:R-:W-:Y:S02]  /*14c0*/  @UP1 UIMAD UR10, UR9, UR14, URZ ;  /* 0x0000000e090a12a4 */ /* 0x000fe4000f8e023f */
[----:B-1----:R-:W-:Y:S02]  /*14d0*/  @UP0 UIMAD.WIDE.U32 UR12, UR11, UR16, URZ ;  /* 0x000000100b0c02a5 */ /* 0x002fe4000f8e003f */
[----:B------:R-:W-:Y:S02]  /*14e0*/  @UP0 UIMAD UR17, UR11, UR17, UR8 ;  /* 0x000000110b1102a4 */ /* 0x000fe4000f8e0208 */
[----:B------:R-:W-:Y:S02]  /*14f0*/  @UP0 USHF.R.S32.HI UR16, URZ, 0x1f, UR57 ;  /* 0x0000001f3f100899 */ /* 0x000fe40008011439 */
[----:B------:R-:W-:-:S02]  /*1500*/  @UP1 UIMAD.WIDE.U32 UR8, UR11, UR14, URZ ;  /* 0x0000000e0b0812a5 */ /* 0x000fc4000f8e003f */
[----:B------:R-:W-:Y:S02]  /*1510*/  @UP1 UIMAD UR18, UR11, UR15, UR10 ;  /* 0x0000000f0b1212a4 */ /* 0x000fe4000f8e020a */
[----:B------:R-:W-:Y:S01]  /*1520*/  @UP0 UIADD3 UR13, UR13, UR17, URZ ;  /* 0x000000110d0d0290 */ /* 0x000fe2000fffe03f */
[----:B------:R-:W-:Y:S01]  /*1530*/  @UP0 ULDC.64 UR14, c[0x0][0x9b0] ;  /* 0x00026c00000e0ab9 */ /* 0x000fe20000000a00 */
[----:B------:R-:W-:Y:S01]  /*1540*/  @UP1 ULDC.64 UR10, c[0x0][0x9c0] ;  /* 0x00027000000a1ab9 */ /* 0x000fe20000000a00 */
[----:B------:R-:W-:Y:S02]  /*1550*/  @UP0 UIMAD UR16, UR16, UR14, URZ ;  /* 0x0000000e101002a4 */ /* 0x000fe4000f8e023f */
[----:B------:R-:W-:Y:S02]  /*1560*/  @UP1 UIMAD UR17, UR19, UR10, URZ ;  /* 0x0000000a131112a4 */ /* 0x000fe4000f8e023f */
[----:B------:R-:W-:Y:S02]  /*1570*/  @UP1 UIADD3 UR9, UR9, UR18, URZ ;  /* 0x0000001209091290 */ /* 0x000fe4000fffe03f */
[----:B------:R-:W-:-:S02]  /*1580*/  @UP0 UIMAD UR16, UR57, UR15, UR16 ;  /* 0x0000000f391002a4 */ /* 0x000fc4000f8e0210 */
[----:B------:R-:W-:Y:S02]  /*1590*/  @UP1 UIMAD UR17, UR57, UR11, UR17 ;  /* 0x0000000b391112a4 */ /* 0x000fe4000f8e0211 */
[----:B------:R-:W-:Y:S02]  /*15a0*/  @UP0 UIMAD.WIDE.U32 UR14, UR57, UR14, UR12 ;  /* 0x0000000e390e02a5 */ /* 0x000fe4000f8e000c */
[----:B------:R-:W-:Y:S02]  /*15b0*/  @UP1 UIMAD.WIDE.U32 UR10, UR57, UR10, UR8 ;  /* 0x0000000a390a12a5 */ /* 0x000fe4000f8e0008 */
[----:B------:R-:W-:Y:S02]  /*15c0*/  @UP0 UIADD3 UR9, UR15, UR16, URZ ;  /* 0x000000100f090290 */ /* 0x000fe4000fffe03f */
[----:B------:R-:W-:Y:S02]  /*15d0*/  @UP0 ULEA UR6, UP2, UR14, UR6, 0x2 ;  /* 0x000000060e060291 */ /* 0x000fe4000f84103f */
[----:B------:R-:W-:-:S02]  /*15e0*/  @UP1 UIADD3 UR8, UR11, UR17, URZ ;  /* 0x000000110b081290 */ /* 0x000fc4000fffe03f */
        /* <DEDUP_REMOVED lines=8> */
[----:B------:R-:W-:-:S03]  /*1670*/  IMAD.U32 R5, RZ, RZ, UR5 ;  /* 0x00000005ff057e24 */ /* 0x000fc6000f8e00ff */
[----:B------:R-:W2:Y:S04]  /*1680*/  @P0 LDG.E R7, desc[UR36][R2.64] ;  /* 0x0000002402070981 */ /* 0x000ea8000c1e1900 */
[----:B------:R-:W2:Y:S01]  /*1690*/  @P1 LDG.E R0, desc[UR36][R4.64] ;  /* 0x0000002404001981 */ /* 0x000ea2000c1e1900 */
[----:B------:R-:W0:Y:S01]  /*16a0*/  SYNCS.PHASECHK.TRANS64.TRYWAIT P0, [UR38+0x29800], R6 ;  /* 0x02980006ff0075a7 */ /* 0x000e220008000166 */
[----:B--2---:R-:W-:-:S04]  /*16b0*/  FMUL.FTZ R0, R7, R0 ;  /* 0x0000000007007220 */ /* 0x004fc80000410000 */
[----:B------:R-:W-:Y:S01]  /*16c0*/  FMUL.FTZ R0, R0, UR4 ;  /* 0x0000000400007c20 */ /* 0x000fe20008410000 */
[----:B0-----:R-:W-:Y:S06]  /*16d0*/  @!P0 BRA `(.L_x_2239) ;  /* 0x0000013800448947 */ /* 0x001fec0003800000 */
.L_x_2337:
[----:B------:R-:W2:Y:S02]  /*16e0*/  LDL R2, [R1+0x14] ;  /* 0x0000140001027983 */ /* 0x000ea40000100800 */
[----:B--2---:R-:W-:-:S13]  /*16f0*/  R2UR UR4, R2 ;  /* 0x00000000020472ca */ /* 0x004fda00000e0000 */
[----:B------:R-:W-:-:S06]  /*1700*/  ULOP3.LUT UR4, UR4, 0x1, URZ, 0xfc, !UPT ;  /* 0x0000000104047892 */ /* 0x000fcc000f8efc3f */
[----:B------:R-:W-:-:S05]  /*1710*/  IMAD.U32 R2, RZ, RZ, UR4 ;  /* 0x00000004ff027e24 */ /* 0x000fca000f8e00ff */
[----:B------:R-:W-:-:S13]  /*1720*/  ISETP.NE.AND P0, PT, R2, 0x3, PT ;  /* 0x000000030200780c */ /* 0x000fda0003f05270 */
[----:B------:R-:W-:Y:S05]  /*1730*/  @!P0 BRA `(.L_x_2240) ;  /* 0x0000000000048947 */ /* 0x000fea0003800000 */
[----:B------:R-:W-:Y:S01]  /*1740*/  BPT.TRAP 0x1 ;  /* 0x000000040000795c */ /* 0x000fe20000300000 */
.L_x_2240:
[----:B------:R1:W2:Y:S01]  /*1750*/  SYNCS.PHASECHK.TRANS64.TRYWAIT P1, [UR38+0x29830], R6 ;  /* 0x02983006ff0075a7 */ /* 0x0002a20008020166 */
[----:B------:R-:W-:Y:S05]  /*1760*/  @!P0 BRA `(.L_x_2241) ;  /* 0x0000000000048947 */ /* 0x000fea0003800000 */
[----:B------:R-:W-:Y:S01]  /*1770*/  BPT.TRAP 0x1 ;  /* 0x000000040000795c */ /* 0x000fe20000300000 */
.L_x_2241:
[----:B------:R-:W-:-:S05]  /*1780*/  IMAD.U32 R2, RZ, RZ, UR43 ;  /* 0x0000002bff027e24 */ /* 0x000fca000f8e00ff */
[----:B------:R-:W-:Y:S01]  /*1790*/  LOP3.LUT R2, R2, 0x10000, RZ, 0xfc, !PT ;  /* 0x0001000002027812 */ /* 0x000fe200078efcff */
[----:B--2---:R-:W-:Y:S06]  /*17a0*/  @P1 BRA `(.L_x_2242) ;  /* 0x0000000000081947 */ /* 0x004fec0003800000 */
[----:B------:R-:W2:Y:S02]  /*17b0*/  SYNCS.PHASECHK.TRANS64.TRYWAIT P1, [UR38+0x29830], R6 ;  /* 0x02983006ff0075a7 */ /* 0x000ea40008020166 */
[----:B--2---:R-:W-:Y:S05]  /*17c0*/  @!P1 BRA `(.L_x_2243) ;  /* 0x0000013800209947 */ /* 0x004fea0003800000 */
.L_x_2242:
[----:B------:R-:W-:Y:S05]  /*17d0*/  WARPSYNC.ALL ;  /* 0x0000000000007948 */ /* 0x000fea0003800000 */
[----:B0-----:R-:W-:Y:S01]  /*17e0*/  IMAD.MOV.U32 R3, RZ, RZ, -0x7fffffe0 ;  /* 0x80000020ff037424 */ /* 0x001fe200078e00ff */
        /* <DEDUP_REMOVED lines=29> */
[----:B------:R-:W-:Y:S01]  /*19c0*/  UMOV UR5, UR25 ;  /* 0x0000001900057c82 */ /* 0x000fe20008000000 */
[----:B------:R-:W-:Y:S01]  /*19d0*/  UIADD3 UR30, UR52, 0x602, URZ ;  /* 0x00000602341e7890 */ /* 0x000fe2000fffe03f */
        /* <DEDUP_REMOVED lines=16> */
[----:B------:R-:W-:Y:S01]  /*1ae0*/  R2UR UR18, R2 ;  /* 0x00000000021272ca */ /* 0x000fe200000e0000 */
[----:B------:R-:W-:-:S12]  /*1af0*/  UMOV UR17, 0x80000020 ;  /* 0x8000002000117882 */ /* 0x000fd80000000000 */
[----:B------:R-:W-:Y:S02]  /*1b00*/  UIADD3 UR24, UR18, 0x2, URZ ;  /* 0x0000000212187890 */ /* 0x000fe4000fffe03f */
[----:B------:R-:W-:-:S05]  /*1b10*/  UIADD3 UR16, UR18, 0x202, URZ ;  /* 0x0000020212107890 */ /* 0x000fca000fffe03f */
[----:B------:R-:W-:Y:S01]  /*1b20*/  UMOV UR4, UR24 ;  /* 0x0000001800047c82 */ /* 0x000fe20008000000 */
[----:B------:R-:W-:Y:S01]  /*1b30*/  UMOV UR8, UR24 ;  /* 0x0000001800087c82 */ /* 0x000fe20008000000 */
[----:B------:R-:W-:Y:S01]  /*1b40*/  UMOV UR12, UR24 ;  /* 0x00000018000c7c82 */ /* 0x000fe20008000000 */
[----:B------:R-:W-:Y:S02]  /*1b50*/  WARPGROUP.DEPBAR.LE gsb0, 0x0 ;  /* 0x00008000000079c5 */ /* 0x000fe40000010000 */
[----:B------:R-:W-:-:S06]  /*1b60*/  WARPGROUP.ARRIVE ;  /* 0x00000000000079c5 */ /* 0x000fcc0000000000 */
[----:B------:R-:W-:Y:S01]  /*1b70*/  QGMMA.64x32x32.F32.E4M3.E4M3 R24, gdesc[UR20], RZ, !UPT, gsb0 ;  /* 0x00600000141879f3 */ /* 0x000fe2000c0008ff */
        /* <DEDUP_REMOVED lines=87> */
[----:B------:R-:W-:Y:S02]  /*20f0*/  WARPGROUP.DEPBAR.LE gsb0, 0x0 ;  /* 0x00008000000079c5 */ /* 0x000fe40000010000 */
[----:B------:R-:W-:-:S06]  /*2100*/  WARPGROUP.ARRIVE ;  /* 0x00000000000079c5 */ /* 0x000fcc0000000000 */
[----:B------:R-:W-:Y:S01]  /*2110*/  QGMMA.64x32x32.F32.E4M3.E4M3 R56, gdesc[UR12], R56, gsb0 ;  /* 0x006000000c3879f3 */ /* 0x000fe20008000838 */
[----:B------:R-:W-:Y:S01]  /*2120*/  UIADD3 UR12, UR18, 0x400, URZ ;  /* 0x00000400120c7890 */ /* 0x000fe2000fffe03f */
[----:B------:R-:W-:Y:S01]  /*2130*/  UMOV UR13, 0x80000020 ;  /* 0x80000020000d7882 */ /* 0x000fe20000000000 */
[----:B------:R-:W-:Y:S01]  /*2140*/  UIADD3 UR14, UR52, 0x600, URZ ;  /* 0x00000600340e7890 */ /* 0x000fe2000fffe03f */
        /* <DEDUP_REMOVED lines=29> */
[----:B------:R-:W-:Y:S01]  /*2320*/  UIADD3 UR10, UR52, 0x582, URZ ;  /* 0x00000582340a7890 */ /* 0x000fe2000fffe03f */
        /* <DEDUP_REMOVED lines=12> */
[----:B------:R-:W-:-:S07]  /*23f0*/  UIADD3 UR8, UR18, 0x402, URZ ;  /* 0x0000040212087890 */ /* 0x000fce000fffe03f */
        /* <DEDUP_REMOVED lines=35> */
.L_x_2244:
[----:B------:R-:W-:Y:S01]  /*2630*/  LOP3.LUT R7, R104, 0xffffff80, RZ, 0xc0, !PT ;  /* 0xffffff8068077812 */ /* 0x000fe200078ec0ff */
[C---:B-12---:R-:W-:Y:S01]  /*2640*/  FMUL.FTZ R6, R0.reuse, R58 ;  /* 0x0000003a00067220 */ /* 0x046fe20000410000 */
[C---:B------:R-:W-:Y:S01]  /*2650*/  FMUL.FTZ R9, R0.reuse, R93 ;  /* 0x0000005d00097220 */ /* 0x040fe20000410000 */
[----:B------:R-:W-:Y:S01]  /*2660*/  FMUL.FTZ R59, R0, R59 ;  /* 0x0000003b003b7220 */ /* 0x000fe20000410000 */
[----:B------:R-:W-:Y:S01]  /*2670*/  LEA.HI R105, R105, R18, RZ, 0x2 ;  /* 0x0000001269697211 */ /* 0x000fe200078f10ff */
[----:B------:R-:W-:Y:S01]  /*2680*/  IMAD.IADD R7, R18, 0x1, -R7 ;  /* 0x0000000112077824 */ /* 0x000fe200078e0a07 */
[----:B------:R0:W-:Y:S01]  /*2690*/  MUFU.TANH R93, R6 ;  /* 0x00000006005d7308 */ /* 0x0001e20000002400 */
[C---:B------:R-:W-:Y:S01]  /*26a0*/  FMUL.FTZ R75, R0.reuse, R75 ;  /* 0x0000004b004b7220 */ /* 0x040fe20000410000 */
[C---:B------:R-:W-:Y:S01]  /*26b0*/  FMUL.FTZ R21, R0.reuse, R76 ;  /* 0x0000004c00157220 */ /* 0x040fe20000410000 */
[----:B------:R-:W-:Y:S01]  /*26c0*/  LOP3.LUT R105, R105, 0xfffffffc, RZ, 0xc0, !PT ;  /* 0xfffffffc69697812 */ /* 0x000fe200078ec0ff */
[C---:B------:R-:W-:Y:S01]  /*26d0*/  FMUL.FTZ R62, R0.reuse, R62 ;  /* 0x0000003e003e7220 */ /* 0x040fe20000410000 */
[C---:B------:R-:W-:Y:S01]  /*26e0*/  FMUL.FTZ R58, R0.reuse, R61 ;  /* 0x0000003d003a7220 */ /* 0x040fe20000410000 */
[----:B------:R-:W-:Y:S01]  /*26f0*/  FMUL.FTZ R5, R0, R89 ;  /* 0x0000005900057220 */ /* 0x000fe20000410000 */
[----:B------:R-:W-:Y:S01]  /*2700*/  LEA.HI R61, R106, R106, RZ, 0x1 ;  /* 0x0000006a6a3d7211 */ /* 0x000fe200078f08ff */
[----:B------:R1:W-:Y:S01]  /*2710*/  MUFU.TANH R76, R59 ;  /* 0x0000003b004c7308 */ /* 0x0003e20000002400 */
[----:B0-----:R-:W-:Y:S01]  /*2720*/  SHF.R.S32.HI R6, RZ, 0x1f, R7 ;  /* 0x0000001fff067819 */ /* 0x001fe20000011407 */
[----:B------:R-:W-:Y:S01]  /*2730*/  IMAD.IADD R105, R18, 0x1, -R105 ;  /* 0x0000000112697824 */ /* 0x000fe200078e0a69 */
[----:B------:R-:W-:Y:S01]  /*2740*/  UISETP.NE.AND UP0, UPT, UR56, URZ, UPT ;  /* 0x0000003f3800728c */ /* 0x000fe2000bf05270 */
[----:B------:R-:W-:Y:S01]  /*2750*/  LOP3.LUT R61, R61, 0x3fffffe, RZ, 0xc0, !PT ;  /* 0x03fffffe3d3d7812 */ /* 0x000fe200078ec0ff */
[----:B------:R-:W-:Y:S01]  /*2760*/  FMUL.FTZ R18, R0, R64 ;  /* 0x0000004000127220 */ /* 0x000fe20000410000 */
[CC--:B------:R-:W-:Y:S01]  /*2770*/  LEA.HI R10, R6.reuse, R7.reuse, RZ, 0x2 ;  /* 0x00000007060a7211 */ /* 0x0c0fe200078f10ff */
[----:B------:R-:W-:Y:S01]  /*2780*/  UMOV UR5, 0xffffff60 ;  /* 0xffffff6000057882 */ /* 0x000fe20000000000 */
[----:B------:R-:W-:Y:S01]  /*2790*/  LEA.HI R13, R6, R7, RZ, 0x5 ;  /* 0x00000007060d7211 */ /* 0x000fe200078f28ff */
[----:B------:R0:W-:Y:S01]  /*27a0*/  MUFU.TANH R113, R75 ;  /* 0x0000004b00717308 */ /* 0x0001e20000002400 */
[--C-:B------:R-:W-:Y:S01]  /*27b0*/  SHF.R.S32.HI R6, RZ, 0x2, R10.reuse ;  /* 0x00000002ff067819 */ /* 0x100fe2000001140a */
[----:B------:R-:W-:Y:S01]  /*27c0*/  UIMAD UR5, UR40, UR5, 0xa1 ;  /* 0x000000a1280574a4 */ /* 0x000fe2000f8e0205 */
[----:B-1----:R-:W-:Y:S01]  /*27d0*/  SHF.R.S32.HI R59, RZ, 0x1f, R10 ;  /* 0x0000001fff3b7819 */ /* 0x002fe2000001140a */
[----:B------:R-:W-:Y:S01]  /*27e0*/  FMUL.FTZ R90, R0, R90 ;  /* 0x0000005a005a7220 */ /* 0x000fe20000410000 */
[----:B------:R-:W-:Y:S01]  /*27f0*/  SHF.R.S32.HI R13, RZ, 0x5, R13 ;  /* 0x00000005ff0d7819 */ /* 0x000fe2000001140d */
[----:B------:R-:W-:Y:S01]  /*2800*/  @UP0 ULDC UR4, c[0x0][0x44c] ;  /* 0x0001130000040ab9 */ /* 0x000fe20000000800 */
[----:B------:R-:W-:Y:S01]  /*2810*/  IADD3 R61, R106, -R61, RZ ;  /* 0x8000003d6a3d7210 */ /* 0x000fe20007ffe0ff */
[----:B------:R1:W-:Y:S01]  /*2820*/  MUFU.TANH R89, R62 ;  /* 0x0000003e00597308 */ /* 0x0003e20000002400 */
[C---:B0-----:R-:W-:Y:S01]  /*2830*/  FMUL.FTZ R75, R0.reuse, R56 ;  /* 0x00000038004b7220 */ /* 0x041fe20000410000 */
[C---:B------:R-:W-:Y:S01]  /*2840*/  FMUL.FTZ R56, R0.reuse, R57 ;  /* 0x0000003900387220 */ /* 0x040fe20000410000 */
[C---:B------:R-:W-:Y:S01]  /*2850*/  FMUL.FTZ R57, R0.reuse, R60 ;  /* 0x0000003c00397220 */ /* 0x040fe20000410000 */
[----:B------:R-:W-:Y:S01]  /*2860*/  LEA.HI R60, R59, R6, RZ, 0x3 ;  /* 0x000000063b3c7211 */ /* 0x000fe200078f18ff */
[C---:B------:R-:W-:Y:S01]  /*2870*/  FMUL.FTZ R91, R0.reuse, R91 ;  /* 0x0000005b005b7220 */ /* 0x040fe20000410000 */
[----:B------:R-:W-:Y:S01]  /*2880*/  PLOP3.LUT P1, PT, PT, PT, UP0, 0x80, 0x0 ;  /* 0x000000000000781c */ /* 0x000fe20003f2f008 */
[C---:B------:R-:W-:Y:S01]  /*2890*/  FMUL.FTZ R66, R0.reuse, R66 ;  /* 0x0000004200427220 */ /* 0x040fe20000410000 */
[----:B------:R-:W-:Y:S01]  /*28a0*/  PLOP3.LUT P2, PT, PT, PT, UP0, 0x80, 0x0 ;  /* 0x000000000000781c */ /* 0x000fe20003f4f008 */
[C---:B------:R-:W-:Y:S01]  /*28b0*/  FMUL.FTZ R20, R0.reuse, R73 ;  /* 0x0000004900147220 */ /* 0x040fe20000410000 */
[----:B-1----:R-:W-:Y:S01]  /*28c0*/  LEA R62, R13, UR39, 0x4 ;  /* 0x000000270d3e7c11 */ /* 0x002fe2000f8e20ff */
[----:B------:R-:W-:Y:S01]  /*28d0*/  FMUL.FTZ R94, R0, R94 ;  /* 0x0000005e005e7220 */ /* 0x000fe20000410000 */
[----:B------:R-:W-:Y:S01]  /*28e0*/  LOP3.LUT R13, R60, 0xfffffff8, RZ, 0xc0, !PT ;  /* 0xfffffff83c0d7812 */ /* 0x000fe200078ec0ff */
[C---:B------:R-:W-:Y:S01]  /*28f0*/  FMUL.FTZ R12, R0.reuse, R97 ;  /* 0x00000061000c7220 */ /* 0x040fe20000410000 */
[----:B------:R-:W-:Y:S01]  /*2900*/  LEA.HI R60, R105, R105, RZ, 0x1 ;  /* 0x00000069693c7211 */ /* 0x000fe200078f08ff */
[----:B------:R-:W-:Y:S01]  /*2910*/  FMUL.FTZ R73, R0, R85 ;  /* 0x0000005500497220 */ /* 0x000fe20000410000 */
[----:B------:R-:W-:Y:S01]  /*2920*/  IADD3 R62, R62, R6, -R13 ;  /* 0x000000063e3e7210 */ /* 0x000fe20007ffe80d */
[----:B------:R0:W-:Y:S01]  /*2930*/  MUFU.TANH R85, R66 ;  /* 0x0000004200557308 */ /* 0x0001e20000002400 */
[----:B------:R-:W-:Y:S01]  /*2940*/  LOP3.LUT R60, R60, 0x1ffffffe, RZ, 0xc0, !PT ;  /* 0x1ffffffe3c3c7812 */ /* 0x000fe200078ec0ff */
[----:B------:R-:W-:Y:S01]  /*2950*/  FMUL.FTZ R95, R0, R95 ;  /* 0x0000005f005f7220 */ /* 0x000fe20000410000 */
[----:B------:R-:W-:Y:S01]  /*2960*/  LOP3.LUT R10, R10, 0x7ffffffc, RZ, 0xc0, !PT ;  /* 0x7ffffffc0a0a7812 */ /* 0x000fe200078ec0ff */
[----:B------:R-:W-:Y:S01]  /*2970*/  IMAD R61, R61, 0x40, R62 ;  /* 0x000000403d3d7824 */ /* 0x000fe200078e023e */
[----:B------:R-:W-:Y:S01]  /*2980*/  ULDC UR10, c[0x0][0x288] ;  /* 0x0000a200000a7ab9 */ /* 0x000fe20000000800 */
[----:B------:R-:W-:-:S02]  /*2990*/  IMAD.IADD R6, R105, 0x1, -R60 ;  /* 0x0000000169067824 */ /* 0x000fc400078e0a3c */
[----:B------:R-:W-:Y:S01]  /*29a0*/  FMUL.FTZ R98, R0, R98 ;  /* 0x0000006200627220 */ /* 0x000fe20000410000 */
[----:B------:R-:W-:Y:S01]  /*29b0*/  IMAD.IADD R7, R7, 0x1, -R10 ;  /* 0x0000000107077824 */ /* 0x000fe200078e0a0a */
[----:B------:R-:W1:Y:S01]  /*29c0*/  MUFU.TANH R90, R90 ;  /* 0x0000005a005a7308 */ /* 0x000e620000002400 */
[----:B------:R-:W-:Y:S02]  /*29d0*/  IMAD R6, R6, 0x8, R61 ;  /* 0x0000000806067824 */ /* 0x000fe400078e023d */
[C---:B------:R-:W-:Y:S01]  /*29e0*/  FMUL.FTZ R99, R0.reuse, R99 ;  /* 0x0000006300637220 */ /* 0x040fe20000410000 */
[----:B------:R-:W-:Y:S02]  /*29f0*/  IMAD.U32 R10, RZ, RZ, UR5 ;  /* 0x00000005ff0a7e24 */ /* 0x000fe4000f8e00ff */
[----:B------:R-:W-:Y:S01]  /*2a00*/  FMUL.FTZ R102, R0, R102 ;  /* 0x0000006600667220 */ /* 0x000fe20000410000 */
[----:B------:R-:W-:Y:S01]  /*2a10*/  @P1 IMAD.HI.U32 R13, R6, UR4, RZ ;  /* 0x00000004060d1c27 */ /* 0x000fe2000f8e00ff */
[----:B------:R-:W-:-:S03]  /*2a20*/  @UP0 ULDC UR4, c[0x0][0x450] ;  /* 0x0001140000040ab9 */ /* 0x000fc60000000800 */
[C---:B------:R-:W-:Y:S01]  /*2a30*/  FMUL.FTZ R103, R0.reuse, R103 ;  /* 0x0000006700677220 */ /* 0x040fe20000410000 */
[----:B------:R-:W2:Y:S01]  /*2a40*/  MUFU.TANH R91, R91 ;  /* 0x0000005b005b7308 */ /* 0x000ea20000002400 */
[----:B------:R-:W-:Y:S01]  /*2a50*/  IMAD.MOV.U32 R64, RZ, RZ, R6 ;  /* 0x000000ffff407224 */ /* 0x000fe200078e0006 */
[----:B------:R-:W-:Y:S01]  /*2a60*/  @P2 SHF.R.U32.HI R64, RZ, UR4, R13 ;  /* 0x00000004ff402c19 */ /* 0x000fe2000801160d */
[----:B------:R-:W-:Y:S01]  /*2a70*/  UIMAD UR4, UR40, -0xa0, UR41 ;  /* 0xffffff60280478a4 */ /* 0x000fe2000f8e0229 */
[----:B------:R-:W-:Y:S02]  /*2a80*/  IMAD R97, R7, -0x2, R10 ;  /* 0xfffffffe07617824 */ /* 0x000fe400078e020a */
[C---:B------:R-:W-:Y:S01]  /*2a90*/  FMUL.FTZ R74, R0.reuse, R74 ;  /* 0x0000004a004a7220 */ /* 0x040fe20000410000 */
[----:B------:R-:W-:Y:S01]  /*2aa0*/  IMAD.U32 R10, RZ, RZ, UR41 ;  /* 0x00000029ff0a7e24 */ /* 0x000fe2000f8e00ff */
[----:B------:R-:W3:Y:S01]  /*2ab0*/  SHFL.IDX PT, R13, R64, 0x1, 0x1c1f ;  /* 0x003c1f00400d7f89 */ /* 0x000ee200000e0000 */
[----:B------:R-:W-:Y:S01]  /*2ac0*/  UIADD3 UR4, UR4, 0xa0, URZ ;  /* 0x000000a004047890 */ /* 0x000fe2000fffe03f */
[----:B------:R-:W4:Y:S01]  /*2ad0*/  MUFU.TANH R94, R94 ;  /* 0x0000005e005e7308 */ /* 0x000f220000002400 */
[C---:B------:R-:W-:Y:S01]  /*2ae0*/  FMUL.FTZ R78, R0.reuse, R78 ;  /* 0x0000004e004e7220 */ /* 0x040fe20000410000 */
[----:B------:R-:W-:Y:S01]  /*2af0*/  IADD3 R97, R97, -UR10, R10 ;  /* 0x8000000a61617c10 */ /* 0x000fe2000fffe00a */
[C---:B------:R-:W-:Y:S01]  /*2b00*/  FMUL.FTZ R79, R0.reuse, R79 ;  /* 0x0000004f004f7220 */ /* 0x040fe20000410000 */
[----:B------:R-:W-:Y:S01]  /*2b10*/  FMUL.FTZ R82, R0, R82 ;  /* 0x0000005200527220 */ /* 0x000fe20000410000 */
[----:B0-----:R-:W-:-:S02]  /*2b20*/  IMAD.U32 R66, RZ, RZ, UR4 ;  /* 0x00000004ff427e24 */ /* 0x001fc4000f8e00ff */
[C---:B------:R-:W-:Y:S01]  /*2b30*/  FMUL.FTZ R83, R0.reuse, R83 ;  /* 0x0000005300537220 */ /* 0x040fe20000410000 */
[C---:B------:R-:W-:Y:S01]  /*2b40*/  FMUL.FTZ R86, R0.reuse, R86 ;  /* 0x0000005600567220 */ /* 0x040fe20000410000 */
[----:B------:R-:W0:Y:S01]  /*2b50*/  MUFU.TANH R95, R95 ;  /* 0x0000005f005f7308 */ /* 0x000e220000002400 */
[----:B------:R-:W-:Y:S02]  /*2b60*/  IMAD R66, R7, -0x2, R66 ;  /* 0xfffffffe07427824 */ /* 0x000fe400078e0242 */
        /* <DEDUP_REMOVED lines=8> */
[C---:B------:R-:W-:Y:S01]  /*2bf0*/  FMUL.FTZ R43, R0.reuse, R43 ;  /* 0x0000002b002b7220 */ /* 0x040fe20000410000 */
[C---:B------:R-:W-:Y:S01]  /*2c00*/  FMUL.FTZ R59, R0.reuse, R65 ;  /* 0x00000041003b7220 */ /* 0x040fe20000410000 */
[C---:B------:R-:W-:Y:S01]  /*2c10*/  FMUL.FTZ R46, R0.reuse, R46 ;  /* 0x0000002e002e7220 */ /* 0x040fe20000410000 */
[C---:B------:R-:W-:Y:S01]  /*2c20*/  FMUL.FTZ R61, R0.reuse, R69 ;  /* 0x00000045003d7220 */ /* 0x040fe20000410000 */
[----:B---3--:R-:W-:Y:S01]  /*2c30*/  VIADDMNMX R13, R13, R97, R66, PT ;  /* 0x000000610d0d7246 */ /* 0x008fe20003800142 */
[C---:B------:R-:W-:Y:S01]  /*2c40*/  FMUL.FTZ R51, R0.reuse, R51 ;  /* 0x0000003300337220 */ /* 0x040fe20000410000 */
[----:B------:R-:W3:Y:S01]  /*2c50*/  MUFU.TANH R99, R99 ;  /* 0x0000006300637308 */ /* 0x000ee20000002400 */
[C---:B------:R-:W-:Y:S01]  /*2c60*/  FMUL.FTZ R47, R0.reuse, R47 ;  /* 0x0000002f002f7220 */ /* 0x040fe20000410000 */
        /* <DEDUP_REMOVED lines=10> */
[----:B------:R-:W-:Y:S01]  /*2d10*/  ISETP.GT.AND P1, PT, R13, 0x9, PT ;  /* 0x000000090d00780c */ /* 0x000fe20003f24270 */
[----:B------:R-:W-:Y:S01]  /*2d20*/  FMUL.FTZ R54, R0, R54 ;  /* 0x0000003600367220 */ /* 0x000fe20000410000 */
[----:B----4-:R-:W-:Y:S01]  /*2d30*/  FSEL R123, R94, -INF , P3 ;  /* 0xff8000005e7b7808 */ /* 0x010fe20001800000 */
[C---:B------:R-:W-:Y:S01]  /*2d40*/  FMUL.FTZ R55, R0.reuse, R55 ;  /* 0x0000003700377220 */ /* 0x040fe20000410000 */
[----:B------:R-:W-:Y:S01]  /*2d50*/  FMNMX.FTZ R10, R127, R125, !PT ;  /* 0x0000007d7f0a7209 */ /* 0x000fe20007810000 */
[----:B------:R-:W2:Y:S01]  /*2d60*/  MUFU.TANH R103, R103 ;  /* 0x0000006700677308 */ /* 0x000ea20000002400 */
[----:B------:R-:W-:Y:S01]  /*2d70*/  ISETP.GT.AND P2, PT, R13, 0x10, PT ;  /* 0x000000100d00780c */ /* 0x000fe20003f44270 */
[C---:B------:R-:W-:Y:S01]  /*2d80*/  FMUL.FTZ R26, R0.reuse, R26 ;  /* 0x0000001a001a7220 */ /* 0x040fe20000410000 */
[----:B0-----:R-:W-:Y:S01]  /*2d90*/  FSEL R119, R95, -INF , P1 ;  /* 0xff8000005f777808 */ /* 0x001fe20000800000 */
[C---:B------:R-:W-:Y:S01]  /*2da0*/  FMUL.FTZ R30, R0.reuse, R30 ;  /* 0x0000001e001e7220 */ /* 0x040fe20000410000 */
[----:B------:R-:W-:Y:S01]  /*2db0*/  FMNMX.FTZ R10, R123, R10, !PT ;  /* 0x0000000a7b0a7209 */ /* 0x000fe20007810000 */
[----:B------:R-:W-:Y:S01]  /*2dc0*/  FMUL.FTZ R34, R0, R34 ;  /* 0x0000002200227220 */ /* 0x000fe20000410000 */
[----:B------:R-:W-:Y:S01]  /*2dd0*/  ISETP.GT.AND P1, PT, R13, 0x11, PT ;  /* 0x000000110d00780c */ /* 0x000fe20003f24270 */
[----:B------:R-:W0:Y:S01]  /*2de0*/  MUFU.TANH R117, R74 ;  /* 0x0000004a00757308 */ /* 0x000e220000002400 */
[----:B-----5:R-:W-:Y:S01]  /*2df0*/  FSEL R121, R98, -INF , P2 ;  /* 0xff80000062797808 */ /* 0x020fe20001000000 */
[C---:B------:R-:W-:Y:S01]  /*2e00*/  FMUL.FTZ R19, R0.reuse, R72 ;  /* 0x0000004800137220 */ /* 0x040fe20000410000 */
[----:B------:R-:W-:Y:S01]  /*2e10*/  FMNMX.FTZ R10, R119, R10, !PT ;  /* 0x0000000a770a7209 */ /* 0x000fe20007810000 */
[C---:B------:R-:W-:Y:S01]  /*2e20*/  FMUL.FTZ R38, R0.reuse, R38 ;  /* 0x0000002600267220 */ /* 0x040fe20000410000 */
[----:B------:R-:W-:Y:S01]  /*2e30*/  ISETP.GT.AND P2, PT, R13, 0x18, PT ;  /* 0x000000180d00780c */ /* 0x000fe20003f44270 */
[C---:B------:R-:W-:Y:S01]  /*2e40*/  FMUL.FTZ R72, R0.reuse, R81 ;  /* 0x0000005100487220 */ /* 0x040fe20000410000 */
[----:B---3--:R-:W-:Y:S01]  /*2e50*/  FSEL R115, R99, -INF , P1 ;  /* 0xff80000063737808 */ /* 0x008fe20000800000 */
[----:B------:R-:W3:Y:S01]  /*2e60*/  MUFU.TANH R78, R78 ;  /* 0x0000004e004e7308 */ /* 0x000ee20000002400 */
[----:B------:R-:W-:Y:S01]  /*2e70*/  FMNMX.FTZ R10, R121, R10, !PT ;  /* 0x0000000a790a7209 */ /* 0x000fe20007810000 */
[C---:B------:R-:W-:Y:S01]  /*2e80*/  FMUL.FTZ R22, R0.reuse, R77 ;  /* 0x0000004d00167220 */ /* 0x040fe20000410000 */
[----:B------:R-:W-:Y:S01]  /*2e90*/  ISETP.GT.AND P1, PT, R13, 0x19, PT ;  /* 0x000000190d00780c */ /* 0x000fe20003f24270 */
[----:B------:R-:W-:Y:S01]  /*2ea0*/  FMUL.FTZ R4, R0, R88 ;  /* 0x0000005800047220 */ /* 0x000fe20000410000 */
[----:B-1----:R-:W-:Y:S01]  /*2eb0*/  FSEL R107, R102, -INF , P2 ;  /* 0xff800000666b7808 */ /* 0x002fe20001000000 */
[C---:B------:R-:W-:Y:S01]  /*2ec0*/  FMUL.FTZ R8, R0.reuse, R92 ;  /* 0x0000005c00087220 */ /* 0x040fe20000410000 */
[----:B------:R-:W-:Y:S01]  /*2ed0*/  FMNMX.FTZ R10, R115, R10, !PT ;  /* 0x0000000a730a7209 */ /* 0x000fe20007810000 */
[----:B------:R-:W1:Y:S01]  /*2ee0*/  MUFU.TANH R79, R79 ;  /* 0x0000004f004f7308 */ /* 0x000e620000002400 */
[----:B------:R-:W-:Y:S01]  /*2ef0*/  ISETP.GT.AND P2, PT, R13, 0x20, PT ;  /* 0x000000200d00780c */ /* 0x000fe20003f44270 */
[----:B------:R-:W-:Y:S01]  /*2f00*/  ULDC UR4, c[0x0][0x988] ;  /* 0x0002620000047ab9 */ /* 0x000fe20000000800 */
[----:B--2---:R-:W-:Y:S01]  /*2f10*/  FSEL R111, R103, -INF , P1 ;  /* 0xff800000676f7808 */ /* 0x004fe20000800000 */
[C---:B------:R-:W-:Y:S01]  /*2f20*/  FMUL.FTZ R24, R0.reuse, R24 ;  /* 0x0000001800187220 */ /* 0x040fe20000410000 */
[----:B------:R-:W-:Y:S01]  /*2f30*/  FMNMX.FTZ R10, R107, R10, !PT ;  /* 0x0000000a6b0a7209 */ /* 0x000fe20007810000 */
[C---:B------:R-:W-:Y:S01]  /*2f40*/  FMUL.FTZ R11, R0.reuse, R96 ;  /* 0x00000060000b7220 */ /* 0x040fe20000410000 */
[----:B------:R-:W-:Y:S01]  /*2f50*/  ISETP.GT.AND P1, PT, R13, 0x21, PT ;  /* 0x000000210d00780c */ /* 0x000fe20003f24270 */
[----:B------:R-:W2:Y:S01]  /*2f60*/  MUFU.TANH R82, R82 ;  /* 0x0000005200527308 */ /* 0x000ea20000002400 */
[----:B0-----:R-:W-:Y:S01]  /*2f70*/  FSEL R117, R117, -INF , P2 ;  /* 0xff80000075757808 */ /* 0x001fe20001000000 */
[C---:B------:R-:W-:Y:S01]  /*2f80*/  FMUL.FTZ R53, R0.reuse, R53 ;  /* 0x0000003500357220 */ /* 0x040fe20000410000 */
[----:B------:R-:W-:Y:S01]  /*2f90*/  FMNMX.FTZ R10, R111, R10, !PT ;  /* 0x0000000a6f0a7209 */ /* 0x000fe20007810000 */
[C---:B------:R-:W-:Y:S01]  /*2fa0*/  FMUL.FTZ R32, R0.reuse, R32 ;  /* 0x0000002000207220 */ /* 0x040fe20000410000 */
[----:B------:R-:W-:Y:S01]  /*2fb0*/  ISETP.GT.AND P2, PT, R13, 0x28, PT ;  /* 0x000000280d00780c */ /* 0x000fe20003f44270 */
[C---:B------:R-:W-:Y:S01]  /*2fc0*/  FMUL.FTZ R14, R0.reuse, R100 ;  /* 0x00000064000e7220 */ /* 0x040fe20000410000 */
[----:B------:R-:W-:Y:S01]  /*2fd0*/  FSEL R113, R113, -INF , P1 ;  /* 0xff80000071717808 */ /* 0x000fe20000800000 */
[----:B------:R-:W0:Y:S01]  /*2fe0*/  MUFU.TANH R83, R83 ;  /* 0x0000005300537308 */ /* 0x000e220000002400 */
[----:B------:R-:W-:Y:S01]  /*2ff0*/  FMNMX.FTZ R10, R117, R10, !PT ;  /* 0x0000000a750a7209 */ /* 0x000fe20007810000 */
[C---:B------:R-:W-:Y:S01]  /*3000*/  FMUL.FTZ R49, R0.reuse, R49 ;  /* 0x0000003100317220 */ /* 0x040fe20000410000 */
[----:B------:R-:W-:Y:S01]  /*3010*/  ISETP.GT.AND P1, PT, R13, 0x29, PT ;  /* 0x000000290d00780c */ /* 0x000fe20003f24270 */
[----:B------:R-:W-:Y:S01]  /*3020*/  FMUL.FTZ R37, R0, R37 ;  /* 0x0000002500257220 */ /* 0x000fe20000410000 */
[----:B---3--:R-:W-:Y:S01]  /*3030*/  FSEL R109, R78, -INF , P2 ;  /* 0xff8000004e6d7808 */ /* 0x008fe20001000000 */
[C---:B------:R-:W-:Y:S01]  /*3040*/  FMUL.FTZ R33, R0.reuse, R33 ;  /* 0x0000002100217220 */ /* 0x040fe20000410000 */
[----:B------:R-:W-:Y:S01]  /*3050*/  FMNMX.FTZ R10, R113, R10, !PT ;  /* 0x0000000a710a7209 */ /* 0x000fe20007810000 */
[----:B------:R-:W3:Y:S01]  /*3060*/  MUFU.TANH R86, R86 ;  /* 0x0000005600567308 */ /* 0x000ee20000002400 */
[----:B------:R-:W-:Y:S01]  /*3070*/  ISETP.GT.AND P2, PT, R13, 0x30, PT ;  /* 0x000000300d00780c */ /* 0x000fe20003f44270 */
[C---:B------:R-:W-:Y:S01]  /*3080*/  FMUL.FTZ R23, R0.reuse, R80 ;  /* 0x0000005000177220 */ /* 0x040fe20000410000 */
[----:B-1----:R-:W-:Y:S01]  /*3090*/  FSEL R105, R79, -INF , P1 ;  /* 0xff8000004f697808 */ /* 0x002fe20000800000 */
[C---:B------:R-:W-:Y:S01]  /*30a0*/  FMUL.FTZ R29, R0.reuse, R29 ;  /* 0x0000001d001d7220 */ /* 0x040fe20000410000 */
[----:B------:R-:W-:Y:S01]  /*30b0*/  FMNMX.FTZ R10, R109, R10, !PT ;  /* 0x0000000a6d0a7209 */ /* 0x000fe20007810000 */
[----:B------:R-:W-:Y:S01]  /*30c0*/  FMUL.FTZ R74, R0, R84 ;  /* 0x00000054004a7220 */ /* 0x000fe20000410000 */
[----:B------:R-:W-:Y:S01]  /*30d0*/  ISETP.GT.AND P1, PT, R13, 0x31, PT ;  /* 0x000000310d00780c */ /* 0x000fe20003f24270 */
[----:B------:R-:W1:Y:S01]  /*30e0*/  MUFU.TANH R87, R87 ;  /* 0x0000005700577308 */ /* 0x000e620000002400 */
[----:B--2---:R-:W-:Y:S01]  /*30f0*/  FSEL R103, R82, -INF , P2 ;  /* 0xff80000052677808 */ /* 0x004fe20001000000 */
[C---:B------:R-:W-:Y:S01]  /*3100*/  FMUL.FTZ R28, R0.reuse, R28 ;  /* 0x0000001c001c7220 */ /* 0x040fe20000410000 */
[----:B------:R-:W-:Y:S01]  /*3110*/  FMNMX.FTZ R10, R105, R10, !PT ;  /* 0x0000000a690a7209 */ /* 0x000fe20007810000 */
[C---:B------:R-:W-:Y:S01]  /*3120*/  FMUL.FTZ R25, R0.reuse, R25 ;  /* 0x0000001900197220 */ /* 0x040fe20000410000 */
[----:B------:R-:W-:Y:S01]  /*3130*/  ISETP.GT.AND P2, PT, R13, 0x38, PT ;  /* 0x000000380d00780c */ /* 0x000fe20003f44270 */
[C---:B------:R-:W-:Y:S01]  /*3140*/  FMUL.FTZ R44, R0.reuse, R44 ;  /* 0x0000002c002c7220 */ /* 0x040fe20000410000 */
[----:B0-----:R-:W-:Y:S01]  /*3150*/  FSEL R101, R83, -INF , P1 ;  /* 0xff80000053657808 */ /* 0x001fe20000800000 */
[----:B------:R-:W0:Y:S01]  /*3160*/  MUFU.TANH R63, R63 ;  /* 0x0000003f003f7308 */ /* 0x000e220000002400 */
[----:B------:R-:W-:Y:S01]  /*3170*/  FMNMX.FTZ R10, R103, R10, !PT ;  /* 0x0000000a670a7209 */ /* 0x000fe20007810000 */
[C---:B------:R-:W-:Y:S01]  /*3180*/  FMUL.FTZ R48, R0.reuse, R48 ;  /* 0x0000003000307220 */ /* 0x040fe20000410000 */
[----:B------:R-:W-:Y:S01]  /*3190*/  ISETP.GT.AND P1, PT, R13, 0x39, PT ;  /* 0x000000390d00780c */ /* 0x000fe20003f24270 */
[----:B------:R-:W-:Y:S01]  /*31a0*/  FMUL.FTZ R52, R0, R52 ;  /* 0x0000003400347220 */ /* 0x000fe20000410000 */
[----:B---3--:R-:W-:Y:S01]  /*31b0*/  FSEL R99, R86, -INF , P2 ;  /* 0xff80000056637808 */ /* 0x008fe20001000000 */
[----:B------:R-:W-:Y:S01]  /*31c0*/  FMUL.FTZ R36, R0, R36 ;  /* 0x0000002400247220 */ /* 0x000fe20000410000 */
[----:B------:R-:W-:Y:S01]  /*31d0*/  FMNMX.FTZ R10, R101, R10, !PT ;  /* 0x0000000a650a7209 */ /* 0x000fe20007810000 */
[----:B------:R-:W2:Y:S01]  /*31e0*/  MUFU.TANH R67, R67 ;  /* 0x0000004300437308 */ /* 0x000ea20000002400 */
[----:B------:R-:W-:Y:S01]  /*31f0*/  ISETP.GT.AND P2, PT, R13, 0x40, PT ;  /* 0x000000400d00780c */ /* 0x000fe20003f44270 */
[----:B------:R-:W-:Y:S01]  /*3200*/  @UP0 ULDC UR11, c[0x0][0x450] ;  /* 0x00011400000b0ab9 */ /* 0x000fe20000000800 */
[----:B-1----:R-:W-:Y:S01]  /*3210*/  FSEL R95, R87, -INF , P1 ;  /* 0xff800000575f7808 */ /* 0x002fe20000800000 */
[----:B------:R-:W-:Y:S01]  /*3220*/  UIADD3 UR6, UR40, -0x2, URZ ;  /* 0xfffffffe28067890 */ /* 0x000fe2000fffe03f */
[----:B------:R-:W-:Y:S01]  /*3230*/  FMNMX.FTZ R10, R99, R10, !PT ;  /* 0x0000000a630a7209 */ /* 0x000fe20007810000 */
[----:B------:R-:W-:Y:S01]  /*3240*/  UIADD3 UR7, UR38, 0x29840, URZ ;  /* 0x0002984026077890 */ /* 0x000fe2000fffe03f */
[----:B------:R-:W-:Y:S01]  /*3250*/  ISETP.GT.AND P1, PT, R13, 0x41, PT ;  /* 0x000000410d00780c */ /* 0x000fe20003f24270 */
[----:B------:R-:W-:Y:S01]  /*3260*/  MUFU.TANH R70, R70 ;  /* 0x0000004600467308 */ /* 0x000fe20000002400 */
[----:B------:R-:W-:Y:S01]  /*3270*/  FSEL R93, R93, -INF , P2 ;  /* 0xff8000005d5d7808 */ /* 0x000fe20001000000 */
[----:B------:R-:W-:Y:S01]  /*3280*/  UPRMT UR7, UR42, 0x654, UR7 ;  /* 0x000006542a077896 */ /* 0x000fe20008000007 */
[----:B------:R-:W-:Y:S01]  /*3290*/  FMNMX.FTZ R10, R95, R10, !PT ;  /* 0x0000000a5f0a7209 */ /* 0x000fe20007810000 */
[----:B------:R-:W1:Y:S01]  /*32a0*/  S2UR UR60, SR_CgaCtaId ;  /* 0x00000000003c79c3 */ /* 0x000e620000008800 */
[----:B------:R-:W-:-:S02]  /*32b0*/  ISETP.GT.AND P2, PT, R13, 0x48, PT ;  /* 0x000000480d00780c */ /* 0x000fc40003f44270 */
[----:B------:R-:W-:Y:S01]  /*32c0*/  FSEL R91, R76, -INF , P1 ;  /* 0xff8000004c5b7808 */ /* 0x000fe20000800000 */
[----:B------:R-:W3:Y:S01]  /*32d0*/  MUFU.TANH R71, R71 ;  /* 0x0000004700477308 */ /* 0x000ee20000002400 */
[----:B------:R-:W-:Y:S02]  /*32e0*/  FMNMX.FTZ R10, R93, R10, !PT ;  /* 0x0000000a5d0a7209 */ /* 0x000fe40007810000 */
[----:B------:R-:W-:Y:S01]  /*32f0*/  ISETP.GT.AND P1, PT, R13, 0x49, PT ;  /* 0x000000490d00780c */ /* 0x000fe20003f24270 */
[----:B------:R-:W-:Y:S01]  /*3300*/  SYNCS.ARRIVE.TRANS64.RED.A1T0 RZ, [UR7], RZ ;  /* 0x000000ffffff79a7 */ /* 0x000fe20008100407 */
[----:B------:R-:W-:Y:S02]  /*3310*/  FSEL R89, R89, -INF , P2 ;  /* 0xff80000059597808 */ /* 0x000fe40001000000 */
[----:B------:R-:W-:Y:S01]  /*3320*/  FMNMX.FTZ R10, R91, R10, !PT ;  /* 0x0000000a5b0a7209 */ /* 0x000fe20007810000 */
[----:B------:R4:W-:Y:S01]  /*3330*/  MUFU.TANH R65, R42 ;  /* 0x0000002a00417308 */ /* 0x0009e20000002400 */
[----:B------:R-:W-:-:S02]  /*3340*/  ISETP.GT.AND P2, PT, R13, 0x50, PT ;  /* 0x000000500d00780c */ /* 0x000fc40003f44270 */
[----:B0-----:R-:W-:Y:S02]  /*3350*/  FSEL R87, R63, -INF , P1 ;  /* 0xff8000003f577808 */ /* 0x001fe40000800000 */
[----:B------:R-:W-:Y:S02]  /*3360*/  FMNMX.FTZ R10, R89, R10, !PT ;  /* 0x0000000a590a7209 */ /* 0x000fe40007810000 */
[----:B------:R-:W-:Y:S01]  /*3370*/  ISETP.GT.AND P1, PT, R13, 0x51, PT ;  /* 0x000000510d00780c */ /* 0x000fe20003f24270 */
[----:B------:R-:W0:Y:S01]  /*3380*/  MUFU.TANH R43, R43 ;  /* 0x0000002b002b7308 */ /* 0x000e220000002400 */
[----:B------:R-:W-:Y:S02]  /*3390*/  FSEL R85, R85, -INF , P2 ;  /* 0xff80000055557808 */ /* 0x000fe40001000000 */
[----:B------:R-:W-:Y:S02]  /*33a0*/  FMNMX.FTZ R10, R87, R10, !PT ;  /* 0x0000000a570a7209 */ /* 0x000fe40007810000 */
[----:B------:R-:W-:-:S02]  /*33b0*/  ISETP.GT.AND P2, PT, R13, 0x58, PT ;  /* 0x000000580d00780c */ /* 0x000fc40003f44270 */
[----:B--2---:R-:W-:Y:S01]  /*33c0*/  FSEL R69, R67, -INF , P1 ;  /* 0xff80000043457808 */ /* 0x004fe20000800000 */
[----:B------:R-:W-:Y:S01]  /*33d0*/  MUFU.TANH R46, R46 ;  /* 0x0000002e002e7308 */ /* 0x000fe20000002400 */
[----:B----4-:R-:W-:Y:S01]  /*33e0*/  FMNMX.FTZ R42, R85, R10, !PT ;  /* 0x0000000a552a7209 */ /* 0x010fe20007810000 */
[----:B------:R-:W-:Y:S01]  /*33f0*/  FMUL.FTZ R10, R0, R27 ;  /* 0x0000001b000a7220 */ /* 0x000fe20000410000 */
[----:B------:R-:W-:Y:S02]  /*3400*/  ISETP.GT.AND P1, PT, R13, 0x59, PT ;  /* 0x000000590d00780c */ /* 0x000fe40003f24270 */
[----:B------:R-:W-:Y:S02]  /*3410*/  FMNMX.FTZ R42, R69, R42, !PT ;  /* 0x0000002a452a7209 */ /* 0x000fe40007810000 */
[----:B---3--:R-:W-:Y:S01]  /*3420*/  FSEL R41, R71, -INF , P1 ;  /* 0xff80000047297808 */ /* 0x008fe20000800000 */
[----:B------:R2:W-:Y:S01]  /*3430*/  MUFU.TANH R68, R51 ;  /* 0x0000003300447308 */ /* 0x0005e20000002400 */
[----:B------:R-:W-:-:S04]  /*3440*/  ISETP.GT.AND P1, PT, R13, 0x61, PT ;  /* 0x000000610d00780c */ /* 0x000fc80003f24270 */
[----:B0-----:R-:W-:Y:S02]  /*3450*/  FSEL R43, R43, -INF , P1 ;  /* 0xff8000002b2b7808 */ /* 0x001fe40000800000 */
[C---:B------:R-:W-:Y:S01]  /*3460*/  ISETP.GT.AND P1, PT, R13.reuse, 0x69, PT ;  /* 0x000000690d00780c */ /* 0x040fe20003f24270 */
[----:B------:R-:W0:Y:S01]  /*3470*/  MUFU.TANH R47, R47 ;  /* 0x0000002f002f7308 */ /* 0x000e220000002400 */
[----:B--2---:R-:W-:Y:S02]  /*3480*/  FSEL R51, R70, -INF , P2 ;  /* 0xff80000046337808 */ /* 0x004fe40001000000 */
[----:B------:R-:W-:Y:S02]  /*3490*/  ISETP.GT.AND P2, PT, R13, 0x60, PT ;  /* 0x000000600d00780c */ /* 0x000fe40003f44270 */
[----:B------:R-:W-:Y:S02]  /*34a0*/  FMNMX.FTZ R42, R51, R42, !PT ;  /* 0x0000002a332a7209 */ /* 0x000fe40007810000 */
[----:B------:R-:W-:Y:S01]  /*34b0*/  FSEL R27, R65, -INF , P2 ;  /* 0xff800000411b7808 */ /* 0x000fe20001000000 */
[----:B------:R-:W2:Y:S01]  /*34c0*/  MUFU.TANH R50, R50 ;  /* 0x0000003200327308 */ /* 0x000ea20000002400 */
[----:B------:R-:W-:-:S02]  /*34d0*/  FMNMX.FTZ R42, R41, R42, !PT ;  /* 0x0000002a292a7209 */ /* 0x000fc40007810000 */
[----:B------:R-:W-:Y:S02]  /*34e0*/  ISETP.GT.AND P2, PT, R13, 0x68, PT ;  /* 0x000000680d00780c */ /* 0x000fe40003f44270 */
[----:B------:R-:W-:-:S03]  /*34f0*/  FMNMX.FTZ R42, R27, R42, !PT ;  /* 0x0000002a1b2a7209 */ /* 0x000fc60007810000 */
[----:B------:R3:W-:Y:S01]  /*3500*/  MUFU.TANH R70, R10 ;  /* 0x0000000a00467308 */ /* 0x0007e20000002400 */
[----:B------:R-:W-:Y:S02]  /*3510*/  FMNMX.FTZ R42, R43, R42, !PT ;  /* 0x0000002a2b2a7209 */ /* 0x000fe40007810000 */
[----:B0-----:R-:W-:Y:S02]  /*3520*/  FSEL R47, R47, -INF , P1 ;  /* 0xff8000002f2f7808 */ /* 0x001fe40000800000 */
[----:B------:R-:W-:-:S03]  /*3530*/  ISETP.GT.AND P1, PT, R13, 0x71, PT ;  /* 0x000000710d00780c */ /* 0x000fc60003f24270 */
[----:B------:R-:W-:Y:S01]  /*3540*/  MUFU.TANH R54, R54 ;  /* 0x0000003600367308 */ /* 0x000fe20000002400 */
[----:B---3--:R-:W-:Y:S01]  /*3550*/  FMUL.FTZ R10, R0, R31 ;  /* 0x0000001f000a7220 */ /* 0x008fe20000410000 */
[----:B------:R-:W-:Y:S02]  /*3560*/  FSEL R31, R46, -INF , P2 ;  /* 0xff8000002e1f7808 */ /* 0x000fe40001000000 */
[----:B------:R-:W-:Y:S02]  /*3570*/  ISETP.GT.AND P2, PT, R13, 0x70, PT ;  /* 0x000000700d00780c */ /* 0x000fe40003f44270 */
[----:B------:R-:W-:Y:S02]  /*3580*/  FMNMX.FTZ R42, R31, R42, !PT ;  /* 0x0000002a1f2a7209 */ /* 0x000fe40007810000 */
[----:B------:R2:W0:Y:S01]  /*3590*/  MUFU.TANH R76, R55 ;  /* 0x00000037004c7308 */ /* 0x0004220000002400 */
[----:B------:R-:W-:Y:S02]  /*35a0*/  FSEL R63, R68, -INF , P1 ;  /* 0xff800000443f7808 */ /* 0x000fe40000800000 */
[----:B------:R-:W-:-:S02]  /*35b0*/  FMNMX.FTZ R42, R47, R42, !PT ;  /* 0x0000002a2f2a7209 */ /* 0x000fc40007810000 */
[----:B------:R-:W-:-:S03]  /*35c0*/  ISETP.GT.AND P1, PT, R13, 0x79, PT ;  /* 0x000000790d00780c */ /* 0x000fc60003f24270 */
[----:B------:R-:W3:Y:S01]  /*35d0*/  MUFU.TANH R26, R26 ;  /* 0x0000001a001a7308 */ /* 0x000ee20000002400 */
[----:B--2---:R-:W-:Y:S02]  /*35e0*/  FSEL R55, R50, -INF , P2 ;  /* 0xff80000032377808 */ /* 0x004fe40001000000 */
[----:B------:R-:W-:Y:S02]  /*35f0*/  ISETP.GT.AND P2, PT, R13, 0x78, PT ;  /* 0x000000780d00780c */ /* 0x000fe40003f44270 */
[----:B------:R-:W-:-:S03]  /*3600*/  FMNMX.FTZ R42, R55, R42, !PT ;  /* 0x0000002a372a7209 */ /* 0x000fc60007810000 */
[----:B------:R2:W4:Y:S01]  /*3610*/  MUFU.TANH R79, R10 ;  /* 0x0000000a004f7308 */ /* 0x0005220000002400 */
[----:B------:R-:W-:Y:S02]  /*3620*/  FMNMX.FTZ R42, R63, R42, !PT ;  /* 0x0000002a3f2a7209 */ /* 0x000fe40007810000 */
[----:B0-----:R-:W-:Y:S02]  /*3630*/  FSEL R65, R76, -INF , P1 ;  /* 0xff8000004c417808 */ /* 0x001fe40000800000 */
[----:B------:R-:W-:-:S03]  /*3640*/  ISETP.GT.AND P1, PT, R13, 0x81, PT ;  /* 0x000000810d00780c */ /* 0x000fc60003f24270 */
[----:B------:R-:W0:Y:S01]  /*3650*/  MUFU.TANH R30, R30 ;  /* 0x0000001e001e7308 */ /* 0x000e220000002400 */
[----:B--2---:R-:W-:Y:S01]  /*3660*/  FMUL.FTZ R10, R0, R35 ;  /* 0x00000023000a7220 */ /* 0x004fe20000410000 */
[----:B------:R-:W-:Y:S02]  /*3670*/  FSEL R35, R54, -INF , P2 ;  /* 0xff80000036237808 */ /* 0x000fe40001000000 */
[----:B------:R-:W-:Y:S02]  /*3680*/  ISETP.GT.AND P2, PT, R13, 0x80, PT ;  /* 0x000000800d00780c */ /* 0x000fe40003f44270 */
[----:B------:R-:W-:Y:S02]  /*3690*/  FMNMX.FTZ R42, R35, R42, !PT ;  /* 0x0000002a232a7209 */ /* 0x000fe40007810000 */
[----:B------:R-:W2:Y:S01]  /*36a0*/  MUFU.TANH R34, R34 ;  /* 0x0000002200227308 */ /* 0x000ea20000002400 */
[----:B---3--:R-:W-:Y:S02]  /*36b0*/  FSEL R67, R26, -INF , P2 ;  /* 0xff8000001a437808 */ /* 0x008fe40001000000 */
[----:B------:R-:W-:-:S02]  /*36c0*/  FMNMX.FTZ R42, R65, R42, !PT ;  /* 0x0000002a412a7209 */ /* 0x000fc40007810000 */
[----:B------:R-:W-:Y:S02]  /*36d0*/  ISETP.GT.AND P2, PT, R13, 0x88, PT ;  /* 0x000000880d00780c */ /* 0x000fe40003f44270 */
[----:B------:R-:W-:Y:S01]  /*36e0*/  FSEL R71, R70, -INF , P1 ;  /* 0xff80000046477808 */ /* 0x000fe20000800000 */
[----:B------:R3:W5:Y:S01]  /*36f0*/  MUFU.TANH R81, R10 ;  /* 0x0000000a00517308 */ /* 0x0007620000002400 */
[----:B------:R-:W-:Y:S02]  /*3700*/  FMNMX.FTZ R42, R67, R42, !PT ;  /* 0x0000002a432a7209 */ /* 0x000fe40007810000 */
[----:B------:R-:W-:Y:S02]  /*3710*/  ISETP.GT.AND P1, PT, R13, 0x89, PT ;  /* 0x000000890d00780c */ /* 0x000fe40003f24270 */
[----:B------:R-:W-:Y:S02]  /*3720*/  FMNMX.FTZ R42, R71, R42, !PT ;  /* 0x0000002a472a7209 */ /* 0x000fe40007810000 */
[----:B----4-:R-:W-:Y:S01]  /*3730*/  FSEL R79, R79, -INF , P1 ;  /* 0xff8000004f4f7808 */ /* 0x010fe20000800000 */
[----:B------:R-:W4:Y:S01]  /*3740*/  MUFU.TANH R38, R38 ;  /* 0x0000002600267308 */ /* 0x000f220000002400 */
[----:B---3--:R-:W-:Y:S01]  /*3750*/  FMUL.FTZ R10, R0, R39 ;  /* 0x00000027000a7220 */ /* 0x008fe20000410000 */
[----:B0-----:R-:W-:-:S02]  /*3760*/  FSEL R39, R30, -INF , P2 ;  /* 0xff8000001e277808 */ /* 0x001fc40001000000 */
[----:B------:R-:W-:Y:S01]  /*3770*/  ISETP.GT.AND P2, PT, R13, 0x90, PT ;  /* 0x000000900d00780c */ /* 0x000fe20003f44270 */
[----:B------:R-:W0:Y:S01]  /*3780*/  SHFL.IDX PT, R30, R64, RZ, 0x1c1f ;  /* 0x001c1fff401e7589 */ /* 0x000e2200000e0000 */
[----:B------:R-:W-:Y:S02]  /*3790*/  FMNMX.FTZ R42, R39, R42, !PT ;  /* 0x0000002a272a7209 */ /* 0x000fe40007810000 */
[----:B------:R3:W1:Y:S01]  /*37a0*/  MUFU.TANH R83, R10 ;  /* 0x0000000a00537308 */ /* 0x0006620000002400 */
[----:B------:R-:W-:Y:S02]  /*37b0*/  ISETP.GT.AND P1, PT, R13, 0x91, PT ;  /* 0x000000910d00780c */ /* 0x000fe40003f24270 */
[----:B--2---:R-:W-:Y:S02]  /*37c0*/  FSEL R77, R34, -INF , P2 ;  /* 0xff800000224d7808 */ /* 0x004fe40001000000 */
[----:B------:R-:W-:Y:S02]  /*37d0*/  FMNMX.FTZ R42, R79, R42, !PT ;  /* 0x0000002a4f2a7209 */ /* 0x000fe40007810000 */
[----:B------:R-:W-:Y:S01]  /*37e0*/  ISETP.GT.AND P2, PT, R13, 0x98, PT ;  /* 0x000000980d00780c */ /* 0x000fe20003f44270 */
[----:B------:R-:W-:Y:S01]  /*37f0*/  MUFU.TANH R4, R4 ;  /* 0x0000000400047308 */ /* 0x000fe20000002400 */
[----:B-----5:R-:W-:Y:S01]  /*3800*/  FSEL R81, R81, -INF , P1 ;  /* 0xff80000051517808 */ /* 0x020fe20000800000 */
[----:B---3--:R-:W-:Y:S01]  /*3810*/  FMUL.FTZ R10, R0, R45 ;  /* 0x0000002d000a7220 */ /* 0x008fe20000410000 */
[----:B------:R-:W-:-:S02]  /*3820*/  FMNMX.FTZ R42, R77, R42, !PT ;  /* 0x0000002a4d2a7209 */ /* 0x000fc40007810000 */
[----:B------:R-:W-:Y:S02]  /*3830*/  ISETP.GT.AND P1, PT, R13, 0x99, PT ;  /* 0x000000990d00780c */ /* 0x000fe40003f24270 */
[----:B----4-:R-:W-:Y:S01]  /*3840*/  FSEL R45, R38, -INF , P2 ;  /* 0xff800000262d7808 */ /* 0x010fe20001000000 */
[----:B------:R2:W-:Y:S01]  /*3850*/  MUFU.TANH R34, R10 ;  /* 0x0000000a00227308 */ /* 0x0005e20000002400 */
[----:B------:R-:W-:Y:S02]  /*3860*/  FMNMX.FTZ R42, R81, R42, !PT ;  /* 0x0000002a512a7209 */ /* 0x000fe40007810000 */
[----:B-1----:R-:W-:Y:S02]  /*3870*/  FSEL R83, R83, -INF , P1 ;  /* 0xff80000053537808 */ /* 0x002fe40000800000 */
[----:B------:R-:W-:Y:S02]  /*3880*/  FMNMX.FTZ R42, R45, R42, !PT ;  /* 0x0000002a2d2a7209 */ /* 0x000fe40007810000 */
[----:B0-----:R-:W-:Y:S01]  /*3890*/  VIADDMNMX R66, R30, R97, R66, PT ;  /* 0x000000611e427246 */ /* 0x001fe20003800142 */
[----:B------:R-:W0:Y:S01]  /*38a0*/  MUFU.TANH R5, R5 ;  /* 0x0000000500057308 */ /* 0x000e220000002400 */
[----:B------:R-:W-:-:S02]  /*38b0*/  FMNMX.FTZ R42, R83, R42, !PT ;  /* 0x0000002a532a7209 */ /* 0x000fc40007810000 */
[C---:B------:R-:W-:Y:S02]  /*38c0*/  ISETP.GT.AND P2, PT, R66.reuse, 0x1, PT ;  /* 0x000000014200780c */ /* 0x040fe40003f44270 */
[----:B------:R-:W-:Y:S01]  /*38d0*/  ISETP.GT.AND P3, PT, R66, 0x8, PT ;  /* 0x000000084200780c */ /* 0x000fe20003f64270 */
[----:B------:R-:W2:Y:S02]  /*38e0*/  SHFL.BFLY PT, R13, R42, 0x2, 0x1f ;  /* 0x0c401f002a0d7f89 */ /* 0x000ea400000e0000 */
[----:B------:R-:W-:Y:S08]  /*38f0*/  MUFU.TANH R8, R8 ;  /* 0x0000000800087308 */ /* 0x000ff00000002400 */
[----:B------:R1:W-:Y:S08]  /*3900*/  MUFU.TANH R50, R24 ;  /* 0x0000001800327308 */ /* 0x0003f00000002400 */
[----:B------:R-:W-:Y:S01]  /*3910*/  MUFU.TANH R9, R9 ;  /* 0x0000000900097308 */ /* 0x000fe20000002400 */
[----:B--2---:R-:W-:-:S07]  /*3920*/  FMNMX.FTZ R10, R42, R13, !PT ;  /* 0x0000000d2a0a7209 */ /* 0x004fce0007810000 */
[----:B------:R-:W2:Y:S01]  /*3930*/  MUFU.TANH R11, R11 ;  /* 0x0000000b000b7308 */ /* 0x000ea20000002400 */
[----:B------:R-:W3:Y:S07]  /*3940*/  SHFL.BFLY PT, R13, R10, 0x1, 0x1f ;  /* 0x0c201f000a0d7f89 */ /* 0x000eee00000e0000 */
[----:B------:R-:W-:Y:S08]  /*3950*/  MUFU.TANH R12, R12 ;  /* 0x0000000c000c7308 */ /* 0x000ff00000002400 */
[----:B------:R-:W-:Y:S08]  /*3960*/  MUFU.TANH R46, R53 ;  /* 0x00000035002e7308 */ /* 0x000ff00000002400 */
[----:B------:R0:W-:Y:S01]  /*3970*/  MUFU.TANH R68, R32 ;  /* 0x0000002000447308 */ /* 0x0001e20000002400 */
[----:B---3--:R-:W-:Y:S01]  /*3980*/  FMNMX.FTZ R13, R10, R13, !PT ;  /* 0x0000000d0a0d7209 */ /* 0x008fe20007810000 */
[----:B------:R-:W-:Y:S01]  /*3990*/  IMAD.U32 R10, RZ, RZ, UR4 ;  /* 0x00000004ff0a7e24 */ /* 0x000fe2000f8e00ff */
[----:B------:R-:W-:-:S02]  /*39a0*/  @UP0 ULDC UR4, c[0x0][0x44c] ;  /* 0x0001130000040ab9 */ /* 0x000fc40000000800 */
[C---:B------:R-:W-:Y:S01]  /*39b0*/  FSETP.NEU.FTZ.AND P1, PT, R13.reuse, -INF , PT ;  /* 0xff8000000d00780b */ /* 0x040fe20003f3d000 */
[-C--:B-1----:R-:W-:Y:S01]  /*39c0*/  FFMA.FTZ R24, R13, R10.reuse, -8 ;  /* 0xc10000000d187423 */ /* 0x082fe2000001000a */
[----:B0-----:R-:W-:Y:S01]  /*39d0*/  FSEL R32, R5, -INF , P2 ;  /* 0xff80000005207808 */ /* 0x001fe20001000000 */
[----:B------:R-:W0:Y:S01]  /*39e0*/  MUFU.TANH R14, R14 ;  /* 0x0000000e000e7308 */ /* 0x000e220000002400 */
[----:B------:R-:W-:Y:S01]  /*39f0*/  ISETP.GT.AND P2, PT, R66, 0x10, PT ;  /* 0x000000104200780c */ /* 0x000fe20003f44270 */
[----:B------:R-:W-:Y:S01]  /*3a00*/  UIMAD.WIDE.U32 UR4, UR39, UR4, URZ ;  /* 0x00000004270472a5 */ /* 0x000fe2000f8e003f */
[----:B------:R-:W-:Y:S02]  /*3a10*/  FSEL R24, R24, RZ, P1 ;  /* 0x000000ff18187208 */ /* 0x000fe40000800000 */
[----:B------:R-:W-:Y:S01]  /*3a20*/  ISETP.GT.AND P1, PT, R66, RZ, PT ;  /* 0x000000ff4200720c */ /* 0x000fe20003f24270 */
[----:B------:R-:W-:Y:S01]  /*3a30*/  @UP0 USHF.R.U32.HI UR39, URZ, UR11, UR5 ;  /* 0x0000000b3f270299 */ /* 0x000fe20008011605 */
[----:B--2---:R-:W-:Y:S01]  /*3a40*/  FSEL R97, R11, -INF , P2 ;  /* 0xff8000000b617808 */ /* 0x004fe20001000000 */
[----:B------:R1:W-:Y:S01]  /*3a50*/  MUFU.TANH R38, R49 ;  /* 0x0000003100267308 */ /* 0x0003e20000002400 */
[----:B------:R-:W-:Y:S01]  /*3a60*/  FSEL R53, R4, -INF , P1 ;  /* 0xff80000004357808 */ /* 0x000fe20000800000 */
[-CC-:B------:R-:W-:Y:S01]  /*3a70*/  FFMA.FTZ R115, R115, R10.reuse, -R24.reuse ;  /* 0x0000000a73737223 */ /* 0x180fe20000010818 */
[C---:B------:R-:W-:Y:S01]  /*3a80*/  ISETP.GT.AND P1, PT, R66.reuse, 0x9, PT ;  /* 0x000000094200780c */ /* 0x040fe20003f24270 */
[--C-:B------:R-:W-:Y:S01]  /*3a90*/  FFMA.FTZ R11, R117, R10, -R24.reuse ;  /* 0x0000000a750b7223 */ /* 0x100fe20000010818 */
[----:B------:R-:W-:Y:S01]  /*3aa0*/  FMNMX.FTZ R4, R53, R32, !PT ;  /* 0x0000002035047209 */ /* 0x000fe20007810000 */
[-CC-:B------:R-:W-:Y:S01]  /*3ab0*/  FFMA.FTZ R30, R121, R10.reuse, -R24.reuse ;  /* 0x0000000a791e7223 */ /* 0x180fe20000010818 */
[----:B------:R-:W-:Y:S01]  /*3ac0*/  ISETP.GT.AND P2, PT, R66, 0x18, PT ;  /* 0x000000184200780c */ /* 0x000fe20003f44270 */
[----:B------:R-:W-:Y:S01]  /*3ad0*/  MUFU.TANH R15, R15 ;  /* 0x0000000f000f7308 */ /* 0x000fe20000002400 */
[----:B-1----:R-:W-:Y:S01]  /*3ae0*/  FSEL R49, R8, -INF , P3 ;  /* 0xff80000008317808 */ /* 0x002fe20001800000 */
[-CC-:B------:R-:W-:Y:S01]  /*3af0*/  FFMA.FTZ R93, R93, R10.reuse, -R24.reuse ;  /* 0x0000000a5d5d7223 */ /* 0x180fe20000010818 */
[-CC-:B------:R-:W-:Y:S01]  /*3b00*/  FFMA.FTZ R99, R99, R10.reuse, -R24.reuse ;  /* 0x0000000a63637223 */ /* 0x180fe20000010818 */
[--C-:B------:R-:W-:Y:S01]  /*3b10*/  FFMA.FTZ R26, R125, R10, -R24.reuse ;  /* 0x0000000a7d1a7223 */ /* 0x100fe20000010818 */
[----:B------:R-:W-:Y:S01]  /*3b20*/  FMNMX.FTZ R8, R49, R4, !PT ;  /* 0x0000000431087209 */ /* 0x000fe20007810000 */
[-CC-:B------:R-:W-:Y:S01]  /*3b30*/  FFMA.FTZ R51, R51, R10.reuse, -R24.reuse ;  /* 0x0000000a33337223 */ /* 0x180fe20000010818 */
[-CC-:B------:R-:W-:Y:S01]  /*3b40*/  FFMA.FTZ R41, R41, R10.reuse, -R24.reuse ;  /* 0x0000000a29297223 */ /* 0x180fe20000010818 */
[----:B------:R1:W-:Y:S01]  /*3b50*/  MUFU.TANH R147, R37 ;  /* 0x0000002500937308 */ /* 0x0003e20000002400 */
[-CC-:B------:R-:W-:Y:S01]  /*3b60*/  FFMA.FTZ R27, R27, R10.reuse, -R24.reuse ;  /* 0x0000000a1b1b7223 */ /* 0x180fe20000010818 */
[-CC-:B------:R-:W-:Y:S01]  /*3b70*/  FFMA.FTZ R31, R31, R10.reuse, -R24.reuse ;  /* 0x0000000a1f1f7223 */ /* 0x180fe20000010818 */
[-CC-:B------:R-:W-:Y:S01]  /*3b80*/  FFMA.FTZ R35, R35, R10.reuse, -R24.reuse ;  /* 0x0000000a23237223 */ /* 0x180fe20000010818 */
[-CC-:B------:R-:W-:Y:S01]  /*3b90*/  FFMA.FTZ R39, R39, R10.reuse, -R24.reuse ;  /* 0x0000000a27277223 */ /* 0x180fe20000010818 */
[-CC-:B------:R-:W-:Y:S01]  /*3ba0*/  FFMA.FTZ R45, R45, R10.reuse, -R24.reuse ;  /* 0x0000000a2d2d7223 */ /* 0x180fe20000010818 */
[-CC-:B------:R-:W-:Y:S01]  /*3bb0*/  FFMA.FTZ R83, R83, R10.reuse, -R24.reuse ;  /* 0x0000000a53537223 */ /* 0x180fe20000010818 */
[----:B------:R-:W-:Y:S01]  /*3bc0*/  UIADD3 UR4, UR39, -UR10, UR41 ;  /* 0x8000000a27047290 */ /* 0x000fe2000fffe029 */
[----:B------:R-:W2:Y:S01]  /*3bd0*/  MUFU.TANH R19, R19 ;  /* 0x0000001300137308 */ /* 0x000ea20000002400 */
[----:B-1----:R-:W-:Y:S01]  /*3be0*/  FSEL R37, R9, -INF , P1 ;  /* 0xff80000009257808 */ /* 0x002fe20000800000 */
[----:B------:R-:W-:Y:S01]  /*3bf0*/  FFMA.FTZ R9, R111, R10, -R24 ;  /* 0x0000000a6f097223 */ /* 0x000fe20000010818 */
[----:B------:R-:W-:Y:S01]  /*3c00*/  ISETP.GT.AND P1, PT, R66, 0x11, PT ;  /* 0x000000114200780c */ /* 0x000fe20003f24270 */
[----:B------:R-:W-:Y:S01]  /*3c10*/  UIMAD.WIDE UR4, UR4, 0x66666667, URZ ;  /* 0x66666667040478a5 */ /* 0x000fe2000f8e023f */
[----:B------:R-:W-:-:S02]  /*3c20*/  FMNMX.FTZ R8, R37, R8, !PT ;  /* 0x0000000825087209 */ /* 0x000fc40007810000 */
[----:B0-----:R-:W-:Y:S01]  /*3c30*/  FSEL R111, R14, -INF , P2 ;  /* 0xff8000000e6f7808 */ /* 0x001fe20001000000 */
[----:B------:R0:W-:Y:S01]  /*3c40*/  MUFU.TANH R143, R33 ;  /* 0x00000021008f7308 */ /* 0x0001e20000002400 */
[----:B------:R-:W-:Y:S01]  /*3c50*/  FMNMX.FTZ R8, R97, R8, !PT ;  /* 0x0000000861087209 */ /* 0x000fe20007810000 */
[----:B------:R-:W-:Y:S01]  /*3c60*/  USHF.R.U32.HI UR4, URZ, 0x1f, UR5 ;  /* 0x0000001f3f047899 */ /* 0x000fe20008011605 */
[----:B------:R-:W-:-:S03]  /*3c70*/  ISETP.GT.AND P2, PT, R66, 0x20, PT ;  /* 0x000000204200780c */ /* 0x000fc60003f44270 */
[----:B------:R-:W-:Y:S02]  /*3c80*/  ULEA.HI.SX32 UR4, UR5, UR4, 0x1a ;  /* 0x0000000405047291 */ /* 0x000fe4000f8fd23f */
[----:B------:R-:W-:Y:S01]  /*3c90*/  MUFU.TANH R20, R20 ;  /* 0x0000001400147308 */ /* 0x000fe20000002400 */
[--C-:B0-----:R-:W-:Y:S01]  /*3ca0*/  FFMA.FTZ R33, R107, R10, -R24.reuse ;  /* 0x0000000a6b217223 */ /* 0x101fe20000010818 */
[----:B------:R-:W-:Y:S01]  /*3cb0*/  FSEL R107, R12, -INF , P1 ;  /* 0xff8000000c6b7808 */ /* 0x000fe20000800000 */
[----:B------:R-:W-:Y:S01]  /*3cc0*/  UISETP.LT.AND UP0, UPT, UR58, UR4, UPT ;  /* 0x000000043a00728c */ /* 0x000fe2000bf01270 */
[C---:B------:R-:W-:Y:S01]  /*3cd0*/  ISETP.GT.AND P1, PT, R66.reuse, 0x19, PT ;  /* 0x000000194200780c */ /* 0x040fe20003f24270 */
[----:B------:R-:W-:Y:S01]  /*3ce0*/  UMOV UR5, URZ ;  /* 0x0000003f00057c82 */ /* 0x000fe20008000000 */
[----:B------:R-:W-:Y:S01]  /*3cf0*/  FMNMX.FTZ R8, R107, R8, !PT ;  /* 0x000000086b087209 */ /* 0x000fe20007810000 */
[----:B------:R-:W-:Y:S01]  /*3d00*/  USEL UR53, UR58, UR4, !UP0 ;  /* 0x000000043a357287 */ /* 0x000fe2000c000000 */
[----:B------:R-:W0:Y:S01]  /*3d10*/  MUFU.TANH R21, R21 ;  /* 0x0000001500157308 */ /* 0x000e220000002400 */
[----:B--2---:R-:W-:Y:S01]  /*3d20*/  FSEL R117, R19, -INF , P2 ;  /* 0xff80000013757808 */ /* 0x004fe20001000000 */
[----:B------:R-:W-:Y:S01]  /*3d30*/  FFMA.FTZ R19, R105, R10, -R24 ;  /* 0x0000000a69137223 */ /* 0x000fe20000010818 */
[----:B------:R-:W-:Y:S01]  /*3d40*/  FMNMX.FTZ R12, R111, R8, !PT ;  /* 0x000000086f0c7209 */ /* 0x000fe20007810000 */
[----:B------:R-:W-:Y:S01]  /*3d50*/  UISETP.GE.AND UP0, UPT, UR6, UR53, UPT ;  /* 0x000000350600728c */ /* 0x000fe2000bf06270 */
[----:B------:R-:W-:Y:S01]  /*3d60*/  ISETP.GT.AND P2, PT, R66, 0x28, PT ;  /* 0x000000284200780c */ /* 0x000fe20003f44270 */
[----:B------:R-:W-:-:S02]  /*3d70*/  UMOV UR4, URZ ;  /* 0x0000003f00047c82 */ /* 0x000fc40008000000 */
[----:B------:R-:W1:Y:S08]  /*3d80*/  MUFU.TANH R22, R22 ;  /* 0x0000001600167308 */ /* 0x000e700000002400 */
[----:B------:R2:W-:Y:S08]  /*3d90*/  MUFU.EX2 R5, R115 ;  /* 0x0000007300057308 */ /* 0x0005f00000000800 */
[----:B------:R-:W3:Y:S01]  /*3da0*/  MUFU.TANH R23, R23 ;  /* 0x0000001700177308 */ /* 0x000ee20000002400 */
[----:B--2---:R-:W-:Y:S01]  /*3db0*/  FSEL R115, R15, -INF , P1 ;  /* 0xff8000000f737808 */ /* 0x004fe20000800000 */
[----:B------:R-:W-:Y:S01]  /*3dc0*/  FFMA.FTZ R15, R113, R10, -R24 ;  /* 0x0000000a710f7223 */ /* 0x000fe20000010818 */
[----:B------:R-:W-:-:S02]  /*3dd0*/  ISETP.GT.AND P1, PT, R66, 0x21, PT ;  /* 0x000000214200780c */ /* 0x000fc40003f24270 */
[----:B------:R-:W-:Y:S02]  /*3de0*/  FMNMX.FTZ R12, R115, R12, !PT ;  /* 0x0000000c730c7209 */ /* 0x000fe40007810000 */
[----:B0-----:R-:W-:Y:S01]  /*3df0*/  FSEL R113, R21, -INF , P2 ;  /* 0xff80000015717808 */ /* 0x001fe20001000000 */
[----:B------:R0:W-:Y:S01]  /*3e00*/  MUFU.TANH R141, R29 ;  /* 0x0000001d008d7308 */ /* 0x0001e20000002400 */
[----:B------:R-:W-:Y:S01]  /*3e10*/  FMNMX.FTZ R12, R117, R12, !PT ;  /* 0x0000000c750c7209 */ /* 0x000fe20007810000 */
[----:B------:R-:W-:Y:S01]  /*3e20*/  FFMA.FTZ R21, R101, R10, -R24 ;  /* 0x0000000a65157223 */ /* 0x000fe20000010818 */
[----:B------:R-:W-:-:S05]  /*3e30*/  ISETP.GT.AND P2, PT, R66, 0x30, PT ;  /* 0x000000304200780c */ /* 0x000fca0003f44270 */
[----:B------:R-:W-:Y:S01]  /*3e40*/  MUFU.TANH R72, R72 ;  /* 0x0000004800487308 */ /* 0x000fe20000002400 */
[----:B0-----:R-:W-:Y:S01]  /*3e50*/  FFMA.FTZ R29, R119, R10, -R24 ;  /* 0x0000000a771d7223 */ /* 0x001fe20000010818 */
[----:B------:R-:W-:Y:S02]  /*3e60*/  FSEL R119, R20, -INF , P1 ;  /* 0xff80000014777808 */ /* 0x000fe40000800000 */
[----:B------:R-:W-:Y:S02]  /*3e70*/  ISETP.GT.AND P1, PT, R66, 0x29, PT ;  /* 0x000000294200780c */ /* 0x000fe40003f24270 */
[----:B------:R-:W-:Y:S02]  /*3e80*/  FMNMX.FTZ R12, R119, R12, !PT ;  /* 0x0000000c770c7209 */ /* 0x000fe40007810000 */
[----:B------:R-:W0:Y:S01]  /*3e90*/  MUFU.TANH R74, R74 ;  /* 0x0000004a004a7308 */ /* 0x000e220000002400 */
[----:B-1----:R-:W-:Y:S02]  /*3ea0*/  FSEL R121, R22, -INF , P1 ;  /* 0xff80000016797808 */ /* 0x002fe40000800000 */
[----:B------:R-:W-:-:S02]  /*3eb0*/  FMNMX.FTZ R14, R113, R12, !PT ;  /* 0x0000000c710e7209 */ /* 0x000fc40007810000 */
[C---:B------:R-:W-:Y:S02]  /*3ec0*/  ISETP.GT.AND P1, PT, R66.reuse, 0x31, PT ;  /* 0x000000314200780c */ /* 0x040fe40003f24270 */
[----:B------:R-:W-:Y:S01]  /*3ed0*/  FMNMX.FTZ R14, R121, R14, !PT ;  /* 0x0000000e790e7209 */ /* 0x000fe20007810000 */
[----:B------:R-:W1:Y:S08]  /*3ee0*/  MUFU.TANH R73, R73 ;  /* 0x0000004900497308 */ /* 0x000e700000002400 */
[----:B------:R2:W-:Y:S08]  /*3ef0*/  MUFU.EX2 R8, R11 ;  /* 0x0000000b00087308 */ /* 0x0005f00000000800 */
[----:B------:R-:W4:Y:S01]  /*3f00*/  MUFU.TANH R75, R75 ;  /* 0x0000004b004b7308 */ /* 0x000f220000002400 */
[-CC-:B--2---:R-:W-:Y:S01]  /*3f10*/  FFMA.FTZ R11, R109, R10.reuse, -R24.reuse ;  /* 0x0000000a6d0b7223 */ /* 0x184fe20000010818 */
[----:B---3--:R-:W-:Y:S01]  /*3f20*/  FSEL R109, R23, -INF , P2 ;  /* 0xff800000176d7808 */ /* 0x008fe20001000000 */
[----:B------:R-:W-:Y:S01]  /*3f30*/  FFMA.FTZ R23, R95, R10, -R24 ;  /* 0x0000000a5f177223 */ /* 0x000fe20000010818 */
[----:B------:R-:W-:-:S02]  /*3f40*/  ISETP.GT.AND P2, PT, R66, 0x38, PT ;  /* 0x000000384200780c */ /* 0x000fc40003f44270 */
[----:B------:R-:W-:Y:S02]  /*3f50*/  FMNMX.FTZ R14, R109, R14, !PT ;  /* 0x0000000e6d0e7209 */ /* 0x000fe40007810000 */
[----:B------:R2:W-:Y:S01]  /*3f60*/  MUFU.TANH R54, R28 ;  /* 0x0000001c00367308 */ /* 0x0005e20000002400 */
[----:B0-----:R-:W-:Y:S02]  /*3f70*/  FSEL R105, R74, -INF , P2 ;  /* 0xff8000004a697808 */ /* 0x001fe40001000000 */
[----:B------:R-:W-:-:S05]  /*3f80*/  ISETP.GT.AND P2, PT, R66, 0x40, PT ;  /* 0x000000404200780c */ /* 0x000fca0003f44270 */
[----:B------:R-:W-:Y:S01]  /*3f90*/  MUFU.TANH R56, R56 ;  /* 0x0000003800387308 */ /* 0x000fe20000002400 */
[----:B--2---:R-:W-:Y:S01]  /*3fa0*/  FFMA.FTZ R28, R123, R10, -R24 ;  /* 0x0000000a7b1c7223 */ /* 0x004fe20000010818 */
[----:B------:R-:W-:Y:S02]  /*3fb0*/  FSEL R123, R72, -INF , P1 ;  /* 0xff800000487b7808 */ /* 0x000fe40000800000 */
[----:B------:R-:W-:Y:S02]  /*3fc0*/  ISETP.GT.AND P1, PT, R66, 0x39, PT ;  /* 0x000000394200780c */ /* 0x000fe40003f24270 */
[----:B------:R-:W-:Y:S02]  /*3fd0*/  FMNMX.FTZ R14, R123, R14, !PT ;  /* 0x0000000e7b0e7209 */ /* 0x000fe40007810000 */
[----:B------:R-:W0:Y:S01]  /*3fe0*/  MUFU.TANH R57, R57 ;  /* 0x0000003900397308 */ /* 0x000e220000002400 */
[----:B-1----:R-:W-:Y:S02]  /*3ff0*/  FSEL R73, R73, -INF , P1 ;  /* 0xff80000049497808 */ /* 0x002fe40000800000 */
[----:B------:R-:W-:-:S02]  /*4000*/  FMNMX.FTZ R20, R105, R14, !PT ;  /* 0x0000000e69147209 */ /* 0x000fc40007810000 */
[C---:B------:R-:W-:Y:S02]  /*4010*/  ISETP.GT.AND P1, PT, R66.reuse, 0x41, PT ;  /* 0x000000414200780c */ /* 0x040fe40003f24270 */
[----:B----4-:R-:W-:Y:S01]  /*4020*/  FSEL R75, R75, -INF , P2 ;  /* 0xff8000004b4b7808 */ /* 0x010fe20001000000 */
[----:B------:R-:W-:Y:S01]  /*4030*/  MUFU.TANH R58, R58 ;  /* 0x0000003a003a7308 */ /* 0x000fe20000002400 */
[----:B------:R-:W-:Y:S02]  /*4040*/  FMNMX.FTZ R20, R73, R20, !PT ;  /* 0x0000001449147209 */ /* 0x000fe40007810000 */
[----:B------:R-:W-:Y:S02]  /*4050*/  ISETP.GT.AND P2, PT, R66, 0x48, PT ;  /* 0x000000484200780c */ /* 0x000fe40003f44270 */
[----:B------:R-:W-:-:S03]  /*4060*/  FMNMX.FTZ R20, R75, R20, !PT ;  /* 0x000000144b147209 */ /* 0x000fc60007810000 */
[----:B------:R-:W1:Y:S01]  /*4070*/  MUFU.TANH R18, R18 ;  /* 0x0000001200127308 */ /* 0x000e620000002400 */
[----:B0-----:R-:W-:Y:S01]  /*4080*/  FSEL R101, R57, -INF , P2 ;  /* 0xff80000039657808 */ /* 0x001fe20001000000 */
[----:B------:R-:W-:Y:S01]  /*4090*/  FFMA.FTZ R57, R87, R10, -R24 ;  /* 0x0000000a57397223 */ /* 0x000fe20000010818 */
[----:B------:R-:W-:-:S05]  /*40a0*/  ISETP.GT.AND P2, PT, R66, 0x50, PT ;  /* 0x000000504200780c */ /* 0x000fca0003f44270 */
[----:B------:R0:W-:Y:S08]  /*40b0*/  MUFU.EX2 R12, R11 ;  /* 0x0000000b000c7308 */ /* 0x0001f00000000800 */
[----:B------:R-:W2:Y:S01]  /*40c0*/  MUFU.TANH R59, R59 ;  /* 0x0000003b003b7308 */ /* 0x000ea20000002400 */
[----:B0-----:R-:W-:Y:S01]  /*40d0*/  FFMA.FTZ R11, R103, R10, -R24 ;  /* 0x0000000a670b7223 */ /* 0x001fe20000010818 */
[----:B------:R-:W-:-:S02]  /*40e0*/  FSEL R103, R56, -INF , P1 ;  /* 0xff80000038677808 */ /* 0x000fc40000800000 */
[----:B------:R-:W-:Y:S02]  /*40f0*/  ISETP.GT.AND P1, PT, R66, 0x49, PT ;  /* 0x000000494200780c */ /* 0x000fe40003f24270 */
[----:B------:R-:W-:Y:S02]  /*4100*/  FMNMX.FTZ R20, R103, R20, !PT ;  /* 0x0000001467147209 */ /* 0x000fe40007810000 */
[----:B------:R-:W0:Y:S01]  /*4110*/  MUFU.TANH R60, R60 ;  /* 0x0000003c003c7308 */ /* 0x000e220000002400 */
[----:B-1----:R-:W-:Y:S02]  /*4120*/  FSEL R129, R18, -INF , P2 ;  /* 0xff80000012817808 */ /* 0x002fe40001000000 */
[----:B------:R-:W-:Y:S02]  /*4130*/  FMNMX.FTZ R20, R101, R20, !PT ;  /* 0x0000001465147209 */ /* 0x000fe40007810000 */
[----:B------:R-:W-:-:S03]  /*4140*/  ISETP.GT.AND P2, PT, R66, 0x58, PT ;  /* 0x000000584200780c */ /* 0x000fc60003f44270 */
[----:B------:R1:W-:Y:S08]  /*4150*/  MUFU.TANH R42, R25 ;  /* 0x00000019002a7308 */ /* 0x0003f00000002400 */
[----:B------:R-:W3:Y:S01]  /*4160*/  MUFU.TANH R61, R61 ;  /* 0x0000003d003d7308 */ /* 0x000ee20000002400 */
[----:B-1----:R-:W-:Y:S01]  /*4170*/  FFMA.FTZ R25, R127, R10, -R24 ;  /* 0x0000000a7f197223 */ /* 0x002fe20000010818 */
[----:B------:R-:W-:-:S02]  /*4180*/  FSEL R127, R58, -INF , P1 ;  /* 0xff8000003a7f7808 */ /* 0x000fc40000800000 */
[C---:B------:R-:W-:Y:S02]  /*4190*/  ISETP.GT.AND P1, PT, R66.reuse, 0x51, PT ;  /* 0x000000514200780c */ /* 0x040fe40003f24270 */
[----:B------:R-:W-:Y:S02]  /*41a0*/  FMNMX.FTZ R20, R127, R20, !PT ;  /* 0x000000147f147209 */ /* 0x000fe40007810000 */
[----:B------:R-:W1:Y:S01]  /*41b0*/  MUFU.TANH R62, R62 ;  /* 0x0000003e003e7308 */ /* 0x000e620000002400 */
[----:B--2---:R-:W-:Y:S01]  /*41c0*/  FSEL R131, R59, -INF , P1 ;  /* 0xff8000003b837808 */ /* 0x004fe20000800000 */
[----:B------:R-:W-:Y:S01]  /*41d0*/  FFMA.FTZ R59, R69, R10, -R24 ;  /* 0x0000000a453b7223 */ /* 0x000fe20000010818 */
[----:B------:R-:W-:Y:S02]  /*41e0*/  FMNMX.FTZ R20, R129, R20, !PT ;  /* 0x0000001481147209 */ /* 0x000fe40007810000 */
[----:B------:R-:W-:Y:S02]  /*41f0*/  ISETP.GT.AND P1, PT, R66, 0x59, PT ;  /* 0x000000594200780c */ /* 0x000fe40003f24270 */
[----:B0-----:R-:W-:Y:S01]  /*4200*/  FSEL R133, R60, -INF , P2 ;  /* 0xff8000003c857808 */ /* 0x001fe20001000000 */
[----:B------:R-:W0:Y:S01]  /*4210*/  MUFU.TANH R40, R40 ;  /* 0x0000002800287308 */ /* 0x000e220000002400 */
[----:B------:R-:W-:-:S02]  /*4220*/  FMNMX.FTZ R20, R131, R20, !PT ;  /* 0x0000001483147209 */ /* 0x000fc40007810000 */
[C---:B------:R-:W-:Y:S02]  /*4230*/  ISETP.GT.AND P2, PT, R66.reuse, 0x60, PT ;  /* 0x000000604200780c */ /* 0x040fe40003f44270 */
[----:B---3--:R-:W-:Y:S02]  /*4240*/  FSEL R135, R61, -INF , P1 ;  /* 0xff8000003d877808 */ /* 0x008fe40000800000 */
[----:B------:R-:W-:Y:S01]  /*4250*/  FMNMX.FTZ R22, R133, R20, !PT ;  /* 0x0000001485167209 */ /* 0x000fe20007810000 */
[----:B------:R-:W2:Y:S01]  /*4260*/  MUFU.TANH R44, R44 ;  /* 0x0000002c002c7308 */ /* 0x000ea20000002400 */
[----:B------:R-:W-:Y:S02]  /*4270*/  ISETP.GT.AND P1, PT, R66, 0x61, PT ;  /* 0x000000614200780c */ /* 0x000fe40003f24270 */
[----:B-1----:R-:W-:Y:S02]  /*4280*/  FSEL R137, R62, -INF , P2 ;  /* 0xff8000003e897808 */ /* 0x002fe40001000000 */
[----:B------:R-:W-:-:S02]  /*4290*/  FMNMX.FTZ R22, R135, R22, !PT ;  /* 0x0000001687167209 */ /* 0x000fc40007810000 */
[----:B------:R-:W-:Y:S01]  /*42a0*/  ISETP.GT.AND P2, PT, R66, 0x68, PT ;  /* 0x000000684200780c */ /* 0x000fe20003f44270 */
[----:B------:R-:W1:Y:S01]  /*42b0*/  MUFU.TANH R48, R48 ;  /* 0x0000003000307308 */ /* 0x000e620000002400 */
[----:B0-----:R-:W-:Y:S01]  /*42c0*/  FSEL R139, R40, -INF , P1 ;  /* 0xff800000288b7808 */ /* 0x001fe20000800000 */
[----:B------:R-:W-:Y:S01]  /*42d0*/  FFMA.FTZ R40, R55, R10, -R24 ;  /* 0x0000000a37287223 */ /* 0x000fe20000010818 */
[----:B------:R-:W-:Y:S02]  /*42e0*/  FMNMX.FTZ R22, R137, R22, !PT ;  /* 0x0000001689167209 */ /* 0x000fe40007810000 */
[----:B------:R-:W-:Y:S02]  /*42f0*/  ISETP.GT.AND P1, PT, R66, 0x69, PT ;  /* 0x000000694200780c */ /* 0x000fe40003f24270 */
[----:B------:R-:W-:Y:S01]  /*4300*/  FMNMX.FTZ R22, R139, R22, !PT ;  /* 0x000000168b167209 */ /* 0x000fe20007810000 */
[----:B------:R-:W0:Y:S01]  /*4310*/  MUFU.TANH R52, R52 ;  /* 0x0000003400347308 */ /* 0x000e220000002400 */
[----:B--2---:R-:W-:-:S02]  /*4320*/  FSEL R95, R44, -INF , P2 ;  /* 0xff8000002c5f7808 */ /* 0x004fc40001000000 */
[----:B------:R-:W-:Y:S02]  /*4330*/  FSEL R61, R34, -INF , P1 ;  /* 0xff800000223d7808 */ /* 0x000fe40000800000 */
[C---:B------:R-:W-:Y:S02]  /*4340*/  ISETP.GT.AND P2, PT, R66.reuse, 0x70, PT ;  /* 0x000000704200780c */ /* 0x040fe40003f44270 */
[----:B------:R-:W-:Y:S01]  /*4350*/  FMNMX.FTZ R34, R95, R22, !PT ;  /* 0x000000165f227209 */ /* 0x000fe20007810000 */
[----:B------:R2:W-:Y:S01]  /*4360*/  MUFU.EX2 R14, R11 ;  /* 0x0000000b000e7308 */ /* 0x0005e20000000800 */
[----:B------:R-:W-:Y:S02]  /*4370*/  ISETP.GT.AND P1, PT, R66, 0x71, PT ;  /* 0x000000714200780c */ /* 0x000fe40003f24270 */
[----:B------:R-:W-:-:S05]  /*4380*/  FMNMX.FTZ R34, R61, R34, !PT ;  /* 0x000000223d227209 */ /* 0x000fca0007810000 */
[----:B------:R3:W-:Y:S01]  /*4390*/  MUFU.EX2 R4, R33 ;  /* 0x0000002100047308 */ /* 0x0007e20000000800 */
[-CC-:B--2---:R-:W-:Y:S01]  /*43a0*/  FFMA.FTZ R11, R89, R10.reuse, -R24.reuse ;  /* 0x0000000a590b7223 */ /* 0x184fe20000010818 */
[----:B-1----:R-:W-:Y:S01]  /*43b0*/  FSEL R89, R48, -INF , P2 ;  /* 0xff80000030597808 */ /* 0x002fe20001000000 */
[--C-:B------:R-:W-:Y:S01]  /*43c0*/  FFMA.FTZ R48, R79, R10, -R24.reuse ;  /* 0x0000000a4f307223 */ /* 0x100fe20000010818 */
[----:B------:R-:W-:Y:S02]  /*43d0*/  ISETP.GT.AND P2, PT, R66, 0x78, PT ;  /* 0x000000784200780c */ /* 0x000fe40003f44270 */
[----:B------:R-:W-:Y:S02]  /*43e0*/  FMNMX.FTZ R34, R89, R34, !PT ;  /* 0x0000002259227209 */ /* 0x000fe40007810000 */
[----:B0-----:R-:W-:Y:S01]  /*43f0*/  FSEL R87, R52, -INF , P2 ;  /* 0xff80000034577808 */ /* 0x001fe20001000000 */
[----:B---3--:R-:W-:Y:S01]  /*4400*/  FFMA.FTZ R33, R91, R10, -R24 ;  /* 0x0000000a5b217223 */ /* 0x008fe20000010818 */
[----:B------:R-:W-:Y:S01]  /*4410*/  FSEL R91, R38, -INF , P1 ;  /* 0xff800000265b7808 */ /* 0x000fe20000800000 */
[----:B------:R0:W1:Y:S01]  /*4420*/  MUFU.TANH R145, R36 ;  /* 0x0000002400917308 */ /* 0x0000620000002400 */
[----:B------:R-:W-:-:S02]  /*4430*/  ISETP.GT.AND P1, PT, R66, 0x79, PT ;  /* 0x000000794200780c */ /* 0x000fc40003f24270 */
[----:B------:R-:W-:Y:S02]  /*4440*/  FMNMX.FTZ R34, R91, R34, !PT ;  /* 0x000000225b227209 */ /* 0x000fe40007810000 */
[----:B------:R-:W-:-:S03]  /*4450*/  ISETP.GT.AND P2, PT, R66, 0x80, PT ;  /* 0x000000804200780c */ /* 0x000fc60003f44270 */
[----:B------:R2:W-:Y:S01]  /*4460*/  MUFU.EX2 R20, R93 ;  /* 0x0000005d00147308 */ /* 0x0005e20000000800 */
[----:B0-----:R-:W-:-:S07]  /*4470*/  FMNMX.FTZ R36, R87, R34, !PT ;  /* 0x0000002257247209 */ /* 0x001fce0007810000 */
[----:B------:R0:W-:Y:S01]  /*4480*/  MUFU.EX2 R18, R99 ;  /* 0x0000006300127308 */ /* 0x0001e20000000800 */
[----:B--2---:R-:W-:Y:S01]  /*4490*/  FSEL R93, R46, -INF , P1 ;  /* 0xff8000002e5d7808 */ /* 0x004fe20000800000 */
[----:B------:R-:W-:Y:S01]  /*44a0*/  FFMA.FTZ R46, R65, R10, -R24 ;  /* 0x0000000a412e7223 */ /* 0x000fe20000010818 */
[----:B------:R-:W-:Y:S02]  /*44b0*/  ISETP.GT.AND P1, PT, R66, 0x81, PT ;  /* 0x000000814200780c */ /* 0x000fe40003f24270 */
[----:B------:R-:W-:-:S03]  /*44c0*/  FMNMX.FTZ R36, R93, R36, !PT ;  /* 0x000000245d247209 */ /* 0x000fc60007810000 */
[----:B------:R2:W-:Y:S01]  /*44d0*/  MUFU.EX2 R22, R11 ;  /* 0x0000000b00167308 */ /* 0x0005e20000000800 */
[----:B0-----:R-:W-:Y:S02]  /*44e0*/  FSEL R99, R50, -INF , P2 ;  /* 0xff80000032637808 */ /* 0x001fe40001000000 */
[----:B------:R-:W-:Y:S02]  /*44f0*/  ISETP.GT.AND P2, PT, R66, 0x88, PT ;  /* 0x000000884200780c */ /* 0x000fe40003f44270 */
[----:B------:R-:W-:Y:S02]  /*4500*/  FMNMX.FTZ R36, R99, R36, !PT ;  /* 0x0000002463247209 */ /* 0x000fe40007810000 */
[----:B------:R-:W-:Y:S01]  /*4510*/  FSEL R69, R54, -INF , P2 ;  /* 0xff80000036457808 */ /* 0x000fe20001000000 */
[----:B------:R-:W-:Y:S01]  /*4520*/  MUFU.EX2 R25, R25 ;  /* 0x0000001900197308 */ /* 0x000fe20000000800 */
[-CC-:B--2---:R-:W-:Y:S01]  /*4530*/  FFMA.FTZ R11, R85, R10.reuse, -R24.reuse ;  /* 0x0000000a550b7223 */ /* 0x184fe20000010818 */
[----:B------:R-:W-:Y:S01]  /*4540*/  FSEL R85, R42, -INF , P1 ;  /* 0xff8000002a557808 */ /* 0x000fe20000800000 */
[-CC-:B------:R-:W-:Y:S01]  /*4550*/  FFMA.FTZ R42, R47, R10.reuse, -R24.reuse ;  /* 0x0000000a2f2a7223 */ /* 0x180fe20000010818 */
[----:B------:R-:W-:Y:S01]  /*4560*/  ISETP.GT.AND P1, PT, R66, 0x89, PT ;  /* 0x000000894200780c */ /* 0x000fe20003f24270 */
[----:B------:R-:W-:Y:S01]  /*4570*/  FFMA.FTZ R47, R71, R10, -R24 ;  /* 0x0000000a472f7223 */ /* 0x000fe20000010818 */
[----:B------:R-:W-:-:S02]  /*4580*/  FMNMX.FTZ R36, R85, R36, !PT ;  /* 0x0000002455247209 */ /* 0x000fc40007810000 */
[C---:B------:R-:W-:Y:S01]  /*4590*/  ISETP.GT.AND P2, PT, R66.reuse, 0x90, PT ;  /* 0x000000904200780c */ /* 0x040fe20003f44270 */
[----:B------:R0:W-:Y:S01]  /*45a0*/  MUFU.EX2 R34, R11 ;  /* 0x0000000b00227308 */ /* 0x0001e20000000800 */
[----:B------:R-:W-:Y:S02]  /*45b0*/  FSEL R141, R141, -INF , P1 ;  /* 0xff8000008d8d7808 */ /* 0x000fe40000800000 */
[----:B------:R-:W-:Y:S02]  /*45c0*/  FMNMX.FTZ R38, R69, R36, !PT ;  /* 0x0000002445267209 */ /* 0x000fe40007810000 */
[----:B------:R-:W-:Y:S02]  /*45d0*/  ISETP.GT.AND P1, PT, R66, 0x91, PT ;  /* 0x000000914200780c */ /* 0x000fe40003f24270 */
[----:B------:R-:W-:Y:S01]  /*45e0*/  FSEL R125, R68, -INF , P2 ;  /* 0xff800000447d7808 */ /* 0x000fe20001000000 */
[----:B------:R-:W-:Y:S01]  /*45f0*/  MUFU.EX2 R26, R26 ;  /* 0x0000001a001a7308 */ /* 0x000fe20000000800 */
[----:B------:R-:W-:-:S02]  /*4600*/  FMNMX.FTZ R38, R141, R38, !PT ;  /* 0x000000268d267209 */ /* 0x000fc40007810000 */
[C---:B------:R-:W-:Y:S02]  /*4610*/  ISETP.GT.AND P2, PT, R66.reuse, 0x98, PT ;  /* 0x000000984200780c */ /* 0x040fe40003f44270 */
[----:B------:R-:W-:Y:S02]  /*4620*/  FSEL R143, R143, -INF , P1 ;  /* 0xff8000008f8f7808 */ /* 0x000fe40000800000 */
[----:B------:R-:W-:Y:S01]  /*4630*/  FMNMX.FTZ R38, R125, R38, !PT ;  /* 0x000000267d267209 */ /* 0x000fe20007810000 */
[----:B------:R-:W-:Y:S01]  /*4640*/  MUFU.EX2 R28, R28 ;  /* 0x0000001c001c7308 */ /* 0x000fe20000000800 */
[----:B------:R-:W-:Y:S02]  /*4650*/  ISETP.GT.AND P1, PT, R66, 0x99, PT ;  /* 0x000000994200780c */ /* 0x000fe40003f24270 */
[----:B-1----:R-:W-:Y:S02]  /*4660*/  FSEL R145, R145, -INF , P2 ;  /* 0xff80000091917808 */ /* 0x002fe40001000000 */
[----:B------:R-:W-:-:S02]  /*4670*/  FMNMX.FTZ R38, R143, R38, !PT ;  /* 0x000000268f267209 */ /* 0x000fc40007810000 */
[----:B------:R-:W-:Y:S01]  /*4680*/  FSEL R147, R147, -INF , P1 ;  /* 0xff80000093937808 */ /* 0x000fe20000800000 */
[----:B------:R-:W-:Y:S01]  /*4690*/  MUFU.EX2 R29, R29 ;  /* 0x0000001d001d7308 */ /* 0x000fe20000000800 */
[----:B------:R-:W-:-:S04]  /*46a0*/  FMNMX.FTZ R38, R145, R38, !PT ;  /* 0x0000002691267209 */ /* 0x000fc80007810000 */
[----:B0-----:R-:W-:Y:S01]  /*46b0*/  FMNMX.FTZ R11, R147, R38, !PT ;  /* 0x00000026930b7209 */ /* 0x001fe20007810000 */
[-CC-:B------:R-:W-:Y:S01]  /*46c0*/  FFMA.FTZ R38, R43, R10.reuse, -R24.reuse ;  /* 0x0000000a2b267223 */ /* 0x180fe20000010818 */
[--C-:B------:R-:W-:Y:S01]  /*46d0*/  FFMA.FTZ R43, R63, R10, -R24.reuse ;  /* 0x0000000a3f2b7223 */ /* 0x100fe20000010818 */
[----:B------:R-:W-:Y:S02]  /*46e0*/  MUFU.EX2 R30, R30 ;  /* 0x0000001e001e7308 */ /* 0x000fe40000000800 */
[----:B------:R-:W0:Y:S06]  /*46f0*/  SHFL.BFLY PT, R44, R11, 0x2, 0x1f ;  /* 0x0c401f000b2c7f89 */ /* 0x000e2c00000e0000 */
[----:B------:R-:W-:Y:S08]  /*4700*/  MUFU.EX2 R9, R9 ;  /* 0x0000000900097308 */ /* 0x000ff00000000800 */
[----:B------:R-:W-:Y:S08]  /*4710*/  MUFU.EX2 R15, R15 ;  /* 0x0000000f000f7308 */ /* 0x000ff00000000800 */
[----:B------:R1:W-:Y:S01]  /*4720*/  MUFU.EX2 R36, R51 ;  /* 0x0000003300247308 */ /* 0x0003e20000000800 */
[----:B0-----:R-:W-:Y:S01]  /*4730*/  FMNMX.FTZ R50, R11, R44, !PT ;  /* 0x0000002c0b327209 */ /* 0x001fe20007810000 */
[----:B------:R-:W-:-:S04]  /*4740*/  FFMA.FTZ R44, R67, R10, -R24 ;  /* 0x0000000a432c7223 */ /* 0x000fc80000010818 */
[----:B------:R-:W0:Y:S02]  /*4750*/  SHFL.BFLY PT, R11, R50, 0x1, 0x1f ;  /* 0x0c201f00320b7f89 */ /* 0x000e2400000e0000 */
[----:B------:R-:W-:Y:S01]  /*4760*/  MUFU.EX2 R19, R19 ;  /* 0x0000001300137308 */ /* 0x000fe20000000800 */
[----:B-1----:R-:W-:-:S07]  /*4770*/  FFMA.FTZ R51, R81, R10, -R24 ;  /* 0x0000000a51337223 */ /* 0x002fce0000010818 */
[----:B------:R-:W-:Y:S08]  /*4780*/  MUFU.EX2 R21, R21 ;  /* 0x0000001500157308 */ /* 0x000ff00000000800 */
[----:B------:R-:W-:Y:S01]  /*4790*/  MUFU.EX2 R23, R23 ;  /* 0x0000001700177308 */ /* 0x000fe20000000800 */
[----:B0-----:R-:W-:Y:S01]  /*47a0*/  FMNMX.FTZ R11, R50, R11, !PT ;  /* 0x0000000b320b7209 */ /* 0x001fe20007810000 */
[----:B------:R-:W-:-:S06]  /*47b0*/  FFMA.FTZ R50, R77, R10, -R24 ;  /* 0x0000000a4d327223 */ /* 0x000fcc0000010818 */
[----:B------:R-:W-:Y:S01]  /*47c0*/  MUFU.EX2 R33, R33 ;  /* 0x0000002100217308 */ /* 0x000fe20000000800 */
[C---:B------:R-:W-:Y:S01]  /*47d0*/  FSETP.NEU.FTZ.AND P1, PT, R11.reuse, -INF , PT ;  /* 0xff8000000b00780b */ /* 0x040fe20003f3d000 */
[----:B------:R-:W-:-:S05]  /*47e0*/  FFMA.FTZ R52, R11, R10, -8 ;  /* 0xc10000000b347423 */ /* 0x000fca000001000a */
[----:B------:R-:W-:Y:S01]  /*47f0*/  FSEL R52, R52, RZ, P1 ;  /* 0x000000ff34347208 */ /* 0x000fe20000800000 */
[----:B------:R-:W-:Y:S01]  /*4800*/  MUFU.EX2 R57, R57 ;  /* 0x0000003900397308 */ /* 0x000fe20000000800 */
        /* <DEDUP_REMOVED lines=15> */
[----:B------:R-:W0:Y:S01]  /*4900*/  MUFU.EX2 R32, R32 ;  /* 0x0000002000207308 */ /* 0x000e220000000800 */
[-CC-:B------:R-:W-:Y:S01]  /*4910*/  FFMA.FTZ R123, R123, R10.reuse, -R52.reuse ;  /* 0x0000000a7b7b7223 */ /* 0x180fe20000010834 */
[-CC-:B------:R-:W-:Y:S01]  /*4920*/  FFMA.FTZ R105, R105, R10.reuse, -R52.reuse ;  /* 0x0000000a69697223 */ /* 0x180fe20000010834 */
[-CC-:B------:R-:W-:Y:S01]  /*4930*/  FFMA.FTZ R73, R73, R10.reuse, -R52.reuse ;  /* 0x0000000a49497223 */ /* 0x180fe20000010834 */
        /* <DEDUP_REMOVED lines=11> */
[-C--:B------:R-:W-:Y:S01]  /*49f0*/  FFMA.FTZ R95, R95, R10.reuse, -R52 ;  /* 0x0000000a5f5f7223 */ /* 0x080fe20000010834 */
[----:B------:R2:W3:Y:S01]  /*4a00*/  MUFU.EX2 R54, R37 ;  /* 0x0000002500367308 */ /* 0x0004e20000000800 */
        /* <DEDUP_REMOVED lines=8> */
[----:B--2---:R-:W-:Y:S01]  /*4a90*/  FADD.FTZ R37, R25, R26 ;  /* 0x0000001a19257221 */ /* 0x004fe20000010000 */
[-CC-:B------:R-:W-:Y:S01]  /*4aa0*/  FFMA.FTZ R85, R85, R10.reuse, -R52.reuse ;  /* 0x0000000a55557223 */ /* 0x180fe20000010834 */
[-CC-:B------:R-:W-:Y:S01]  /*4ab0*/  FFMA.FTZ R69, R69, R10.reuse, -R52.reuse ;  /* 0x0000000a45457223 */ /* 0x180fe20000010834 */
[-C--:B------:R-:W-:Y:S01]  /*4ac0*/  FFMA.FTZ R141, R141, R10.reuse, -R52 ;  /* 0x0000000a8d8d7223 */ /* 0x080fe20000010834 */
[----:B------:R-:W-:Y:S01]  /*4ad0*/  FADD.FTZ R78, R28, R37 ;  /* 0x000000251c4e7221 */ /* 0x000fe20000010000 */
[----:B-1----:R-:W-:Y:S01]  /*4ae0*/  FADD.FTZ R37, R49, R76 ;  /* 0x0000004c31257221 */ /* 0x002fe20000010000 */
[-C--:B------:R-:W-:Y:S01]  /*4af0*/  FFMA.FTZ R125, R125, R10.reuse, -R52 ;  /* 0x0000000a7d7d7223 */ /* 0x080fe20000010834 */
[----:B------:R-:W1:Y:S01]  /*4b00*/  MUFU.EX2 R56, R107 ;  /* 0x0000006b00387308 */ /* 0x000e620000000800 */
[----:B------:R-:W-:Y:S01]  /*4b10*/  FADD.FTZ R55, R29, R78 ;  /* 0x0000004e1d377221 */ /* 0x000fe20000010000 */
[C---:B---3--:R-:W-:Y:S01]  /*4b20*/  FADD.FTZ R78, R54.reuse, R37 ;  /* 0x00000025364e7221 */ /* 0x048fe20000010000 */
[----:B------:R-:W-:Y:S01]  /*4b30*/  F2FP.SATFINITE.E4M3.F32.PACK_AB_MERGE_C R49, R54, R49, RZ ;  /* 0x000000313631723e */ /* 0x000fe200048070ff */
[-CC-:B------:R-:W-:Y:S01]  /*4b40*/  FFMA.FTZ R143, R143, R10.reuse, -R52.reuse ;  /* 0x0000000a8f8f7223 */ /* 0x180fe20000010834 */
[----:B------:R-:W-:Y:S01]  /*4b50*/  FADD.FTZ R80, R30, R55 ;  /* 0x000000371e507221 */ /* 0x000fe20000010000 */
[-CC-:B------:R-:W-:Y:S01]  /*4b60*/  FFMA.FTZ R145, R145, R10.reuse, -R52.reuse ;  /* 0x0000000a91917223 */ /* 0x180fe20000010834 */
[----:B------:R-:W-:Y:S01]  /*4b70*/  FFMA.FTZ R52, R147, R10, -R52 ;  /* 0x0000000a93347223 */ /* 0x000fe20000010834 */
[----:B------:R-:W2:Y:S01]  /*4b80*/  MUFU.EX2 R111, R111 ;  /* 0x0000006f006f7308 */ /* 0x000ea20000000800 */
[----:B0-----:R-:W-:Y:S01]  /*4b90*/  FADD.FTZ R37, R97, R78 ;  /* 0x0000004e61257221 */ /* 0x001fe20000010000 */
[----:B------:R-:W-:Y:S01]  /*4ba0*/  FADD.FTZ R55, R5, R80 ;  /* 0x0000005005377221 */ /* 0x000fe20000010000 */
[----:B------:R-:W-:-:S03]  /*4bb0*/  F2FP.SATFINITE.E4M3.F32.PACK_AB_MERGE_C R184, R32, R53, R49 ;  /* 0x0000003520b8723e */ /* 0x000fc60004807031 */
[----:B------:R-:W-:Y:S02]  /*4bc0*/  FADD.FTZ R78, R4, R55 ;  /* 0x00000037044e7221 */ /* 0x000fe40000010000 */
[----:B------:R-:W0:Y:S01]  /*4bd0*/  MUFU.EX2 R58, R115 ;  /* 0x00000073003a7308 */ /* 0x000e220000000800 */
[----:B-1----:R-:W-:Y:S01]  /*4be0*/  FADD.FTZ R24, R56, R37 ;  /* 0x0000002538187221 */ /* 0x002fe20000010000 */
[----:B------:R-:W-:-:S04]  /*4bf0*/  FADD.FTZ R55, R9, R78 ;  /* 0x0000004e09377221 */ /* 0x000fc80000010000 */
[----:B------:R-:W-:Y:S02]  /*4c00*/  FADD.FTZ R80, R8, R55 ;  /* 0x0000003708507221 */ /* 0x000fe40000010000 */
[----:B------:R-:W1:Y:S01]  /*4c10*/  MUFU.EX2 R117, R117 ;  /* 0x0000007500757308 */ /* 0x000e620000000800 */
[----:B--2---:R-:W-:Y:S01]  /*4c20*/  FADD.FTZ R37, R111, R24 ;  /* 0x000000186f257221 */ /* 0x004fe20000010000 */
[----:B------:R-:W-:-:S04]  /*4c30*/  FADD.FTZ R55, R15, R80 ;  /* 0x000000500f377221 */ /* 0x000fc80000010000 */
[----:B------:R-:W-:Y:S02]  /*4c40*/  FADD.FTZ R80, R12, R55 ;  /* 0x000000370c507221 */ /* 0x000fe40000010000 */
[----:B------:R-:W2:Y:S01]  /*4c50*/  MUFU.EX2 R60, R119 ;  /* 0x00000077003c7308 */ /* 0x000ea20000000800 */
[C---:B0-----:R-:W-:Y:S01]  /*4c60*/  FADD.FTZ R78, R58.reuse, R37 ;  /* 0x000000253a4e7221 */ /* 0x041fe20000010000 */
[----:B------:R-:W-:Y:S01]  /*4c70*/  FADD.FTZ R55, R19, R80 ;  /* 0x0000005013377221 */ /* 0x000fe20000010000 */
[----:B------:R-:W-:-:S03]  /*4c80*/  F2FP.SATFINITE.E4M3.F32.PACK_AB_MERGE_C R58, R58, R111, RZ ;  /* 0x0000006f3a3a723e */ /* 0x000fc600048070ff */
[----:B------:R-:W-:Y:S01]  /*4c90*/  FADD.FTZ R82, R14, R55 ;  /* 0x000000370e527221 */ /* 0x000fe20000010000 */
[----:B------:R-:W-:Y:S01]  /*4ca0*/  F2FP.SATFINITE.E4M3.F32.PACK_AB_MERGE_C R186, R56, R97, R58 ;  /* 0x0000006138ba723e */ /* 0x000fe2000480703a */
[----:B------:R-:W0:Y:S01]  /*4cb0*/  MUFU.EX2 R113, R113 ;  /* 0x0000007100717308 */ /* 0x000e220000000800 */
[----:B-1----:R-:W-:Y:S01]  /*4cc0*/  FADD.FTZ R37, R117, R78 ;  /* 0x0000004e75257221 */ /* 0x002fe20000010000 */
[----:B------:R-:W-:-:S04]  /*4cd0*/  FADD.FTZ R55, R21, R82 ;  /* 0x0000005215377221 */ /* 0x000fc80000010000 */
[----:B------:R-:W-:Y:S01]  /*4ce0*/  FADD.FTZ R82, R18, R55 ;  /* 0x0000003712527221 */ /* 0x000fe20000010000 */
[----:B------:R-:W-:Y:S01]  /*4cf0*/  F2FP.SATFINITE.E4M3.F32.PACK_AB_MERGE_C R55, R29, R28, RZ ;  /* 0x0000001c1d37723e */ /* 0x000fe200048070ff */
[----:B------:R-:W1:Y:S01]  /*4d00*/  MUFU.EX2 R62, R121 ;  /* 0x00000079003e7308 */ /* 0x000e620000000800 */
[----:B--2---:R-:W-:Y:S01]  /*4d10*/  FADD.FTZ R78, R60, R37 ;  /* 0x000000253c4e7221 */ /* 0x004fe20000010000 */
[C---:B------:R-:W-:Y:S01]  /*4d20*/  FADD.FTZ R29, R23.reuse, R82 ;  /* 0x00000052171d7221 */ /* 0x040fe20000010000 */
[----:B------:R-:W-:Y:S02]  /*4d30*/  F2FP.SATFINITE.E4M3.F32.PACK_AB_MERGE_C R23, R23, R18, RZ ;  /* 0x000000121717723e */ /* 0x000fe400048070ff */
[----:B------:R-:W-:Y:S02]  /*4d40*/  F2FP.SATFINITE.E4M3.F32.PACK_AB_MERGE_C R185, R26, R25, R55 ;  /* 0x000000191ab9723e */ /* 0x000fe40004807037 */
[----:B------:R-:W-:Y:S01]  /*4d50*/  F2FP.SATFINITE.E4M3.F32.PACK_AB_MERGE_C R183, R21, R14, R23 ;  /* 0x0000000e15b7723e */ /* 0x000fe20004807017 */
[----:B------:R-:W2:Y:S01]  /*4d60*/  MUFU.EX2 R109, R109 ;  /* 0x0000006d006d7308 */ /* 0x000ea20000000800 */
[----:B0-----:R-:W-:-:S07]  /*4d70*/  FADD.FTZ R37, R113, R78 ;  /* 0x0000004e71257221 */ /* 0x001fce0000010000 */
[----:B------:R-:W0:Y:S01]  /*4d80*/  MUFU.EX2 R64, R123 ;  /* 0x0000007b00407308 */ /* 0x000e220000000800 */
[C---:B-1----:R-:W-:Y:S01]  /*4d90*/  FADD.FTZ R80, R62.reuse, R37 ;  /* 0x000000253e507221 */ /* 0x042fe20000010000 */
[----:B------:R-:W-:-:S04]  /*4da0*/  F2FP.SATFINITE.E4M3.F32.PACK_AB_MERGE_C R62, R62, R113, RZ ;  /* 0x000000713e3e723e */ /* 0x000fc800048070ff */
[----:B------:R-:W-:Y:S02]  /*4db0*/  F2FP.SATFINITE.E4M3.F32.PACK_AB_MERGE_C R180, R60, R117, R62 ;  /* 0x000000753cb4723e */ /* 0x000fe4000480703e */
[----:B------:R-:W-:Y:S01]  /*4dc0*/  CS2R R62, SRZ ;  /* 0x00000000003e7805 */ /* 0x000fe2000001ff00 */
[----:B------:R-:W1:Y:S01]  /*4dd0*/  MUFU.EX2 R105, R105 ;  /* 0x0000006900697308 */ /* 0x000e620000000800 */
[----:B--2---:R-:W-:-:S07]  /*4de0*/  FADD.FTZ R37, R109, R80 ;  /* 0x000000506d257221 */ /* 0x004fce0000010000 */
[----:B------:R-:W2:Y:S01]  /*4df0*/  MUFU.EX2 R66, R73 ;  /* 0x0000004900427308 */ /* 0x000ea20000000800 */
[----:B0-----:R-:W-:-:S07]  /*4e00*/  FADD.FTZ R80, R64, R37 ;  /* 0x0000002540507221 */ /* 0x001fce0000010000 */
[----:B------:R-:W0:Y:S01]  /*4e10*/  MUFU.EX2 R75, R75 ;  /* 0x0000004b004b7308 */ /* 0x000e220000000800 */
[----:B-1----:R-:W-:Y:S01]  /*4e20*/  FADD.FTZ R37, R105, R80 ;  /* 0x0000005069257221 */ /* 0x002fe20000010000 */
[----:B------:R-:W-:-:S06]  /*4e30*/  FADD.FTZ R80, R20, R29 ;  /* 0x0000001d14507221 */ /* 0x000fcc0000010000 */
[----:B------:R-:W1:Y:S01]  /*4e40*/  MUFU.EX2 R68, R103 ;  /* 0x0000006700447308 */ /* 0x000e620000000800 */
[C---:B--2---:R-:W-:Y:S01]  /*4e50*/  FADD.FTZ R54, R66.reuse, R37 ;  /* 0x0000002542367221 */ /* 0x044fe20000010000 */
[----:B------:R-:W-:Y:S01]  /*4e60*/  F2FP.SATFINITE.E4M3.F32.PACK_AB_MERGE_C R37, R9, R4, RZ ;  /* 0x000000040925723e */ /* 0x000fe200048070ff */
[----:B------:R-:W-:Y:S01]  /*4e70*/  FADD.FTZ R9, R33, R80 ;  /* 0x0000005021097221 */ /* 0x000fe20000010000 */
[----:B------:R-:W-:Y:S02]  /*4e80*/  F2FP.SATFINITE.E4M3.F32.PACK_AB_MERGE_C R66, R66, R105, RZ ;  /* 0x000000694242723e */ /* 0x000fe400048070ff */
[----:B------:R-:W-:Y:S02]  /*4e90*/  CS2R R80, SRZ ;  /* 0x0000000000507805 */ /* 0x000fe4000001ff00 */
[----:B------:R-:W-:Y:S01]  /*4ea0*/  F2FP.SATFINITE.E4M3.F32.PACK_AB_MERGE_C R187, R5, R30, R37 ;  /* 0x0000001e05bb723e */ /* 0x000fe20004807025 */
[----:B------:R-:W2:Y:S01]  /*4eb0*/  MUFU.EX2 R101, R101 ;  /* 0x0000006500657308 */ /* 0x000ea20000000800 */
[----:B0-----:R-:W-:Y:S01]  /*4ec0*/  FADD.FTZ R29, R75, R54 ;  /* 0x000000364b1d7221 */ /* 0x001fe20000010000 */
[----:B------:R-:W-:Y:S01]  /*4ed0*/  FADD.FTZ R54, R22, R9 ;  /* 0x0000000916367221 */ /* 0x000fe20000010000 */
[----:B------:R-:W-:-:S02]  /*4ee0*/  F2FP.SATFINITE.E4M3.F32.PACK_AB_MERGE_C R182, R64, R109, R66 ;  /* 0x0000006d40b6723e */ /* 0x000fc40004807042 */
[----:B------:R-:W-:Y:S02]  /*4ef0*/  CS2R R64, SRZ ;  /* 0x0000000000407805 */ /* 0x000fe4000001ff00 */
[----:B------:R-:W-:Y:S01]  /*4f00*/  CS2R R66, SRZ ;  /* 0x0000000000427805 */ /* 0x000fe2000001ff00 */
[----:B------:R-:W0:Y:S01]  /*4f10*/  MUFU.EX2 R70, R127 ;  /* 0x0000007f00467308 */ /* 0x000e220000000800 */
[----:B-1----:R-:W-:Y:S01]  /*4f20*/  FADD.FTZ R4, R68, R29 ;  /* 0x0000001d44047221 */ /* 0x002fe20000010000 */
[----:B------:R-:W-:Y:S01]  /*4f30*/  F2FP.SATFINITE.E4M3.F32.PACK_AB_MERGE_C R29, R19, R12, RZ ;  /* 0x0000000c131d723e */ /* 0x000fe200048070ff */
[C---:B------:R-:W-:Y:S01]  /*4f40*/  FADD.FTZ R19, R57.reuse, R54 ;  /* 0x0000003639137221 */ /* 0x040fe20000010000 */
[----:B------:R-:W-:Y:S02]  /*4f50*/  F2FP.SATFINITE.E4M3.F32.PACK_AB_MERGE_C R57, R57, R22, RZ ;  /* 0x000000163939723e */ /* 0x000fe400048070ff */
[----:B------:R-:W-:Y:S02]  /*4f60*/  CS2R R54, SRZ ;  /* 0x0000000000367805 */ /* 0x000fe4000001ff00 */
[----:B------:R-:W-:Y:S01]  /*4f70*/  F2FP.SATFINITE.E4M3.F32.PACK_AB_MERGE_C R181, R15, R8, R29 ;  /* 0x000000080fb5723e */ /* 0x000fe2000480701d */
[----:B------:R-:W-:Y:S01]  /*4f80*/  FADD.FTZ R18, R34, R19 ;  /* 0x0000001322127221 */ /* 0x000fe20000010000 */
[----:B------:R-:W1:Y:S01]  /*4f90*/  MUFU.EX2 R129, R129 ;  /* 0x0000008100817308 */ /* 0x000e620000000800 */
[----:B--2---:R-:W-:Y:S01]  /*4fa0*/  FADD.FTZ R9, R101, R4 ;  /* 0x0000000465097221 */ /* 0x004fe20000010000 */
[----:B------:R-:W-:-:S02]  /*4fb0*/  F2FP.SATFINITE.E4M3.F32.PACK_AB_MERGE_C R177, R33, R20, R57 ;  /* 0x0000001421b1723e */ /* 0x000fc40004807039 */
[----:B------:R-:W-:Y:S02]  /*4fc0*/  CS2R R32, SRZ ;  /* 0x0000000000207805 */ /* 0x000fe4000001ff00 */
[----:B------:R-:W-:Y:S02]  /*4fd0*/  CS2R R56, SRZ ;  /* 0x0000000000387805 */ /* 0x000fe4000001ff00 */
[----:B------:R-:W2:Y:S01]  /*4fe0*/  MUFU.EX2 R59, R59 ;  /* 0x0000003b003b7308 */ /* 0x000ea20000000800 */
[C---:B0-----:R-:W-:Y:S01]  /*4ff0*/  FADD.FTZ R12, R70.reuse, R9 ;  /* 0x00000009460c7221 */ /* 0x041fe20000010000 */
[----:B------:R-:W-:-:S04]  /*5000*/  F2FP.SATFINITE.E4M3.F32.PACK_AB_MERGE_C R70, R70, R101, RZ ;  /* 0x000000654646723e */ /* 0x000fc800048070ff */
[----:B------:R-:W-:Y:S02]  /*5010*/  F2FP.SATFINITE.E4M3.F32.PACK_AB_MERGE_C R176, R68, R75, R70 ;  /* 0x0000004b44b0723e */ /* 0x000fe40004807046 */
[----:B------:R-:W-:Y:S01]  /*5020*/  CS2R R70, SRZ ;  /* 0x0000000000467805 */ /* 0x000fe2000001ff00 */
[----:B------:R-:W0:Y:S01]  /*5030*/  MUFU.EX2 R72, R131 ;  /* 0x0000008300487308 */ /* 0x000e220000000800 */
[----:B-1----:R-:W-:-:S07]  /*5040*/  FADD.FTZ R9, R129, R12 ;  /* 0x0000000c81097221 */ /* 0x002fce0000010000 */
[----:B------:R-:W1:Y:S01]  /*5050*/  MUFU.EX2 R133, R133 ;  /* 0x0000008500857308 */ /* 0x000e620000000800 */
[----:B--2---:R-:W-:-:S04]  /*5060*/  FADD.FTZ R19, R59, R18 ;  /* 0x000000123b137221 */ /* 0x004fc80000010000 */
[----:B------:R-:W-:-:S03]  /*5070*/  FADD.FTZ R18, R36, R19 ;  /* 0x0000001324127221 */ /* 0x000fc60000010000 */
[----:B------:R-:W2:Y:S01]  /*5080*/  MUFU.EX2 R74, R135 ;  /* 0x00000087004a7308 */ /* 0x000ea20000000800 */
[----:B0-----:R-:W-:-:S07]  /*5090*/  FADD.FTZ R12, R72, R9 ;  /* 0x00000009480c7221 */ /* 0x001fce0000010000 */
[----:B------:R-:W0:Y:S01]  /*50a0*/  MUFU.EX2 R41, R41 ;  /* 0x0000002900297308 */ /* 0x000e220000000800 */
[----:B-1----:R-:W-:-:S07]  /*50b0*/  FADD.FTZ R9, R133, R12 ;  /* 0x0000000c85097221 */ /* 0x002fce0000010000 */
[----:B------:R-:W1:Y:S01]  /*50c0*/  MUFU.EX2 R27, R27 ;  /* 0x0000001b001b7308 */ /* 0x000e620000000800 */
[C---:B--2---:R-:W-:Y:S01]  /*50d0*/  F2FP.SATFINITE.E4M3.F32.PACK_AB_MERGE_C R133, R74.reuse, R133, RZ ;  /* 0x000000854a85723e */ /* 0x044fe200048070ff */
[----:B------:R-:W-:-:S03]  /*50e0*/  FADD.FTZ R74, R74, R9 ;  /* 0x000000094a4a7221 */ /* 0x000fc60000010000 */
[----:B------:R-:W-:Y:S02]  /*50f0*/  F2FP.SATFINITE.E4M3.F32.PACK_AB_MERGE_C R178, R72, R129, R133 ;  /* 0x0000008148b2723e */ /* 0x000fe40004807085 */
[----:B------:R-:W-:Y:S01]  /*5100*/  CS2R R72, SRZ ;  /* 0x0000000000487805 */ /* 0x000fe2000001ff00 */
[----:B------:R-:W2:Y:S01]  /*5110*/  MUFU.EX2 R137, R137 ;  /* 0x0000008900897308 */ /* 0x000ea20000000800 */
[C---:B0-----:R-:W-:Y:S01]  /*5120*/  FADD.FTZ R18, R41.reuse, R18 ;  /* 0x0000001229127221 */ /* 0x041fe20000010000 */
[----:B------:R-:W-:-:S04]  /*5130*/  F2FP.SATFINITE.E4M3.F32.PACK_AB_MERGE_C R36, R41, R36, RZ ;  /* 0x000000242924723e */ /* 0x000fc800048070ff */
[----:B------:R-:W-:Y:S02]  /*5140*/  F2FP.SATFINITE.E4M3.F32.PACK_AB_MERGE_C R179, R59, R34, R36 ;  /* 0x000000223bb3723e */ /* 0x000fe40004807024 */
[----:B------:R-:W-:Y:S01]  /*5150*/  CS2R R36, SRZ ;  /* 0x0000000000247805 */ /* 0x000fe2000001ff00 */
[----:B------:R-:W0:Y:S01]  /*5160*/  MUFU.EX2 R38, R38 ;  /* 0x0000002600267308 */ /* 0x000e220000000800 */
[----:B-1----:R-:W-:Y:S01]  /*5170*/  FADD.FTZ R19, R27, R18 ;  /* 0x000000121b137221 */ /* 0x002fe20000010000 */
[----:B------:R-:W-:-:S06]  /*5180*/  CS2R R58, SRZ ;  /* 0x00000000003a7805 */ /* 0x000fcc000001ff00 */
[----:B------:R-:W1:Y:S01]  /*5190*/  MUFU.EX2 R76, R139 ;  /* 0x0000008b004c7308 */ /* 0x000e620000000800 */
[----:B--2---:R-:W-:Y:S01]  /*51a0*/  FADD.FTZ R9, R137, R74 ;  /* 0x0000004a89097221 */ /* 0x004fe20000010000 */
[----:B------:R-:W-:-:S06]  /*51b0*/  CS2R R74, SRZ ;  /* 0x00000000004a7805 */ /* 0x000fcc000001ff00 */
[----:B------:R-:W2:Y:S01]  /*51c0*/  MUFU.EX2 R31, R31 ;  /* 0x0000001f001f7308 */ /* 0x000ea20000000800 */
[----:B0-----:R-:W-:-:S07]  /*51d0*/  FADD.FTZ R22, R38, R19 ;  /* 0x0000001326167221 */ /* 0x001fce0000010000 */
[----:B------:R-:W0:Y:S01]  /*51e0*/  MUFU.EX2 R95, R95 ;  /* 0x0000005f005f7308 */ /* 0x000e220000000800 */
[----:B-1----:R-:W-:-:S07]  /*51f0*/  FADD.FTZ R18, R76, R9 ;  /* 0x000000094c127221 */ /* 0x002fce0000010000 */
[----:B------:R1:W3:Y:S01]  /*5200*/  MUFU.EX2 R24, R61 ;  /* 0x0000003d00187308 */ /* 0x0002e20000000800 */
[----:B--2---:R-:W-:-:S07]  /*5210*/  FADD.FTZ R9, R31, R22 ;  /* 0x000000161f097221 */ /* 0x004fce0000010000 */
[----:B------:R-:W2:Y:S01]  /*5220*/  MUFU.EX2 R42, R42 ;  /* 0x0000002a002a7308 */ /* 0x000ea20000000800 */
[----:B0-----:R-:W-:Y:S01]  /*5230*/  FADD.FTZ R5, R95, R18 ;  /* 0x000000125f057221 */ /* 0x001fe20000010000 */
[----:B-1----:R-:W-:-:S06]  /*5240*/  CS2R R60, SRZ ;  /* 0x00000000003c7805 */ /* 0x002fcc000001ff00 */
[----:B------:R-:W0:Y:S01]  /*5250*/  MUFU.EX2 R40, R40 ;  /* 0x0000002800287308 */ /* 0x000e220000000800 */
[C---:B---3--:R-:W-:Y:S01]  /*5260*/  F2FP.SATFINITE.E4M3.F32.PACK_AB_MERGE_C R95, R24.reuse, R95, RZ ;  /* 0x0000005f185f723e */ /* 0x048fe200048070ff */
[----:B------:R-:W-:-:S03]  /*5270*/  FADD.FTZ R24, R24, R5 ;  /* 0x0000000518187221 */ /* 0x000fc60000010000 */
[----:B------:R-:W-:Y:S02]  /*5280*/  F2FP.SATFINITE.E4M3.F32.PACK_AB_MERGE_C R172, R76, R137, R95 ;  /* 0x000000894cac723e */ /* 0x000fe4000480705f */
[----:B------:R-:W-:Y:S01]  /*5290*/  CS2R R76, SRZ ;  /* 0x00000000004c7805 */ /* 0x000fe2000001ff00 */
[----:B------:R-:W1:Y:S01]  /*52a0*/  MUFU.EX2 R89, R89 ;  /* 0x0000005900597308 */ /* 0x000e620000000800 */
[C---:B--2---:R-:W-:Y:S01]  /*52b0*/  FADD.FTZ R9, R42.reuse, R9 ;  /* 0x000000092a097221 */ /* 0x044fe20000010000 */
[----:B------:R-:W-:-:S04]  /*52c0*/  F2FP.SATFINITE.E4M3.F32.PACK_AB_MERGE_C R31, R42, R31, RZ ;  /* 0x0000001f2a1f723e */ /* 0x000fc800048070ff */
[----:B------:R-:W-:Y:S02]  /*52d0*/  F2FP.SATFINITE.E4M3.F32.PACK_AB_MERGE_C R173, R38, R27, R31 ;  /* 0x0000001b26ad723e */ /* 0x000fe4000480701f */
[----:B------:R-:W-:Y:S01]  /*52e0*/  CS2R R26, SRZ ;  /* 0x00000000001a7805 */ /* 0x000fe2000001ff00 */
[----:B------:R-:W2:Y:S01]  /*52f0*/  MUFU.EX2 R43, R43 ;  /* 0x0000002b002b7308 */ /* 0x000ea20000000800 */
[----:B0-----:R-:W-:Y:S01]  /*5300*/  FADD.FTZ R18, R40, R9 ;  /* 0x0000000928127221 */ /* 0x001fe20000010000 */
[----:B------:R-:W-:-:S06]  /*5310*/  CS2R R30, SRZ ;  /* 0x00000000001e7805 */ /* 0x000fcc000001ff00 */
[----:B------:R-:W0:Y:S01]  /*5320*/  MUFU.EX2 R78, R91 ;  /* 0x0000005b004e7308 */ /* 0x000e220000000800 */
[----:B-1----:R-:W-:Y:S01]  /*5330*/  FADD.FTZ R5, R89, R24 ;  /* 0x0000001859057221 */ /* 0x002fe20000010000 */
[----:B------:R-:W-:-:S06]  /*5340*/  CS2R R24, SRZ ;  /* 0x0000000000187805 */ /* 0x000fcc000001ff00 */
        /* <DEDUP_REMOVED lines=11> */
[----:B------:R-:W-:Y:S02]  /*5400*/  F2FP.SATFINITE.E4M3.F32.PACK_AB_MERGE_C R174, R78, R89, R87 ;  /* 0x000000594eae723e */ /* 0x000fe40004807057 */
[----:B------:R-:W-:Y:S02]  /*5410*/  CS2R R78, SRZ ;  /* 0x00000000004e7805 */ /* 0x000fe4000001ff00 */
[----:B------:R-:W-:Y:S01]  /*5420*/  CS2R R86, SRZ ;  /* 0x0000000000567805 */ /* 0x000fe2000001ff00 */
[----:B------:R-:W0:Y:S01]  /*5430*/  MUFU.EX2 R99, R99 ;  /* 0x0000006300637308 */ /* 0x000e220000000800 */
[C---:B-1----:R-:W-:Y:S01]  /*5440*/  FADD.FTZ R9, R46.reuse, R9 ;  /* 0x000000092e097221 */ /* 0x042fe20000010000 */
[----:B------:R-:W-:-:S04]  /*5450*/  F2FP.SATFINITE.E4M3.F32.PACK_AB_MERGE_C R35, R46, R35, RZ ;  /* 0x000000232e23723e */ /* 0x000fc800048070ff */
[----:B------:R-:W-:Y:S02]  /*5460*/  F2FP.SATFINITE.E4M3.F32.PACK_AB_MERGE_C R175, R43, R40, R35 ;  /* 0x000000282baf723e */ /* 0x000fe40004807023 */
[----:B------:R-:W-:Y:S01]  /*5470*/  CS2R R34, SRZ ;  /* 0x0000000000227805 */ /* 0x000fe2000001ff00 */
[----:B------:R-:W1:Y:S01]  /*5480*/  MUFU.EX2 R47, R47 ;  /* 0x0000002f002f7308 */ /* 0x000e620000000800 */
[----:B--2---:R-:W-:Y:S01]  /*5490*/  FADD.FTZ R14, R44, R9 ;  /* 0x000000092c0e7221 */ /* 0x004fe20000010000 */
[----:B------:R-:W-:Y:S02]  /*54a0*/  CS2R R40, SRZ ;  /* 0x0000000000287805 */ /* 0x000fe4000001ff00 */
[----:B------:R-:W-:-:S04]  /*54b0*/  CS2R R42, SRZ ;  /* 0x00000000002a7805 */ /* 0x000fc8000001ff00 */
[----:B------:R2:W3:Y:S01]  /*54c0*/  MUFU.EX2 R4, R85 ;  /* 0x0000005500047308 */ /* 0x0004e20000000800 */
[----:B0-----:R-:W-:Y:S01]  /*54d0*/  FADD.FTZ R5, R99, R28 ;  /* 0x0000001c63057221 */ /* 0x001fe20000010000 */
[----:B------:R-:W-:-:S06]  /*54e0*/  CS2R R28, SRZ ;  /* 0x00000000001c7805 */ /* 0x000fcc000001ff00 */
[----:B------:R-:W0:Y:S01]  /*54f0*/  MUFU.EX2 R39, R39 ;  /* 0x0000002700277308 */ /* 0x000e220000000800 */
[----:B-1----:R-:W-:Y:S01]  /*5500*/  FADD.FTZ R20, R47, R14 ;  /* 0x0000000e2f147221 */ /* 0x002fe20000010000 */
[----:B--2---:R-:W-:-:S06]  /*5510*/  CS2R R84, SRZ ;  /* 0x0000000000547805 */ /* 0x004fcc000001ff00 */
[----:B------:R-:W1:Y:S01]  /*5520*/  MUFU.EX2 R69, R69 ;  /* 0x0000004500457308 */ /* 0x000e620000000800 */
[----:B---3--:R-:W-:-:S07]  /*5530*/  FADD.FTZ R18, R4, R5 ;  /* 0x0000000504127221 */ /* 0x008fce0000010000 */
        /* <DEDUP_REMOVED lines=11> */
[----:B------:R-:W-:Y:S02]  /*55f0*/  F2FP.SATFINITE.E4M3.F32.PACK_AB_MERGE_C R39, R48, R39, RZ ;  /* 0x000000273027723e */ /* 0x000fe400048070ff */
[----:B------:R-:W-:Y:S02]  /*5600*/  CS2R R48, SRZ ;  /* 0x0000000000307805 */ /* 0x000fe4000001ff00 */
[----:B------:R-:W-:Y:S02]  /*5610*/  F2FP.SATFINITE.E4M3.F32.PACK_AB_MERGE_C R169, R47, R44, R39 ;  /* 0x0000002c2fa9723e */ /* 0x000fe40004807027 */
[----:B------:R-:W-:Y:S01]  /*5620*/  CS2R R38, SRZ ;  /* 0x0000000000267805 */ /* 0x000fe2000001ff00 */
[----:B------:R-:W0:Y:S01]  /*5630*/  MUFU.EX2 R51, R51 ;  /* 0x0000003300337308 */ /* 0x000e220000000800 */
[----:B-1----:R-:W-:Y:S01]  /*5640*/  FADD.FTZ R18, R50, R9 ;  /* 0x0000000932127221 */ /* 0x002fe20000010000 */
[----:B------:R-:W-:-:S06]  /*5650*/  CS2R R46, SRZ ;  /* 0x00000000002e7805 */ /* 0x000fcc000001ff00 */
[----:B------:R-:W1:Y:S01]  /*5660*/  MUFU.EX2 R8, R143 ;  /* 0x0000008f00087308 */ /* 0x000e620000000800 */
[----:B--2---:R-:W-:-:S07]  /*5670*/  FADD.FTZ R5, R125, R12 ;  /* 0x0000000c7d057221 */ /* 0x004fce0000010000 */
[----:B------:R-:W-:Y:S01]  /*5680*/  MUFU.EX2 R45, R45 ;  /* 0x0000002d002d7308 */ /* 0x000fe20000000800 */
[----:B0-----:R-:W-:-:S07]  /*5690*/  FADD.FTZ R18, R51, R18 ;  /* 0x0000001233127221 */ /* 0x001fce0000010000 */
[----:B------:R0:W2:Y:S01]  /*56a0*/  MUFU.EX2 R14, R83 ;  /* 0x00000053000e7308 */ /* 0x0000a20000000800 */
[----:B-1----:R-:W-:-:S07]  /*56b0*/  FADD.FTZ R4, R8, R5 ;  /* 0x0000000508047221 */ /* 0x002fce0000010000 */
[----:B------:R-:W1:Y:S01]  /*56c0*/  MUFU.EX2 R145, R145 ;  /* 0x0000009100917308 */ /* 0x000e620000000800 */
[----:B0-----:R-:W-:-:S07]  /*56d0*/  CS2R R82, SRZ ;  /* 0x0000000000527805 */ /* 0x001fce000001ff00 */
[----:B------:R-:W0:Y:S01]  /*56e0*/  MUFU.EX2 R52, R52 ;  /* 0x0000003400347308 */ /* 0x000e220000000800 */
[----:B--2---:R-:W-:Y:S01]  /*56f0*/  F2FP.SATFINITE.E4M3.F32.PACK_AB_MERGE_C R12, R14, R45, RZ ;  /* 0x0000002d0e0c723e */ /* 0x004fe200048070ff */
[----:B------:R-:W-:-:S03]  /*5700*/  FADD.FTZ R45, R45, R18 ;  /* 0x000000122d2d7221 */ /* 0x000fc60000010000 */
[----:B------:R-:W-:Y:S02]  /*5710*/  F2FP.SATFINITE.E4M3.F32.PACK_AB_MERGE_C R171, R51, R50, R12 ;  /* 0x0000003233ab723e */ /* 0x000fe4000480700c */
[----:B------:R-:W-:Y:S01]  /*5720*/  CS2R R50, SRZ ;  /* 0x0000000000327805 */ /* 0x000fe2000001ff00 */
[----:B-1----:R-:W-:Y:S01]  /*5730*/  FADD.FTZ R5, R145, R4 ;  /* 0x0000000491057221 */ /* 0x002fe20000010000 */
[----:B------:R-:W-:Y:S01]  /*5740*/  FADD.FTZ R4, R14, R45 ;  /* 0x0000002d0e047221 */ /* 0x000fe20000010000 */
[----:B------:R-:W-:Y:S02]  /*5750*/  CS2R R44, SRZ ;  /* 0x00000000002c7805 */ /* 0x000fe4000001ff00 */
[C---:B0-----:R-:W-:Y:S01]  /*5760*/  F2FP.SATFINITE.E4M3.F32.PACK_AB_MERGE_C R9, R52.reuse, R145, RZ ;  /* 0x000000913409723e */ /* 0x041fe200048070ff */
[----:B------:R-:W-:Y:S01]  /*5770*/  FADD.FTZ R5, R52, R5 ;  /* 0x0000000534057221 */ /* 0x000fe20000010000 */
[----:B------:R-:W-:Y:S02]  /*5780*/  CS2R R52, SRZ ;  /* 0x0000000000347805 */ /* 0x000fe4000001ff00 */
        /* <DEDUP_REMOVED lines=37> */
[----:B------:R-:W-:Y:S01]  /*59e0*/  UMOV UR7, URZ ;  /* 0x0000003f00077c82 */ /* 0x000fe20008000000 */
[----:B------:R-:W-:Y:S01]  /*59f0*/  UMOV UR6, URZ ;  /* 0x0000003f00067c82 */ /* 0x000fe20008000000 */
[----:B------:R-:W-:Y:S01]  /*5a00*/  ULDC UR61, c[0x0][0x288] ;  /* 0x0000a200003d7ab9 */ /* 0x000fe20000000800 */
[----:B------:R-:W-:-:S05]  /*5a10*/  ULDC UR59, c[0x0][0x2f0] ;  /* 0x0000bc00003b7ab9 */ /* 0x000fca0000000800 */
.L_x_2256:
[----:B------:R-:W-:Y:S01]  /*5a20*/  ISETP.NE.AND P2, PT, RZ, UR54, PT ;  /* 0x00000036ff007c0c */ /* 0x000fe2000bf45270 */
[----:B------:R-:W-:-:S04]  /*5a30*/  UISETP.NE.AND UP0, UPT, UR6, 0x1, UPT ;  /* 0x000000010600788c */ /* 0x000fc8000bf05270 */
[----:B------:R-:W-:-:S04]  /*5a40*/  USEL UR5, URZ, 0x1, UP0 ;  /* 0x000000013f057887 */ /* 0x000fc80008000000 */
[----:B------:R-:W-:-:S04]  /*5a50*/  ULOP3.LUT UR5, UR7, UR5, URZ, 0x3c, !UPT ;  /* 0x0000000507057292 */ /* 0x000fc8000f8e3c3f */
[----:B------:R-:W-:Y:S08]  /*5a60*/  @P2 BRA `(.L_x_2246) ;  /* 0x0000000000382947 */ /* 0x000ff00003800000 */
[----:B------:R-:W-:Y:S05]  /*5a70*/  @!P0 BRA `(.L_x_2247) ;  /* 0x0000000000048947 */ /* 0x000fea0003800000 */
[----:B------:R-:W-:Y:S01]  /*5a80*/  BPT.TRAP 0x1 ;  /* 0x000000040000795c */ /* 0x000fe20000300000 */
.L_x_2247:
        /* <DEDUP_REMOVED lines=9> */
.L_x_2248:
[----:B-1----:R-:W-:Y:S05]  /*5b20*/  @P1 BRA `(.L_x_2246) ;  /* 0x0000000000081947 */ /* 0x002fea0003800000 */
[----:B------:R-:W1:Y:S02]  /*5b30*/  SYNCS.PHASECHK.TRANS64.TRYWAIT P1, [UR4+0x29830], R10 ;  /* 0x0298300aff0075a7 */ /* 0x000e640008020144 */
[----:B-1----:R-:W-:Y:S05]  /*5b40*/  @!P1 BRA `(.L_x_2249) ;  /* 0x000000f400589947 */ /* 0x002fea0003800000 */
.L_x_2246:
[----:B01----:R-:W-:Y:S01]  /*5b50*/  VIADD R10, R16, 0x8 ;  /* 0x00000008100a7836 */ /* 0x003fe20000000000 */
        /* <DEDUP_REMOVED lines=20> */
[----:B------:R-:W-:Y:S01]  /*5ca0*/  UIADD3 UR46, UR30, 0x180, URZ ;  /* 0x000001801e2e7890 */ /* 0x000fe2000fffe03f */
[----:B------:R-:W-:Y:S01]  /*5cb0*/  UMOV UR47, 0x80000020 ;  /* 0x80000020002f7882 */ /* 0x000fe20000000000 */
[----:B------:R-:W-:Y:S01]  /*5cc0*/  UIADD3 UR50, UR30, 0x200, URZ ;  /* 0x000002001e327890 */ /* 0x000fe2000fffe03f */
[----:B------:R-:W-:Y:S01]  /*5cd0*/  UMOV UR51, 0x80000020 ;  /* 0x8000002000337882 */ /* 0x000fe20000000000 */
[----:B------:R-:W-:Y:S01]  /*5ce0*/  UIADD3 UR26, UR30, 0x2, URZ ;  /* 0x000000021e1a7890 */ /* 0x000fe2000fffe03f */
[----:B------:R-:W-:Y:S01]  /*5cf0*/  WARPGROUP.ARRIVE ;  /* 0x00000000000079c5 */ /* 0x000fe20000000000 */
[----:B------:R-:W-:Y:S01]  /*5d00*/  UMOV UR27, 0x80000020 ;  /* 0x80000020001b7882 */ /* 0x000fe20000000000 */
[----:B------:R-:W-:-:S02]  /*5d10*/  UIADD3 UR10, UR30, 0x82, URZ ;  /* 0x000000821e0a7890 */ /* 0x000fc4000fffe03f */
[----:B------:R-:W-:Y:S02]  /*5d20*/  UIADD3 UR11, UR30, 0x182, URZ ;  /* 0x000001821e0b7890 */ /* 0x000fe4000fffe03f */
[----:B------:R-:W-:Y:S01]  /*5d30*/  QGMMA.64x32x32.F32.E4M3.E4M3 R152, gdesc[UR28], RZ, !UPT, gsb0 ;  /* 0x006000001c9879f3 */ /* 0x000fe2000c0008ff */
[----:B------:R-:W-:Y:S01]  /*5d40*/  UIADD3 UR22, UR30, 0x280, URZ ;  /* 0x000002801e167890 */ /* 0x000fe2000fffe03f */
[----:B------:R-:W-:Y:S01]  /*5d50*/  UMOV UR23, 0x80000020 ;  /* 0x8000002000177882 */ /* 0x000fe20000000000 */
[----:B------:R-:W-:Y:S01]  /*5d60*/  UIADD3 UR18, UR30, 0x282, URZ ;  /* 0x000002821e127890 */ /* 0x000fe2000fffe03f */
[----:B------:R-:W-:Y:S01]  /*5d70*/  UMOV UR19, 0x80000020 ;  /* 0x8000002000137882 */ /* 0x000fe20000000000 */
[----:B------:R-:W-:Y:S01]  /*5d80*/  UIADD3 UR14, UR30, 0x500, URZ ;  /* 0x000005001e0e7890 */ /* 0x000fe2000fffe03f */
[----:B------:R-:W-:Y:S01]  /*5d90*/  UMOV UR15, 0x80000020 ;  /* 0x80000020000f7882 */ /* 0x000fe20000000000 */
[----:B------:R-:W-:Y:S01]  /*5da0*/  UMOV UR28, UR8 ;  /* 0x00000008001c7c82 */ /* 0x000fe20008000000 */
[----:B------:R-:W-:Y:S01]  /*5db0*/  UMOV UR29, UR9 ;  /* 0x00000009001d7c82 */ /* 0x000fe20008000000 */
[----:B------:R-:W-:Y:S01]  /*5dc0*/  UMOV UR31, 0x80000020 ;  /* 0x80000020001f7882 */ /* 0x000fe20000000000 */
[----:B------:R-:W-:-:S02]  /*5dd0*/  WARPGROUP.DEPBAR.LE gsb0, 0x0 ;  /* 0x00008000000079c5 */ /* 0x000fc40000010000 */
        /* <DEDUP_REMOVED lines=153> */
.L_x_2251:
[----:B------:R-:W-:Y:S01]  /*6770*/  ULEA UR10, UR6, UR38, 0x3 ;  /* 0x00000026060a7291 */ /* 0x000fe2000f8e183f */
[----:B------:R-:W-:-:S05]  /*6780*/  IMAD.U32 R10, RZ, RZ, UR7 ;  /* 0x00000007ff0a7e24 */ /* 0x000fca000f8e00ff */
[----:B------:R-:W-:-:S04]  /*6790*/  SHF.L.U32 R10, R10, 0x1f, RZ ;  /* 0x0000001f0a0a7819 */ /* 0x000fc800000006ff */
[----:B------:R0:W1:Y:S01]  /*67a0*/  SYNCS.PHASECHK.TRANS64.TRYWAIT P1, [UR10+0x29850], R10 ;  /* 0x0298500aff0075a7 */ /* 0x000062000802014a */
[----:B------:R-:W-:Y:S05]  /*67b0*/  @!P0 BRA `(.L_x_2252) ;  /* 0x0000000000048947 */ /* 0x000fea0003800000 */
[----:B------:R-:W-:Y:S01]  /*67c0*/  BPT.TRAP 0x1 ;  /* 0x000000040000795c */ /* 0x000fe20000300000 */
.L_x_2252:
[----:B-1----:R-:W-:Y:S05]  /*67d0*/  @P1 BRA `(.L_x_2250) ;  /* 0x0000000000081947 */ /* 0x002fea0003800000 */
[----:B------:R-:W1:Y:S02]  /*67e0*/  SYNCS.PHASECHK.TRANS64.TRYWAIT P1, [UR10+0x29850], R10 ;  /* 0x0298500aff0075a7 */ /* 0x000e64000802014a */
[----:B-1----:R-:W-:Y:S05]  /*67f0*/  @!P1 BRA `(.L_x_2253) ;  /* 0x000000e800449947 */ /* 0x002fea0003800000 */
.L_x_2250:
        /* <DEDUP_REMOVED lines=34> */
.L_x_2254:
[----:B------:R-:W-:Y:S01]  /*6a20*/  UISETP.NE.AND UP0, UPT, UR56, URZ, UPT ;  /* 0x0000003f3800728c */ /* 0x000fe2000bf05270 */
[C---:B------:R-:W-:Y:S01]  /*6a30*/  FMUL.FTZ R14, R0.reuse, R159 ;  /* 0x0000009f000e7220 */ /* 0x040fe20000410000 */
[C---:B------:R-:W-:Y:S01]  /*6a40*/  FMUL.FTZ R159, R0.reuse, R137 ;  /* 0x00000089009f7220 */ /* 0x040fe20000410000 */
[C---:B------:R-:W-:Y:S01]  /*6a50*/  FMUL.FTZ R137, R0.reuse, R142 ;  /* 0x0000008e00897220 */ /* 0x040fe20000410000 */
[C---:B------:R-:W-:Y:S01]  /*6a60*/  FMUL.FTZ R142, R0.reuse, R125 ;  /* 0x0000007d008e7220 */ /* 0x040fe20000410000 */
[C---:B------:R-:W-:Y:S01]  /*6a70*/  FMUL.FTZ R15, R0.reuse, R158 ;  /* 0x0000009e000f7220 */ /* 0x040fe20000410000 */
[----:B------:R-:W-:Y:S01]  /*6a80*/  PLOP3.LUT P1, PT, PT, PT, UP0, 0x80, 0x0 ;  /* 0x000000000000781c */ /* 0x000fe20003f2f008 */
[C---:B------:R-:W-:Y:S01]  /*6a90*/  FMUL.FTZ R158, R0.reuse, R136 ;  /* 0x00000088009e7220 */ /* 0x040fe20000410000 */
[----:B------:R-:W-:Y:S01]  /*6aa0*/  PLOP3.LUT P2, PT, PT, PT, UP0, 0x80, 0x0 ;  /* 0x000000000000781c */ /* 0x000fe20003f4f008 */
[C---:B------:R-:W-:Y:S01]  /*6ab0*/  FMUL.FTZ R136, R0.reuse, R143 ;  /* 0x0000008f00887220 */ /* 0x040fe20000410000 */
[----:B------:R-:W-:Y:S01]  /*6ac0*/  FMUL.FTZ R143, R0, R128 ;  /* 0x00000080008f7220 */ /* 0x000fe20000410000 */
[----:B------:R-:W-:Y:S01]  /*6ad0*/  @UP0 ULDC UR7, c[0x0][0x44c] ;  /* 0x0001130000070ab9 */ /* 0x000fe20000000800 */
[----:B------:R-:W-:-:S02]  /*6ae0*/  IMAD.MOV.U32 R128, RZ, RZ, R6 ;  /* 0x000000ffff807224 */ /* 0x000fc400078e0006 */
[C---:B------:R-:W-:Y:S01]  /*6af0*/  FMUL.FTZ R179, R0.reuse, R145 ;  /* 0x0000009100b37220 */ /* 0x040fe20000410000 */
[C---:B0-----:R-:W-:Y:S01]  /*6b00*/  FMUL.FTZ R10, R0.reuse, R152 ;  /* 0x00000098000a7220 */ /* 0x041fe20000410000 */
[C---:B------:R-:W-:Y:S01]  /*6b10*/  FMUL.FTZ R169, R0.reuse, R124 ;  /* 0x0000007c00a97220 */ /* 0x040fe20000410000 */
[C---:B------:R-:W-:Y:S01]  /*6b20*/  FMUL.FTZ R124, R0.reuse, R130 ;  /* 0x00000082007c7220 */ /* 0x040fe20000410000 */
[C---:B------:R-:W-:Y:S01]  /*6b30*/  FMUL.FTZ R171, R0.reuse, R121 ;  /* 0x0000007900ab7220 */ /* 0x040fe20000410000 */
[----:B------:R-:W-:Y:S01]  /*6b40*/  FMUL.FTZ R121, R0, R123 ;  /* 0x0000007b00797220 */ /* 0x000fe20000410000 */
[----:B------:R-:W-:Y:S01]  /*6b50*/  @P1 IMAD.HI.U32 R125, R6, UR7, RZ ;  /* 0x00000007067d1c27 */ /* 0x000fe2000f8e00ff */
[----:B------:R-:W-:-:S03]  /*6b60*/  @UP0 ULDC UR7, c[0x0][0x450] ;  /* 0x0001140000070ab9 */ /* 0x000fc60000000800 */
[C---:B------:R-:W-:Y:S01]  /*6b70*/  FMUL.FTZ R11, R0.reuse, R153 ;  /* 0x00000099000b7220 */ /* 0x040fe20000410000 */
[C---:B------:R-:W-:Y:S01]  /*6b80*/  FMUL.FTZ R123, R0.reuse, R127 ;  /* 0x0000007f007b7220 */ /* 0x040fe20000410000 */
[----:B------:R-:W-:Y:S01]  /*6b90*/  MOV R127, UR59 ;  /* 0x0000003b007f7c02 */ /* 0x000fe20008000f00 */
[----:B------:R-:W0:Y:S01]  /*6ba0*/  MUFU.TANH R10, R10 ;  /* 0x0000000a000a7308 */ /* 0x000e220000002400 */
[----:B------:R-:W-:Y:S01]  /*6bb0*/  @P2 SHF.R.U32.HI R128, RZ, UR7, R125 ;  /* 0x00000007ff802c19 */ /* 0x000fe2000801167d */
[----:B------:R-:W-:Y:S01]  /*6bc0*/  UMOV UR7, 0x1 ;  /* 0x0000000100077882 */ /* 0x000fe20000000000 */
[C---:B------:R-:W-:Y:S01]  /*6bd0*/  FMUL.FTZ R152, R0.reuse, R156 ;  /* 0x0000009c00987220 */ /* 0x040fe20000410000 */
[----:B------:R-:W-:Y:S01]  /*6be0*/  UIMAD UR7, UR39, -0xa0, UR7 ;  /* 0xffffff60270778a4 */ /* 0x000fe2000f8e0207 */
[C---:B------:R-:W-:Y:S01]  /*6bf0*/  FMUL.FTZ R153, R0.reuse, R157 ;  /* 0x0000009d00997220 */ /* 0x040fe20000410000 */
[----:B------:R-:W1:Y:S01]  /*6c00*/  SHFL.IDX PT, R145, R128, RZ, 0x1c1f ;  /* 0x001c1fff80917589 */ /* 0x000e6200000e0000 */
[C---:B------:R-:W-:Y:S01]  /*6c10*/  FMUL.FTZ R181, R0.reuse, R144 ;  /* 0x0000009000b57220 */ /* 0x040fe20000410000 */
[----:B------:R-:W2:Y:S01]  /*6c20*/  MUFU.TANH R11, R11 ;  /* 0x0000000b000b7308 */ /* 0x000ea20000002400 */
[----:B------:R-:W-:Y:S01]  /*6c30*/  FMUL.FTZ R144, R0, R132 ;  /* 0x0000008400907220 */ /* 0x000fe20000410000 */
[----:B------:R-:W-:-:S02]  /*6c40*/  IMAD.U32 R130, RZ, RZ, UR7 ;  /* 0x00000007ff827e24 */ /* 0x000fc4000f8e00ff */
[C---:B------:R-:W-:Y:S01]  /*6c50*/  FMUL.FTZ R13, R0.reuse, R154 ;  /* 0x0000009a000d7220 */ /* 0x040fe20000410000 */
[C---:B------:R-:W-:Y:S01]  /*6c60*/  FMUL.FTZ R154, R0.reuse, R160 ;  /* 0x000000a0009a7220 */ /* 0x040fe20000410000 */
[C---:B------:R-:W-:Y:S01]  /*6c70*/  FMUL.FTZ R12, R0.reuse, R155 ;  /* 0x0000009b000c7220 */ /* 0x040fe20000410000 */
[----:B------:R-:W-:Y:S02]  /*6c80*/  IMAD R130, R7, -0x2, R130 ;  /* 0xfffffffe07827824 */ /* 0x000fe400078e0282 */
[C---:B------:R-:W-:Y:S01]  /*6c90*/  FMUL.FTZ R155, R0.reuse, R161 ;  /* 0x000000a1009b7220 */ /* 0x040fe20000410000 */
[----:B------:R-:W3:Y:S01]  /*6ca0*/  MUFU.TANH R152, R152 ;  /* 0x0000009800987308 */ /* 0x000ee20000002400 */
[C---:B------:R-:W-:Y:S01]  /*6cb0*/  FMUL.FTZ R18, R0.reuse, R163 ;  /* 0x000000a300127220 */ /* 0x040fe20000410000 */
[----:B------:R-:W-:Y:S02]  /*6cc0*/  IMAD R130, R127, UR55, R130 ;  /* 0x000000377f827c24 */ /* 0x000fe4000f8e0282 */
[C---:B------:R-:W-:Y:S01]  /*6cd0*/  FMUL.FTZ R157, R0.reuse, R164 ;  /* 0x000000a4009d7220 */ /* 0x040fe20000410000 */
[C---:B------:R-:W-:Y:S01]  /*6ce0*/  FMUL.FTZ R156, R0.reuse, R165 ;  /* 0x000000a5009c7220 */ /* 0x040fe20000410000 */
[C---:B------:R-:W-:Y:S01]  /*6cf0*/  FMUL.FTZ R160, R0.reuse, R140 ;  /* 0x0000008c00a07220 */ /* 0x040fe20000410000 */
        /* <DEDUP_REMOVED lines=8> */
[----:B-1----:R-:W-:Y:S01]  /*6d80*/  IADD3 R132, R145, -UR61, R130 ;  /* 0x8000003d91847c10 */ /* 0x002fe2000fffe082 */
[C---:B------:R-:W-:Y:S01]  /*6d90*/  FMUL.FTZ R131, R0.reuse, R133 ;  /* 0x0000008500837220 */ /* 0x040fe20000410000 */
[----:B------:R-:W1:Y:S01]  /*6da0*/  MUFU.TANH R154, R154 ;  /* 0x0000009a009a7308 */ /* 0x000e620000002400 */
[----:B------:R-:W-:Y:S01]  /*6db0*/  FMUL.FTZ R105, R0, R105 ;  /* 0x0000006900697220 */ /* 0x000fe20000410000 */
[----:B------:R-:W-:Y:S01]  /*6dc0*/  ISETP.GT.AND P1, PT, R132, RZ, PT ;  /* 0x000000ff8400720c */ /* 0x000fe20003f24270 */
[----:B------:R-:W-:Y:S01]  /*6dd0*/  FMUL.FTZ R104, R0, R104 ;  /* 0x0000006800687220 */ /* 0x000fe20000410000 */
[----:B------:R-:W-:Y:S01]  /*6de0*/  ISETP.GT.AND P2, PT, R132, 0x1, PT ;  /* 0x000000018400780c */ /* 0x000fe20003f44270 */
[----:B------:R-:W-:Y:S01]  /*6df0*/  FMUL.FTZ R109, R0, R109 ;  /* 0x0000006d006d7220 */ /* 0x000fe20000410000 */
[----:B0-----:R-:W-:Y:S01]  /*6e00*/  FSEL R163, R10, -INF , P1 ;  /* 0xff8000000aa37808 */ /* 0x001fe20000800000 */
[----:B------:R-:W-:Y:S01]  /*6e10*/  FMUL.FTZ R120, R0, R122 ;  /* 0x0000007a00787220 */ /* 0x000fe20000410000 */
[----:B------:R-:W0:Y:S01]  /*6e20*/  MUFU.TANH R155, R155 ;  /* 0x0000009b009b7308 */ /* 0x000e220000002400 */
[----:B------:R-:W-:Y:S01]  /*6e30*/  ISETP.GT.AND P1, PT, R132, 0x8, PT ;  /* 0x000000088400780c */ /* 0x000fe20003f24270 */
[C---:B------:R-:W-:Y:S01]  /*6e40*/  FMUL.FTZ R122, R0.reuse, R126 ;  /* 0x0000007e007a7220 */ /* 0x040fe20000410000 */
[----:B--2---:R-:W-:Y:S01]  /*6e50*/  FSEL R183, R11, -INF , P2 ;  /* 0xff8000000bb77808 */ /* 0x004fe20001000000 */
[C---:B------:R-:W-:Y:S01]  /*6e60*/  FMUL.FTZ R126, R0.reuse, R134 ;  /* 0x00000086007e7220 */ /* 0x040fe20000410000 */
[----:B------:R-:W-:Y:S01]  /*6e70*/  FMNMX.FTZ R10, R163, R8, !PT ;  /* 0x00000008a30a7209 */ /* 0x000fe20007810000 */
[----:B------:R-:W-:Y:S01]  /*6e80*/  FMUL.FTZ R113, R0, R113 ;  /* 0x0000007100717220 */ /* 0x000fe20000410000 */
[----:B------:R-:W-:Y:S01]  /*6e90*/  ISETP.GT.AND P2, PT, R132, 0x9, PT ;  /* 0x000000098400780c */ /* 0x000fe20003f44270 */
[----:B------:R-:W2:Y:S01]  /*6ea0*/  MUFU.TANH R157, R157 ;  /* 0x0000009d009d7308 */ /* 0x000ea20000002400 */
[----:B---3--:R-:W-:Y:S01]  /*6eb0*/  FSEL R187, R152, -INF , P1 ;  /* 0xff80000098bb7808 */ /* 0x008fe20000800000 */
[C---:B------:R-:W-:Y:S01]  /*6ec0*/  FMUL.FTZ R108, R0.reuse, R108 ;  /* 0x0000006c006c7220 */ /* 0x040fe20000410000 */
[----:B------:R-:W-:Y:S01]  /*6ed0*/  FMNMX.FTZ R10, R183, R10, !PT ;  /* 0x0000000ab70a7209 */ /* 0x000fe20007810000 */
[----:B------:R-:W-:Y:S01]  /*6ee0*/  FMUL.FTZ R117, R0, R117 ;  /* 0x0000007500757220 */ /* 0x000fe20000410000 */
[----:B------:R-:W-:Y:S01]  /*6ef0*/  ISETP.GT.AND P1, PT, R132, 0x10, PT ;  /* 0x000000108400780c */ /* 0x000fe20003f24270 */
[C---:B------:R-:W-:Y:S01]  /*6f00*/  FMUL.FTZ R23, R0.reuse, R138 ;  /* 0x0000008a00177220 */ /* 0x040fe20000410000 */
[----:B----4-:R-:W-:Y:S01]  /*6f10*/  FSEL R191, R153, -INF , P2 ;  /* 0xff80000099bf7808 */ /* 0x010fe20001000000 */
[----:B------:R-:W3:Y:S01]  /*6f20*/  MUFU.TANH R156, R156 ;  /* 0x0000009c009c7308 */ /* 0x000ee20000002400 */
[----:B------:R-:W-:Y:S01]  /*6f30*/  FMNMX.FTZ R10, R187, R10, !PT ;  /* 0x0000000abb0a7209 */ /* 0x000fe20007810000 */
[----:B------:R-:W-:Y:S01]  /*6f40*/  FMUL.FTZ R112, R0, R112 ;  /* 0x0000007000707220 */ /* 0x000fe20000410000 */
[----:B------:R-:W-:Y:S01]  /*6f50*/  ISETP.GT.AND P2, PT, R132, 0x11, PT ;  /* 0x000000118400780c */ /* 0x000fe20003f44270 */
[----:B------:R-:W-:Y:S01]  /*6f60*/  FMUL.FTZ R138, R0, R146 ;  /* 0x00000092008a7220 */ /* 0x000fe20000410000 */
[----:B-1----:R-:W-:Y:S01]  /*6f70*/  FSEL R195, R154, -INF , P1 ;  /* 0xff8000009ac37808 */ /* 0x002fe20000800000 */
[----:B------:R-:W-:Y:S01]  /*6f80*/  FMUL.FTZ R116, R0, R116 ;  /* 0x0000007400747220 */ /* 0x000fe20000410000 */
[----:B------:R-:W-:Y:S01]  /*6f90*/  FMNMX.FTZ R10, R191, R10, !PT ;  /* 0x0000000abf0a7209 */ /* 0x000fe20007810000 */
[----:B------:R-:W1:Y:S01]  /*6fa0*/  MUFU.TANH R158, R158 ;  /* 0x0000009e009e7308 */ /* 0x000e620000002400 */
        /* <DEDUP_REMOVED lines=8> */
[----:B--2---:R-:W-:Y:S01]  /*7030*/  FSEL R199, R157, -INF , P1 ;  /* 0xff8000009dc77808 */ /* 0x004fe20000800000 */
[C---:B------:R-:W-:Y:S01]  /*7040*/  FMUL.FTZ R127, R0.reuse, R135 ;  /* 0x00000087007f7220 */ /* 0x040fe20000410000 */
[----:B------:R-:W-:Y:S01]  /*7050*/  FMNMX.FTZ R10, R197, R10, !PT ;  /* 0x0000000ac50a7209 */ /* 0x000fe20007810000 */
[----:B------:R-:W-:Y:S01]  /*7060*/  FMUL.FTZ R92, R0, R92 ;  /* 0x0000005c005c7220 */ /* 0x000fe20000410000 */
[----:B------:R-:W-:Y:S01]  /*7070*/  ISETP.GT.AND P1, PT, R132, 0x20, PT ;  /* 0x000000208400780c */ /* 0x000fe20003f24270 */
[----:B------:R-:W-:Y:S01]  /*7080*/  FMUL.FTZ R141, R0, R151 ;  /* 0x00000097008d7220 */ /* 0x000fe20000410000 */
[----:B---3--:R-:W-:Y:S01]  /*7090*/  FSEL R193, R156, -INF , P2 ;  /* 0xff8000009cc17808 */ /* 0x008fe20001000000 */
[----:B------:R-:W2:Y:S01]  /*70a0*/  MUFU.TANH R160, R160 ;  /* 0x000000a000a07308 */ /* 0x000ea20000002400 */
        /* <DEDUP_REMOVED lines=17> */
[----:B------:R-:W-:Y:S01]  /*71c0*/  FMUL.FTZ R102, R0, R102 ;  /* 0x0000006600667220 */ /* 0x000fe20000410000 */
[----:B------:R-:W-:Y:S01]  /*71d0*/  FMNMX.FTZ R10, R185, R10, !PT ;  /* 0x0000000ab90a7209 */ /* 0x000fe20007810000 */
[----:B------:R-:W-:Y:S01]  /*71e0*/  ULEA UR7, UR4, UR38, 0x3 ;  /* 0x0000002604077291 */ /* 0x000fe2000f8e183f */
[----:B------:R-:W-:-:S02]  /*71f0*/  ISETP.GT.AND P1, PT, R132, 0x30, PT ;  /* 0x000000308400780c */ /* 0x000fc40003f24270 */
[----:B------:R-:W-:Y:S01]  /*7200*/  FMNMX.FTZ R10, R165, R10, !PT ;  /* 0x0000000aa50a7209 */ /* 0x000fe20007810000 */
[----:B------:R-:W2:Y:S01]  /*7210*/  MUFU.TANH R179, R179 ;  /* 0x000000b300b37308 */ /* 0x000ea20000002400 */
[----:B-1----:R-:W-:Y:S01]  /*7220*/  FSEL R167, R161, -INF , P2 ;  /* 0xff800000a1a77808 */ /* 0x002fe20001000000 */
[----:B------:R-:W-:Y:S01]  /*7230*/  UIADD3 UR7, UR7, 0x29840, URZ ;  /* 0x0002984007077890 */ /* 0x000fe2000fffe03f */
[----:B------:R-:W-:Y:S02]  /*7240*/  ISETP.GT.AND P2, PT, R132, 0x31, PT ;  /* 0x000000318400780c */ /* 0x000fe40003f44270 */
[----:B------:R-:W-:Y:S01]  /*7250*/  FMNMX.FTZ R10, R167, R10, !PT ;  /* 0x0000000aa70a7209 */ /* 0x000fe20007810000 */
[----:B------:R-:W-:Y:S02]  /*7260*/  UPRMT UR7, UR60, 0x654, UR7 ;  /* 0x000006543c077896 */ /* 0x000fe40008000007 */
[----:B------:R-:W1:Y:S01]  /*7270*/  MUFU.TANH R177, R177 ;  /* 0x000000b100b17308 */ /* 0x000e620000002400 */
[----:B0-----:R-:W-:-:S02]  /*7280*/  FSEL R181, R181, -INF , P1 ;  /* 0xff800000b5b57808 */ /* 0x001fc40000800000 */
[C---:B------:R-:W-:Y:S02]  /*7290*/  ISETP.GT.AND P1, PT, R132.reuse, 0x38, PT ;  /* 0x000000388400780c */ /* 0x040fe40003f24270 */
[----:B------:R-:W-:Y:S02]  /*72a0*/  FMNMX.FTZ R10, R181, R10, !PT ;  /* 0x0000000ab50a7209 */ /* 0x000fe40007810000 */
[----:B------:R-:W-:Y:S01]  /*72b0*/  SYNCS.ARRIVE.TRANS64.RED.A1T0 RZ, [UR7], RZ ;  /* 0x000000ffffff79a7 */ /* 0x000fe20008100407 */
[----:B------:R-:W0:Y:S01]  /*72c0*/  MUFU.TANH R175, R175 ;  /* 0x000000af00af7308 */ /* 0x000e220000002400 */
[----:B--2---:R-:W-:Y:S02]  /*72d0*/  FSEL R179, R179, -INF , P2 ;  /* 0xff800000b3b37808 */ /* 0x004fe40001000000 */
[----:B------:R-:W-:Y:S02]  /*72e0*/  ISETP.GT.AND P2, PT, R132, 0x39, PT ;  /* 0x000000398400780c */ /* 0x000fe40003f44270 */
[----:B------:R-:W-:-:S03]  /*72f0*/  FMNMX.FTZ R10, R179, R10, !PT ;  /* 0x0000000ab30a7209 */ /* 0x000fc60007810000 */
[----:B------:R-:W2:Y:S01]  /*7300*/  MUFU.TANH R173, R173 ;  /* 0x000000ad00ad7308 */ /* 0x000ea20000002400 */
[----:B-1----:R-:W-:Y:S02]  /*7310*/  FSEL R177, R177, -INF , P1 ;  /* 0xff800000b1b17808 */ /* 0x002fe40000800000 */
[----:B------:R-:W-:Y:S02]  /*7320*/  ISETP.GT.AND P1, PT, R132, 0x40, PT ;  /* 0x000000408400780c */ /* 0x000fe40003f24270 */
[----:B------:R-:W-:-:S03]  /*7330*/  FMNMX.FTZ R10, R177, R10, !PT ;  /* 0x0000000ab10a7209 */ /* 0x000fc60007810000 */
[----:B------:R-:W1:Y:S01]  /*7340*/  MUFU.TANH R171, R171 ;  /* 0x000000ab00ab7308 */ /* 0x000e620000002400 */
[----:B0-----:R-:W-:Y:S02]  /*7350*/  FSEL R175, R175, -INF , P2 ;  /* 0xff800000afaf7808 */ /* 0x001fe40001000000 */
[----:B------:R-:W-:Y:S02]  /*7360*/  ISETP.GT.AND P2, PT, R132, 0x41, PT ;  /* 0x000000418400780c */ /* 0x000fe40003f44270 */
[----:B------:R-:W-:-:S03]  /*7370*/  FMNMX.FTZ R10, R175, R10, !PT ;  /* 0x0000000aaf0a7209 */ /* 0x000fc60007810000 */
        /* <DEDUP_REMOVED lines=12> */
[----:B------:R-:W-:Y:S08]  /*7440*/  MUFU.TANH R129, R129 ;  /* 0x0000008100817308 */ /* 0x000ff00000002400 */
[----:B------:R-:W0:Y:S08]  /*7450*/  MUFU.TANH R144, R144 ;  /* 0x0000009000907308 */ /* 0x000e300000002400 */
[----:B------:R3:W-:Y:S08]  /*7460*/  MUFU.TANH R11, R105 ;  /* 0x00000069000b7308 */ /* 0x0007f00000002400 */
[----:B------:R-:W-:Y:S01]  /*7470*/  MUFU.TANH R131, R131 ;  /* 0x0000008300837308 */ /* 0x000fe20000002400 */
[----:B---3--:R-:W-:Y:S01]  /*7480*/  FMUL.FTZ R105, R0, R107 ;  /* 0x0000006b00697220 */ /* 0x008fe20000410000 */
[----:B--2---:R-:W-:Y:S01]  /*7490*/  FSEL R107, R142, -INF , P2 ;  /* 0xff8000008e6b7808 */ /* 0x004fe20001000000 */
[----:B------:R-:W-:Y:S01]  /*74a0*/  FMUL.FTZ R142, R0, R95 ;  /* 0x0000005f008e7220 */ /* 0x000fe20000410000 */
[----:B------:R-:W-:-:S02]  /*74b0*/  ISETP.GT.AND P2, PT, R132, 0x51, PT ;  /* 0x000000518400780c */ /* 0x000fc40003f44270 */
[----:B------:R-:W-:Y:S02]  /*74c0*/  FMNMX.FTZ R10, R107, R10, !PT ;  /* 0x0000000a6b0a7209 */ /* 0x000fe40007810000 */
[----:B------:R2:W3:Y:S08]  /*74d0*/  MUFU.TANH R133, R104 ;  /* 0x0000006800857308 */ /* 0x0004f00000002400 */
[----:B------:R1:W-:Y:S01]  /*74e0*/  MUFU.TANH R134, R109 ;  /* 0x0000006d00867308 */ /* 0x0003e20000002400 */
[----:B--2---:R-:W-:-:S07]  /*74f0*/  FMUL.FTZ R104, R0, R106 ;  /* 0x0000006a00687220 */ /* 0x004fce0000410000 */
[----:B------:R2:W-:Y:S01]  /*7500*/  MUFU.TANH R145, R113 ;  /* 0x0000007100917308 */ /* 0x0005e20000002400 */
[----:B-1----:R-:W-:Y:S02]  /*7510*/  FSEL R109, R143, -INF , P1 ;  /* 0xff8000008f6d7808 */ /* 0x002fe40000800000 */
[----:B------:R-:W-:Y:S02]  /*7520*/  ISETP.GT.AND P1, PT, R132, 0x58, PT ;  /* 0x000000588400780c */ /* 0x000fe40003f24270 */
[----:B------:R-:W-:Y:S01]  /*7530*/  FMNMX.FTZ R106, R109, R10, !PT ;  /* 0x0000000a6d6a7209 */ /* 0x000fe20007810000 */
[----:B------:R-:W-:Y:S01]  /*7540*/  FMUL.FTZ R10, R0, R89 ;  /* 0x00000059000a7220 */ /* 0x000fe20000410000 */
[----:B0-----:R-:W-:Y:S01]  /*7550*/  FSEL R89, R144, -INF , P1 ;  /* 0xff80000090597808 */ /* 0x001fe20000800000 */
[----:B------:R-:W0:Y:S01]  /*7560*/  MUFU.TANH R108, R108 ;  /* 0x0000006c006c7308 */ /* 0x000e220000002400 */
[----:B--2---:R-:W-:Y:S01]  /*7570*/  FSEL R113, R129, -INF , P2 ;  /* 0xff80000081717808 */ /* 0x004fe20001000000 */
[----:B------:R-:W-:Y:S01]  /*7580*/  FMUL.FTZ R144, R0, R98 ;  /* 0x0000006200907220 */ /* 0x000fe20000410000 */
[----:B------:R-:W-:-:S02]  /*7590*/  ISETP.GT.AND P2, PT, R132, 0x59, PT ;  /* 0x000000598400780c */ /* 0x000fc40003f44270 */
[----:B------:R-:W-:Y:S02]  /*75a0*/  FMNMX.FTZ R106, R113, R106, !PT ;  /* 0x0000006a716a7209 */ /* 0x000fe40007810000 */
[C---:B------:R-:W-:Y:S01]  /*75b0*/  ISETP.GT.AND P1, PT, R132.reuse, 0x60, PT ;  /* 0x000000608400780c */ /* 0x040fe20003f24270 */
[----:B------:R1:W-:Y:S01]  /*75c0*/  MUFU.TANH R146, R117 ;  /* 0x0000007500927308 */ /* 0x0003e20000002400 */
[----:B------:R-:W-:Y:S02]  /*75d0*/  FMNMX.FTZ R106, R89, R106, !PT ;  /* 0x0000006a596a7209 */ /* 0x000fe40007810000 */
[----:B---3--:R-:W-:Y:S02]  /*75e0*/  FSEL R129, R133, -INF , P1 ;  /* 0xff80000085817808 */ /* 0x008fe40000800000 */
[----:B------:R-:W-:-:S03]  /*75f0*/  ISETP.GT.AND P1, PT, R132, 0x68, PT ;  /* 0x000000688400780c */ /* 0x000fc60003f24270 */
[----:B------:R-:W2:Y:S01]  /*7600*/  MUFU.TANH R112, R112 ;  /* 0x0000007000707308 */ /* 0x000ea20000002400 */
[----:B-1----:R-:W-:Y:S02]  /*7610*/  FSEL R117, R131, -INF , P2 ;  /* 0xff80000083757808 */ /* 0x002fe40001000000 */
[C---:B------:R-:W-:Y:S02]  /*7620*/  ISETP.GT.AND P2, PT, R132.reuse, 0x61, PT ;  /* 0x000000618400780c */ /* 0x040fe40003f44270 */
[----:B------:R-:W-:Y:S02]  /*7630*/  FMNMX.FTZ R106, R117, R106, !PT ;  /* 0x0000006a756a7209 */ /* 0x000fe40007810000 */
[----:B------:R-:W-:Y:S01]  /*7640*/  FSEL R131, R11, -INF , P2 ;  /* 0xff8000000b837808 */ /* 0x000fe20001000000 */
[----:B------:R-:W1:Y:S01]  /*7650*/  MUFU.TANH R116, R116 ;  /* 0x0000007400747308 */ /* 0x000e620000002400 */
[----:B------:R-:W-:Y:S02]  /*7660*/  FMNMX.FTZ R106, R129, R106, !PT ;  /* 0x0000006a816a7209 */ /* 0x000fe40007810000 */
[----:B------:R-:W-:-:S02]  /*7670*/  ISETP.GT.AND P2, PT, R132, 0x69, PT ;  /* 0x000000698400780c */ /* 0x000fc40003f44270 */
[----:B0-----:R-:W-:Y:S01]  /*7680*/  FSEL R133, R108, -INF , P1 ;  /* 0xff8000006c857808 */ /* 0x001fe20000800000 */
[----:B------:R-:W-:Y:S01]  /*7690*/  FMUL.FTZ R108, R0, R111 ;  /* 0x0000006f006c7220 */ /* 0x000fe20000410000 */
[----:B------:R-:W-:Y:S01]  /*76a0*/  FMNMX.FTZ R106, R131, R106, !PT ;  /* 0x0000006a836a7209 */ /* 0x000fe20007810000 */
[----:B------:R0:W-:Y:S01]  /*76b0*/  MUFU.TANH R147, R10 ;  /* 0x0000000a00937308 */ /* 0x0001e20000002400 */
[----:B------:R-:W-:Y:S02]  /*76c0*/  ISETP.GT.AND P1, PT, R132, 0x70, PT ;  /* 0x000000708400780c */ /* 0x000fe40003f24270 */
[----:B------:R-:W-:Y:S02]  /*76d0*/  FMNMX.FTZ R106, R133, R106, !PT ;  /* 0x0000006a856a7209 */ /* 0x000fe40007810000 */
[----:B--2---:R-:W-:Y:S01]  /*76e0*/  FSEL R135, R112, -INF , P1 ;  /* 0xff80000070877808 */ /* 0x004fe20000800000 */
[----:B------:R-:W-:Y:S01]  /*76f0*/  FMUL.FTZ R112, R0, R115 ;  /* 0x0000007300707220 */ /* 0x000fe20000410000 */
[----:B------:R-:W-:Y:S01]  /*7700*/  ISETP.GT.AND P1, PT, R132, 0x78, PT ;  /* 0x000000788400780c */ /* 0x000fe20003f24270 */
[----:B------:R-:W2:Y:S01]  /*7710*/  MUFU.TANH R88, R88 ;  /* 0x0000005800587308 */ /* 0x000ea20000002400 */
[----:B0-----:R-:W-:Y:S01]  /*7720*/  FMUL.FTZ R10, R0, R93 ;  /* 0x0000005d000a7220 */ /* 0x001fe20000410000 */
[----:B------:R-:W-:Y:S01]  /*7730*/  FSEL R93, R134, -INF , P2 ;  /* 0xff800000865d7808 */ /* 0x000fe20001000000 */
[----:B------:R-:W-:Y:S01]  /*7740*/  FMUL.FTZ R134, R0, R94 ;  /* 0x0000005e00867220 */ /* 0x000fe20000410000 */
[----:B------:R-:W-:-:S02]  /*7750*/  ISETP.GT.AND P2, PT, R132, 0x71, PT ;  /* 0x000000718400780c */ /* 0x000fc40003f44270 */
[----:B------:R-:W-:Y:S02]  /*7760*/  FMNMX.FTZ R106, R93, R106, !PT ;  /* 0x0000006a5d6a7209 */ /* 0x000fe40007810000 */
[----:B------:R-:W-:Y:S01]  /*7770*/  FSEL R143, R145, -INF , P2 ;  /* 0xff800000918f7808 */ /* 0x000fe20001000000 */
[----:B------:R0:W-:Y:S01]  /*7780*/  MUFU.TANH R151, R10 ;  /* 0x0000000a00977308 */ /* 0x0001e20000002400 */
[----:B------:R-:W-:Y:S02]  /*7790*/  FMNMX.FTZ R106, R135, R106, !PT ;  /* 0x0000006a876a7209 */ /* 0x000fe40007810000 */
[----:B------:R-:W-:Y:S02]  /*77a0*/  ISETP.GT.AND P2, PT, R132, 0x79, PT ;  /* 0x000000798400780c */ /* 0x000fe40003f44270 */
[----:B------:R-:W-:Y:S02]  /*77b0*/  FMNMX.FTZ R106, R143, R106, !PT ;  /* 0x0000006a8f6a7209 */ /* 0x000fe40007810000 */
[----:B------:R-:W-:Y:S01]  /*77c0*/  FSEL R145, R146, -INF , P2 ;  /* 0xff80000092917808 */ /* 0x000fe20001000000 */
[----:B------:R-:W3:Y:S01]  /*77d0*/  MUFU.TANH R92, R92 ;  /* 0x0000005c005c7308 */ /* 0x000ee20000002400 */
[----:B0-----:R-:W-:Y:S01]  /*77e0*/  FMUL.FTZ R10, R0, R97 ;  /* 0x00000061000a7220 */ /* 0x001fe20000410000 */
[----:B-1----:R-:W-:Y:S01]  /*77f0*/  FSEL R97, R116, -INF , P1 ;  /* 0xff80000074617808 */ /* 0x002fe20000800000 */
[----:B------:R-:W-:Y:S01]  /*7800*/  FMUL.FTZ R146, R0, R99 ;  /* 0x0000006300927220 */ /* 0x000fe20000410000 */
[----:B------:R-:W-:Y:S01]  /*7810*/  ISETP.GT.AND P1, PT, R132, 0x80, PT ;  /* 0x000000808400780c */ /* 0x000fe20003f24270 */
[----:B------:R-:W0:Y:S01]  /*7820*/  SHFL.IDX PT, R99, R128, 0x1, 0x1c1f ;  /* 0x003c1f0080637f89 */ /* 0x000e2200000e0000 */
[----:B------:R-:W-:Y:S01]  /*7830*/  FMNMX.FTZ R106, R97, R106, !PT ;  /* 0x0000006a616a7209 */ /* 0x000fe20007810000 */
[----:B------:R-:W-:Y:S01]  /*7840*/  FMUL.FTZ R116, R0, R119 ;  /* 0x0000007700747220 */ /* 0x000fe20000410000 */
[----:B------:R-:W1:Y:S01]  /*7850*/  MUFU.TANH R96, R96 ;  /* 0x0000006000607308 */ /* 0x000e620000002400 */
[----:B------:R-:W-:-:S02]  /*7860*/  ISETP.GT.AND P2, PT, R132, 0x81, PT ;  /* 0x000000818400780c */ /* 0x000fc40003f44270 */
[----:B--2---:R-:W-:Y:S02]  /*7870*/  FSEL R149, R88, -INF , P1 ;  /* 0xff80000058957808 */ /* 0x004fe40000800000 */
[----:B------:R-:W-:Y:S02]  /*7880*/  FMNMX.FTZ R106, R145, R106, !PT ;  /* 0x0000006a916a7209 */ /* 0x000fe40007810000 */
[C---:B------:R-:W-:Y:S01]  /*7890*/  ISETP.GT.AND P1, PT, R132.reuse, 0x88, PT ;  /* 0x000000888400780c */ /* 0x040fe20003f24270 */
[----:B------:R2:W4:Y:S01]  /*78a0*/  MUFU.TANH R155, R10 ;  /* 0x0000000a009b7308 */ /* 0x0005220000002400 */
[----:B------:R-:W-:Y:S02]  /*78b0*/  FSEL R147, R147, -INF , P2 ;  /* 0xff80000093937808 */ /* 0x000fe40001000000 */
[----:B------:R-:W-:Y:S02]  /*78c0*/  FMNMX.FTZ R106, R149, R106, !PT ;  /* 0x0000006a956a7209 */ /* 0x000fe40007810000 */
[----:B------:R-:W-:-:S02]  /*78d0*/  ISETP.GT.AND P2, PT, R132, 0x89, PT ;  /* 0x000000898400780c */ /* 0x000fc40003f44270 */
[----:B------:R-:W-:Y:S01]  /*78e0*/  FMNMX.FTZ R106, R147, R106, !PT ;  /* 0x0000006a936a7209 */ /* 0x000fe20007810000 */
[----:B------:R-:W5:Y:S01]  /*78f0*/  MUFU.TANH R100, R100 ;  /* 0x0000006400647308 */ /* 0x000f620000002400 */
[----:B--2---:R-:W-:Y:S01]  /*7900*/  FMUL.FTZ R10, R0, R101 ;  /* 0x00000065000a7220 */ /* 0x004fe20000410000 */
[----:B---3--:R-:W-:Y:S02]  /*7910*/  FSEL R101, R92, -INF , P1 ;  /* 0xff8000005c657808 */ /* 0x008fe40000800000 */
[----:B------:R-:W-:Y:S02]  /*7920*/  ISETP.GT.AND P1, PT, R132, 0x90, PT ;  /* 0x000000908400780c */ /* 0x000fe40003f24270 */
[----:B------:R-:W-:Y:S02]  /*7930*/  FSEL R151, R151, -INF , P2 ;  /* 0xff80000097977808 */ /* 0x000fe40001000000 */
[----:B------:R-:W2:Y:S01]  /*7940*/  MUFU.TANH R10, R10 ;  /* 0x0000000a000a7308 */ /* 0x000ea20000002400 */
[----:B------:R-:W-:Y:S01]  /*7950*/  FMNMX.FTZ R88, R101, R106, !PT ;  /* 0x0000006a65587209 */ /* 0x000fe20007810000 */
[----:B------:R-:W-:Y:S01]  /*7960*/  FMUL.FTZ R106, R0, R110 ;  /* 0x0000006e006a7220 */ /* 0x000fe20000410000 */
[----:B------:R-:W-:Y:S01]  /*7970*/  ISETP.GT.AND P2, PT, R132, 0x91, PT ;  /* 0x000000918400780c */ /* 0x000fe20003f44270 */
[----:B------:R-:W-:Y:S01]  /*7980*/  FMUL.FTZ R110, R0, R114 ;  /* 0x00000072006e7220 */ /* 0x000fe20000410000 */
[----:B-1----:R-:W-:Y:S01]  /*7990*/  FSEL R153, R96, -INF , P1 ;  /* 0xff80000060997808 */ /* 0x002fe20000800000 */
[C---:B------:R-:W-:Y:S01]  /*79a0*/  FMUL.FTZ R114, R0.reuse, R118 ;  /* 0x0000007600727220 */ /* 0x040fe20000410000 */
[----:B------:R-:W-:Y:S01]  /*79b0*/  FMNMX.FTZ R88, R151, R88, !PT ;  /* 0x0000005897587209 */ /* 0x000fe20007810000 */
[----:B------:R-:W-:Y:S01]  /*79c0*/  FMUL.FTZ R118, R0, R90 ;  /* 0x0000005a00767220 */ /* 0x000fe20000410000 */
[----:B------:R-:W-:Y:S01]  /*79d0*/  ISETP.GT.AND P1, PT, R132, 0x98, PT ;  /* 0x000000988400780c */ /* 0x000fe20003f24270 */
[----:B------:R-:W1:Y:S01]  /*79e0*/  MUFU.TANH R13, R13 ;  /* 0x0000000d000d7308 */ /* 0x000e620000002400 */
[----:B----4-:R-:W-:-:S02]  /*79f0*/  FSEL R155, R155, -INF , P2 ;  /* 0xff8000009b9b7808 */ /* 0x010fc40001000000 */
[----:B------:R-:W-:Y:S02]  /*7a00*/  FMNMX.FTZ R88, R153, R88, !PT ;  /* 0x0000005899587209 */ /* 0x000fe40007810000 */
[----:B------:R-:W-:Y:S01]  /*7a10*/  ISETP.GT.AND P2, PT, R132, 0x99, PT ;  /* 0x000000998400780c */ /* 0x000fe20003f44270 */
[----:B------:R-:W-:Y:S01]  /*7a20*/  FMUL.FTZ R132, R0, R91 ;  /* 0x0000005b00847220 */ /* 0x000fe20000410000 */
[----:B-----5:R-:W-:Y:S01]  /*7a30*/  FSEL R157, R100, -INF , P1 ;  /* 0xff800000649d7808 */ /* 0x020fe20000800000 */
[----:B------:R-:W3:Y:S01]  /*7a40*/  MUFU.TANH R12, R12 ;  /* 0x0000000c000c7308 */ /* 0x000ee20000002400 */
[----:B------:R-:W-:Y:S02]  /*7a50*/  FMNMX.FTZ R88, R155, R88, !PT ;  /* 0x000000589b587209 */ /* 0x000fe40007810000 */
[----:B--2---:R-:W-:Y:S02]  /*7a60*/  FSEL R111, R10, -INF , P2 ;  /* 0xff8000000a6f7808 */ /* 0x004fe40001000000 */
[----:B------:R-:W-:Y:S01]  /*7a70*/  FMNMX.FTZ R88, R157, R88, !PT ;  /* 0x000000589d587209 */ /* 0x000fe20007810000 */
[----:B------:R-:W2:Y:S01]  /*7a80*/  LDC R10, c[0x0][0x988] ;  /* 0x00026200ff0a7b82 */ /* 0x000ea20000000800 */
[----:B0-----:R-:W-:Y:S01]  /*7a90*/  IADD3 R130, R99, -UR61, R130 ;  /* 0x8000003d63827c10 */ /* 0x001fe2000fffe082 */
[----:B------:R-:W0:Y:S01]  /*7aa0*/  MUFU.TANH R15, R15 ;  /* 0x0000000f000f7308 */ /* 0x000e220000002400 */
[----:B------:R-:W-:-:S02]  /*7ab0*/  FMNMX.FTZ R88, R111, R88, !PT ;  /* 0x000000586f587209 */ /* 0x000fc40007810000 */
[C---:B------:R-:W-:Y:S02]  /*7ac0*/  ISETP.GT.AND P2, PT, R130.reuse, RZ, PT ;  /* 0x000000ff8200720c */ /* 0x040fe40003f44270 */
[C---:B------:R-:W-:Y:S01]  /*7ad0*/  ISETP.GT.AND P3, PT, R130.reuse, 0x1, PT ;  /* 0x000000018200780c */ /* 0x040fe20003f64270 */
[----:B------:R-:W4:Y:S01]  /*7ae0*/  SHFL.BFLY PT, R11, R88, 0x2, 0x1f ;  /* 0x0c401f00580b7f89 */ /* 0x000f2200000e0000 */
[----:B-1----:R-:W-:Y:S01]  /*7af0*/  FSEL R96, R13, -INF , P2 ;  /* 0xff8000000d607808 */ /* 0x002fe20001000000 */
[----:B------:R-:W1:Y:S01]  /*7b00*/  MUFU.TANH R14, R14 ;  /* 0x0000000e000e7308 */ /* 0x000e620000002400 */
[----:B------:R-:W-:Y:S02]  /*7b10*/  ISETP.GT.AND P2, PT, R130, 0x8, PT ;  /* 0x000000088200780c */ /* 0x000fe40003f44270 */
[----:B---3--:R-:W-:Y:S02]  /*7b20*/  FSEL R103, R12, -INF , P3 ;  /* 0xff8000000c677808 */ /* 0x008fe40001800000 */
[----:B------:R-:W-:-:S02]  /*7b30*/  FMNMX.FTZ R98, R96, R9, !PT ;  /* 0x0000000960627209 */ /* 0x000fc40007810000 */
[C---:B------:R-:W-:Y:S01]  /*7b40*/  ISETP.GT.AND P3, PT, R130.reuse, 0x9, PT ;  /* 0x000000098200780c */ /* 0x040fe20003f64270 */
[----:B------:R-:W3:Y:S01]  /*7b50*/  MUFU.TANH R19, R19 ;  /* 0x0000001300137308 */ /* 0x000ee20000002400 */
[----:B0-----:R-:W-:Y:S02]  /*7b60*/  FSEL R15, R15, -INF , P2 ;  /* 0xff8000000f0f7808 */ /* 0x001fe40001000000 */
[----:B------:R-:W-:Y:S02]  /*7b70*/  FMNMX.FTZ R98, R103, R98, !PT ;  /* 0x0000006267627209 */ /* 0x000fe40007810000 */
[----:B------:R-:W-:Y:S02]  /*7b80*/  ISETP.GT.AND P2, PT, R130, 0x10, PT ;  /* 0x000000108200780c */ /* 0x000fe40003f44270 */
[----:B------:R-:W-:Y:S01]  /*7b90*/  FMNMX.FTZ R98, R15, R98, !PT ;  /* 0x000000620f627209 */ /* 0x000fe20007810000 */
[----:B------:R-:W0:Y:S01]  /*7ba0*/  MUFU.TANH R18, R18 ;  /* 0x0000001200127308 */ /* 0x000e220000002400 */
[----:B-1----:R-:W-:-:S02]  /*7bb0*/  FSEL R119, R14, -INF , P3 ;  /* 0xff8000000e777808 */ /* 0x002fc40001800000 */
[----:B------:R-:W-:Y:S02]  /*7bc0*/  ISETP.GT.AND P3, PT, R130, 0x11, PT ;  /* 0x000000118200780c */ /* 0x000fe40003f64270 */
[----:B------:R-:W-:Y:S02]  /*7bd0*/  FMNMX.FTZ R98, R119, R98, !PT ;  /* 0x0000006277627209 */ /* 0x000fe40007810000 */
[----:B----4-:R-:W-:Y:S01]  /*7be0*/  FMNMX.FTZ R90, R88, R11, !PT ;  /* 0x0000000b585a7209 */ /* 0x010fe20007810000 */
[----:B------:R-:W1:Y:S01]  /*7bf0*/  MUFU.TANH R21, R21 ;  /* 0x0000001500157308 */ /* 0x000e620000002400 */
[----:B---3--:R-:W-:Y:S02]  /*7c00*/  FSEL R19, R19, -INF , P2 ;  /* 0xff80000013137808 */ /* 0x008fe40001000000 */
[----:B------:R-:W-:Y:S01]  /*7c10*/  ISETP.GT.AND P2, PT, R130, 0x18, PT ;  /* 0x000000188200780c */ /* 0x000fe20003f44270 */
[----:B------:R-:W3:Y:S01]  /*7c20*/  SHFL.BFLY PT, R11, R90, 0x1, 0x1f ;  /* 0x0c201f005a0b7f89 */ /* 0x000ee200000e0000 */
[----:B------:R-:W-:-:S03]  /*7c30*/  FMNMX.FTZ R98, R19, R98, !PT ;  /* 0x0000006213627209 */ /* 0x000fc60007810000 */
[----:B------:R-:W-:Y:S01]  /*7c40*/  MUFU.TANH R20, R20 ;  /* 0x0000001400147308 */ /* 0x000fe20000002400 */
[----:B0-----:R-:W-:Y:S02]  /*7c50*/  FSEL R159, R18, -INF , P3 ;  /* 0xff800000129f7808 */ /* 0x001fe40001800000 */
[----:B------:R-:W-:Y:S02]  /*7c60*/  ISETP.GT.AND P3, PT, R130, 0x19, PT ;  /* 0x000000198200780c */ /* 0x000fe40003f64270 */
[----:B------:R-:W-:-:S03]  /*7c70*/  FMNMX.FTZ R98, R159, R98, !PT ;  /* 0x000000629f627209 */ /* 0x000fc60007810000 */
[----:B------:R-:W0:Y:S01]  /*7c80*/  MUFU.TANH R23, R23 ;  /* 0x0000001700177308 */ /* 0x000e220000002400 */
[----:B-1----:R-:W-:Y:S02]  /*7c90*/  FSEL R21, R21, -INF , P2 ;  /* 0xff80000015157808 */ /* 0x002fe40001000000 */
[----:B------:R-:W-:Y:S02]  /*7ca0*/  ISETP.GT.AND P2, PT, R130, 0x20, PT ;  /* 0x000000208200780c */ /* 0x000fe40003f44270 */
[----:B------:R-:W-:-:S03]  /*7cb0*/  FMNMX.FTZ R98, R21, R98, !PT ;  /* 0x0000006215627209 */ /* 0x000fc60007810000 */
[----:B------:R-:W1:Y:S01]  /*7cc0*/  MUFU.TANH R22, R22 ;  /* 0x0000001600167308 */ /* 0x000e620000002400 */
[----:B---3--:R-:W-:-:S04]  /*7cd0*/  FMNMX.FTZ R11, R90, R11, !PT ;  /* 0x0000000b5a0b7209 */ /* 0x008fc80007810000 */
[C---:B------:R-:W-:Y:S01]  /*7ce0*/  FSETP.NEU.FTZ.AND P1, PT, R11.reuse, -INF , PT ;  /* 0xff8000000b00780b */ /* 0x040fe20003f3d000 */
[----:B--2---:R-:W-:-:S02]  /*7cf0*/  FFMA.FTZ R88, R11, R10, -8 ;  /* 0xc10000000b587423 */ /* 0x004fc4000001000a */
[----:B------:R-:W2:Y:S01]  /*7d00*/  MUFU.TANH R137, R137 ;  /* 0x0000008900897308 */ /* 0x000ea20000002400 */
[----:B0-----:R-:W-:Y:S02]  /*7d10*/  FSEL R23, R23, -INF , P2 ;  /* 0xff80000017177808 */ /* 0x001fe40001000000 */
[----:B------:R-:W-:Y:S02]  /*7d20*/  ISETP.GT.AND P2, PT, R130, 0x28, PT ;  /* 0x000000288200780c */ /* 0x000fe40003f44270 */
[----:B------:R-:W-:-:S03]  /*7d30*/  FSEL R88, R88, RZ, P1 ;  /* 0x000000ff58587208 */ /* 0x000fc60000800000 */
[----:B------:R-:W0:Y:S02]  /*7d40*/  MUFU.TANH R136, R136 ;  /* 0x0000008800887308 */ /* 0x000e240000002400 */
[----:B------:R-:W-:-:S01]  /*7d50*/  FFMA.FTZ R90, R163, R10, -R88 ;  /* 0x0000000aa35a7223 */ /* 0x000fc20000010858 */
[----:B------:R-:W-:Y:S01]  /*7d60*/  FSEL R163, R20, -INF , P3 ;  /* 0xff80000014a37808 */ /* 0x000fe20001800000 */
[----:B------:R-:W-:-:S01]  /*7d70*/  FFMA.FTZ R18, R165, R10, -R88 ;  /* 0x0000000aa5127223 */ /* 0x000fc20000010858 */
[----:B------:R-:W-:Y:S01]  /*7d80*/  ISETP.GT.AND P3, PT, R130, 0x21, PT ;  /* 0x000000218200780c */ /* 0x000fe20003f64270 */
[----:B------:R-:W-:-:S01]  /*7d90*/  FFMA.FTZ R91, R183, R10, -R88 ;  /* 0x0000000ab75b7223 */ /* 0x000fc20000010858 */
[----:B------:R-:W-:Y:S01]  /*7da0*/  FMNMX.FTZ R98, R163, R98, !PT ;  /* 0x00000062a3627209 */ /* 0x000fe20007810000 */
[----:B------:R-:W3:Y:S01]  /*7db0*/  MUFU.TANH R138, R138 ;  /* 0x0000008a008a7308 */ /* 0x000ee20000002400 */
[----:B-1----:R-:W-:Y:S01]  /*7dc0*/  FSEL R165, R22, -INF , P3 ;  /* 0xff80000016a57808 */ /* 0x002fe20001800000 */
[--C-:B------:R-:W-:Y:S01]  /*7dd0*/  FFMA.FTZ R161, R185, R10, -R88.reuse ;  /* 0x0000000ab9a17223 */ /* 0x100fe20000010858 */
[----:B------:R-:W-:Y:S01]  /*7de0*/  FMNMX.FTZ R98, R23, R98, !PT ;  /* 0x0000006217627209 */ /* 0x000fe20007810000 */
[-CC-:B------:R-:W-:Y:S01]  /*7df0*/  FFMA.FTZ R20, R181, R10.reuse, -R88.reuse ;  /* 0x0000000ab5147223 */ /* 0x180fe20000010858 */
[C---:B------:R-:W-:Y:S01]  /*7e00*/  ISETP.GT.AND P3, PT, R130.reuse, 0x29, PT ;  /* 0x000000298200780c */ /* 0x040fe20003f64270 */
[--C-:B------:R-:W-:Y:S01]  /*7e10*/  FFMA.FTZ R92, R187, R10, -R88.reuse ;  /* 0x0000000abb5c7223 */ /* 0x100fe20000010858 */
[----:B--2---:R-:W-:Y:S01]  /*7e20*/  FSEL R137, R137, -INF , P2 ;  /* 0xff80000089897808 */ /* 0x004fe20001000000 */
[----:B------:R-:W1:Y:S01]  /*7e30*/  MUFU.TANH R139, R139 ;  /* 0x0000008b008b7308 */ /* 0x000e620000002400 */
[----:B------:R-:W-:Y:S01]  /*7e40*/  FMNMX.FTZ R98, R165, R98, !PT ;  /* 0x00000062a5627209 */ /* 0x000fe20007810000 */
[-CC-:B------:R-:W-:Y:S01]  /*7e50*/  FFMA.FTZ R22, R177, R10.reuse, -R88.reuse ;  /* 0x0000000ab1167223 */ /* 0x180fe20000010858 */
[----:B------:R-:W-:Y:S01]  /*7e60*/  ISETP.GT.AND P2, PT, R130, 0x30, PT ;  /* 0x000000308200780c */ /* 0x000fe20003f44270 */
[-CC-:B------:R-:W-:Y:S01]  /*7e70*/  FFMA.FTZ R14, R189, R10.reuse, -R88.reuse ;  /* 0x0000000abd0e7223 */ /* 0x180fe20000010858 */
[----:B0-----:R-:W-:Y:S01]  /*7e80*/  FSEL R183, R136, -INF , P3 ;  /* 0xff80000088b77808 */ /* 0x001fe20001800000 */
[--C-:B------:R-:W-:Y:S01]  /*7e90*/  FFMA.FTZ R95, R191, R10, -R88.reuse ;  /* 0x0000000abf5f7223 */ /* 0x100fe20000010858 */
[----:B------:R-:W-:Y:S01]  /*7ea0*/  FMNMX.FTZ R98, R137, R98, !PT ;  /* 0x0000006289627209 */ /* 0x000fe20007810000 */
[----:B------:R-:W0:Y:S01]  /*7eb0*/  MUFU.TANH R140, R140 ;  /* 0x0000008c008c7308 */ /* 0x000e220000002400 */
[----:B------:R-:W-:Y:S01]  /*7ec0*/  ISETP.GT.AND P3, PT, R130, 0x31, PT ;  /* 0x000000318200780c */ /* 0x000fe20003f64270 */
[-CC-:B------:R-:W-:Y:S01]  /*7ed0*/  FFMA.FTZ R13, R173, R10.reuse, -R88.reuse ;  /* 0x0000000aad0d7223 */ /* 0x180fe20000010858 */
[----:B---3--:R-:W-:Y:S01]  /*7ee0*/  FSEL R185, R138, -INF , P2 ;  /* 0xff8000008ab97808 */ /* 0x008fe20001000000 */
[--C-:B------:R-:W-:Y:S01]  /*7ef0*/  FFMA.FTZ R115, R193, R10, -R88.reuse ;  /* 0x0000000ac1737223 */ /* 0x100fe20000010858 */
[----:B------:R-:W-:Y:S01]  /*7f00*/  FMNMX.FTZ R98, R183, R98, !PT ;  /* 0x00000062b7627209 */ /* 0x000fe20007810000 */
[-CC-:B------:R-:W-:Y:S01]  /*7f10*/  FFMA.FTZ R94, R195, R10.reuse, -R88.reuse ;  /* 0x0000000ac35e7223 */ /* 0x180fe20000010858 */
[C---:B------:R-:W-:Y:S01]  /*7f20*/  ISETP.GT.AND P2, PT, R130.reuse, 0x38, PT ;  /* 0x000000388200780c */ /* 0x040fe20003f44270 */
[----:B------:R-:W2:Y:S01]  /*7f30*/  MUFU.TANH R141, R141 ;  /* 0x0000008d008d7308 */ /* 0x000ea20000002400 */
[----:B-1----:R-:W-:Y:S01]  /*7f40*/  FSEL R181, R139, -INF , P3 ;  /* 0xff8000008bb57808 */ /* 0x002fe20001800000 */
[--C-:B------:R-:W-:Y:S01]  /*7f50*/  FFMA.FTZ R139, R179, R10, -R88.reuse ;  /* 0x0000000ab38b7223 */ /* 0x100fe20000010858 */
[----:B------:R-:W-:Y:S01]  /*7f60*/  FMNMX.FTZ R98, R185, R98, !PT ;  /* 0x00000062b9627209 */ /* 0x000fe20007810000 */
[-CC-:B------:R-:W-:Y:S01]  /*7f70*/  FFMA.FTZ R197, R197, R10.reuse, -R88.reuse ;  /* 0x0000000ac5c57223 */ /* 0x180fe20000010858 */
[----:B------:R-:W-:Y:S01]  /*7f80*/  ISETP.GT.AND P3, PT, R130, 0x39, PT ;  /* 0x000000398200780c */ /* 0x000fe20003f64270 */
[--C-:B------:R-:W-:Y:S01]  /*7f90*/  FFMA.FTZ R199, R199, R10, -R88.reuse ;  /* 0x0000000ac7c77223 */ /* 0x100fe20000010858 */
[----:B------:R-:W-:Y:S01]  /*7fa0*/  FMNMX.FTZ R98, R181, R98, !PT ;  /* 0x00000062b5627209 */ /* 0x000fe20007810000 */
[----:B------:R-:W1:Y:S01]  /*7fb0*/  MUFU.TANH R120, R120 ;  /* 0x0000007800787308 */ /* 0x000e620000002400 */
[----:B0-----:R-:W-:Y:S01]  /*7fc0*/  FSEL R187, R140, -INF , P2 ;  /* 0xff8000008cbb7808 */ /* 0x001fe20001000000 */
[-CC-:B------:R-:W-:Y:S01]  /*7fd0*/  FFMA.FTZ R211, R131, R10.reuse, -R88.reuse ;  /* 0x0000000a83d37223 */ /* 0x180fe20000010858 */
[----:B------:R-:W-:Y:S01]  /*7fe0*/  ISETP.GT.AND P2, PT, R130, 0x40, PT ;  /* 0x000000408200780c */ /* 0x000fe20003f44270 */
[--C-:B------:R-:W-:Y:S01]  /*7ff0*/  FFMA.FTZ R167, R167, R10, -R88.reuse ;  /* 0x0000000aa7a77223 */ /* 0x100fe20000010858 */
[----:B------:R-:W-:Y:S01]  /*8000*/  FMNMX.FTZ R98, R187, R98, !PT ;  /* 0x00000062bb627209 */ /* 0x000fe20007810000 */
[-CC-:B------:R-:W-:Y:S01]  /*8010*/  FFMA.FTZ R89, R89, R10.reuse, -R88.reuse ;  /* 0x0000000a59597223 */ /* 0x180fe20000010858 */
[----:B------:R-:W-:-:S01]  /*8020*/  FFMA.FTZ R93, R93, R10, -R88 ;  /* 0x0000000a5d5d7223 */ /* 0x000fc20000010858 */
[----:B------:R-:W0:Y:S01]  /*8030*/  MUFU.TANH R121, R121 ;  /* 0x0000007900797308 */ /* 0x000e220000002400 */
[----:B--2---:R-:W-:Y:S01]  /*8040*/  FSEL R141, R141, -INF , P3 ;  /* 0xff8000008d8d7808 */ /* 0x004fe20001800000 */
[-CC-:B------:R-:W-:Y:S01]  /*8050*/  FFMA.FTZ R97, R97, R10.reuse, -R88.reuse ;  /* 0x0000000a61617223 */ /* 0x180fe20000010858 */
[----:B------:R-:W-:Y:S01]  /*8060*/  ISETP.GT.AND P3, PT, R130, 0x41, PT ;  /* 0x000000418200780c */ /* 0x000fe20003f64270 */
[--C-:B------:R-:W-:Y:S01]  /*8070*/  FFMA.FTZ R101, R101, R10, -R88.reuse ;  /* 0x0000000a65657223 */ /* 0x100fe20000010858 */
[----:B------:R-:W-:Y:S01]  /*8080*/  FMNMX.FTZ R98, R141, R98, !PT ;  /* 0x000000628d627209 */ /* 0x000fe20007810000 */
[----:B------:R-:W-:-:S02]  /*8090*/  FFMA.FTZ R111, R111, R10, -R88 ;  /* 0x0000000a6f6f7223 */ /* 0x000fc40000010858 */
[----:B------:R-:W2:Y:S01]  /*80a0*/  MUFU.TANH R122, R122 ;  /* 0x0000007a007a7308 */ /* 0x000ea20000002400 */
[----:B-1----:R-:W-:Y:S02]  /*80b0*/  FSEL R179, R120, -INF , P2 ;  /* 0xff80000078b37808 */ /* 0x002fe40001000000 */
[----:B------:R-:W-:Y:S02]  /*80c0*/  ISETP.GT.AND P2, PT, R130, 0x48, PT ;  /* 0x000000488200780c */ /* 0x000fe40003f44270 */
[----:B------:R-:W-:-:S03]  /*80d0*/  FMNMX.FTZ R98, R179, R98, !PT ;  /* 0x00000062b3627209 */ /* 0x000fc60007810000 */
[----:B------:R-:W1:Y:S01]  /*80e0*/  MUFU.TANH R123, R123 ;  /* 0x0000007b007b7308 */ /* 0x000e620000002400 */
[----:B0-----:R-:W-:Y:S01]  /*80f0*/  FSEL R177, R121, -INF , P3 ;  /* 0xff80000079b17808 */ /* 0x001fe20001800000 */
[----:B------:R-:W-:Y:S01]  /*8100*/  FFMA.FTZ R121, R175, R10, -R88 ;  /* 0x0000000aaf797223 */ /* 0x000fe20000010858 */
[----:B------:R-:W-:Y:S02]  /*8110*/  ISETP.GT.AND P3, PT, R130, 0x49, PT ;  /* 0x000000498200780c */ /* 0x000fe40003f64270 */
[----:B------:R-:W-:-:S03]  /*8120*/  FMNMX.FTZ R98, R177, R98, !PT ;  /* 0x00000062b1627209 */ /* 0x000fc60007810000 */
[----:B------:R-:W0:Y:S01]  /*8130*/  MUFU.TANH R124, R124 ;  /* 0x0000007c007c7308 */ /* 0x000e220000002400 */
[----:B--2---:R-:W-:Y:S02]  /*8140*/  FSEL R189, R122, -INF , P2 ;  /* 0xff8000007abd7808 */ /* 0x004fe40001000000 */
[----:B------:R-:W-:Y:S02]  /*8150*/  ISETP.GT.AND P2, PT, R130, 0x50, PT ;  /* 0x000000508200780c */ /* 0x000fe40003f44270 */
[----:B------:R-:W-:-:S03]  /*8160*/  FMNMX.FTZ R98, R189, R98, !PT ;  /* 0x00000062bd627209 */ /* 0x000fc60007810000 */
[----:B------:R-:W2:Y:S01]  /*8170*/  MUFU.TANH R125, R125 ;  /* 0x0000007d007d7308 */ /* 0x000ea20000002400 */
[----:B-1----:R-:W-:Y:S01]  /*8180*/  FSEL R175, R123, -INF , P3 ;  /* 0xff8000007baf7808 */ /* 0x002fe20001800000 */
[----:B------:R-:W-:Y:S01]  /*8190*/  FFMA.FTZ R123, R171, R10, -R88 ;  /* 0x0000000aab7b7223 */ /* 0x000fe20000010858 */
        /* <DEDUP_REMOVED lines=14> */
[----:B------:R-:W-:Y:S01]  /*8280*/  MUFU.TANH R105, R105 ;  /* 0x0000006900697308 */ /* 0x000fe20000002400 */
[----:B0-----:R-:W-:Y:S02]  /*8290*/  FSEL R127, R127, -INF , P3 ;  /* 0xff8000007f7f7808 */ /* 0x001fe40001800000 */
[----:B------:R-:W-:-:S05]  /*82a0*/  ISETP.GT.AND P3, PT, R130, 0x61, PT ;  /* 0x000000618200780c */ /* 0x000fca0003f64270 */
[----:B------:R-:W0:Y:S01]  /*82b0*/  MUFU.TANH R106, R106 ;  /* 0x0000006a006a7308 */ /* 0x000e220000002400 */
[----:B--2---:R-:W-:Y:S02]  /*82c0*/  FSEL R171, R104, -INF , P2 ;  /* 0xff80000068ab7808 */ /* 0x004fe40001000000 */
[----:B------:R-:W-:Y:S02]  /*82d0*/  FMNMX.FTZ R104, R127, R100, !PT ;  /* 0x000000647f687209 */ /* 0x000fe40007810000 */
[----:B------:R-:W-:Y:S02]  /*82e0*/  ISETP.GT.AND P2, PT, R130, 0x68, PT ;  /* 0x000000688200780c */ /* 0x000fe40003f44270 */
[----:B------:R-:W-:Y:S01]  /*82f0*/  FMNMX.FTZ R104, R171, R104, !PT ;  /* 0x00000068ab687209 */ /* 0x000fe20007810000 */
[----:B------:R-:W1:Y:S08]  /*8300*/  MUFU.TANH R108, R108 ;  /* 0x0000006c006c7308 */ /* 0x000e700000002400 */
[----:B------:R-:W2:Y:S01]  /*8310*/  MUFU.TANH R110, R110 ;  /* 0x0000006e006e7308 */ /* 0x000ea20000002400 */
[----:B0-----:R-:W-:-:S02]  /*8320*/  FSEL R193, R106, -INF , P2 ;  /* 0xff8000006ac17808 */ /* 0x001fc40001000000 */
[----:B------:R-:W-:-:S05]  /*8330*/  ISETP.GT.AND P2, PT, R130, 0x70, PT ;  /* 0x000000708200780c */ /* 0x000fca0003f44270 */
[----:B------:R0:W-:Y:S08]  /*8340*/  MUFU.EX2 R98, R13 ;  /* 0x0000000d00627308 */ /* 0x0001f00000000800 */
[----:B------:R-:W3:Y:S01]  /*8350*/  MUFU.TANH R112, R112 ;  /* 0x0000007000707308 */ /* 0x000ee20000002400 */
[----:B0-----:R-:W-:-:S01]  /*8360*/  FFMA.FTZ R13, R169, R10, -R88 ;  /* 0x0000000aa90d7223 */ /* 0x001fc20000010858 */
[----:B------:R-:W-:Y:S01]  /*8370*/  FSEL R169, R105, -INF , P3 ;  /* 0xff80000069a97808 */ /* 0x000fe20001800000 */
[----:B------:R-:W-:-:S01]  /*8380*/  FFMA.FTZ R105, R107, R10, -R88 ;  /* 0x0000000a6b697223 */ /* 0x000fc20000010858 */
[----:B------:R-:W-:-:S02]  /*8390*/  ISETP.GT.AND P3, PT, R130, 0x69, PT ;  /* 0x000000698200780c */ /* 0x000fc40003f64270 */
[----:B------:R-:W-:Y:S02]  /*83a0*/  FMNMX.FTZ R104, R169, R104, !PT ;  /* 0x00000068a9687209 */ /* 0x000fe40007810000 */
[----:B------:R-:W0:Y:S01]  /*83b0*/  MUFU.TANH R114, R114 ;  /* 0x0000007200727308 */ /* 0x000e220000002400 */
[----:B-1----:R-:W-:Y:S02]  /*83c0*/  FSEL R107, R108, -INF , P3 ;  /* 0xff8000006c6b7808 */ /* 0x002fe40001800000 */
[----:B------:R-:W-:Y:S02]  /*83d0*/  FMNMX.FTZ R104, R193, R104, !PT ;  /* 0x00000068c1687209 */ /* 0x000fe40007810000 */
[----:B------:R-:W-:Y:S02]  /*83e0*/  ISETP.GT.AND P3, PT, R130, 0x71, PT ;  /* 0x000000718200780c */ /* 0x000fe40003f64270 */
[----:B--2---:R-:W-:Y:S01]  /*83f0*/  FSEL R195, R110, -INF , P2 ;  /* 0xff8000006ec37808 */ /* 0x004fe20001000000 */
[----:B------:R-:W-:Y:S01]  /*8400*/  MUFU.TANH R116, R116 ;  /* 0x0000007400747308 */ /* 0x000fe20000002400 */
[----:B------:R-:W-:-:S02]  /*8410*/  FMNMX.FTZ R106, R107, R104, !PT ;  /* 0x000000686b6a7209 */ /* 0x000fc40007810000 */
[----:B------:R-:W-:Y:S02]  /*8420*/  ISETP.GT.AND P2, PT, R130, 0x78, PT ;  /* 0x000000788200780c */ /* 0x000fe40003f44270 */
[----:B------:R-:W-:-:S03]  /*8430*/  FMNMX.FTZ R106, R195, R106, !PT ;  /* 0x0000006ac36a7209 */ /* 0x000fc60007810000 */
[----:B------:R-:W1:Y:S08]  /*8440*/  MUFU.TANH R118, R118 ;  /* 0x0000007600767308 */ /* 0x000e700000002400 */
[----:B------:R-:W2:Y:S08]  /*8450*/  MUFU.TANH R132, R132 ;  /* 0x0000008400847308 */ /* 0x000eb00000002400 */
[----:B------:R3:W-:Y:S08]  /*8460*/  MUFU.EX2 R99, R197 ;  /* 0x000000c500637308 */ /* 0x0007f00000000800 */
[----:B------:R-:W4:Y:S01]  /*8470*/  MUFU.TANH R134, R134 ;  /* 0x0000008600867308 */ /* 0x000f220000002400 */
[----:B---3--:R-:W-:Y:S01]  /*8480*/  FSEL R197, R112, -INF , P3 ;  /* 0xff80000070c57808 */ /* 0x008fe20001800000 */
[----:B------:R-:W-:Y:S01]  /*8490*/  FFMA.FTZ R112, R129, R10, -R88 ;  /* 0x0000000a81707223 */ /* 0x000fe20000010858 */
[----:B------:R-:W-:-:S02]  /*84a0*/  ISETP.GT.AND P3, PT, R130, 0x79, PT ;  /* 0x000000798200780c */ /* 0x000fc40003f64270 */
[----:B------:R-:W-:-:S03]  /*84b0*/  FMNMX.FTZ R106, R197, R106, !PT ;  /* 0x0000006ac56a7209 */ /* 0x000fc60007810000 */
[----:B------:R0:W-:Y:S08]  /*84c0*/  MUFU.EX2 R12, R199 ;  /* 0x000000c7000c7308 */ /* 0x0001f00000000800 */
[----:B------:R3:W-:Y:S01]  /*84d0*/  MUFU.EX2 R100, R13 ;  /* 0x0000000d00647308 */ /* 0x0007e20000000800 */
[----:B0-----:R-:W-:Y:S02]  /*84e0*/  FSEL R199, R114, -INF , P2 ;  /* 0xff80000072c77808 */ /* 0x001fe40001000000 */
[----:B------:R-:W-:-:S02]  /*84f0*/  ISETP.GT.AND P2, PT, R130, 0x80, PT ;  /* 0x000000808200780c */ /* 0x000fc40003f44270 */
[----:B------:R-:W-:Y:S02]  /*8500*/  FMNMX.FTZ R106, R199, R106, !PT ;  /* 0x0000006ac76a7209 */ /* 0x000fe40007810000 */
[----:B-1----:R-:W-:Y:S01]  /*8510*/  FSEL R201, R118, -INF , P2 ;  /* 0xff80000076c97808 */ /* 0x002fe20001000000 */
[----:B------:R-:W-:Y:S01]  /*8520*/  MUFU.TANH R142, R142 ;  /* 0x0000008e008e7308 */ /* 0x000fe20000002400 */
[----:B---3--:R-:W-:-:S01]  /*8530*/  FFMA.FTZ R13, R109, R10, -R88 ;  /* 0x0000000a6d0d7223 */ /* 0x008fc20000010858 */
[-CC-:B------:R-:W-:Y:S01]  /*8540*/  FFMA.FTZ R109, R113, R10.reuse, -R88.reuse ;  /* 0x0000000a716d7223 */ /* 0x180fe20000010858 */
[----:B------:R-:W-:Y:S01]  /*8550*/  FSEL R113, R116, -INF , P3 ;  /* 0xff80000074717808 */ /* 0x000fe20001800000 */
[-CC-:B------:R-:W-:Y:S01]  /*8560*/  FFMA.FTZ R116, R151, R10.reuse, -R88.reuse ;  /* 0x0000000a97747223 */ /* 0x180fe20000010858 */
[C---:B------:R-:W-:Y:S01]  /*8570*/  ISETP.GT.AND P3, PT, R130.reuse, 0x81, PT ;  /* 0x000000818200780c */ /* 0x040fe20003f64270 */
[----:B------:R-:W-:Y:S01]  /*8580*/  FFMA.FTZ R118, R153, R10, -R88 ;  /* 0x0000000a99767223 */ /* 0x000fe20000010858 */
[----:B------:R-:W-:Y:S01]  /*8590*/  FMNMX.FTZ R106, R113, R106, !PT ;  /* 0x0000006a716a7209 */ /* 0x000fe20007810000 */
[----:B------:R-:W0:Y:S01]  /*85a0*/  MUFU.TANH R144, R144 ;  /* 0x0000009000907308 */ /* 0x000e220000002400 */
[----:B------:R-:W-:-:S02]  /*85b0*/  ISETP.GT.AND P2, PT, R130, 0x88, PT ;  /* 0x000000888200780c */ /* 0x000fc40003f44270 */
[----:B--2---:R-:W-:Y:S02]  /*85c0*/  FSEL R203, R132, -INF , P3 ;  /* 0xff80000084cb7808 */ /* 0x004fe40001800000 */
[----:B------:R-:W-:Y:S02]  /*85d0*/  FMNMX.FTZ R106, R201, R106, !PT ;  /* 0x0000006ac96a7209 */ /* 0x000fe40007810000 */
[----:B------:R-:W-:Y:S01]  /*85e0*/  ISETP.GT.AND P3, PT, R130, 0x89, PT ;  /* 0x000000898200780c */ /* 0x000fe20003f64270 */
[----:B------:R-:W1:Y:S01]  /*85f0*/  MUFU.TANH R146, R146 ;  /* 0x0000009200927308 */ /* 0x000e620000002400 */
[----:B----4-:R-:W-:Y:S02]  /*8600*/  FSEL R205, R134, -INF , P2 ;  /* 0xff80000086cd7808 */ /* 0x010fe40001000000 */
[----:B------:R-:W-:Y:S02]  /*8610*/  FMNMX.FTZ R108, R203, R106, !PT ;  /* 0x0000006acb6c7209 */ /* 0x000fe40007810000 */
[----:B------:R-:W-:-:S02]  /*8620*/  ISETP.GT.AND P2, PT, R130, 0x90, PT ;  /* 0x000000908200780c */ /* 0x000fc40003f44270 */
[----:B------:R-:W-:Y:S01]  /*8630*/  FMNMX.FTZ R108, R205, R108, !PT ;  /* 0x0000006ccd6c7209 */ /* 0x000fe20007810000 */
[----:B------:R-:W2:Y:S01]  /*8640*/  MUFU.TANH R102, R102 ;  /* 0x0000006600667308 */ /* 0x000ea20000002400 */
[----:B0-----:R-:W-:Y:S02]  /*8650*/  FSEL R207, R144, -INF , P2 ;  /* 0xff80000090cf7808 */ /* 0x001fe40001000000 */
[----:B------:R-:W-:-:S05]  /*8660*/  ISETP.GT.AND P2, PT, R130, 0x98, PT ;  /* 0x000000988200780c */ /* 0x000fca0003f44270 */
[----:B------:R0:W-:Y:S08]  /*8670*/  MUFU.EX2 R104, R13 ;  /* 0x0000000d00687308 */ /* 0x0001f00000000800 */
[----:B------:R-:W3:Y:S01]  /*8680*/  MUFU.TANH R148, R148 ;  /* 0x0000009400947308 */ /* 0x000ee20000002400 */
[----:B0-----:R-:W-:-:S01]  /*8690*/  FFMA.FTZ R13, R117, R10, -R88 ;  /* 0x0000000a750d7223 */ /* 0x001fc20000010858 */
[----:B------:R-:W-:-:S02]  /*86a0*/  FSEL R117, R142, -INF , P3 ;  /* 0xff8000008e757808 */ /* 0x000fc40001800000 */
[----:B------:R-:W-:Y:S02]  /*86b0*/  ISETP.GT.AND P3, PT, R130, 0x91, PT ;  /* 0x000000918200780c */ /* 0x000fe40003f64270 */
[----:B------:R-:W-:Y:S02]  /*86c0*/  FMNMX.FTZ R110, R117, R108, !PT ;  /* 0x0000006c756e7209 */ /* 0x000fe40007810000 */
[----:B-1----:R-:W-:Y:S01]  /*86d0*/  FSEL R129, R146, -INF , P3 ;  /* 0xff80000092817808 */ /* 0x002fe20001800000 */
[----:B------:R0:W-:Y:S01]  /*86e0*/  MUFU.EX2 R106, R13 ;  /* 0x0000000d006a7308 */ /* 0x0001e20000000800 */
[----:B------:R-:W-:Y:S02]  /*86f0*/  FMNMX.FTZ R110, R207, R110, !PT ;  /* 0x0000006ecf6e7209 */ /* 0x000fe40007810000 */
[----:B------:R-:W-:Y:S02]  /*8700*/  ISETP.GT.AND P3, PT, R130, 0x99, PT ;  /* 0x000000998200780c */ /* 0x000fe40003f64270 */
[----:B--2---:R-:W-:Y:S01]  /*8710*/  FSEL R209, R102, -INF , P2 ;  /* 0xff80000066d17808 */ /* 0x004fe20001000000 */
[--C-:B------:R-:W-:Y:S01]  /*8720*/  FFMA.FTZ R102, R133, R10, -R88.reuse ;  /* 0x0000000a85667223 */ /* 0x100fe20000010858 */
[----:B------:R-:W-:Y:S01]  /*8730*/  FMNMX.FTZ R110, R129, R110, !PT ;  /* 0x0000006e816e7209 */ /* 0x000fe20007810000 */
[----:B------:R1:W-:Y:S01]  /*8740*/  MUFU.EX2 R108, R112 ;  /* 0x00000070006c7308 */ /* 0x0003e20000000800 */
[----:B---3--:R-:W-:Y:S01]  /*8750*/  FSEL R131, R148, -INF , P3 ;  /* 0xff80000094837808 */ /* 0x008fe20001800000 */
[--C-:B------:R-:W-:Y:S01]  /*8760*/  FFMA.FTZ R133, R143, R10, -R88.reuse ;  /* 0x0000000a8f857223 */ /* 0x100fe20000010858 */
[----:B------:R-:W-:Y:S01]  /*8770*/  FMNMX.FTZ R110, R209, R110, !PT ;  /* 0x0000006ed16e7209 */ /* 0x000fe20007810000 */
[----:B------:R-:W-:-:S03]  /*8780*/  FFMA.FTZ R143, R155, R10, -R88 ;  /* 0x0000000a9b8f7223 */ /* 0x000fc60000010858 */
[----:B0-----:R-:W-:Y:S01]  /*8790*/  FMNMX.FTZ R13, R131, R110, !PT ;  /* 0x0000006e830d7209 */ /* 0x001fe20007810000 */
[----:B------:R-:W-:-:S01]  /*87a0*/  FFMA.FTZ R110, R135, R10, -R88 ;  /* 0x0000000a876e7223 */ /* 0x000fc20000010858 */
[-CC-:B------:R-:W-:Y:S01]  /*87b0*/  FFMA.FTZ R135, R147, R10.reuse, -R88.reuse ;  /* 0x0000000a93877223 */ /* 0x180fe20000010858 */
[----:B------:R-:W-:Y:S01]  /*87c0*/  FSEL R147, R11, RZ, P1 ;  /* 0x000000ff0b937208 */ /* 0x000fe20000800000 */
[----:B-1----:R-:W-:Y:S01]  /*87d0*/  FFMA.FTZ R112, R145, R10, -R88 ;  /* 0x0000000a91707223 */ /* 0x002fe20000010858 */
[----:B------:R-:W0:Y:S01]  /*87e0*/  SHFL.BFLY PT, R114, R13, 0x2, 0x1f ;  /* 0x0c401f000d727f89 */ /* 0x000e2200000e0000 */
[----:B------:R-:W-:Y:S02]  /*87f0*/  MUFU.EX2 R90, R90 ;  /* 0x0000005a005a7308 */ /* 0x000fe40000000800 */
[----:B------:R-:W-:-:S04]  /*8800*/  FADD.FTZ R147, -R147, R8 ;  /* 0x0000000893937221 */ /* 0x000fc80000010100 */
[----:B------:R-:W-:Y:S02]  /*8810*/  FMUL.FTZ R142, R147, R10 ;  /* 0x0000000a938e7220 */ /* 0x000fe40000410000 */
[----:B------:R-:W-:Y:S08]  /*8820*/  MUFU.EX2 R91, R91 ;  /* 0x0000005b005b7308 */ /* 0x000ff00000000800 */
[----:B------:R-:W-:Y:S01]  /*8830*/  MUFU.EX2 R92, R92 ;  /* 0x0000005c005c7308 */ /* 0x000fe20000000800 */
[----:B0-----:R-:W-:Y:S01]  /*8840*/  FMNMX.FTZ R120, R13, R114, !PT ;  /* 0x000000720d787209 */ /* 0x001fe20007810000 */
[----:B------:R-:W-:-:S06]  /*8850*/  FFMA.FTZ R114, R149, R10, -R88 ;  /* 0x0000000a95727223 */ /* 0x000fcc0000010858 */
[----:B------:R-:W-:Y:S01]  /*8860*/  MUFU.EX2 R95, R95 ;  /* 0x0000005f005f7308 */ /* 0x000fe20000000800 */
[----:B------:R-:W0:Y:S07]  /*8870*/  SHFL.BFLY PT, R13, R120, 0x1, 0x1f ;  /* 0x0c201f00780d7f89 */ /* 0x000e2e00000e0000 */
[----:B------:R-:W-:Y:S08]  /*8880*/  MUFU.EX2 R94, R94 ;  /* 0x0000005e005e7308 */ /* 0x000ff00000000800 */
[----:B------:R-:W-:Y:S08]  /*8890*/  MUFU.EX2 R115, R115 ;  /* 0x0000007300737308 */ /* 0x000ff00000000800 */
[----:B------:R-:W-:Y:S01]  /*88a0*/  MUFU.EX2 R14, R14 ;  /* 0x0000000e000e7308 */ /* 0x000fe20000000800 */
[----:B0-----:R-:W-:Y:S01]  /*88b0*/  FMNMX.FTZ R13, R120, R13, !PT ;  /* 0x0000000d780d7209 */ /* 0x001fe20007810000 */
[----:B------:R-:W-:-:S03]  /*88c0*/  FFMA.FTZ R120, R157, R10, -R88 ;  /* 0x0000000a9d787223 */ /* 0x000fc60000010858 */
[C---:B------:R-:W-:Y:S01]  /*88d0*/  FSETP.NEU.FTZ.AND P2, PT, R13.reuse, -INF , PT ;  /* 0xff8000000d00780b */ /* 0x040fe20003f5d000 */
[----:B------:R-:W-:-:S02]  /*88e0*/  FFMA.FTZ R122, R13, R10, -8 ;  /* 0xc10000000d7a7423 */ /* 0x000fc4000001000a */
[----:B------:R-:W-:Y:S01]  /*88f0*/  MUFU.EX2 R161, R161 ;  /* 0x000000a100a17308 */ /* 0x000fe20000000800 */
        /* <DEDUP_REMOVED lines=31> */
[----:B------:R-:W-:Y:S01]  /*8af0*/  FFMA.FTZ R173, R173, R10, -R88 ;  /* 0x0000000aadad7223 */ /* 0x000fe20000010858 */
[----:B------:R-:W-:-:S01]  /*8b00*/  FADD.FTZ R149, R91, R144 ;  /* 0x000000905b957221 */ /* 0x000fc20000010000 */
[-CC-:B------:R-:W-:Y:S01]  /*8b10*/  FFMA.FTZ R127, R127, R10.reuse, -R88.reuse ;  /* 0x0000000a7f7f7223 */ /* 0x180fe20000010858 */
[----:B------:R-:W-:-:S01]  /*8b20*/  FFMA.FTZ R107, R107, R10, -R88 ;  /* 0x0000000a6b6b7223 */ /* 0x000fc20000010858 */
[----:B------:R-:W0:Y:S01]  /*8b30*/  MUFU.EX2 R96, R96 ;  /* 0x0000006000607308 */ /* 0x000e220000000800 */
[----:B------:R-:W-:-:S01]  /*8b40*/  FADD.FTZ R144, R92, R149 ;  /* 0x000000955c907221 */ /* 0x000fc20000010000 */
[-CC-:B------:R-:W-:Y:S01]  /*8b50*/  FFMA.FTZ R117, R117, R10.reuse, -R88.reuse ;  /* 0x0000000a75757223 */ /* 0x180fe20000010858 */
[----:B------:R-:W-:-:S01]  /*8b60*/  FFMA.FTZ R205, R205, R10, -R88 ;  /* 0x0000000acdcd7223 */ /* 0x000fc20000010858 */
[----:B------:R-:W-:Y:S01]  /*8b70*/  FFMA.FTZ R207, R207, R10, -R88 ;  /* 0x0000000acfcf7223 */ /* 0x000fe20000010858 */
[----:B------:R-:W-:-:S01]  /*8b80*/  FADD.FTZ R149, R95, R144 ;  /* 0x000000905f957221 */ /* 0x000fc20000010000 */
[-CC-:B------:R-:W-:Y:S01]  /*8b90*/  FFMA.FTZ R144, R171, R10.reuse, -R88.reuse ;  /* 0x0000000aab907223 */ /* 0x180fe20000010858 */
[----:B------:R-:W-:-:S01]  /*8ba0*/  FFMA.FTZ R129, R129, R10, -R88 ;  /* 0x0000000a81817223 */ /* 0x000fc20000010858 */
[----:B------:R-:W2:Y:S01]  /*8bb0*/  MUFU.EX2 R15, R15 ;  /* 0x0000000f000f7308 */ /* 0x000ea20000000800 */
[----:B-1----:R-:W-:-:S01]  /*8bc0*/  FFMA.FTZ R5, R138, R4, R145 ;  /* 0x000000048a057223 */ /* 0x002fc20000010091 */
[----:B------:R-:W-:Y:S01]  /*8bd0*/  FADD.FTZ R146, R94, R149 ;  /* 0x000000955e927221 */ /* 0x000fe20000010000 */
[----:B------:R-:W-:-:S01]  /*8be0*/  FFMA.FTZ R149, R169, R10, -R88 ;  /* 0x0000000aa9957223 */ /* 0x000fc20000010858 */
[----:B------:R-:W-:-:S02]  /*8bf0*/  FFMA.FTZ R209, R209, R10, -R88 ;  /* 0x0000000ad1d17223 */ /* 0x000fc40000010858 */
[----:B------:R-:W-:-:S02]  /*8c00*/  FADD.FTZ R151, R99, R146 ;  /* 0x0000009263977221 */ /* 0x000fc40000010000 */
[----:B------:R-:W1:Y:S01]  /*8c10*/  MUFU.EX2 R122, R122 ;  /* 0x0000007a007a7308 */ /* 0x000e620000000800 */
[----:B0-----:R-:W-:-:S01]  /*8c20*/  FADD.FTZ R4, R96, R5 ;  /* 0x0000000560047221 */ /* 0x001fc20000010000 */
[----:B------:R-:W-:-:S04]  /*8c30*/  FADD.FTZ R146, R12, R151 ;  /* 0x000000970c927221 */ /* 0x000fc80000010000 */
[----:B------:R-:W-:Y:S01]  /*8c40*/  FADD.FTZ R151, R115, R146 ;  /* 0x0000009273977221 */ /* 0x000fe20000010000 */
[----:B------:R-:W-:-:S01]  /*8c50*/  FFMA.FTZ R146, R193, R10, -R88 ;  /* 0x0000000ac1927223 */ /* 0x000fc20000010858 */
[----:B------:R-:W0:Y:S01]  /*8c60*/  MUFU.EX2 R19, R19 ;  /* 0x0000001300137308 */ /* 0x000e220000000800 */
[----:B--2---:R-:W-:-:S01]  /*8c70*/  FADD.FTZ R5, R15, R4 ;  /* 0x000000040f057221 */ /* 0x004fc20000010000 */
[----:B------:R-:W-:-:S04]  /*8c80*/  FADD.FTZ R148, R14, R151 ;  /* 0x000000970e947221 */ /* 0x000fc80000010000 */
[----:B------:R-:W-:Y:S02]  /*8c90*/  FADD.FTZ R151, R161, R148 ;  /* 0x00000094a1977221 */ /* 0x000fe40000010000 */
        /* <DEDUP_REMOVED lines=19> */
[----:B------:R-:W-:-:S06]  /*8dd0*/  FFMA.FTZ R148, R195, R10, -R88 ;  /* 0x0000000ac3947223 */ /* 0x000fcc0000010858 */
[----:B------:R-:W2:Y:S01]  /*8de0*/  MUFU.EX2 R119, R119 ;  /* 0x0000007700777308 */ /* 0x000ea20000000800 */
[----:B-1----:R-:W-:-:S07]  /*8df0*/  FADD.FTZ R4, R130, R5 ;  /* 0x0000000582047221 */ /* 0x002fce0000010000 */
[----:B------:R-:W1:Y:S01]  /*8e00*/  MUFU.EX2 R139, R139 ;  /* 0x0000008b008b7308 */ /* 0x000e620000000800 */
[----:B0-----:R-:W-:-:S01]  /*8e10*/  FADD.FTZ R150, R20, R151 ;  /* 0x0000009714967221 */ /* 0x001fc20000010000 */
[----:B------:R-:W-:-:S06]  /*8e20*/  FFMA.FTZ R151, R197, R10, -R88 ;  /* 0x0000000ac5977223 */ /* 0x000fcc0000010858 */
        /* <DEDUP_REMOVED lines=11> */
[----:B0-----:R-:W-:-:S04]  /*8ee0*/  FADD.FTZ R5, R121, R4 ;  /* 0x0000000479057221 */ /* 0x001fc80000010000 */
[----:B------:R-:W-:-:S03]  /*8ef0*/  FADD.FTZ R4, R98, R5 ;  /* 0x0000000562047221 */ /* 0x000fc60000010000 */
[----:B------:R-:W0:Y:S01]  /*8f00*/  MUFU.EX2 R123, R123 ;  /* 0x0000007b007b7308 */ /* 0x000e220000000800 */
[----:B--2---:R-:W-:-:S01]  /*8f10*/  FADD.FTZ R153, R137, R150 ;  /* 0x0000009689997221 */ /* 0x004fc20000010000 */
[----:B------:R-:W-:-:S06]  /*8f20*/  FFMA.FTZ R150, R199, R10, -R88 ;  /* 0x0000000ac7967223 */ /* 0x000fcc0000010858 */
[----:B------:R-:W2:Y:S01]  /*8f30*/  MUFU.EX2 R141, R141 ;  /* 0x0000008d008d7308 */ /* 0x000ea20000000800 */
[----:B-1----:R-:W-:-:S01]  /*8f40*/  FADD.FTZ R152, R136, R153 ;  /* 0x0000009988987221 */ /* 0x002fc20000010000 */
[-CC-:B------:R-:W-:Y:S01]  /*8f50*/  FFMA.FTZ R153, R113, R10.reuse, -R88.reuse ;  /* 0x0000000a71997223 */ /* 0x180fe20000010858 */
[----:B------:R-:W-:-:S05]  /*8f60*/  FFMA.FTZ R113, R201, R10, -R88 ;  /* 0x0000000ac9717223 */ /* 0x000fca0000010858 */
[----:B------:R-:W1:Y:S01]  /*8f70*/  MUFU.EX2 R8, R8 ;  /* 0x0000000800087308 */ /* 0x000e620000000800 */
[----:B0-----:R-:W-:-:S04]  /*8f80*/  FADD.FTZ R5, R123, R4 ;  /* 0x000000047b057221 */ /* 0x001fc80000010000 */
[----:B------:R-:W-:-:S03]  /*8f90*/  FADD.FTZ R4, R100, R5 ;  /* 0x0000000564047221 */ /* 0x000fc60000010000 */
        /* <DEDUP_REMOVED lines=15> */
[-CC-:B------:R-:W-:Y:S01]  /*9090*/  FFMA.FTZ R152, R203, R10.reuse, -R88.reuse ;  /* 0x0000000acb987223 */ /* 0x180fe20000010858 */
[----:B------:R-:W-:-:S05]  /*90a0*/  FFMA.FTZ R88, R131, R10, -R88 ;  /* 0x0000000a83587223 */ /* 0x000fca0000010858 */
[----:B------:R-:W2:Y:S01]  /*90b0*/  MUFU.EX2 R127, R127 ;  /* 0x0000007f007f7308 */ /* 0x000ea20000000800 */
[----:B-1----:R-:W-:-:S04]  /*90c0*/  FADD.FTZ R155, R89, R4 ;  /* 0x00000004599b7221 */ /* 0x002fc80000010000 */
[----:B------:R-:W-:-:S03]  /*90d0*/  FADD.FTZ R155, R106, R155 ;  /* 0x0000009b6a9b7221 */ /* 0x000fc60000010000 */
[----:B------:R-:W1:Y:S01]  /*90e0*/  MUFU.EX2 R144, R144 ;  /* 0x0000009000907308 */ /* 0x000e620000000800 */
[----:B0-----:R-:W-:-:S07]  /*90f0*/  FADD.FTZ R4, R142, R5 ;  /* 0x000000058e047221 */ /* 0x001fce0000010000 */
[----:B------:R-:W0:Y:S01]  /*9100*/  MUFU.EX2 R211, R211 ;  /* 0x000000d300d37308 */ /* 0x000e220000000800 */
[----:B--2---:R-:W-:-:S01]  /*9110*/  FADD.FTZ R5, R127, R4 ;  /* 0x000000047f057221 */ /* 0x004fc20000010000 */
[----:B------:R-:W-:-:S06]  /*9120*/  FADD.FTZ R4, R108, R155 ;  /* 0x0000009b6c047221 */ /* 0x000fcc0000010000 */
        /* <DEDUP_REMOVED lines=22> */
[----:B------:R-:W0:Y:S08]  /*9290*/  MUFU.EX2 R112, R112 ;  /* 0x0000007000707308 */ /* 0x000e300000000800 */
[----:B------:R-:W3:Y:S08]  /*92a0*/  MUFU.EX2 R153, R153 ;  /* 0x0000009900997308 */ /* 0x000ef00000000800 */
[----:B------:R-:W4:Y:S08]  /*92b0*/  MUFU.EX2 R114, R114 ;  /* 0x0000007200727308 */ /* 0x000f300000000800 */
[----:B------:R-:W5:Y:S08]  /*92c0*/  MUFU.EX2 R113, R113 ;  /* 0x0000007100717308 */ /* 0x000f700000000800 */
[----:B------:R-:W5:Y:S08]  /*92d0*/  MUFU.EX2 R135, R135 ;  /* 0x0000008700877308 */ /* 0x000f700000000800 */
[----:B------:R-:W5:Y:S08]  /*92e0*/  MUFU.EX2 R152, R152 ;  /* 0x0000009800987308 */ /* 0x000f700000000800 */
[----:B------:R-:W5:Y:S08]  /*92f0*/  MUFU.EX2 R101, R101 ;  /* 0x0000006500657308 */ /* 0x000f700000000800 */
[----:B------:R2:W-:Y:S08]  /*9300*/  MUFU.EX2 R157, R117 ;  /* 0x00000075009d7308 */ /* 0x0005f00000000800 */
[----:B------:R-:W5:Y:S01]  /*9310*/  MUFU.EX2 R156, R205 ;  /* 0x000000cd009c7308 */ /* 0x000f620000000800 */
[----:B--2---:R-:W-:-:S01]  /*9320*/  FADD.FTZ R117, R97, R4 ;  /* 0x0000000461757221 */ /* 0x004fc20000010000 */
[----:B-1----:R-:W-:-:S03]  /*9330*/  FADD.FTZ R4, R150, R5 ;  /* 0x0000000596047221 */ /* 0x002fc60000010000 */
[----:B0-----:R-:W-:Y:S01]  /*9340*/  FADD.FTZ R117, R112, R117 ;  /* 0x0000007570757221 */ /* 0x001fe20000010000 */
[----:B---3--:R-:W-:-:S02]  /*9350*/  FADD.FTZ R4, R153, R4 ;  /* 0x0000000499047221 */ /* 0x008fc40000010000 */
[----:B------:R-:W0:Y:S01]  /*9360*/  MUFU.EX2 R116, R116 ;  /* 0x0000007400747308 */ /* 0x000e220000000800 */
[----:B----4-:R-:W-:-:S01]  /*9370*/  FADD.FTZ R154, R114, R117 ;  /* 0x00000075729a7221 */ /* 0x010fc20000010000 */
[----:B-----5:R-:W-:-:S03]  /*9380*/  FADD.FTZ R5, R113, R4 ;  /* 0x0000000471057221 */ /* 0x020fc60000010000 */
[----:B------:R-:W-:Y:S01]  /*9390*/  FADD.FTZ R154, R135, R154 ;  /* 0x0000009a879a7221 */ /* 0x000fe20000010000 */
[----:B------:R-:W-:-:S02]  /*93a0*/  FADD.FTZ R5, R152, R5 ;  /* 0x0000000598057221 */ /* 0x000fc40000010000 */
[----:B------:R-:W1:Y:S01]  /*93b0*/  MUFU.EX2 R118, R118 ;  /* 0x0000007600767308 */ /* 0x000e620000000800 */
[----:B------:R-:W-:-:S01]  /*93c0*/  FADD.FTZ R117, R101, R154 ;  /* 0x0000009a65757221 */ /* 0x000fc20000010000 */
[----:B------:R-:W-:-:S04]  /*93d0*/  FADD.FTZ R5, R156, R5 ;  /* 0x000000059c057221 */ /* 0x000fc80000010000 */
[----:B------:R-:W-:Y:S02]  /*93e0*/  FADD.FTZ R5, R157, R5 ;  /* 0x000000059d057221 */ /* 0x000fe40000010000 */
        /* <DEDUP_REMOVED lines=14> */
[----:B-1----:R-:W-:-:S03]  /*94d0*/  FADD.FTZ R5, R111, R4 ;  /* 0x000000046f057221 */ /* 0x002fc60000010000 */
[----:B--2---:R-:W-:Y:S01]  /*94e0*/  FADD.FTZ R4, R129, R117 ;  /* 0x0000007581047221 */ /* 0x004fe20000010000 */
[----:B------:R-:W-:Y:S06]  /*94f0*/  @!P0 BRA `(.L_x_2255) ;  /* 0x0000000000048947 */ /* 0x000fec0003800000 */
[----:B------:R-:W-:Y:S01]  /*9500*/  BPT.TRAP 0x1 ;  /* 0x000000040000795c */ /* 0x000fe20000300000 */
.L_x_2255:
[----:B------:R-:W-:Y:S01]  /*9510*/  ULEA UR6, UR6, UR38, 0x3 ;  /* 0x0000002606067291 */ /* 0x000fe2000f8e183f */
[----:B------:R-:W-:Y:S01]  /*9520*/  F2FP.SATFINITE.E4M3.F32.PACK_AB_MERGE_C R92, R95, R92, RZ ;  /* 0x0000005c5f5c723e */ /* 0x000fe200048070ff */
[----:B------:R-:W-:Y:S01]  /*9530*/  UISETP.GT.AND UP0, UPT, UR39, UR53, UPT ;  /* 0x000000352700728c */ /* 0x000fe2000bf04270 */
[----:B------:R-:W-:Y:S01]  /*9540*/  F2FP.SATFINITE.E4M3.F32.PACK_AB_MERGE_C R8, R147, R8, RZ ;  /* 0x000000089308723e */ /* 0x000fe200048070ff */
[----:B------:R-:W-:Y:S01]  /*9550*/  UIADD3 UR6, UR6, 0x29860, URZ ;  /* 0x0002986006067890 */ /* 0x000fe2000fffe03f */
[----:B------:R-:W-:Y:S01]  /*9560*/  F2FP.SATFINITE.E4M3.F32.PACK_AB_MERGE_C R15, R122, R15, RZ ;  /* 0x0000000f7a0f723e */ /* 0x000fe200048070ff */
[----:B------:R-:W-:Y:S01]  /*9570*/  UIADD3 UR39, UR39, -0x1, URZ ;  /* 0xffffffff27277890 */ /* 0x000fe2000fffe03f */
[----:B------:R-:W-:Y:S01]  /*9580*/  F2FP.SATFINITE.E4M3.F32.PACK_AB_MERGE_C R12, R115, R12, RZ ;  /* 0x0000000c730c723e */ /* 0x000fe200048070ff */
[----:B------:R-:W-:Y:S01]  /*9590*/  UPRMT UR6, UR60, 0x654, UR6 ;  /* 0x000006543c067896 */ /* 0x000fe20008000006 */
[----:B------:R-:W-:Y:S01]  /*95a0*/  PLOP3.LUT P1, PT, PT, PT, UP0, 0x80, 0x0 ;  /* 0x000000000000781c */ /* 0x000fe20003f2f008 */
[----:B------:R-:W-:Y:S01]  /*95b0*/  UMOV UR7, UR5 ;  /* 0x0000000500077c82 */ /* 0x000fe20008000000 */
[----:B------:R-:W-:Y:S01]  /*95c0*/  F2FP.SATFINITE.E4M3.F32.PACK_AB_MERGE_C R21, R126, R21, RZ ;  /* 0x000000157e15723e */ /* 0x000fe200048070ff */
        /* <DEDUP_REMOVED lines=8> */
[----:B------:R-:W-:Y:S01]  /*9650*/  UMOV UR6, UR4 ;  /* 0x0000000400067c82 */ /* 0x000fe20008000000 */
        /* <DEDUP_REMOVED lines=92> */
[----:B------:R-:W-:-:S02]  /*9c20*/  IMAD.MOV.U32 R9, RZ, RZ, R13 ;  /* 0x000000ffff097224 */ /* 0x000fc400078e000d */
[----:B------:R-:W-:Y:S01]  /*9c30*/  IMAD.MOV.U32 R8, RZ, RZ, R11 ;  /* 0x000000ffff087224 */ /* 0x000fe200078e000b */
[----:B------:R-:W-:Y:S06]  /*9c40*/  @P1 BRA `(.L_x_2256) ;  /* 0xffffffbc00741947 */ /* 0x000fec000383ffff */
[----:B------:R-:W-:-:S05]  /*9c50*/  UMOV UR6, UR39 ;  /* 0x0000002700067c82 */ /* 0x000fca0008000000 */
.L_x_2245:
[----:B------:R-:W-:-:S06]  /*9c60*/  UISETP.GE.AND UP0, UPT, UR6, UR58, UPT ;  /* 0x0000003a0600728c */ /* 0x000fcc000bf06270 */
[----:B------:R-:W-:-:S13]  /*9c70*/  PLOP3.LUT P1, PT, PT, PT, UP0, 0x80, 0x0 ;  /* 0x000000000000781c */ /* 0x000fda0003f2f008 */
[----:B------:R-:W-:Y:S05]  /*9c80*/  @!P1 BRA `(.L_x_2257) ;  /* 0x0000003400bc9947 */ /* 0x000fea0003800000 */
[C---:B------:R-:W-:Y:S01]  /*9c90*/  VIADD R7, R16.reuse, 0x8 ;  /* 0x0000000810077836 */ /* 0x040fe20000000000 */
[----:B------:R-:W-:Y:S01]  /*9ca0*/  IADD3 R16, -R16, 0xb, RZ ;  /* 0x0000000b10107810 */ /* 0x000fe20007ffe1ff */
[----:B------:R-:W-:Y:S01]  /*9cb0*/  IMAD.MOV.U32 R8, RZ, RZ, R13 ;  /* 0x000000ffff087224 */ /* 0x000fe200078e000d */
[----:B------:R-:W-:Y:S01]  /*9cc0*/  UMOV UR39, UR5 ;  /* 0x0000000500277c82 */ /* 0x000fe20008000000 */
[----:B------:R-:W-:Y:S01]  /*9cd0*/  IMAD.MOV.U32 R6, RZ, RZ, R11 ;  /* 0x000000ffff067224 */ /* 0x000fe200078e000b */
[----:B------:R-:W-:-:S06]  /*9ce0*/  UMOV UR7, UR4 ;  /* 0x0000000400077c82 */ /* 0x000fcc0008000000 */
.L_x_2268:
[----:B------:R-:W-:Y:S01]  /*9cf0*/  UIADD3 UR4, UR7, 0x1, URZ ;  /* 0x0000000107047890 */ /* 0x000fe2000fffe03f */
[----:B------:R-:W-:-:S03]  /*9d00*/  ISETP.NE.AND P2, PT, RZ, UR54, PT ;  /* 0x00000036ff007c0c */ /* 0x000fc6000bf45270 */
[----:B------:R-:W-:-:S04]  /*9d10*/  UISETP.NE.AND UP0, UPT, UR4, 0x2, UPT ;  /* 0x000000020400788c */ /* 0x000fc8000bf05270 */
[----:B------:R-:W-:Y:S02]  /*9d20*/  USEL UR5, URZ, 0x1, UP0 ;  /* 0x000000013f057887 */ /* 0x000fe40008000000 */
[----:B------:R-:W-:Y:S02]  /*9d30*/  USEL UR4, UR4, URZ, UP0 ;  /* 0x0000003f04047287 */ /* 0x000fe40008000000 */
[----:B------:R-:W-:Y:S02]  /*9d40*/  ULOP3.LUT UR5, UR39, UR5, URZ, 0x3c, !UPT ;  /* 0x0000000527057292 */ /* 0x000fe4000f8e3c3f */
[----:B--2---:R-:W-:Y:S10]  /*9d50*/  @P2 BRA `(.L_x_2258) ;  /* 0x00000000002c2947 */ /* 0x004ff40003800000 */
[----:B------:R-:W-:Y:S05]  /*9d60*/  @!P0 BRA `(.L_x_2259) ;  /* 0x0000000000048947 */ /* 0x000fea0003800000 */
[----:B------:R-:W-:Y:S01]  /*9d70*/  BPT.TRAP 0x1 ;  /* 0x000000040000795c */ /* 0x000fe20000300000 */
.L_x_2259:
[----:B------:R-:W-:Y:S01]  /*9d80*/  ULEA UR10, UR4, UR38, 0x3 ;  /* 0x00000026040a7291 */ /* 0x000fe2000f8e183f */
[----:B------:R-:W-:-:S05]  /*9d90*/  IMAD.U32 R9, RZ, RZ, UR5 ;  /* 0x00000005ff097e24 */ /* 0x000fca000f8e00ff */
[----:B------:R-:W-:-:S04]  /*9da0*/  SHF.L.U32 R9, R9, 0x1f, RZ ;  /* 0x0000001f09097819 */ /* 0x000fc800000006ff */
[----:B------:R0:W1:Y:S01]  /*9db0*/  SYNCS.PHASECHK.TRANS64.TRYWAIT P1, [UR10+0x29830], R9 ;  /* 0x02983009ff0075a7 */ /* 0x000062000802014a */
[----:B------:R-:W-:Y:S05]  /*9dc0*/  @!P0 BRA `(.L_x_2260) ;  /* 0x0000000000048947 */ /* 0x000fea0003800000 */
[----:B------:R-:W-:Y:S01]  /*9dd0*/  BPT.TRAP 0x1 ;  /* 0x000000040000795c */ /* 0x000fe20000300000 */
.L_x_2260:
[----:B-1----:R-:W-:Y:S05]  /*9de0*/  @P1 BRA `(.L_x_2258) ;  /* 0x0000000000081947 */ /* 0x002fea0003800000 */
[----:B------:R-:W1:Y:S02]  /*9df0*/  SYNCS.PHASECHK.TRANS64.TRYWAIT P1, [UR10+0x29830], R9 ;  /* 0x02983009ff0075a7 */ /* 0x000e64000802014a */
[----:B-1----:R-:W-:Y:S05]  /*9e00*/  @!P1 BRA `(.L_x_2261) ;  /* 0x000000b000d89947 */ /* 0x002fea0003800000 */
.L_x_2258:
[----:B------:R2:W-:Y:S01]  /*9e10*/  BAR.SYNC.DEFER_BLOCKING R7, 0x100 ;  /* 0x000400070000751d */ /* 0x0005e20000010000 */
[C---:B------:R-:W-:Y:S01]  /*9e20*/  R2UR UR28, R2.reuse ;  /* 0x00000000021c72ca */ /* 0x040fe200000e0000 */
[----:B------:R-:W-:Y:S01]  /*9e30*/  UIMAD UR10, UR4, 0x780, UR52 ;  /* 0x00000780040a78a4 */ /* 0x000fe2000f8e0234 */
[C---:B------:R-:W-:Y:S02]  /*9e40*/  R2UR UR29, R3.reuse ;  /* 0x00000000031d72ca */ /* 0x040fe400000e0000 */
[C---:B------:R-:W-:Y:S01]  /*9e50*/  R2UR UR32, R2.reuse ;  /* 0x00000000022072ca */ /* 0x040fe200000e0000 */
[----:B------:R-:W-:Y:S01]  /*9e60*/  UMOV UR31, 0x80000020 ;  /* 0x80000020001f7882 */ /* 0x000fe20000000000 */
[C---:B------:R-:W-:Y:S01]  /*9e70*/  R2UR UR33, R3.reuse ;  /* 0x00000000032172ca */ /* 0x040fe200000e0000 */
[----:B------:R-:W-:Y:S01]  /*9e80*/  UIADD3 UR34, UR10, 0x80, URZ ;  /* 0x000000800a227890 */ /* 0x000fe2000fffe03f */
[C---:B------:R-:W-:Y:S01]  /*9e90*/  R2UR UR40, R2.reuse ;  /* 0x00000000022872ca */ /* 0x040fe200000e0000 */
[----:B------:R-:W-:Y:S01]  /*9ea0*/  UMOV UR30, UR10 ;  /* 0x0000000a001e7c82 */ /* 0x000fe20008000000 */
[----:B------:R-:W-:Y:S01]  /*9eb0*/  UMOV UR35, 0x80000020 ;  /* 0x8000002000237882 */ /* 0x000fe20000000000 */
[C---:B------:R-:W-:Y:S01]  /*9ec0*/  R2UR UR41, R3.reuse ;  /* 0x00000000032972ca */ /* 0x040fe200000e0000 */
[----:B------:R-:W-:Y:S01]  /*9ed0*/  UIADD3 UR42, UR10, 0x100, URZ ;  /* 0x000001000a2a7890 */ /* 0x000fe2000fffe03f */
[C---:B------:R-:W-:Y:S01]  /*9ee0*/  R2UR UR44, R2.reuse ;  /* 0x00000000022c72ca */ /* 0x040fe200000e0000 */
[----:B------:R-:W-:Y:S01]  /*9ef0*/  UMOV UR43, 0x80000020 ;  /* 0x80000020002b7882 */ /* 0x000fe20000000000 */
[C---:B------:R-:W-:Y:S01]  /*9f00*/  R2UR UR45, R3.reuse ;  /* 0x00000000032d72ca */ /* 0x040fe200000e0000 */
[----:B------:R-:W-:Y:S01]  /*9f10*/  UIADD3 UR46, UR10, 0x180, URZ ;  /* 0x000001800a2e7890 */ /* 0x000fe2000fffe03f */
[----:B------:R-:W-:Y:S01]  /*9f20*/  R2UR UR48, R2 ;  /* 0x00000000023072ca */ /* 0x000fe200000e0000 */
[----:B------:R-:W-:Y:S01]  /*9f30*/  UMOV UR47, 0x80000020 ;  /* 0x80000020002f7882 */ /* 0x000fe20000000000 */
[----:B------:R-:W-:Y:S01]  /*9f40*/  R2UR UR49, R3 ;  /* 0x00000000033172ca */ /* 0x000fe200000e0000 */
        /* <DEDUP_REMOVED lines=145> */
[----:B------:R-:W-:Y:S01]  /*a860*/  QGMMA.64x32x32.F32.E4M3.E4M3 R88, gdesc[UR12], R88, gsb0 ;  /* 0x006000000c5879f3 */ /* 0x000fe20008000858 */
[----:B------:R-:W-:Y:S02]  /*a870*/  UIADD3 UR14, UR10, 0x602, URZ ;  /* 0x000006020a0e7890 */ /* 0x000fe4000fffe03f */
[----:B------:R-:W-:-:S05]  /*a880*/  UIADD3 UR15, UR10, 0x682, URZ ;  /* 0x000006820a0f7890 */ /* 0x000fca000fffe03f */
        /* <DEDUP_REMOVED lines=21> */
[----:B--2---:R-:W-:Y:S05]  /*a9e0*/  @P2 BRA `(.L_x_2262) ;  /* 0x00000000002c2947 */ /* 0x004fea0003800000 */
[----:B------:R-:W-:Y:S05]  /*a9f0*/  @!P0 BRA `(.L_x_2263) ;  /* 0x0000000000048947 */ /* 0x000fea0003800000 */
[----:B------:R-:W-:Y:S01]  /*aa00*/  BPT.TRAP 0x1 ;  /* 0x000000040000795c */ /* 0x000fe20000300000 */
.L_x_2263:
[----:B------:R-:W-:Y:S01]  /*aa10*/  ULEA UR10, UR7, UR38, 0x3 ;  /* 0x00000026070a7291 */ /* 0x000fe2000f8e183f */
[----:B01----:R-:W-:-:S05]  /*aa20*/  IMAD.U32 R9, RZ, RZ, UR39 ;  /* 0x00000027ff097e24 */ /* 0x003fca000f8e00ff */
[----:B------:R-:W-:-:S04]  /*aa30*/  SHF.L.U32 R9, R9, 0x1f, RZ ;  /* 0x0000001f09097819 */ /* 0x000fc800000006ff */
[----:B------:R0:W1:Y:S01]  /*aa40*/  SYNCS.PHASECHK.TRANS64.TRYWAIT P1, [UR10+0x29850], R9 ;  /* 0x02985009ff0075a7 */ /* 0x000062000802014a */
[----:B------:R-:W-:Y:S05]  /*aa50*/  @!P0 BRA `(.L_x_2264) ;  /* 0x0000000000048947 */ /* 0x000fea0003800000 */
[----:B------:R-:W-:Y:S01]  /*aa60*/  BPT.TRAP 0x1 ;  /* 0x000000040000795c */ /* 0x000fe20000300000 */
.L_x_2264:
[----:B-1----:R-:W-:Y:S05]  /*aa70*/  @P1 BRA `(.L_x_2262) ;  /* 0x0000000000081947 */ /* 0x002fea0003800000 */
[----:B------:R-:W1:Y:S02]  /*aa80*/  SYNCS.PHASECHK.TRANS64.TRYWAIT P1, [UR10+0x29850], R9 ;  /* 0x02985009ff0075a7 */ /* 0x000e64000802014a */
[----:B-1----:R-:W-:Y:S05]  /*aa90*/  @!P1 BRA `(.L_x_2265) ;  /* 0x000000a400cc9947 */ /* 0x002fea0003800000 */
.L_x_2262:
[----:B------:R-:W-:Y:S01]  /*aaa0*/  UIADD3 UR10, UR38, 0x400, URZ ;  /* 0x00000400260a7890 */ /* 0x000fe2000fffe03f */
[----:B------:R-:W-:Y:S01]  /*aab0*/  WARPGROUP.ARRIVE ;  /* 0x00000000000079c5 */ /* 0x000fe20000000000 */
[----:B------:R-:W-:Y:S02]  /*aac0*/  UMOV UR11, 0xc0000010 ;  /* 0xc0000010000b7882 */ /* 0x000fe40000000000 */
        /* <DEDUP_REMOVED lines=30> */
.L_x_2266:
[C---:B------:R-:W-:Y:S01]  /*acb0*/  FMUL.FTZ R19, R0.reuse, R152 ;  /* 0x0000009800137220 */ /* 0x040fe20000410000 */
[C---:B------:R-:W-:Y:S01]  /*acc0*/  FMUL.FTZ R21, R0.reuse, R153 ;  /* 0x0000009900157220 */ /* 0x040fe20000410000 */
[C---:B01----:R-:W-:Y:S01]  /*acd0*/  FMUL.FTZ R9, R0.reuse, R154 ;  /* 0x0000009a00097220 */ /* 0x043fe20000410000 */
        /* <DEDUP_REMOVED lines=36> */
[----:B---3--:R-:W-:Y:S01]  /*af20*/  FMNMX.FTZ R12, R9, R8, !PT ;  /* 0x00000008090c7209 */ /* 0x008fe20007810000 */
        /* <DEDUP_REMOVED lines=64> */
[----:B------:R-:W-:-:S04]  /*b330*/  ULEA UR10, UR4, UR38, 0x3 ;  /* 0x00000026040a7291 */ /* 0x000fc8000f8e183f */
[----:B------:R-:W-:Y:S02]  /*b340*/  UIADD3 UR10, UR10, 0x29840, URZ ;  /* 0x000298400a0a7890 */ /* 0x000fe4000fffe03f */
[----:B------:R-:W1:Y:S01]  /*b350*/  MUFU.TANH R165, R165 ;  /* 0x000000a500a57308 */ /* 0x000e620000002400 */
[----:B---3--:R-:W-:Y:S01]  /*b360*/  FMNMX.FTZ R10, R171, R10, !PT ;  /* 0x0000000aab0a7209 */ /* 0x008fe20007810000 */
[----:B------:R-:W-:-:S06]  /*b370*/  UPRMT UR10, UR60, 0x654, UR10 ;  /* 0x000006543c0a7896 */ /* 0x000fcc000800000a */
[----:B------:R-:W3:Y:S01]  /*b380*/  MUFU.TANH R173, R173 ;  /* 0x000000ad00ad7308 */ /* 0x000ee20000002400 */
[----:B0-----:R-:W-:Y:S02]  /*b390*/  FMNMX.FTZ R12, R163, R12, !PT ;  /* 0x0000000ca30c7209 */ /* 0x001fe40007810000 */
[----:B------:R-:W-:Y:S05]  /*b3a0*/  SYNCS.ARRIVE.TRANS64.RED.A1T0 RZ, [UR10], RZ ;  /* 0x000000ffffff79a7 */ /* 0x000fea000810040a */
[----:B------:R-:W0:Y:S01]  /*b3b0*/  MUFU.TANH R175, R175 ;  /* 0x000000af00af7308 */ /* 0x000e220000002400 */
[----:B-1----:R-:W-:-:S07]  /*b3c0*/  FMNMX.FTZ R10, R165, R10, !PT ;  /* 0x0000000aa50a7209 */ /* 0x002fce0007810000 */
[----:B------:R-:W1:Y:S01]  /*b3d0*/  MUFU.TANH R167, R167 ;  /* 0x000000a700a77308 */ /* 0x000e620000002400 */
[----:B---3--:R-:W-:-:S07]  /*b3e0*/  FMNMX.FTZ R12, R173, R12, !PT ;  /* 0x0000000cad0c7209 */ /* 0x008fce0007810000 */
[----:B------:R-:W3:Y:S01]  /*b3f0*/  MUFU.TANH R137, R137 ;  /* 0x0000008900897308 */ /* 0x000ee20000002400 */
[----:B0-----:R-:W-:-:S07]  /*b400*/  FMNMX.FTZ R10, R175, R10, !PT ;  /* 0x0000000aaf0a7209 */ /* 0x001fce0007810000 */
        /* <DEDUP_REMOVED lines=103> */
[----:B-1----:R-:W-:Y:S02]  /*ba80*/  FMNMX.FTZ R11, R229, R10, !PT ;  /* 0x0000000ae50b7209 */ /* 0x002fe40007810000 */
[----:B------:R-:W1:Y:S05]  /*ba90*/  LDC R10, c[0x0][0x988] ;  /* 0x00026200ff0a7b82 */ /* 0x000e6a0000000800 */
[----:B------:R-:W4:Y:S01]  /*baa0*/  MUFU.TANH R93, R93 ;  /* 0x0000005d005d7308 */ /* 0x000f220000002400 */
[----:B---3--:R-:W-:-:S07]  /*bab0*/  FMNMX.FTZ R12, R91, R12, !PT ;  /* 0x0000000c5b0c7209 */ /* 0x008fce0007810000 */
[----:B------:R-:W3:Y:S01]  /*bac0*/  MUFU.TANH R18, R18 ;  /* 0x0000001200127308 */ /* 0x000ee20000002400 */
[----:B0-----:R-:W-:-:S07]  /*bad0*/  FMNMX.FTZ R11, R14, R11, !PT ;  /* 0x0000000b0e0b7209 */ /* 0x001fce0007810000 */
[----:B------:R-:W0:Y:S01]  /*bae0*/  MUFU.TANH R95, R95 ;  /* 0x0000005f005f7308 */ /* 0x000e220000002400 */
[----:B----4-:R-:W-:-:S07]  /*baf0*/  FMNMX.FTZ R12, R93, R12, !PT ;  /* 0x0000000c5d0c7209 */ /* 0x010fce0007810000 */
        /* <DEDUP_REMOVED lines=13> */
[----:B---3--:R-:W-:-:S05]  /*bbd0*/  FMNMX.FTZ R90, R88, R11, !PT ;  /* 0x0000000b585a7209 */ /* 0x008fca0007810000 */
[----:B------:R-:W3:Y:S01]  /*bbe0*/  SHFL.BFLY PT, R11, R90, 0x2, 0x1f ;  /* 0x0c401f005a0b7f89 */ /* 0x000ee200000e0000 */
[----:B0-----:R-:W-:-:S04]  /*bbf0*/  FMNMX.FTZ R12, R101, R12, !PT ;  /* 0x0000000c650c7209 */ /* 0x001fc80007810000 */
[----:B----4-:R-:W-:-:S05]  /*bc00*/  FMNMX.FTZ R12, R103, R12, !PT ;  /* 0x0000000c670c7209 */ /* 0x010fca0007810000 */
[----:B------:R-:W0:Y:S01]  /*bc10*/  SHFL.BFLY PT, R13, R12, 0x2, 0x1f ;  /* 0x0c401f000c0d7f89 */ /* 0x000e2200000e0000 */
[----:B---3--:R-:W-:-:S05]  /*bc20*/  FMNMX.FTZ R92, R90, R11, !PT ;  /* 0x0000000b5a5c7209 */ /* 0x008fca0007810000 */
[----:B------:R-:W3:Y:S01]  /*bc30*/  SHFL.BFLY PT, R11, R92, 0x1, 0x1f ;  /* 0x0c201f005c0b7f89 */ /* 0x000ee200000e0000 */
[----:B0-----:R-:W-:-:S05]  /*bc40*/  FMNMX.FTZ R94, R12, R13, !PT ;  /* 0x0000000d0c5e7209 */ /* 0x001fca0007810000 */
[----:B------:R-:W0:Y:S01]  /*bc50*/  SHFL.BFLY PT, R13, R94, 0x1, 0x1f ;  /* 0x0c201f005e0d7f89 */ /* 0x000e2200000e0000 */
[----:B---3--:R-:W-:-:S05]  /*bc60*/  FMNMX.FTZ R11, R92, R11, !PT ;  /* 0x0000000b5c0b7209 */ /* 0x008fca0007810000 */
[C---:B-1----:R-:W-:Y:S01]  /*bc70*/  FFMA.FTZ R104, R11.reuse, R10, -8 ;  /* 0xc10000000b687423 */ /* 0x042fe2000001000a */
[----:B------:R-:W-:-:S03]  /*bc80*/  FADD.FTZ R183, -R11, R6 ;  /* 0x000000060bb77221 */ /* 0x000fc60000010100 */
[-CC-:B------:R-:W-:Y:S01]  /*bc90*/  FFMA.FTZ R106, R197, R10.reuse, -R104.reuse ;  /* 0x0000000ac56a7223 */ /* 0x180fe20000010868 */
[-C--:B------:R-:W-:Y:S01]  /*bca0*/  FMUL.FTZ R6, R183, R10.reuse ;  /* 0x0000000ab7067220 */ /* 0x080fe20000410000 */
[-CC-:B------:R-:W-:Y:S01]  /*bcb0*/  FFMA.FTZ R92, R171, R10.reuse, -R104.reuse ;  /* 0x0000000aab5c7223 */ /* 0x180fe20000010868 */
[----:B------:R-:W-:-:S01]  /*bcc0*/  FFMA.FTZ R197, R20, R10, -R104 ;  /* 0x0000000a14c57223 */ /* 0x000fc20000010868 */
[-CC-:B------:R-:W-:Y:S01]  /*bcd0*/  FFMA.FTZ R171, R195, R10.reuse, -R104.reuse ;  /* 0x0000000ac3ab7223 */ /* 0x180fe20000010868 */
[----:B------:R-:W-:-:S01]  /*bce0*/  FFMA.FTZ R195, R14, R10, -R104 ;  /* 0x0000000a0ec37223 */ /* 0x000fc20000010868 */
[-CC-:B------:R-:W-:Y:S01]  /*bcf0*/  FFMA.FTZ R14, R18, R10.reuse, -R104.reuse ;  /* 0x0000000a120e7223 */ /* 0x180fe20000010868 */
[----:B0-----:R-:W-:Y:S01]  /*bd00*/  FMNMX.FTZ R13, R94, R13, !PT ;  /* 0x0000000d5e0d7209 */ /* 0x001fe20007810000 */
[-CC-:B------:R-:W-:Y:S01]  /*bd10*/  FFMA.FTZ R19, R19, R10.reuse, -R104.reuse ;  /* 0x0000000a13137223 */ /* 0x180fe20000010868 */
[----:B------:R-:W-:-:S01]  /*bd20*/  FFMA.FTZ R18, R22, R10, -R104 ;  /* 0x0000000a16127223 */ /* 0x000fc20000010868 */
[----:B------:R-:W-:Y:S01]  /*bd30*/  MUFU.EX2 R6, R6 ;  /* 0x0000000600067308 */ /* 0x000fe20000000800 */
[----:B------:R-:W-:-:S01]  /*bd40*/  FFMA.FTZ R12, R23, R10, -R104 ;  /* 0x0000000a170c7223 */ /* 0x000fc20000010868 */
[C---:B------:R-:W-:Y:S01]  /*bd50*/  FADD.FTZ R183, -R13.reuse, R8 ;  /* 0x000000080db77221 */ /* 0x040fe20000010100 */
[----:B------:R-:W-:-:S01]  /*bd60*/  FFMA.FTZ R20, R13, R10, -8 ;  /* 0xc10000000d147423 */ /* 0x000fc2000001000a */
[-CC-:B------:R-:W-:Y:S01]  /*bd70*/  FFMA.FTZ R8, R21, R10.reuse, -R104.reuse ;  /* 0x0000000a15087223 */ /* 0x180fe20000010868 */
[----:B------:R-:W-:-:S01]  /*bd80*/  FFMA.FTZ R94, R175, R10, -R104 ;  /* 0x0000000aaf5e7223 */ /* 0x000fc20000010868 */
[-C--:B------:R-:W-:Y:S01]  /*bd90*/  FMUL.FTZ R183, R183, R10.reuse ;  /* 0x0000000ab7b77220 */ /* 0x080fe20000410000 */
[----:B------:R-:W-:-:S01]  /*bda0*/  FFMA.FTZ R22, R9, R10, -R20 ;  /* 0x0000000a09167223 */ /* 0x000fc20000010814 */
[-CC-:B------:R-:W-:Y:S01]  /*bdb0*/  FFMA.FTZ R9, R15, R10.reuse, -R20.reuse ;  /* 0x0000000a0f097223 */ /* 0x180fe20000010814 */
[----:B------:R-:W0:Y:S01]  /*bdc0*/  MUFU.EX2 R19, R19 ;  /* 0x0000001300137308 */ /* 0x000e220000000800 */
[----:B------:R-:W-:-:S01]  /*bdd0*/  FFMA.FTZ R15, R155, R10, -R20 ;  /* 0x0000000a9b0f7223 */ /* 0x000fc20000010814 */
[-CC-:B------:R-:W-:Y:S01]  /*bde0*/  FFMA.FTZ R175, R199, R10.reuse, -R104.reuse ;  /* 0x0000000ac7af7223 */ /* 0x180fe20000010868 */
[----:B------:R-:W-:-:S01]  /*bdf0*/  FFMA.FTZ R21, R153, R10, -R104 ;  /* 0x0000000a99157223 */ /* 0x000fc20000010868 */
[-C--:B------:R-:W-:Y:S01]  /*be00*/  FFMA.FTZ R199, R88, R10.reuse, -R104 ;  /* 0x0000000a58c77223 */ /* 0x080fe20000010868 */
        /* <DEDUP_REMOVED lines=20> */
[----:B------:R-:W-:-:S01]  /*bf50*/  FFMA.FTZ R185, R211, R10, -R104 ;  /* 0x0000000ad3b97223 */ /* 0x000fc20000010868 */
[-CC-:B------:R-:W-:Y:S01]  /*bf60*/  FFMA.FTZ R114, R213, R10.reuse, -R104.reuse ;  /* 0x0000000ad5727223 */ /* 0x180fe20000010868 */
[----:B------:R-:W-:-:S01]  /*bf70*/  FFMA.FTZ R187, R215, R10, -R104 ;  /* 0x0000000ad7bb7223 */ /* 0x000fc20000010868 */
[-CC-:B------:R-:W-:Y:S01]  /*bf80*/  FFMA.FTZ R116, R217, R10.reuse, -R104.reuse ;  /* 0x0000000ad9747223 */ /* 0x180fe20000010868 */
[----:B------:R-:W-:-:S01]  /*bf90*/  FFMA.FTZ R189, R219, R10, -R104 ;  /* 0x0000000adbbd7223 */ /* 0x000fc20000010868 */
[-CC-:B------:R-:W-:Y:S01]  /*bfa0*/  FFMA.FTZ R118, R221, R10.reuse, -R104.reuse ;  /* 0x0000000add767223 */ /* 0x180fe20000010868 */
[----:B------:R-:W-:-:S01]  /*bfb0*/  FFMA.FTZ R191, R223, R10, -R104 ;  /* 0x0000000adfbf7223 */ /* 0x000fc20000010868 */
[----:B------:R-:W4:Y:S01]  /*bfc0*/  MUFU.EX2 R9, R9 ;  /* 0x0000000900097308 */ /* 0x000f220000000800 */
[----:B------:R-:W-:-:S01]  /*bfd0*/  FFMA.FTZ R120, R225, R10, -R104 ;  /* 0x0000000ae1787223 */ /* 0x000fc20000010868 */
[-CC-:B------:R-:W-:Y:S01]  /*bfe0*/  FFMA.FTZ R193, R227, R10.reuse, -R104.reuse ;  /* 0x0000000ae3c17223 */ /* 0x180fe20000010868 */
[----:B------:R-:W-:-:S01]  /*bff0*/  FFMA.FTZ R122, R229, R10, -R104 ;  /* 0x0000000ae57a7223 */ /* 0x000fc20000010868 */
[-CC-:B------:R-:W-:Y:S01]  /*c000*/  FFMA.FTZ R104, R169, R10.reuse, -R20.reuse ;  /* 0x0000000aa9687223 */ /* 0x180fe20000010814 */
[----:B------:R-:W-:-:S01]  /*c010*/  FFMA.FTZ R155, R163, R10, -R20 ;  /* 0x0000000aa39b7223 */ /* 0x000fc20000010814 */
[----:B0-----:R-:W-:Y:S01]  /*c020*/  FFMA.FTZ R5, R6, R5, R19 ;  /* 0x0000000506057223 */ /* 0x001fe20000010013 */
[----:B-1----:R-:W-:-:S01]  /*c030*/  FFMA.FTZ R4, R183, R4, R22 ;  /* 0x00000004b7047223 */ /* 0x002fc20000010016 */
[----:B------:R-:W0:Y:S01]  /*c040*/  MUFU.EX2 R12, R12 ;  /* 0x0000000c000c7308 */ /* 0x000e220000000800 */
[----:B------:R-:W-:-:S01]  /*c050*/  FFMA.FTZ R124, R173, R10, -R20 ;  /* 0x0000000aad7c7223 */ /* 0x000fc20000010814 */
[----:B---3--:R-:W-:Y:S01]  /*c060*/  FADD.FTZ R5, R8, R5 ;  /* 0x0000000508057221 */ /* 0x008fe20000010000 */
[----:B------:R-:W-:-:S01]  /*c070*/  FFMA.FTZ R157, R167, R10, -R20 ;  /* 0x0000000aa79d7223 */ /* 0x000fc20000010814 */
[-CC-:B------:R-:W-:Y:S01]  /*c080*/  FFMA.FTZ R126, R177, R10.reuse, -R20.reuse ;  /* 0x0000000ab17e7223 */ /* 0x180fe20000010814 */
[----:B------:R-:W-:-:S01]  /*c090*/  FFMA.FTZ R134, R123, R10, -R20 ;  /* 0x0000000a7b867223 */ /* 0x000fc20000010814 */
[-CC-:B------:R-:W-:Y:S01]  /*c0a0*/  FFMA.FTZ R139, R139, R10.reuse, -R20.reuse ;  /* 0x0000000a8b8b7223 */ /* 0x180fe20000010814 */
[----:B------:R-:W-:-:S01]  /*c0b0*/  FFMA.FTZ R123, R125, R10, -R20 ;  /* 0x0000000a7d7b7223 */ /* 0x000fc20000010814 */
[----:B------:R-:W1:Y:S01]  /*c0c0*/  MUFU.EX2 R15, R15 ;  /* 0x0000000f000f7308 */ /* 0x000e620000000800 */
[----:B----4-:R-:W-:-:S01]  /*c0d0*/  FADD.FTZ R4, R9, R4 ;  /* 0x0000000409047221 */ /* 0x010fc20000010000 */
[-CC-:B------:R-:W-:Y:S01]  /*c0e0*/  FFMA.FTZ R125, R129, R10.reuse, -R20.reuse ;  /* 0x0000000a817d7223 */ /* 0x180fe20000010814 */
[----:B------:R-:W-:-:S01]  /*c0f0*/  FFMA.FTZ R128, R141, R10, -R20 ;  /* 0x0000000a8d807223 */ /* 0x000fc20000010814 */
[-CC-:B------:R-:W-:Y:S01]  /*c100*/  FFMA.FTZ R141, R143, R10.reuse, -R20.reuse ;  /* 0x0000000a8f8d7223 */ /* 0x180fe20000010814 */
[----:B------:R-:W-:-:S01]  /*c110*/  FFMA.FTZ R130, R145, R10, -R20 ;  /* 0x0000000a91827223 */ /* 0x000fc20000010814 */
[-CC-:B------:R-:W-:Y:S01]  /*c120*/  FFMA.FTZ R143, R147, R10.reuse, -R20.reuse ;  /* 0x0000000a938f7223 */ /* 0x180fe20000010814 */
[----:B------:R-:W-:-:S01]  /*c130*/  FFMA.FTZ R132, R149, R10, -R20 ;  /* 0x0000000a95847223 */ /* 0x000fc20000010814 */
[----:B------:R-:W3:Y:S01]  /*c140*/  MUFU.EX2 R21, R21 ;  /* 0x0000001500157308 */ /* 0x000ee20000000800 */
        /* <DEDUP_REMOVED lines=16> */
[----:B---3--:R-:W-:-:S01]  /*c250*/  FADD.FTZ R142, R21, R142 ;  /* 0x0000008e158e7221 */ /* 0x008fc20000010000 */
[-CC-:B------:R-:W-:Y:S01]  /*c260*/  FFMA.FTZ R99, R99, R10.reuse, -R20.reuse ;  /* 0x0000000a63637223 */ /* 0x180fe20000010814 */
[----:B------:R-:W-:-:S05]  /*c270*/  FFMA.FTZ R101, R101, R10, -R20 ;  /* 0x0000000a65657223 */ /* 0x000fca0000010814 */
[----:B------:R-:W3:Y:S01]  /*c280*/  MUFU.EX2 R104, R104 ;  /* 0x0000006800687308 */ /* 0x000ee20000000800 */
[----:B0-----:R-:W-:-:S07]  /*c290*/  FADD.FTZ R5, R88, R5 ;  /* 0x0000000558057221 */ /* 0x001fce0000010000 */
[----:B------:R-:W0:Y:S01]  /*c2a0*/  MUFU.EX2 R90, R90 ;  /* 0x0000005a005a7308 */ /* 0x000e220000000800 */
[----:B-1----:R-:W-:-:S01]  /*c2b0*/  FADD.FTZ R129, R23, R142 ;  /* 0x0000008e17817221 */ /* 0x002fc20000010000 */
[-CC-:B------:R-:W-:Y:S01]  /*c2c0*/  FFMA.FTZ R142, R107, R10.reuse, -R20.reuse ;  /* 0x0000000a6b8e7223 */ /* 0x180fe20000010814 */
[----:B------:R-:W-:-:S05]  /*c2d0*/  FFMA.FTZ R107, R109, R10, -R20 ;  /* 0x0000000a6d6b7223 */ /* 0x000fca0000010814 */
        /* <DEDUP_REMOVED lines=22> */
[----:B------:R-:W-:-:S06]  /*c440*/  FFMA.FTZ R144, R111, R10, -R20 ;  /* 0x0000000a6f907223 */ /* 0x000fcc0000010814 */
[----:B------:R-:W0:Y:S01]  /*c450*/  MUFU.EX2 R159, R159 ;  /* 0x0000009f009f7308 */ /* 0x000e220000000800 */
[----:B-1----:R-:W-:-:S07]  /*c460*/  FADD.FTZ R4, R96, R5 ;  /* 0x0000000560047221 */ /* 0x002fce0000010000 */
[----:B------:R-:W1:Y:S01]  /*c470*/  MUFU.EX2 R141, R141 ;  /* 0x0000008d008d7308 */ /* 0x000e620000000800 */
[----:B---3--:R-:W-:-:S01]  /*c480*/  FADD.FTZ R146, R128, R109 ;  /* 0x0000006d80927221 */ /* 0x008fc20000010000 */
[----:B------:R-:W-:-:S06]  /*c490*/  FFMA.FTZ R109, R113, R10, -R20 ;  /* 0x0000000a716d7223 */ /* 0x000fcc0000010814 */
        /* <DEDUP_REMOVED lines=16> */
[----:B-1----:R-:W-:-:S01]  /*c5a0*/  FADD.FTZ R148, R132, R111 ;  /* 0x0000006f84947221 */ /* 0x002fc20000010000 */
[----:B------:R-:W-:-:S06]  /*c5b0*/  FFMA.FTZ R111, R117, R10, -R20 ;  /* 0x0000000a756f7223 */ /* 0x000fcc0000010814 */
        /* <DEDUP_REMOVED lines=26> */
[-CC-:B------:R-:W-:Y:S01]  /*c760*/  FFMA.FTZ R148, R91, R10.reuse, -R20.reuse ;  /* 0x0000000a5b947223 */ /* 0x180fe20000010814 */
[----:B------:R-:W-:-:S05]  /*c770*/  FFMA.FTZ R20, R103, R10, -R20 ;  /* 0x0000000a67147223 */ /* 0x000fca0000010814 */
        /* <DEDUP_REMOVED lines=69> */
[----:B-1----:R-:W-:-:S01]  /*cbd0*/  FADD.FTZ R91, R160, R5 ;  /* 0x00000005a05b7221 */ /* 0x002fc20000010000 */
[----:B---3--:R-:W-:-:S03]  /*cbe0*/  FADD.FTZ R5, R199, R4 ;  /* 0x00000004c7057221 */ /* 0x008fc60000010000 */
[----:B0-----:R-:W-:Y:S01]  /*cbf0*/  FADD.FTZ R4, R93, R91 ;  /* 0x0000005b5d047221 */ /* 0x001fe20000010000 */
[----:B------:R-:W-:Y:S06]  /*cc00*/  @!P0 BRA `(.L_x_2267) ;  /* 0x0000000000048947 */ /* 0x000fec0003800000 */
[----:B------:R-:W-:Y:S01]  /*cc10*/  BPT.TRAP 0x1 ;  /* 0x000000040000795c */ /* 0x000fe20000300000 */
.L_x_2267:
        /* <DEDUP_REMOVED lines=12> */
[----:B------:R-:W-:Y:S01]  /*cce0*/  FMUL.FTZ R24, R24, R6 ;  /* 0x0000000618187220 */ /* 0x000fe20000410000 */
[----:B------:R-:W-:Y:S01]  /*ccf0*/  F2FP.SATFINITE.E4M3.F32.PACK_AB_MERGE_C R114, R187, R114, RZ ;  /* 0x00000072bb72723e */ /* 0x000fe200048070ff */
[----:B------:R-:W-:Y:S01]  /*cd00*/  FMUL.FTZ R25, R25, R6 ;  /* 0x0000000619197220 */ /* 0x000fe20000410000 */
[----:B------:R-:W-:Y:S01]  /*cd10*/  F2FP.SATFINITE.E4M3.F32.PACK_AB_MERGE_C R15, R9, R22, R15 ;  /* 0x00000016090f723e */ /* 0x000fe2000480700f */
[----:B------:R-:W-:Y:S01]  /*cd20*/  FMUL.FTZ R28, R28, R6 ;  /* 0x000000061c1c7220 */ /* 0x000fe20000410000 */
[----:B------:R-:W-:Y:S01]  /*cd30*/  F2FP.SATFINITE.E4M3.F32.PACK_AB_MERGE_C R132, R143, R130, R132 ;  /* 0x000000828f84723e */ /* 0x000fe20004807084 */
[----:B------:R-:W-:Y:S01]  /*cd40*/  SYNCS.ARRIVE.TRANS64.RED.A1T0 RZ, [UR7], RZ ;  /* 0x000000ffffff79a7 */ /* 0x000fe20008100407 */
[----:B------:R-:W-:Y:S01]  /*cd50*/  F2FP.SATFINITE.E4M3.F32.PACK_AB_MERGE_C R92, R153, R92, RZ ;  /* 0x0000005c995c723e */ /* 0x000fe200048070ff */
[----:B------:R-:W-:Y:S01]  /*cd60*/  UMOV UR7, UR4 ;  /* 0x0000000400077c82 */ /* 0x000fe20008000000 */
        /* <DEDUP_REMOVED lines=95> */
[----:B------:R-:W-:Y:S01]  /*d360*/  F2FP.SATFINITE.E4M3.F32.PACK_AB_MERGE_C R171, R158, R156, R21 ;  /* 0x0000009c9eab723e */ /* 0x000fe20004807015 */
[----:B------:R-:W-:Y:S06]  /*d370*/  @P1 BRA `(.L_x_2268) ;  /* 0xffffffc8005c1947 */ /* 0x000fec000383ffff */
.L_x_2257:
[----:B------:R-:W-:Y:S06]  /*d380*/  BAR.ARV 0x8, 0x180 ;  /* 0x0206000000007b1d */ /* 0x000fec0000002000 */
[----:B------:R-:W-:Y:S05]  /*d390*/  @!P0 BRA `(.L_x_2269) ;  /* 0x0000000000048947 */ /* 0x000fea0003800000 */
[----:B------:R-:W-:Y:S01]  /*d3a0*/  BPT.TRAP 0x1 ;  /* 0x000000040000795c */ /* 0x000fe20000300000 */
.L_x_2269:
[----:B------:R-:W-:Y:S01]  /*d3b0*/  ULEA UR9, UR4, UR38, 0x3 ;  /* 0x0000002604097291 */ /* 0x000fe2000f8e183f */
[----:B------:R-:W-:-:S05]  /*d3c0*/  IMAD.U32 R0, RZ, RZ, UR5 ;  /* 0x00000005ff007e24 */ /* 0x000fca000f8e00ff */
[----:B------:R-:W-:-:S04]  /*d3d0*/  SHF.L.U32 R0, R0, 0x1f, RZ ;  /* 0x0000001f00007819 */ /* 0x000fc800000006ff */
[----:B------:R0:W1:Y:S01]  /*d3e0*/  SYNCS.PHASECHK.TRANS64.TRYWAIT P1, [UR9+0x29850], R0 ;  /* 0x02985000ff0075a7 */ /* 0x0000620008020149 */
[----:B------:R-:W-:Y:S05]  /*d3f0*/  @!P0 BRA `(.L_x_2270) ;  /* 0x0000000000048947 */ /* 0x000fea0003800000 */
[----:B------:R-:W-:Y:S01]  /*d400*/  BPT.TRAP 0x1 ;  /* 0x000000040000795c */ /* 0x000fe20000300000 */
.L_x_2270:
[----:B-1----:R-:W-:Y:S05]  /*d410*/  @P1 BRA `(.L_x_2271) ;  /* 0x0000000000081947 */ /* 0x002fea0003800000 */
[----:B------:R-:W1:Y:S02]  /*d420*/  SYNCS.PHASECHK.TRANS64.TRYWAIT P1, [UR9+0x29850], R0 ;  /* 0x02985000ff0075a7 */ /* 0x000e640008020149 */
[----:B-1----:R-:W-:Y:S05]  /*d430*/  @!P1 BRA `(.L_x_2272) ;  /* 0x0000007c007c9947 */ /* 0x002fea0003800000 */
.L_x_2271:
[----:B------:R-:W-:Y:S01]  /*d440*/  UIADD3 UR38, UR38, 0x400, URZ ;  /* 0x0000040026267890 */ /* 0x000fe2000fffe03f */
[----:B------:R-:W-:Y:S01]  /*d450*/  WARPGROUP.ARRIVE ;  /* 0x00000000000079c5 */ /* 0x000fe20000000000 */
[----:B------:R-:W-:-:S05]  /*d460*/  UMOV UR7, 0xc0000010 ;  /* 0xc000001000077882 */ /* 0x000fca0000000000 */
[----:B------:R-:W3:Y:S01]  /*d470*/  S2UR UR5, SR_CTAID.Z ;  /* 0x00000000000579c3 */ /* 0x000ee20000002700 */
[----:B------:R-:W-:Y:S01]  /*d480*/  USHF.R.U32.HI UR38, URZ, 0x4, UR38 ;  /* 0x000000043f267899 */ /* 0x000fe20008011626 */
[----:B------:R-:W-:Y:S01]  /*d490*/  IMAD.MOV.U32 R6, RZ, RZ, 0x3f800000 ;  /* 0x3f800000ff067424 */ /* 0x000fe200078e00ff */
[----:B------:R-:W-:Y:S02]  /*d4a0*/  ULDC.64 UR10, c[0x0][0x9a0] ;  /* 0x00026800000a7ab9 */ /* 0x000fe40000000a00 */
[----:B------:R-:W-:Y:S02]  /*d4b0*/  ULOP3.LUT UR38, UR38, 0x3fff, URZ, 0xc0, !UPT ;  /* 0x00003fff26267892 */ /* 0x000fe4000f8ec03f */
[----:B------:R-:W-:Y:S01]  /*d4c0*/  UISETP.NE.U32.AND UP0, UPT, UR10, URZ, UPT ;  /* 0x0000003f0a00728c */ /* 0x000fe2000bf05070 */
[----:B------:R-:W4:Y:S01]  /*d4d0*/  S2UR UR14, SR_CTAID.Z ;  /* 0x00000000000e79c3 */ /* 0x000f220000002700 */
[----:B------:R-:W-:Y:S02]  /*d4e0*/  ULOP3.LUT UR8, UR38, 0x10000, URZ, 0xfc, !UPT ;  /* 0x0001000026087892 */ /* 0x000fe4000f8efc3f */
[----:B------:R-:W-:-:S02]  /*d4f0*/  UISETP.NE.AND.EX UP0, UPT, UR11, URZ, UPT, UP0 ;  /* 0x0000003f0b00728c */ /* 0x000fc4000bf05300 */
[----:B------:R-:W-:-:S04]  /*d500*/  UIMAD UR8, UR4, 0x500, UR8 ;  /* 0x00000500040878a4 */ /* 0x000fc8000f8e0208 */
[----:B------:R-:W-:Y:S01]  /*d510*/  UIADD3 UR4, UR8, 0x100, URZ ;  /* 0x0000010008047890 */ /* 0x000fe2000fffe03f */
[----:B------:R-:W-:Y:S02]  /*d520*/  PLOP3.LUT P1, PT, PT, PT, UP0, 0x80, 0x0 ;  /* 0x000000000000781c */ /* 0x000fe40003f2f008 */
[----:B------:R-:W-:-:S06]  /*d530*/  UMOV UR6, UR8 ;  /* 0x0000000800067c82 */ /* 0x000fcc0008000000 */
[----:B---3--:R-:W-:Y:S01]  /*d540*/  QGMMA.64x128x32.F32.E4M3.E4M3 R24, R184, gdesc[UR4], R24, gsb0 ;  /* 0x01e00004b8187df3 */ /* 0x008fe20008000818 */
[----:B------:R-:W-:Y:S01]  /*d550*/  UMOV UR7, 0xc0000010 ;  /* 0xc000001000077882 */ /* 0x000fe20000000000 */
[----:B------:R-:W-:Y:S01]  /*d560*/  UMOV UR6, UR4 ;  /* 0x0000000400067c82 */ /* 0x000fe20008000000 */
[----:B------:R-:W-:Y:S01]  /*d570*/  USHF.R.S32.HI UR5, URZ, 0x1f, UR5 ;  /* 0x0000001f3f057899 */ /* 0x000fe20008011405 */
[----:B------:R-:W-:Y:S01]  /*d580*/  @UP0 ULDC.64 UR12, c[0x0][0x9c8] ;  /* 0x00027200000c0ab9 */ /* 0x000fe20000000a00 */
[----:B------:R-:W-:Y:S02]  /*d590*/  WARPGROUP.DEPBAR.LE gsb0, 0x0 ;  /* 0x00008000000079c5 */ /* 0x000fe40000010000 */
[----:B------:R-:W-:-:S06]  /*d5a0*/  WARPGROUP.ARRIVE ;  /* 0x00000000000079c5 */ /* 0x000fcc0000000000 */
[----:B------:R-:W-:Y:S01]  /*d5b0*/  QGMMA.64x128x32.F32.E4M3.E4M3 R24, R180, gdesc[UR4], R24, gsb0 ;  /* 0x01e00004b4187df3 */ /* 0x000fe20008000818 */
[----:B------:R-:W-:Y:S02]  /*d5c0*/  @UP0 UIMAD UR6, UR5, UR12, URZ ;  /* 0x0000000c050602a4 */ /* 0x000fe4000f8e023f */
[----:B----4-:R-:W-:Y:S02]  /*d5d0*/  @UP0 UIMAD.WIDE.U32 UR4, UR14, UR12, URZ ;  /* 0x0000000c0e0402a5 */ /* 0x010fe4000f8e003f */
[----:B------:R-:W-:Y:S02]  /*d5e0*/  @UP0 UIMAD UR6, UR14, UR13, UR6 ;  /* 0x0000000d0e0602a4 */ /* 0x000fe4000f8e0206 */
[----:B------:R-:W-:Y:S01]  /*d5f0*/  @UP0 USHF.R.S32.HI UR7, URZ, 0x1f, UR57 ;  /* 0x0000001f3f070899 */ /* 0x000fe20008011439 */
[----:B------:R-:W-:Y:S01]  /*d600*/  @UP0 ULDC.64 UR12, c[0x0][0x9d0] ;  /* 0x00027400000c0ab9 */ /* 0x000fe20000000a00 */
[----:B------:R-:W-:Y:S02]  /*d610*/  @UP0 UIADD3 UR5, UR5, UR6, URZ ;  /* 0x0000000605050290 */ /* 0x000fe4000fffe03f */
[----:B------:R-:W-:-:S02]  /*d620*/  @UP0 UIMAD UR6, UR7, UR12, URZ ;  /* 0x0000000c070602a4 */ /* 0x000fc4000f8e023f */
[----:B------:R-:W-:Y:S02]  /*d630*/  @UP0 UIMAD.WIDE.U32 UR4, UR57, UR12, UR4 ;  /* 0x0000000c390402a5 */ /* 0x000fe4000f8e0004 */
[----:B------:R-:W-:-:S04]  /*d640*/  @UP0 UIMAD UR6, UR57, UR13, UR6 ;  /* 0x0000000d390602a4 */ /* 0x000fc8000f8e0206 */
[----:B------:R-:W-:Y:S02]  /*d650*/  @UP0 UIADD3 UR5, UR5, UR6, URZ ;  /* 0x0000000605050290 */ /* 0x000fe4000fffe03f */
[----:B------:R-:W-:-:S04]  /*d660*/  @UP0 ULEA UR6, UP1, UR4, UR10, 0x2 ;  /* 0x0000000a04060291 */ /* 0x000fc8000f82103f */
[----:B------:R-:W-:Y:S02]  /*d670*/  @UP0 ULEA.HI.X UR7, UR4, UR11, UR5, 0x2, UP1 ;  /* 0x0000000b04070291 */ /* 0x000fe400088f1405 */
[----:B------:R-:W-:Y:S01]  /*d680*/  UIADD3 UR4, UR8, 0x200, URZ ;  /* 0x0000020008047890 */ /* 0x000fe2000fffe03f */
[----:B------:R-:W-:-:S03]  /*d690*/  IMAD.U32 R2, RZ, RZ, UR6 ;  /* 0x00000006ff027e24 */ /* 0x000fc6000f8e00ff */
[----:B-1----:R-:W-:Y:S01]  /*d6a0*/  IMAD.U32 R3, RZ, RZ, UR7 ;  /* 0x00000007ff037e24 */ /* 0x002fe2000f8e00ff */
        /* <DEDUP_REMOVED lines=10> */
[----:B0-----:R-:W0:Y:S04]  /*d750*/  SHFL.BFLY PT, R0, R5, 0x2, 0x1f ;  /* 0x0c401f0005007f89 */ /* 0x001e2800000e0000 */
[----:B------:R-:W4:Y:S01]  /*d760*/  SHFL.BFLY PT, R7, R4, 0x2, 0x1f ;  /* 0x0c401f0004077f89 */ /* 0x000f2200000e0000 */
[----:B------:R-:W-:Y:S02]  /*d770*/  WARPGROUP.DEPBAR.LE gsb0, 0x0 ;  /* 0x00008000000079c5 */ /* 0x000fe40000010000 */
[----:B------:R-:W-:-:S06]  /*d780*/  WARPGROUP.ARRIVE ;  /* 0x00000000000079c5 */ /* 0x000fcc0000000000 */
[----:B------:R-:W-:Y:S01]  /*d790*/  QGMMA.64x128x32.F32.E4M3.E4M3 R24, R172, gdesc[UR4], R24, gsb0 ;  /* 0x01e00004ac187df3 */ /* 0x000fe20008000818 */
[----:B------:R-:W-:Y:S01]  /*d7a0*/  UMOV UR6, UR8 ;  /* 0x0000000800067c82 */ /* 0x000fe20008000000 */
[----:B------:R-:W-:Y:S01]  /*d7b0*/  UMOV UR7, 0xc0000010 ;  /* 0xc000001000077882 */ /* 0x000fe20000000000 */
[----:B0-----:R-:W-:Y:S01]  /*d7c0*/  FADD.FTZ R0, R0, R5 ;  /* 0x0000000500007221 */ /* 0x001fe20000010000 */
[----:B----4-:R-:W-:-:S04]  /*d7d0*/  FADD.FTZ R7, R7, R4 ;  /* 0x0000000407077221 */ /* 0x010fc80000010000 */
[----:B-1----:R-:W0:Y:S04]  /*d7e0*/  SHFL.BFLY PT, R3, R0, 0x1, 0x1f ;  /* 0x0c201f0000037f89 */ /* 0x002e2800000e0000 */
[----:B------:R-:W1:Y:S01]  /*d7f0*/  SHFL.BFLY PT, R2, R7, 0x1, 0x1f ;  /* 0x0c201f0007027f89 */ /* 0x000e6200000e0000 */
[----:B0-----:R-:W-:Y:S01]  /*d800*/  FADD.FTZ R9, R0, R3 ;  /* 0x0000000300097221 */ /* 0x001fe20000010000 */
[----:B-1----:R-:W-:-:S04]  /*d810*/  FADD.FTZ R12, R7, R2 ;  /* 0x00000002070c7221 */ /* 0x002fc80000010000 */
[C---:B------:R-:W-:Y:S01]  /*d820*/  FSETP.NE.FTZ.AND P1, PT, R9.reuse, RZ, PT ;  /* 0x000000ff0900720b */ /* 0x040fe20003f35000 */
[----:B------:R-:W-:Y:S01]  /*d830*/  FMUL.FTZ R14, R9, 0.00390625 ;  /* 0x3b800000090e7820 */ /* 0x000fe20000410000 */
[----:B------:R-:W-:Y:S01]  /*d840*/  FMUL.FTZ R15, R12, 0.00390625 ;  /* 0x3b8000000c0f7820 */ /* 0x000fe20000410000 */
[----:B------:R-:W-:-:S03]  /*d850*/  IMAD.MOV.U32 R3, RZ, RZ, RZ ;  /* 0x000000ffff037224 */ /* 0x000fc600078e00ff */
[----:B------:R-:W-:Y:S02]  /*d860*/  FSETP.NE.FTZ.AND P2, PT, R14, RZ, PT ;  /* 0x000000ff0e00720b */ /* 0x000fe40003f55000 */
[----:B------:R-:W-:-:S05]  /*d870*/  FSETP.NE.FTZ.AND P3, PT, R15, RZ, PT ;  /* 0x000000ff0f00720b */ /* 0x000fca0003f75000 */
[----:B------:R-:W-:Y:S01]  /*d880*/  @P1 MUFU.RCP R3, R9 ;  /* 0x0000000900031308 */ /* 0x000fe20000001000 */
[----:B------:R-:W-:Y:S02]  /*d890*/  FSETP.NE.FTZ.AND P1, PT, R12, RZ, PT ;  /* 0x000000ff0c00720b */ /* 0x000fe40003f35000 */
[----:B------:R-:W-:Y:S01]  /*d8a0*/  MOV R7, RZ ;  /* 0x000000ff00077202 */ /* 0x000fe20000000f00 */
[----:B------:R-:W-:Y:S02]  /*d8b0*/  WARPGROUP.DEPBAR.LE gsb0, 0x0 ;  /* 0x00008000000079c5 */ /* 0x000fe40000010000 */
[----:B------:R-:W-:-:S06]  /*d8c0*/  WARPGROUP.ARRIVE ;  /* 0x00000000000079c5 */ /* 0x000fcc0000000000 */
[----:B------:R-:W-:Y:S01]  /*d8d0*/  QGMMA.64x128x32.F32.E4M3.E4M3 R24, R168, gdesc[UR4], R24, gsb0 ;  /* 0x01e00004a8187df3 */ /* 0x000fe20008000818 */
[----:B------:R-:W0:Y:S08]  /*d8e0*/  @P2 MUFU.LG2 R5, R14 ;  /* 0x0000000e00052308 */ /* 0x000e300000000c00 */
[----:B------:R-:W1:Y:S08]  /*d8f0*/  @P3 MUFU.LG2 R8, R15 ;  /* 0x0000000f00083308 */ /* 0x000e700000000c00 */
[----:B------:R-:W4:Y:S01]  /*d900*/  @P1 MUFU.RCP R7, R12 ;  /* 0x0000000c00071308 */ /* 0x000f220000001000 */
[C---:B------:R-:W-:Y:S01]  /*d910*/  @P2 FMUL.FTZ R4, R10.reuse, 0.69314718246459960938 ;  /* 0x3f3172180a042820 */ /* 0x040fe20000410000 */
[----:B------:R-:W-:Y:S01]  /*d920*/  @P3 FMUL.FTZ R19, R10, 0.69314718246459960938 ;  /* 0x3f3172180a133820 */ /* 0x000fe20000410000 */
[----:B0-----:R-:W-:Y:S01]  /*d930*/  @P2 FMUL.FTZ R5, R5, 0.69314718246459960938 ;  /* 0x3f31721805052820 */ /* 0x001fe20000410000 */
        /* <DEDUP_REMOVED lines=10> */
.L_x_2273:
        /* <DEDUP_REMOVED lines=68> */
.L_x_2237:
        /* <DEDUP_REMOVED lines=11> */
[----:B------:R0:W3:Y:S01]  /*ded0*/  LDG.E.CONSTANT R5, desc[UR36][R4.64] ;  /* 0x0000002404057981 */ /* 0x0000e2000c1e9900 */
[C---:B------:R-:W-:Y:S01]  /*dee0*/  LOP3.LUT P0, R3, R7.reuse, 0x3, RZ, 0xc0, !PT ;  /* 0x0000000307037812 */ /* 0x040fe2000780c0ff */
[----:B------:R-:W-:Y:S01]  /*def0*/  VIADD R7, R7, 0xffffff80 ;  /* 0xffffff8007077836 */ /* 0x000fe20000000000 */
[----:B------:R-:W1:Y:S01]  /*df00*/  S2UR UR12, SR_CTAID.Z ;  /* 0x00000000000c79c3 */ /* 0x000e620000002700 */
[----:B------:R-:W-:Y:S01]  /*df10*/  UIMAD.WIDE.U32 UR4, UR57, UR8, URZ ;  /* 0x00000008390472a5 */ /* 0x000fe2000f8e003f */
[----:B------:R-:W-:Y:S01]  /*df20*/  ISETP.EQ.OR P0, PT, R3, 0x3, !P0 ;  /* 0x000000030300780c */ /* 0x000fe20004702670 */
[----:B------:R-:W-:Y:S01]  /*df30*/  UIMAD UR6, UR7, UR8, URZ ;  /* 0x00000008070672a4 */ /* 0x000fe2000f8e023f */
[----:B------:R-:W-:Y:S01]  /*df40*/  BSSY B0, `(.L_x_2275) ;  /* 0x0000192000007945 */ /* 0x000fe20003800000 */
[----:B------:R-:W-:Y:S01]  /*df50*/  UIMAD UR8, UR7, UR10, URZ ;  /* 0x0000000a070872a4 */ /* 0x000fe2000f8e023f */
[----:B------:R-:W-:Y:S01]  /*df60*/  SEL R6, R24, R25, P0 ;  /* 0x0000001918067207 */ /* 0x000fe20000000000 */
[----:B------:R-:W-:Y:S01]  /*df70*/  UIMAD UR9, UR57, UR9, UR6 ;  /* 0x00000009390972a4 */ /* 0x000fe2000f8e0206 */
[----:B0-----:R-:W-:Y:S01]  /*df80*/  SHF.R.S32.HI R4, RZ, 0x1f, R7 ;  /* 0x0000001fff047819 */ /* 0x001fe20000011407 */
[----:B------:R-:W-:Y:S01]  /*df90*/  UIMAD.WIDE.U32 UR6, UR57, UR10, URZ ;  /* 0x0000000a390672a5 */ /* 0x000fe2000f8e003f */
[----:B------:R-:W-:Y:S01]  /*dfa0*/  SEL R9, R25, R24, P0 ;  /* 0x0000001819097207 */ /* 0x000fe20000000000 */
[----:B------:R-:W-:Y:S01]  /*dfb0*/  UIADD3 UR9, UR5, UR9, URZ ;  /* 0x0000000905097290 */ /* 0x000fe2000fffe03f */
[----:B------:R-:W-:Y:S01]  /*dfc0*/  LEA.HI R3, R4, R7, RZ, 0x7 ;  /* 0x0000000704037211 */ /* 0x000fe200078f38ff */
[----:B------:R-:W-:Y:S01]  /*dfd0*/  UIMAD UR8, UR57, UR11, UR8 ;  /* 0x0000000b390872a4 */ /* 0x000fe2000f8e0208 */
[----:B------:R-:W-:-:S02]  /*dfe0*/  SEL R24, R48, R49, P0 ;  /* 0x0000003130187207 */ /* 0x000fc40000000000 */
[----:B------:R-:W-:Y:S01]  /*dff0*/  SEL R21, R49, R48, P0 ;  /* 0x0000003031157207 */ /* 0x000fe20000000000 */
[----:B------:R-:W-:Y:S01]  /*e000*/  UIADD3 UR8, UR7, UR8, URZ ;  /* 0x0000000807087290 */ /* 0x000fe2000fffe03f */
[----:B------:R-:W-:Y:S02]  /*e010*/  SEL R20, R80, R81, P0 ;  /* 0x0000005150147207 */ /* 0x000fe40000000000 */
[----:B------:R-:W-:Y:S02]  /*e020*/  SEL R91, R81, R80, P0 ;  /* 0x00000050515b7207 */ /* 0x000fe40000000000 */
[----:B------:R-:W-:Y:S02]  /*e030*/  SEL R48, R26, R27, P0 ;  /* 0x0000001b1a307207 */ /* 0x000fe40000000000 */
[----:B------:R-:W-:Y:S01]  /*e040*/  SEL R81, R27, R26, P0 ;  /* 0x0000001a1b517207 */ /* 0x000fe20000000000 */
[----:B-1----:R-:W-:Y:S01]  /*e050*/  USHF.R.S32.HI UR13, URZ, 0x1f, UR12 ;  /* 0x0000001f3f0d7899 */ /* 0x002fe2000801140c */
[----:B------:R-:W-:Y:S01]  /*e060*/  LOP3.LUT R26, R3, 0xffffff80, RZ, 0xc0, !PT ;  /* 0xffffff80031a7812 */ /* 0x000fe200078ec0ff */
[----:B------:R-:W0:Y:S01]  /*e070*/  S2UR UR12, SR_CTAID.Z ;  /* 0x00000000000c79c3 */ /* 0x000e220000002700 */
        /* <DEDUP_REMOVED lines=10> */
[----:B------:R-:W-:Y:S01]  /*e120*/  IMAD.IADD R66, R7, 0x1, -R26 ;  /* 0x0000000107427824 */ /* 0x000fe200078e0a1a */
[----:B------:R-:W-:Y:S02]  /*e130*/  SEL R102, R36, R37, P0 ;  /* 0x0000002524667207 */ /* 0x000fe40000000000 */
[----:B------:R-:W-:Y:S02]  /*e140*/  SEL R109, R37, R36, P0 ;  /* 0x00000024256d7207 */ /* 0x000fe40000000000 */
[----:B------:R-:W-:-:S02]  /*e150*/  SHF.R.S32.HI R13, RZ, 0x1f, R66 ;  /* 0x0000001fff0d7819 */ /* 0x000fc40000011442 */
[----:B------:R-:W-:Y:S02]  /*e160*/  SEL R36, R74, R75, P0 ;  /* 0x0000004b4a247207 */ /* 0x000fe40000000000 */
[----:B------:R-:W-:Y:S02]  /*e170*/  SEL R41, R75, R74, P0 ;  /* 0x0000004a4b297207 */ /* 0x000fe40000000000 */
[----:B------:R-:W1:Y:S01]  /*e180*/  S2R R75, SR_CTAID.X ;  /* 0x00000000004b7919 */ /* 0x000e620000002500 */
[----:B------:R-:W-:Y:S02]  /*e190*/  LEA.HI R4, R4, R7, RZ, 0x2 ;  /* 0x0000000704047211 */ /* 0x000fe400078f10ff */
[----:B------:R-:W-:Y:S02]  /*e1a0*/  LEA.HI R19, R13, R66, RZ, 0x2 ;  /* 0x000000420d137211 */ /* 0x000fe400078f10ff */
[----:B------:R-:W-:Y:S02]  /*e1b0*/  SEL R12, R30, R31, P0 ;  /* 0x0000001f1e0c7207 */ /* 0x000fe40000000000 */
[----:B------:R-:W-:-:S02]  /*e1c0*/  SEL R89, R31, R30, P0 ;  /* 0x0000001e1f597207 */ /* 0x000fc40000000000 */
[----:B------:R-:W-:Y:S02]  /*e1d0*/  LOP3.LUT R30, R4, 0xfffffffc, RZ, 0xc0, !PT ;  /* 0xfffffffc041e7812 */ /* 0x000fe400078ec0ff */
[--C-:B------:R-:W-:Y:S02]  /*e1e0*/  SHF.R.S32.HI R4, RZ, 0x2, R19.reuse ;  /* 0x00000002ff047819 */ /* 0x100fe40000011413 */
[----:B------:R-:W-:Y:S01]  /*e1f0*/  SHF.R.S32.HI R25, RZ, 0x1f, R19 ;  /* 0x0000001fff197819 */ /* 0x000fe20000011413 */
[----:B------:R-:W-:Y:S01]  /*e200*/  IMAD.IADD R30, R7, 0x1, -R30 ;  /* 0x00000001071e7824 */ /* 0x000fe200078e0a1e */
[----:B------:R-:W-:Y:S02]  /*e210*/  SHF.R.S32.HI R26, RZ, 0x7, R3 ;  /* 0x00000007ff1a7819 */ /* 0x000fe40000011403 */
[----:B------:R-:W-:Y:S02]  /*e220*/  LEA.HI R25, R25, R4, RZ, 0x3 ;  /* 0x0000000419197211 */ /* 0x000fe400078f18ff */
[----:B------:R-:W-:-:S02]  /*e230*/  LEA.HI R3, R3, R26, RZ, 0x1 ;  /* 0x0000001a03037211 */ /* 0x000fc400078f08ff */
[----:B------:R-:W-:Y:S02]  /*e240*/  LOP3.LUT R25, R25, 0xfffffff8, RZ, 0xc0, !PT ;  /* 0xfffffff819197812 */ /* 0x000fe400078ec0ff */
[----:B------:R-:W-:Y:S02]  /*e250*/  LEA.HI R13, R13, R66, RZ, 0x5 ;  /* 0x000000420d0d7211 */ /* 0x000fe400078f28ff */
[----:B------:R-:W-:Y:S01]  /*e260*/  LOP3.LUT R3, R3, 0x3fffffe, RZ, 0xc0, !PT ;  /* 0x03fffffe03037812 */ /* 0x000fe200078ec0ff */
[----:B------:R-:W-:Y:S01]  /*e270*/  IMAD.IADD R4, R4, 0x1, -R25 ;  /* 0x0000000104047824 */ /* 0x000fe200078e0a19 */
[----:B------:R-:W-:Y:S02]  /*e280*/  SHF.R.S32.HI R13, RZ, 0x5, R13 ;  /* 0x00000005ff0d7819 */ /* 0x000fe4000001140d */
[----:B------:R-:W-:Y:S01]  /*e290*/  LEA.HI R7, R30, R30, RZ, 0x1 ;  /* 0x0000001e1e077211 */ /* 0x000fe200078f08ff */
[----:B------:R-:W-:Y:S01]  /*e2a0*/  IMAD.IADD R3, R26, 0x1, -R3 ;  /* 0x000000011a037824 */ /* 0x000fe200078e0a03 */
[----:B------:R-:W-:Y:S01]  /*e2b0*/  SEL R92, R68, R69, P0 ;  /* 0x00000045445c7207 */ /* 0x000fe20000000000 */
[----:B------:R-:W-:Y:S01]  /*e2c0*/  IMAD R4, R13, 0x10, R4 ;  /* 0x000000100d047824 */ /* 0x000fe200078e0204 */
[----:B------:R-:W-:-:S02]  /*e2d0*/  SEL R99, R69, R68, P0 ;  /* 0x0000004445637207 */ /* 0x000fc40000000000 */
[----:B------:R-:W-:Y:S01]  /*e2e0*/  SEL R68, R72, R73, P0 ;  /* 0x0000004948447207 */ /* 0x000fe20000000000 */
[----:B------:R-:W-:Y:S01]  /*e2f0*/  IMAD R3, R3, 0x40, R4 ;  /* 0x0000004003037824 */ /* 0x000fe200078e0204 */
[----:B------:R-:W-:Y:S02]  /*e300*/  SEL R69, R73, R72, P0 ;  /* 0x0000004849457207 */ /* 0x000fe40000000000 */
[----:B------:R-:W-:Y:S02]  /*e310*/  SEL R72, R84, R85, P0 ;  /* 0x0000005554487207 */ /* 0x000fe40000000000 */
[----:B------:R-:W-:Y:S02]  /*e320*/  SEL R93, R85, R84, P0 ;  /* 0x00000054555d7207 */ /* 0x000fe40000000000 */
[----:B------:R-:W-:Y:S02]  /*e330*/  LOP3.LUT R7, R7, 0x1ffffffe, RZ, 0xc0, !PT ;  /* 0x1ffffffe07077812 */ /* 0x000fe400078ec0ff */
[----:B------:R-:W-:-:S02]  /*e340*/  SEL R18, R38, R39, P0 ;  /* 0x0000002726127207 */ /* 0x000fc40000000000 */
[----:B------:R-:W-:Y:S02]  /*e350*/  SEL R85, R39, R38, P0 ;  /* 0x0000002627557207 */ /* 0x000fe40000000000 */
[----:B--2---:R-:W-:Y:S02]  /*e360*/  SEL R16, R82, R83, P0 ;  /* 0x0000005352107207 */ /* 0x004fe40000000000 */
[----:B------:R-:W-:Y:S02]  /*e370*/  SEL R39, R83, R82, P0 ;  /* 0x0000005253277207 */ /* 0x000fe40000000000 */
[----:B------:R-:W2:Y:S01]  /*e380*/  LDC R82, c[0x0][0xbe8] ;  /* 0x0002fa00ff527b82 */ /* 0x000ea20000000800 */
[----:B------:R-:W-:Y:S02]  /*e390*/  IADD3 R30, R30, -R7, RZ ;  /* 0x800000071e1e7210 */ /* 0x000fe40007ffe0ff */
[----:B------:R-:W-:Y:S02]  /*e3a0*/  SEL R8, R86, R87, P0 ;  /* 0x0000005756087207 */ /* 0x000fe40000000000 */
[----:B------:R-:W-:Y:S01]  /*e3b0*/  SEL R90, R64, R65, P0 ;  /* 0x00000041405a7207 */ /* 0x000fe20000000000 */
[----:B------:R-:W-:Y:S01]  /*e3c0*/  IMAD R4, R30, 0x8, R3 ;  /* 0x000000081e047824 */ /* 0x000fe200078e0203 */
[----:B------:R-:W-:-:S02]  /*e3d0*/  SEL R97, R65, R64, P0 ;  /* 0x0000004041617207 */ /* 0x000fc40000000000 */
[----:B------:R-:W-:Y:S02]  /*e3e0*/  SEL R87, R87, R86, P0 ;  /* 0x0000005657577207 */ /* 0x000fe40000000000 */
[----:B------:R-:W-:Y:S02]  /*e3f0*/  SEL R64, R42, R43, P0 ;  /* 0x0000002b2a407207 */ /* 0x000fe40000000000 */
[----:B------:R-:W-:Y:S02]  /*e400*/  SEL R11, R43, R42, P0 ;  /* 0x0000002a2b0b7207 */ /* 0x000fe40000000000 */
[----:B------:R-:W-:Y:S02]  /*e410*/  SEL R38, R70, R71, P0 ;  /* 0x0000004746267207 */ /* 0x000fe40000000000 */
[----:B------:R-:W-:Y:S01]  /*e420*/  SEL R43, R71, R70, P0 ;  /* 0x00000046472b7207 */ /* 0x000fe20000000000 */
[C---:B-1----:R-:W-:Y:S01]  /*e430*/  IMAD R70, R75.reuse, 0x80, R3 ;  /* 0x000000804b467824 */ /* 0x042fe200078e0203 */
[----:B------:R-:W-:Y:S01]  /*e440*/  SEL R10, R54, R55, P0 ;  /* 0x00000037360a7207 */ /* 0x000fe20000000000 */
[----:B------:R-:W-:Y:S01]  /*e450*/  IMAD R75, R75, 0x80, R4 ;  /* 0x000000804b4b7824 */ /* 0x000fe200078e0204 */
[----:B------:R-:W-:-:S02]  /*e460*/  SEL R14, R32, R33, P0 ;  /* 0x00000021200e7207 */ /* 0x000fc40000000000 */
[----:B------:R-:W-:Y:S01]  /*e470*/  SEL R15, R33, R32, P0 ;  /* 0x00000020210f7207 */ /* 0x000fe20000000000 */
[----:B------:R-:W-:Y:S01]  /*e480*/  IMAD.U32 R32, RZ, RZ, UR4 ;  /* 0x00000004ff207e24 */ /* 0x000fe2000f8e00ff */
[----:B------:R-:W-:Y:S01]  /*e490*/  SEL R61, R55, R54, P0 ;  /* 0x00000036373d7207 */ /* 0x000fe20000000000 */
[----:B------:R-:W1:Y:S01]  /*e4a0*/  S2UR UR4, SR_CTAID.Y ;  /* 0x00000000000479c3 */ /* 0x000e620000002600 */
[----:B------:R-:W-:Y:S01]  /*e4b0*/  SEL R94, R56, R57, P0 ;  /* 0x00000039385e7207 */ /* 0x000fe20000000000 */
[----:B------:R-:W-:Y:S01]  /*e4c0*/  IMAD.U32 R33, RZ, RZ, UR5 ;  /* 0x00000005ff217e24 */ /* 0x000fe2000f8e00ff */
[----:B------:R-:W-:Y:S01]  /*e4d0*/  SEL R101, R57, R56, P0 ;  /* 0x0000003839657207 */ /* 0x000fe20000000000 */
[----:B------:R-:W-:Y:S01]  /*e4e0*/  IMAD.U32 R33, RZ, RZ, UR9 ;  /* 0x00000009ff217e24 */ /* 0x000fe2000f8e00ff */
[----:B------:R-:W-:Y:S02]  /*e4f0*/  LOP3.LUT R19, R19, 0x7ffffffc, RZ, 0xc0, !PT ;  /* 0x7ffffffc13137812 */ /* 0x000fe400078ec0ff */
[----:B------:R-:W-:-:S02]  /*e500*/  SEL R100, R44, R45, P0 ;  /* 0x0000002d2c647207 */ /* 0x000fc40000000000 */
[----:B------:R-:W-:Y:S01]  /*e510*/  SEL R107, R45, R44, P0 ;  /* 0x0000002c2d6b7207 */ /* 0x000fe20000000000 */
[----:B------:R-:W-:Y:S01]  /*e520*/  IMAD.U32 R45, RZ, RZ, UR7 ;  /* 0x00000007ff2d7e24 */ /* 0x000fe2000f8e00ff */
[----:B------:R-:W-:Y:S01]  /*e530*/  SEL R98, R52, R53, P0 ;  /* 0x0000003534627207 */ /* 0x000fe20000000000 */
[----:B------:R-:W-:Y:S01]  /*e540*/  IMAD.U32 R44, RZ, RZ, UR6 ;  /* 0x00000006ff2c7e24 */ /* 0x000fe2000f8e00ff */
[----:B------:R-:W-:Y:S01]  /*e550*/  SEL R105, R53, R52, P0 ;  /* 0x0000003435697207 */ /* 0x000fe20000000000 */
[----:B------:R-:W-:Y:S01]  /*e560*/  IMAD.U32 R45, RZ, RZ, UR8 ;  /* 0x00000008ff2d7e24 */ /* 0x000fe2000f8e00ff */
[C---:B------:R-:W-:Y:S01]  /*e570*/  LOP3.LUT P1, RZ, R66.reuse, 0x3, RZ, 0xc0, !PT ;  /* 0x0000000342ff7812 */ /* 0x040fe2000782c0ff */
[----:B------:R-:W-:Y:S01]  /*e580*/  IMAD.IADD R66, R66, 0x1, -R19 ;  /* 0x0000000142427824 */ /* 0x000fe200078e0a13 */
[----:B------:R-:W-:Y:S01]  /*e590*/  SEL R88, R76, R77, P0 ;  /* 0x0000004d4c587207 */ /* 0x000fe20000000000 */
[----:B------:R-:W-:Y:S01]  /*e5a0*/  ULDC.64 UR6, c[0x0][0xb48] ;  /* 0x0002d20000067ab9 */ /* 0x000fe20000000a00 */
[----:B------:R-:W-:Y:S01]  /*e5b0*/  SEL R95, R77, R76, P0 ;  /* 0x0000004c4d5f7207 */ /* 0x000fe20000000000 */
[----:B------:R-:W-:Y:S01]  /*e5c0*/  ULDC.64 UR8, c[0x0][0xb28] ;  /* 0x0002ca0000087ab9 */ /* 0x000fe20000000a00 */
[----:B------:R-:W-:-:S02]  /*e5d0*/  SEL R52, R34, R35, P0 ;  /* 0x0000002322347207 */ /* 0x000fc40000000000 */
[----:B------:R-:W-:Y:S02]  /*e5e0*/  SEL R77, R35, R34, P0 ;  /* 0x00000022234d7207 */ /* 0x000fe40000000000 */
[----:B------:R-:W-:Y:S02]  /*e5f0*/  SEL R56, R50, R51, P0 ;  /* 0x0000003332387207 */ /* 0x000fe40000000000 */
[----:B------:R-:W-:Y:S02]  /*e600*/  SEL R65, R51, R50, P0 ;  /* 0x0000003233417207 */ /* 0x000fe40000000000 */
[----:B------:R-:W-:Y:S02]  /*e610*/  SEL R46, R58, R59, P0 ;  /* 0x0000003b3a2e7207 */ /* 0x000fe40000000000 */
[----:B------:R-:W-:Y:S02]  /*e620*/  SEL R57, R59, R58, P0 ;  /* 0x0000003a3b397207 */ /* 0x000fe40000000000 */
[----:B--2---:R-:W-:-:S02]  /*e630*/  ISETP.NE.AND P2, PT, R82, 0x1, PT ;  /* 0x000000015200780c */ /* 0x004fc40003f45270 */
[----:B------:R-:W-:Y:S02]  /*e640*/  SEL R42, R62, R63, P0 ;  /* 0x0000003f3e2a7207 */ /* 0x000fe40000000000 */
[----:B------:R-:W-:Y:S02]  /*e650*/  SEL R28, R78, R79, P0 ;  /* 0x0000004f4e1c7207 */ /* 0x000fe40000000000 */
[----:B------:R-:W-:Y:S02]  /*e660*/  SEL R55, R63, R62, P0 ;  /* 0x0000003e3f377207 */ /* 0x000fe40000000000 */
[----:B------:R-:W-:-:S05]  /*e670*/  SEL R37, R79, R78, P0 ;  /* 0x0000004e4f257207 */ /* 0x000fca0000000000 */
[----:B------:R-:W2:Y:S01]  /*e680*/  @P2 LDC R76, c[0x0][0xbec] ;  /* 0x0002fb00ff4c2b82 */ /* 0x000ea20000000800 */
[----:B---3--:R3:W-:Y:S04]  /*e690*/  SHFL.IDX PT, R49, R12, R5, 0x1c1f ;  /* 0x001c1f050c317589 */ /* 0x0087e800000e0000 */
[----:B------:R-:W-:Y:S04]  /*e6a0*/  SHFL.IDX PT, R3, R8, R5, 0x1c1f ;  /* 0x001c1f0508037589 */ /* 0x000fe800000e0000 */
[----:B------:R-:W-:Y:S01]  /*e6b0*/  SHFL.IDX PT, R6, R6, R5, 0x1c1f ;  /* 0x001c1f0506067589 */ /* 0x000fe200000e0000 */
[----:B---3--:R-:W-:-:S03]  /*e6c0*/  LOP3.LUT R12, R5, 0x2, RZ, 0x3c, !PT ;  /* 0x00000002050c7812 */ /* 0x008fc600078e3cff */
[----:B------:R-:W-:Y:S04]  /*e6d0*/  SHFL.IDX PT, R54, R10, R5, 0x1c1f ;  /* 0x001c1f050a367589 */ /* 0x000fe800000e0000 */
[----:B------:R3:W-:Y:S04]  /*e6e0*/  SHFL.IDX PT, R8, R87, R12, 0x1c1f ;  /* 0x001c1f0c57087589 */ /* 0x0007e800000e0000 */
[----:B------:R-:W-:Y:S04]  /*e6f0*/  SHFL.IDX PT, R9, R9, R12, 0x1c1f ;  /* 0x001c1f0c09097589 */ /* 0x000fe800000e0000 */
[----:B------:R-:W-:Y:S01]  /*e700*/  SHFL.IDX PT, R7, R104, R5, 0x1c1f ;  /* 0x001c1f0568077589 */ /* 0x000fe200000e0000 */
[----:B---3--:R-:W0:Y:S03]  /*e710*/  LDC.64 R86, c[0x0][0xb40] ;  /* 0x0002d000ff567b82 */ /* 0x008e260000000a00 */
        /* <DEDUP_REMOVED lines=22> */
[----:B------:R5:W-:Y:S04]  /*e880*/  SHFL.IDX PT, R51, R90, R5, 0x1c1f ;  /* 0x001c1f055a337589 */ /* 0x000be800000e0000 */
[----:B------:R-:W-:Y:S04]  /*e890*/  SHFL.IDX PT, R58, R97, R12, 0x1c1f ;  /* 0x001c1f0c613a7589 */ /* 0x000fe800000e0000 */
[----:B------:R-:W-:Y:S01]  /*e8a0*/  SHFL.IDX PT, R68, R68, R5, 0x1c1f ;  /* 0x001c1f0544447589 */ /* 0x000fe200000e0000 */
[----:B-----5:R-:W5:Y:S03]  /*e8b0*/  @P2 LDC R90, c[0x0][0xbec] ;  /* 0x0002fb00ff5a2b82 */ /* 0x020f660000000800 */
[----:B------:R-:W-:Y:S04]  /*e8c0*/  SHFL.IDX PT, R69, R69, R12, 0x1c1f ;  /* 0x001c1f0c45457589 */ /* 0x000fe800000e0000 */
[----:B------:R1:W-:Y:S04]  /*e8d0*/  SHFL.IDX PT, R63, R88, R5, 0x1c1f ;  /* 0x001c1f05583f7589 */ /* 0x0003e800000e0000 */
[----:B------:R-:W-:Y:S04]  /*e8e0*/  SHFL.IDX PT, R35, R92, R5, 0x1c1f ;  /* 0x001c1f055c237589 */ /* 0x000fe800000e0000 */
[----:B------:R-:W-:Y:S01]  /*e8f0*/  SHFL.IDX PT, R50, R72, R5, 0x1c1f ;  /* 0x001c1f0548327589 */ /* 0x000fe200000e0000 */
[----:B-1----:R-:W1:Y:S03]  /*e900*/  LDC R88, c[0x0][0xc50] ;  /* 0x00031400ff587b82 */ /* 0x002e660000000800 */
[----:B------:R-:W-:Y:S04]  /*e910*/  SHFL.IDX PT, R48, R48, R5, 0x1c1f ;  /* 0x001c1f0530307589 */ /* 0x000fe800000e0000 */
[----:B------:R-:W-:Y:S01]  /*e920*/  SHFL.IDX PT, R52, R52, R5, 0x1c1f ;  /* 0x001c1f0534347589 */ /* 0x000fe200000e0000 */
[----:B-----5:R-:W-:-:S03]  /*e930*/  @P2 IMAD.HI.U32 R90, R75, R90, RZ ;  /* 0x0000005a4b5a2227 */ /* 0x020fc600078e00ff */
        /* <DEDUP_REMOVED lines=10> */
[----:B------:R-:W2:Y:S01]  /*e9e0*/  SHFL.IDX PT, R62, R99, R12, 0x1c1f ;  /* 0x001c1f0c633e7589 */ /* 0x000ea200000e0000 */
[----:B0-----:R-:W-:-:S03]  /*e9f0*/  SEL R28, R30, R31, P0 ;  /* 0x0000001f1e1c7207 */ /* 0x001fc60000000000 */
[----:B------:R-:W0:Y:S01]  /*ea00*/  SHFL.IDX PT, R72, R95, R12, 0x1c1f ;  /* 0x001c1f0c5f487589 */ /* 0x000e2200000e0000 */
[----:B------:R-:W-:Y:S02]  /*ea10*/  SEL R30, R31, R30, P0 ;  /* 0x0000001e1f1e7207 */ /* 0x000fe40000000000 */
[----:B-----5:R-:W-:Y:S01]  /*ea20*/  SEL R5, R3, R8, P0 ;  /* 0x0000000803057207 */ /* 0x020fe20000000000 */
[----:B------:R-:W-:Y:S01]  /*ea30*/  SHFL.IDX PT, R79, R93, R12, 0x1c1f ;  /* 0x001c1f0c5d4f7589 */ /* 0x000fe200000e0000 */
[----:B------:R-:W-:Y:S02]  /*ea40*/  SEL R3, R8, R3, P0 ;  /* 0x0000000308037207 */ /* 0x000fe40000000000 */
[----:B------:R-:W-:Y:S01]  /*ea50*/  SEL R8, R6, R9, P0 ;  /* 0x0000000906087207 */ /* 0x000fe20000000000 */
[----:B------:R-:W5:Y:S01]  /*ea60*/  SHFL.IDX PT, R74, R91, R12, 0x1c1f ;  /* 0x001c1f0c5b4a7589 */ /* 0x000f6200000e0000 */
[----:B------:R-:W-:Y:S02]  /*ea70*/  SEL R6, R9, R6, P0 ;  /* 0x0000000609067207 */ /* 0x000fe40000000000 */
[----:B------:R-:W-:Y:S01]  /*ea80*/  SEL R9, R7, R10, P0 ;  /* 0x0000000a07097207 */ /* 0x000fe20000000000 */
[----:B------:R4:W-:Y:S01]  /*ea90*/  SHFL.IDX PT, R78, R89, R12, 0x1c1f ;  /* 0x001c1f0c594e7589 */ /* 0x0009e200000e0000 */
[----:B------:R-:W-:-:S02]  /*eaa0*/  SEL R7, R10, R7, P0 ;  /* 0x000000070a077207 */ /* 0x000fc40000000000 */
[----:B------:R-:W-:Y:S01]  /*eab0*/  SEL R10, R14, R15, P0 ;  /* 0x0000000f0e0a7207 */ /* 0x000fe20000000000 */
[----:B------:R-:W5:Y:S01]  /*eac0*/  SHFL.IDX PT, R81, R81, R12, 0x1c1f ;  /* 0x001c1f0c51517589 */ /* 0x000f6200000e0000 */
[----:B------:R-:W-:Y:S02]  /*ead0*/  SEL R14, R15, R14, P0 ;  /* 0x0000000e0f0e7207 */ /* 0x000fe40000000000 */
[----:B------:R-:W-:Y:S01]  /*eae0*/  SEL R15, R18, R13, P0 ;  /* 0x0000000d120f7207 */ /* 0x000fe20000000000 */
[----:B------:R1:W5:Y:S01]  /*eaf0*/  SHFL.IDX PT, R83, R77, R12, 0x1c1f ;  /* 0x001c1f0c4d537589 */ /* 0x00036200000e0000 */
[----:B---3--:R-:W-:Y:S01]  /*eb00*/  SEL R31, R34, R27, P0 ;  /* 0x0000001b221f7207 */ /* 0x008fe20000000000 */
[----:B----4-:R-:W3:Y:S02]  /*eb10*/  @P2 LDC R89, c[0x0][0xbf0] ;  /* 0x0002fc00ff592b82 */ /* 0x010ee40000000800 */
[----:B------:R4:W-:Y:S04]  /*eb20*/  SHFL.IDX PT, R67, R29, R12, 0x1c1f ;  /* 0x001c1f0c1d437589 */ /* 0x0009e800000e0000 */
[----:B------:R0:W-:Y:S02]  /*eb30*/  SHFL.IDX PT, R71, R11, R12, 0x1c1f ;  /* 0x001c1f0c0b477589 */ /* 0x0001e400000e0000 */
[----:B-1----:R-:W1:Y:S02]  /*eb40*/  @P2 LDC R77, c[0x0][0xbf0] ;  /* 0x0002fc00ff4d2b82 */ /* 0x002e640000000800 */
[----:B------:R-:W-:Y:S01]  /*eb50*/  SHFL.IDX PT, R61, R61, R12, 0x1c1f ;  /* 0x001c1f0c3d3d7589 */ /* 0x000fe200000e0000 */
[----:B----4-:R-:W-:Y:S01]  /*eb60*/  SEL R29, R27, R34, P0 ;  /* 0x000000221b1d7207 */ /* 0x010fe20000000000 */
[----:B------:R-:W-:-:S02]  /*eb70*/  IMAD R34, R84, UR13, RZ ;  /* 0x0000000d54227c24 */ /* 0x000fc4000f8e02ff */
[----:B------:R-:W-:Y:S01]  /*eb80*/  SHFL.IDX PT, R65, R65, R12, 0x1c1f ;  /* 0x001c1f0c41417589 */ /* 0x000fe200000e0000 */
[----:B--2---:R-:W-:Y:S02]  /*eb90*/  SEL R27, R62, R35, P0 ;  /* 0x000000233e1b7207 */ /* 0x004fe40000000000 */
[----:B0-----:R-:W-:Y:S01]  /*eba0*/  SEL R11, R13, R18, P0 ;  /* 0x000000120d0b7207 */ /* 0x001fe20000000000 */
[----:B------:R-:W-:Y:S01]  /*ebb0*/  SHFL.IDX PT, R55, R55, R12, 0x1c1f ;  /* 0x001c1f0c37377589 */ /* 0x000fe200000e0000 */
[----:B------:R-:W-:Y:S02]  /*ebc0*/  SEL R13, R19, R20, P0 ;  /* 0x00000014130d7207 */ /* 0x000fe40000000000 */
[----:B------:R-:W-:Y:S01]  /*ebd0*/  SEL R18, R51, R58, P0 ;  /* 0x0000003a33127207 */ /* 0x000fe20000000000 */
        /* <DEDUP_REMOVED lines=19> */
[----:B------:R-:W-:Y:S01]  /*ed10*/  IMAD R69, RZ, RZ, -UR57 ;  /* 0x80000039ff457e24 */ /* 0x000fe2000f8e02ff */
[----:B------:R-:W-:Y:S01]  /*ed20*/  SEL R33, R63, R72, P0 ;  /* 0x000000483f217207 */ /* 0x000fe20000000000 */
[----:B------:R-:W-:Y:S01]  /*ed30*/  IMAD R68, R86, UR13, RZ ;  /* 0x0000000d56447c24 */ /* 0x000fe2000f8e02ff */
[----:B------:R-:W-:Y:S01]  /*ed40*/  SEL R35, R72, R63, P0 ;  /* 0x0000003f48237207 */ /* 0x000fe20000000000 */
[----:B------:R-:W-:Y:S01]  /*ed50*/  IMAD R85, R88, R69, UR4 ;  /* 0x0000000458557e24 */ /* 0x000fe2000f8e0245 */
[----:B------:R-:W-:Y:S01]  /*ed60*/  ULDC.64 UR4, c[0x0][0xbe0] ;  /* 0x0002f80000047ab9 */ /* 0x000fe20000000a00 */
[----:B------:R-:W-:-:S02]  /*ed70*/  IMAD R63, R87, UR12, R68 ;  /* 0x0000000c573f7c24 */ /* 0x000fc4000f8e0244 */
[----:B------:R-:W-:Y:S01]  /*ed80*/  @P2 IMAD.HI.U32 R62, R75, R76, RZ ;  /* 0x0000004c4b3e2227 */ /* 0x000fe200078e00ff */
[----:B------:R-:W-:-:S03]  /*ed90*/  SHF.R.S32.HI R72, RZ, 0x1f, R85 ;  /* 0x0000001fff487819 */ /* 0x000fc60000011455 */
[----:B------:R-:W-:Y:S02]  /*eda0*/  IMAD.IADD R63, R45, 0x1, R63 ;  /* 0x000000012d3f7824 */ /* 0x000fe400078e023f */
[----:B------:R-:W-:Y:S02]  /*edb0*/  IMAD R45, R72, UR4, RZ ;  /* 0x00000004482d7c24 */ /* 0x000fe4000f8e02ff */
[----:B------:R-:W-:Y:S02]  /*edc0*/  IMAD.IADD R59, R59, 0x1, R51 ;  /* 0x000000013b3b7824 */ /* 0x000fe400078e0233 */
[----:B------:R-:W-:Y:S01]  /*edd0*/  IMAD.MOV.U32 R51, RZ, RZ, R75 ;  /* 0x000000ffff337224 */ /* 0x000fe200078e004b */
[----:B-1----:R-:W-:Y:S01]  /*ede0*/  @P2 SHF.R.U32.HI R51, RZ, R77, R62 ;  /* 0x0000004dff332219 */ /* 0x002fe2000001163e */
[----:B------:R-:W-:Y:S02]  /*edf0*/  IMAD.MOV.U32 R62, RZ, RZ, R44 ;  /* 0x000000ffff3e7224 */ /* 0x000fe400078e002c */
[----:B------:R-:W-:-:S02]  /*ee00*/  IMAD R68, R85, UR5, R45 ;  /* 0x0000000555447c24 */ /* 0x000fc4000f8e022d */
[----:B------:R-:W-:Y:S01]  /*ee10*/  IMAD.MOV.U32 R69, RZ, RZ, R75 ;  /* 0x000000ffff457224 */ /* 0x000fe200078e004b */
[----:B---3--:R-:W-:Y:S01]  /*ee20*/  @P2 SHF.R.U32.HI R69, RZ, R89, R90 ;  /* 0x00000059ff452219 */ /* 0x008fe2000001165a */
        /* <DEDUP_REMOVED lines=29> */
[----:B-----5:R-:W-:Y:S01]  /*f000*/  SEL R62, R74, R73, P0 ;  /* 0x000000494a3e7207 */ /* 0x020fe20000000000 */
[----:B------:R-:W-:Y:S01]  /*f010*/  IMAD.WIDE.U32 R68, R63, UR8, R58 ;  /* 0x000000083f447c25 */ /* 0x000fe2000f8e003a */
[----:B------:R-:W-:Y:S01]  /*f020*/  SEL R58, R73, R74, P0 ;  /* 0x0000004a493a7207 */ /* 0x000fe20000000000 */
[----:B------:R-:W-:Y:S01]  /*f030*/  ULDC.64 UR8, c[0x0][0xb00] ;  /* 0x0002c00000087ab9 */ /* 0x000fe20000000a00 */
[C---:B------:R-:W-:Y:S01]  /*f040*/  LEA R73, P2, R44.reuse, UR6, 0x2 ;  /* 0x000000062c497c11 */ /* 0x040fe2000f8410ff */
[----:B------:R-:W-:Y:S01]  /*f050*/  IMAD.IADD R51, R45, 0x1, R75 ;  /* 0x000000012d337824 */ /* 0x000fe200078e024b */
[----:B------:R-:W-:Y:S01]  /*f060*/  IADD3 R45, R69, R77, RZ ;  /* 0x0000004d452d7210 */ /* 0x000fe20007ffe0ff */
[----:B------:R-:W-:Y:S01]  /*f070*/  ULDC UR6, c[0x0][0xa88] ;  /* 0x0002a20000067ab9 */ /* 0x000fe20000000800 */
        /* <DEDUP_REMOVED lines=12> */
[----:B------:R2:W3:Y:S01]  /*f140*/  SHFL.IDX PT, R77, R51, 0x1, 0x1c1f ;  /* 0x003c1f00334d7f89 */ /* 0x0004e200000e0000 */
[----:B------:R-:W-:Y:S01]  /*f150*/  LEA.HI.X R86, R68, UR9, R45, 0x2, P3 ;  /* 0x0000000944567c11 */ /* 0x000fe200098f142d */
[----:B0-----:R-:W-:Y:S01]  /*f160*/  IMAD.SHL.U32 R73, R66, 0x2, RZ ;  /* 0x0000000242497824 */ /* 0x001fe200078e00ff */
[----:B------:R-:W-:Y:S01]  /*f170*/  ISETP.GE.AND P3, PT, R70, R85, PT ;  /* 0x000000554600720c */ /* 0x000fe20003f66270 */
[----:B------:R-:W-:Y:S01]  /*f180*/  SYNCS.ARRIVE.TRANS64.RED.A1T0 RZ, [UR4], RZ ;  /* 0x000000ffffff79a7 */ /* 0x000fe20008100404 */
[----:B------:R0:W4:Y:S01]  /*f190*/  SHFL.IDX PT, R68, R84, RZ, 0x1c1f ;  /* 0x001c1fff54447589 */ /* 0x00012200000e0000 */
[----:B------:R-:W-:Y:S02]  /*f1a0*/  SEL R59, R50, R79, P0 ;  /* 0x0000004f323b7207 */ /* 0x000fe40000000000 */
[----:B------:R-:W-:Y:S01]  /*f1b0*/  SEL R63, R79, R50, P0 ;  /* 0x000000324f3f7207 */ /* 0x000fe20000000000 */
[----:B------:R0:W0:Y:S01]  /*f1c0*/  SHFL.IDX PT, R69, R86, RZ, 0x1c1f ;  /* 0x001c1fff56457589 */ /* 0x00002200000e0000 */
[----:B------:R-:W-:-:S02]  /*f1d0*/  SEL R44, R48, R81, P0 ;  /* 0x00000051302c7207 */ /* 0x000fc40000000000 */
[----:B------:R-:W-:Y:S02]  /*f1e0*/  SEL R45, R49, R78, P0 ;  /* 0x0000004e312d7207 */ /* 0x000fe40000000000 */
[----:B------:R-:W-:Y:S02]  /*f1f0*/  SEL R50, R52, R83, P0 ;  /* 0x0000005334327207 */ /* 0x000fe40000000000 */
[----:B--2---:R-:W-:Y:S02]  /*f200*/  SEL R51, R53, R80, P0 ;  /* 0x0000005035337207 */ /* 0x004fe40000000000 */
[----:B------:R-:W-:Y:S01]  /*f210*/  SEL R48, R81, R48, P0 ;  /* 0x0000003051307207 */ /* 0x000fe20000000000 */
[----:B-1----:R1:W-:Y:S01]  /*f220*/  @!P2 ST.E desc[UR36][R74.64], R0 ;  /* 0x000000004a00a985 */ /* 0x0023e2000c101924 */
[----:B------:R-:W-:Y:S02]  /*f230*/  SEL R49, R78, R49, P0 ;  /* 0x000000314e317207 */ /* 0x000fe40000000000 */
[----:B------:R-:W-:Y:S01]  /*f240*/  SEL R52, R83, R52, P0 ;  /* 0x0000003453347207 */ /* 0x000fe20000000000 */
[----:B---3--:R1:W-:Y:S01]  /*f250*/  @!P1 ST.E desc[UR36][R76.64], R2 ;  /* 0x000000024c009985 */ /* 0x0083e2000c101924 */
        /* <DEDUP_REMOVED lines=13> */
[C-C-:B0---4-:R-:W-:Y:S02]  /*f330*/  @!P2 IMAD.WIDE R74, R73.reuse, 0x4, R68.reuse ;  /* 0x00000004494aa825 */ /* 0x151fe400078e0244 */
        /* <DEDUP_REMOVED lines=12> */
[----:B------:R-:W-:Y:S01]  /*f400*/  @!P4 IMAD.WIDE R78, R79, 0x4, R68 ;  /* 0x000000044f4ec825 */ /* 0x000fe200078e0244 */
[----:B------:R-:W-:Y:S02]  /*f410*/  ISETP.GE.AND P3, PT, R0, UR4, PT ;  /* 0x0000000400007c0c */ /* 0x000fe4000bf66270 */
[----:B0-----:R-:W-:Y:S01]  /*f420*/  @!P1 LOP3.LUT R9, R70, 0xfffffffe, RZ, 0xc0, !PT ;  /* 0xfffffffe46099812 */ /* 0x001fe200078ec0ff */
[C---:B------:R-:W-:Y:S01]  /*f430*/  VIADD R74, R73.reuse, 0x40 ;  /* 0x00000040494a7836 */ /* 0x040fe20000000000 */
[----:B------:R-:W-:Y:S01]  /*f440*/  ISETP.GE.AND P6, PT, R66, UR4, PT ;  /* 0x0000000442007c0c */ /* 0x000fe2000bfc6270 */
[----:B------:R-:W-:Y:S01]  /*f450*/  VIADD R70, R73, 0x48 ;  /* 0x0000004849467836 */ /* 0x000fe20000000000 */
[----:B------:R0:W-:Y:S01]  /*f460*/  @!P4 ST.E.64 desc[UR36][R78.64], R10 ;  /* 0x0000000a4e00c985 */ /* 0x0001e2000c101b24 */
[----:B------:R-:W-:-:S02]  /*f470*/  @!P2 LEA.HI R80, R80, R80, RZ, 0x1 ;  /* 0x000000505050a211 */ /* 0x000fc400078f08ff */
[----:B------:R-:W-:Y:S01]  /*f480*/  ISETP.GE.AND P4, PT, R74, UR4, PT ;  /* 0x000000044a007c0c */ /* 0x000fe2000bf86270 */
[--C-:B-1----:R-:W-:Y:S01]  /*f490*/  @!P1 IMAD.WIDE R6, R9, 0x4, R68.reuse ;  /* 0x0000000409069825 */ /* 0x102fe200078e0244 */
[----:B------:R-:W-:Y:S02]  /*f4a0*/  @!P2 LOP3.LUT R9, R80, 0xfffffffe, RZ, 0xc0, !PT ;  /* 0xfffffffe5009a812 */ /* 0x000fe400078ec0ff */
[----:B------:R-:W-:Y:S02]  /*f4b0*/  @!P3 LEA.HI R0, R0, R0, RZ, 0x1 ;  /* 0x000000000000b211 */ /* 0x000fe400078f08ff */
[----:B------:R1:W-:Y:S01]  /*f4c0*/  @!P1 ST.E.64 desc[UR36][R6.64], R14 ;  /* 0x0000000e06009985 */ /* 0x0003e2000c101b24 */
[----:B------:R-:W-:Y:S01]  /*f4d0*/  ISETP.GE.AND P1, PT, R70, UR4, PT ;  /* 0x0000000446007c0c */ /* 0x000fe2000bf26270 */
[--C-:B------:R-:W-:Y:S01]  /*f4e0*/  @!P2 IMAD.WIDE R8, R9, 0x4, R68.reuse ;  /* 0x000000040908a825 */ /* 0x100fe200078e0244 */
[----:B------:R-:W-:Y:S02]  /*f4f0*/  @!P6 LEA.HI R66, R66, R66, RZ, 0x1 ;  /* 0x000000424242e211 */ /* 0x000fe400078f08ff */
[----:B0-----:R-:W-:Y:S01]  /*f500*/  @!P3 LOP3.LUT R11, R0, 0xfffffffe, RZ, 0xc0, !PT ;  /* 0xfffffffe000bb812 */ /* 0x001fe200078ec0ff */
[----:B------:R-:W-:Y:S01]  /*f510*/  VIADD R0, R73, 0x50 ;  /* 0x0000005049007836 */ /* 0x000fe20000000000 */
[----:B------:R-:W-:Y:S01]  /*f520*/  @!P6 LOP3.LUT R75, R66, 0xfffffffe, RZ, 0xc0, !PT ;  /* 0xfffffffe424be812 */ /* 0x000fe200078ec0ff */
[----:B------:R0:W-:Y:S01]  /*f530*/  @!P2 ST.E.64 desc[UR36][R8.64], R12 ;  /* 0x0000000c0800a985 */ /* 0x0001e2000c101b24 */
[----:B------:R-:W-:Y:S01]  /*f540*/  @!P4 LEA.HI R74, R74, R74, RZ, 0x1 ;  /* 0x0000004a4a4ac211 */ /* 0x000fe200078f08ff */
[----:B------:R-:W-:-:S04]  /*f550*/  @!P3 IMAD.WIDE R10, R11, 0x4, R68 ;  /* 0x000000040b0ab825 */ /* 0x000fc800078e0244 */
[----:B------:R-:W-:Y:S01]  /*f560*/  @!P1 LEA.HI R70, R70, R70, RZ, 0x1 ;  /* 0x0000004646469211 */ /* 0x000fe200078f08ff */
[----:B-1----:R-:W-:Y:S01]  /*f570*/  @!P6 IMAD.WIDE R6, R75, 0x4, R68 ;  /* 0x000000044b06e825 */ /* 0x002fe200078e0244 */
[----:B------:R-:W-:Y:S01]  /*f580*/  @!P5 LOP3.LUT R15, R81, 0xfffffffe, RZ, 0xc0, !PT ;  /* 0xfffffffe510fd812 */ /* 0x000fe200078ec0ff */
[----:B------:R1:W-:Y:S01]  /*f590*/  @!P3 ST.E.64 desc[UR36][R10.64], R22 ;  /* 0x000000160a00b985 */ /* 0x0003e2000c101b24 */
[----:B------:R-:W-:-:S03]  /*f5a0*/  @!P4 LOP3.LUT R75, R74, 0xfffffffe, RZ, 0xc0, !PT ;  /* 0xfffffffe4a4bc812 */ /* 0x000fc600078ec0ff */
[--C-:B------:R-:W-:Y:S01]  /*f5b0*/  @!P5 IMAD.WIDE R14, R15, 0x4, R68.reuse ;  /* 0x000000040f0ed825 */ /* 0x100fe200078e0244 */
[----:B0-----:R-:W-:Y:S01]  /*f5c0*/  @!P1 LOP3.LUT R13, R70, 0xfffffffe, RZ, 0xc0, !PT ;  /* 0xfffffffe460d9812 */ /* 0x001fe200078ec0ff */
[----:B------:R0:W-:Y:S02]  /*f5d0*/  @!P6 ST.E.64 desc[UR36][R6.64], R20 ;  /* 0x000000140600e985 */ /* 0x0001e4000c101b24 */
[--C-:B------:R-:W-:Y:S02]  /*f5e0*/  @!P4 IMAD.WIDE R8, R75, 0x4, R68.reuse ;  /* 0x000000044b08c825 */ /* 0x100fe400078e0244 */
[----:B------:R-:W-:Y:S02]  /*f5f0*/  @!P5 ST.E.64 desc[UR36][R14.64], R24 ;  /* 0x000000180e00d985 */ /* 0x000fe4000c101b24 */
[----:B------:R-:W-:Y:S02]  /*f600*/  VIADD R12, R73, 0x58 ;  /* 0x00000058490c7836 */ /* 0x000fe40000000000 */
[----:B-1----:R-:W-:Y:S01]  /*f610*/  @!P1 IMAD.WIDE R10, R13, 0x4, R68 ;  /* 0x000000040d0a9825 */ /* 0x002fe200078e0244 */
[----:B------:R1:W-:Y:S02]  /*f620*/  @!P4 ST.E.64 desc[UR36][R8.64], R28 ;  /* 0x0000001c0800c985 */ /* 0x0003e4000c101b24 */
[----:B------:R-:W-:Y:S01]  /*f630*/  ISETP.GE.AND P2, PT, R12, UR4, PT ;  /* 0x000000040c007c0c */ /* 0x000fe2000bf46270 */
[C---:B------:R-:W-:Y:S01]  /*f640*/  VIADD R13, R73.reuse, 0x60 ;  /* 0x00000060490d7836 */ /* 0x040fe20000000000 */
[----:B------:R2:W-:Y:S01]  /*f650*/  @!P1 ST.E.64 desc[UR36][R10.64], R30 ;  /* 0x0000001e0a009985 */ /* 0x0005e2000c101b24 */
[C---:B------:R-:W-:Y:S01]  /*f660*/  VIADD R22, R73.reuse, 0x68 ;  /* 0x0000006849167836 */ /* 0x040fe20000000000 */
[C---:B0-----:R-:W-:Y:S01]  /*f670*/  IADD3 R7, R73.reuse, 0x78, RZ ;  /* 0x0000007849077810 */ /* 0x041fe20007ffe0ff */
[----:B------:R-:W-:Y:S01]  /*f680*/  VIADD R6, R73, 0x70 ;  /* 0x0000007049067836 */ /* 0x000fe20000000000 */
[----:B------:R-:W-:-:S02]  /*f690*/  ISETP.GE.AND P1, PT, R0, UR4, PT ;  /* 0x0000000400007c0c */ /* 0x000fc4000bf26270 */
[----:B------:R-:W-:Y:S02]  /*f6a0*/  ISETP.GE.AND P3, PT, R13, UR4, PT ;  /* 0x000000040d007c0c */ /* 0x000fe4000bf66270 */
[----:B------:R-:W-:Y:S02]  /*f6b0*/  ISETP.GE.AND P4, PT, R22, UR4, PT ;  /* 0x0000000416007c0c */ /* 0x000fe4000bf86270 */
[----:B------:R-:W-:Y:S02]  /*f6c0*/  ISETP.GE.AND P6, PT, R7, UR4, PT ;  /* 0x0000000407007c0c */ /* 0x000fe4000bfc6270 */
[----:B------:R-:W-:Y:S02]  /*f6d0*/  ISETP.GE.AND P5, PT, R6, UR4, PT ;  /* 0x0000000406007c0c */ /* 0x000fe4000bfa6270 */
[----:B------:R-:W-:-:S03]  /*f6e0*/  @!P2 LEA.HI R12, R12, R12, RZ, 0x1 ;  /* 0x0000000c0c0ca211 */ /* 0x000fc600078f08ff */
[----:B------:R-:W-:Y:S02]  /*f6f0*/  @!P1 LEA.HI R0, R0, R0, RZ, 0x1 ;  /* 0x0000000000009211 */ /* 0x000fe400078f08ff */
[----:B------:R-:W-:Y:S02]  /*f700*/  @!P3 LEA.HI R13, R13, R13, RZ, 0x1 ;  /* 0x0000000d0d0db211 */ /* 0x000fe400078f08ff */
[----:B------:R-:W-:Y:S02]  /*f710*/  @!P4 LEA.HI R22, R22, R22, RZ, 0x1 ;  /* 0x000000161616c211 */ /* 0x000fe400078f08ff */
[----:B-1----:R-:W-:Y:S02]  /*f720*/  @!P6 LEA.HI R8, R7, R7, RZ, 0x1 ;  /* 0x000000070708e211 */ /* 0x002fe400078f08ff */
[----:B------:R-:W-:Y:S02]  /*f730*/  @!P5 LEA.HI R6, R6, R6, RZ, 0x1 ;  /* 0x000000060606d211 */ /* 0x000fe400078f08ff */
[----:B------:R-:W-:-:S02]  /*f740*/  @!P1 LOP3.LUT R7, R0, 0xfffffffe, RZ, 0xc0, !PT ;  /* 0xfffffffe00079812 */ /* 0x000fc400078ec0ff */
[----:B------:R-:W-:Y:S02]  /*f750*/  @!P2 LOP3.LUT R9, R12, 0xfffffffe, RZ, 0xc0, !PT ;  /* 0xfffffffe0c09a812 */ /* 0x000fe400078ec0ff */
[----:B--2---:R-:W-:Y:S02]  /*f760*/  @!P3 LOP3.LUT R11, R13, 0xfffffffe, RZ, 0xc0, !PT ;  /* 0xfffffffe0d0bb812 */ /* 0x004fe400078ec0ff */
        /* <DEDUP_REMOVED lines=15> */
.L_x_2276:
[----:B------:R-:W-:Y:S05]  /*f860*/  BSYNC B0 ;  /* 0x0000000000007941 */ /* 0x000fea0003800000 */
.L_x_2275:
[----:B------:R-:W-:Y:S01]  /*f870*/  ISETP.GE.AND P1, PT, R72, R85, PT ;  /* 0x000000554800720c */ /* 0x000fe20003f26270 */
[----:B--2---:R2:W3:Y:S01]  /*f880*/  SHFL.IDX PT, R35, R86, 0x1, 0x1c1f ;  /* 0x003c1f0056237f89 */ /* 0x0044e200000e0000 */
        /* <DEDUP_REMOVED lines=23> */
[----:B0-23--:R-:W-:Y:S06]  /*fa00*/  @P1 BRA `(.L_x_2235) ;  /* 0x0000005400701947 */ /* 0x00dfec0003800000 */
[C---:B------:R-:W-:Y:S01]  /*fa10*/  VIADD R0, R73.reuse, 0x8 ;  /* 0x0000000849007836 */ /* 0x040fe20000000000 */
[----:B------:R-:W-:Y:S01]  /*fa20*/  ULDC UR4, c[0x0][0xac8] ;  /* 0x0002b20000047ab9 */ /* 0x000fe20000000800 */
[C---:B------:R-:W-:Y:S01]  /*fa30*/  VIADD R11, R73.reuse, 0x18 ;  /* 0x00000018490b7836 */ /* 0x040fe20000000000 */
[C---:B------:R-:W-:Y:S01]  /*fa40*/  ISETP.GE.AND P0, PT, R73.reuse, UR4, PT ;  /* 0x0000000449007c0c */ /* 0x040fe2000bf06270 */
[C---:B------:R-:W-:Y:S01]  /*fa50*/  VIADD R10, R73.reuse, 0x10 ;  /* 0x00000010490a7836 */ /* 0x040fe20000000000 */
[----:B------:R-:W-:Y:S01]  /*fa60*/  ISETP.GE.AND P4, PT, R0, UR4, PT ;  /* 0x0000000400007c0c */ /* 0x000fe2000bf86270 */
[----:B------:R-:W-:Y:S01]  /*fa70*/  VIADD R16, R73, 0x28 ;  /* 0x0000002849107836 */ /* 0x000fe20000000000 */
[----:B------:R-:W-:Y:S01]  /*fa80*/  ISETP.GE.AND P2, PT, R11, UR4, PT ;  /* 0x000000040b007c0c */ /* 0x000fe2000bf46270 */
[C---:B------:R-:W-:Y:S01]  /*fa90*/  VIADD R12, R73.reuse, 0x20 ;  /* 0x00000020490c7836 */ /* 0x040fe20000000000 */
[----:B------:R-:W-:Y:S01]  /*faa0*/  ISETP.GE.AND P1, PT, R10, UR4, PT ;  /* 0x000000040a007c0c */ /* 0x000fe2000bf26270 */
[C---:B------:R-:W-:Y:S01]  /*fab0*/  VIADD R38, R73.reuse, 0x30 ;  /* 0x0000003049267836 */ /* 0x040fe20000000000 */
[----:B------:R-:W-:Y:S01]  /*fac0*/  ISETP.GE.AND P5, PT, R16, UR4, PT ;  /* 0x0000000410007c0c */ /* 0x000fe2000bfa6270 */
[----:B------:R-:W-:Y:S01]  /*fad0*/  VIADD R39, R73, 0x38 ;  /* 0x0000003849277836 */ /* 0x000fe20000000000 */
[----:B------:R-:W-:-:S03]  /*fae0*/  ISETP.GE.AND P3, PT, R12, UR4, PT ;  /* 0x000000040c007c0c */ /* 0x000fc6000bf66270 */
[----:B------:R-:W-:Y:S02]  /*faf0*/  @!P0 IMAD.WIDE R6, R73, 0x4, R34 ;  /* 0x0000000449068825 */ /* 0x000fe400078e0222 */
[----:B------:R-:W-:-:S03]  /*fb00*/  @!P4 LEA.HI R0, R0, R0, RZ, 0x1 ;  /* 0x000000000000c211 */ /* 0x000fc600078f08ff */
[----:B------:R0:W-:Y:S01]  /*fb10*/  @!P0 ST.E.64 desc[UR36][R6.64], R44 ;  /* 0x0000002c06008985 */ /* 0x0001e2000c101b24 */
[----:B------:R-:W-:Y:S02]  /*fb20*/  @!P4 LOP3.LUT R9, R0, 0xfffffffe, RZ, 0xc0, !PT ;  /* 0xfffffffe0009c812 */ /* 0x000fe400078ec0ff */
[----:B------:R-:W-:Y:S02]  /*fb30*/  ISETP.GE.AND P0, PT, R39, UR4, PT ;  /* 0x0000000427007c0c */ /* 0x000fe4000bf06270 */
[----:B------:R-:W-:Y:S01]  /*fb40*/  @!P2 LEA.HI R0, R11, R11, RZ, 0x1 ;  /* 0x0000000b0b00a211 */ /* 0x000fe200078f08ff */
[----:B------:R-:W-:Y:S01]  /*fb50*/  @!P4 IMAD.WIDE R8, R9, 0x4, R34 ;  /* 0x000000040908c825 */ /* 0x000fe200078e0222 */
[----:B------:R-:W-:Y:S02]  /*fb60*/  @!P1 LEA.HI R10, R10, R10, RZ, 0x1 ;  /* 0x0000000a0a0a9211 */ /* 0x000fe400078f08ff */
[----:B------:R-:W-:Y:S02]  /*fb70*/  @!P2 LOP3.LUT R13, R0, 0xfffffffe, RZ, 0xc0, !PT ;  /* 0xfffffffe000da812 */ /* 0x000fe400078ec0ff */
[----:B------:R1:W-:Y:S01]  /*fb80*/  @!P4 ST.E.64 desc[UR36][R8.64], R48 ;  /* 0x000000300800c985 */ /* 0x0003e2000c101b24 */
[----:B------:R-:W-:-:S02]  /*fb90*/  ISETP.GE.AND P4, PT, R38, UR4, PT ;  /* 0x0000000426007c0c */ /* 0x000fc4000bf86270 */
[----:B------:R-:W-:Y:S02]  /*fba0*/  @!P1 LOP3.LUT R11, R10, 0xfffffffe, RZ, 0xc0, !PT ;  /* 0xfffffffe0a0b9812 */ /* 0x000fe400078ec0ff */
[----:B------:R-:W-:Y:S02]  /*fbb0*/  @!P5 LEA.HI R16, R16, R16, RZ, 0x1 ;  /* 0x000000101010d211 */ /* 0x000fe400078f08ff */
[----:B------:R-:W-:Y:S01]  /*fbc0*/  @!P3 LEA.HI R12, R12, R12, RZ, 0x1 ;  /* 0x0000000c0c0cb211 */ /* 0x000fe200078f08ff */
[--C-:B0-----:R-:W-:Y:S01]  /*fbd0*/  @!P1 IMAD.WIDE R6, R11, 0x4, R34.reuse ;  /* 0x000000040b069825 */ /* 0x101fe200078e0222 */
[----:B------:R-:W-:Y:S02]  /*fbe0*/  @!P0 LEA.HI R0, R39, R39, RZ, 0x1 ;  /* 0x0000002727008211 */ /* 0x000fe400078f08ff */
[----:B------:R-:W-:Y:S02]  /*fbf0*/  @!P3 LOP3.LUT R11, R12, 0xfffffffe, RZ, 0xc0, !PT ;  /* 0xfffffffe0c0bb812 */ /* 0x000fe400078ec0ff */
[----:B------:R0:W-:Y:S01]  /*fc00*/  @!P1 ST.E.64 desc[UR36][R6.64], R50 ;  /* 0x0000003206009985 */ /* 0x0001e2000c101b24 */
[----:B-1----:R-:W-:Y:S01]  /*fc10*/  @!P2 IMAD.WIDE R8, R13, 0x4, R34 ;  /* 0x000000040d08a825 */ /* 0x002fe200078e0222 */
[----:B------:R-:W-:-:S02]  /*fc20*/  @!P5 LOP3.LUT R13, R16, 0xfffffffe, RZ, 0xc0, !PT ;  /* 0xfffffffe100dd812 */ /* 0x000fc400078ec0ff */
[----:B------:R-:W-:Y:S01]  /*fc30*/  @!P4 LEA.HI R38, R38, R38, RZ, 0x1 ;  /* 0x000000262626c211 */ /* 0x000fe200078f08ff */
[----:B------:R-:W-:Y:S01]  /*fc40*/  VIADD R16, R73, 0x40 ;  /* 0x0000004049107836 */ /* 0x000fe20000000000 */
[----:B------:R-:W-:Y:S01]  /*fc50*/  @!P0 LOP3.LUT R41, R0, 0xfffffffe, RZ, 0xc0, !PT ;  /* 0xfffffffe00298812 */ /* 0x000fe200078ec0ff */
[--C-:B------:R-:W-:Y:S01]  /*fc60*/  @!P3 IMAD.WIDE R10, R11, 0x4, R34.reuse ;  /* 0x000000040b0ab825 */ /* 0x100fe200078e0222 */
[----:B------:R-:W-:Y:S01]  /*fc70*/  @!P4 LOP3.LUT R39, R38, 0xfffffffe, RZ, 0xc0, !PT ;  /* 0xfffffffe2627c812 */ /* 0x000fe200078ec0ff */
[----:B------:R1:W-:Y:S01]  /*fc80*/  @!P2 ST.E.64 desc[UR36][R8.64], R52 ;  /* 0x000000340800a985 */ /* 0x0003e2000c101b24 */
[----:B------:R-:W-:Y:S01]  /*fc90*/  ISETP.GE.AND P1, PT, R16, UR4, PT ;  /* 0x0000000410007c0c */ /* 0x000fe2000bf26270 */
[----:B------:R-:W-:Y:S02]  /*fca0*/  VIADD R0, R73, 0x50 ;  /* 0x0000005049007836 */ /* 0x000fe40000000000 */
[--C-:B------:R-:W-:Y:S01]  /*fcb0*/  @!P5 IMAD.WIDE R12, R13, 0x4, R34.reuse ;  /* 0x000000040d0cd825 */ /* 0x100fe200078e0222 */
[----:B------:R2:W-:Y:S02]  /*fcc0*/  @!P3 ST.E.64 desc[UR36][R10.64], R14 ;  /* 0x0000000e0a00b985 */ /* 0x0005e4000c101b24 */
[----:B------:R-:W-:Y:S01]  /*fcd0*/  ISETP.GE.AND P3, PT, R0, UR4, PT ;  /* 0x0000000400007c0c */ /* 0x000fe2000bf66270 */
[----:B------:R-:W-:Y:S01]  /*fce0*/  VIADD R38, R73, 0x48 ;  /* 0x0000004849267836 */ /* 0x000fe20000000000 */
[----:B------:R3:W-:Y:S01]  /*fcf0*/  @!P5 ST.E.64 desc[UR36][R12.64], R18 ;  /* 0x000000120c00d985 */ /* 0x0007e2000c101b24 */
[----:B0-----:R-:W-:-:S03]  /*fd00*/  @!P4 IMAD.WIDE R6, R39, 0x4, R34 ;  /* 0x000000042706c825 */ /* 0x001fc600078e0222 */
[----:B------:R-:W-:Y:S01]  /*fd10*/  ISETP.GE.AND P2, PT, R38, UR4, PT ;  /* 0x0000000426007c0c */ /* 0x000fe2000bf46270 */
[--C-:B-1----:R-:W-:Y:S01]  /*fd20*/  @!P0 IMAD.WIDE R8, R41, 0x4, R34.reuse ;  /* 0x0000000429088825 */ /* 0x102fe200078e0222 */
[----:B------:R0:W-:Y:S01]  /*fd30*/  @!P4 ST.E.64 desc[UR36][R6.64], R20 ;  /* 0x000000140600c985 */ /* 0x0001e2000c101b24 */
[----:B------:R-:W-:Y:S02]  /*fd40*/  @!P1 LEA.HI R16, R16, R16, RZ, 0x1 ;  /* 0x0000001010109211 */ /* 0x000fe400078f08ff */
[C---:B--2---:R-:W-:Y:S01]  /*fd50*/  VIADD R10, R73.reuse, 0x58 ;  /* 0x00000058490a7836 */ /* 0x044fe20000000000 */
[----:B------:R1:W-:Y:S01]  /*fd60*/  @!P0 ST.E.64 desc[UR36][R8.64], R22 ;  /* 0x0000001608008985 */ /* 0x0003e2000c101b24 */
[C---:B------:R-:W-:Y:S01]  /*fd70*/  VIADD R14, R73.reuse, 0x68 ;  /* 0x00000068490e7836 */ /* 0x040fe20000000000 */
[----:B------:R-:W-:Y:S01]  /*fd80*/  @!P1 LOP3.LUT R11, R16, 0xfffffffe, RZ, 0xc0, !PT ;  /* 0xfffffffe100b9812 */ /* 0x000fe200078ec0ff */
[C---:B---3--:R-:W-:Y:S01]  /*fd90*/  VIADD R12, R73.reuse, 0x60 ;  /* 0x00000060490c7836 */ /* 0x048fe20000000000 */
[----:B------:R-:W-:Y:S01]  /*fda0*/  ISETP.GE.AND P0, PT, R10, UR4, PT ;  /* 0x000000040a007c0c */ /* 0x000fe2000bf06270 */
[C---:B------:R-:W-:Y:S01]  /*fdb0*/  VIADD R15, R73.reuse, 0x70 ;  /* 0x00000070490f7836 */ /* 0x040fe20000000000 */
[----:B------:R-:W-:Y:S01]  /*fdc0*/  ISETP.GE.AND P5, PT, R14, UR4, PT ;  /* 0x000000040e007c0c */ /* 0x000fe2000bfa6270 */
[----:B------:R-:W-:Y:S01]  /*fdd0*/  VIADD R73, R73, 0x78 ;  /* 0x0000007849497836 */ /* 0x000fe20000000000 */
[----:B------:R-:W-:Y:S01]  /*fde0*/  ISETP.GE.AND P4, PT, R12, UR4, PT ;  /* 0x000000040c007c0c */ /* 0x000fe2000bf86270 */
[----:B0-----:R-:W-:Y:S01]  /*fdf0*/  @!P1 IMAD.WIDE R6, R11, 0x4, R34 ;  /* 0x000000040b069825 */ /* 0x001fe200078e0222 */
[----:B------:R-:W-:-:S02]  /*fe00*/  ISETP.GE.AND P6, PT, R15, UR4, PT ;  /* 0x000000040f007c0c */ /* 0x000fc4000bfc6270 */
[----:B------:R-:W-:Y:S02]  /*fe10*/  @!P3 LEA.HI R0, R0, R0, RZ, 0x1 ;  /* 0x000000000000b211 */ /* 0x000fe400078f08ff */
[----:B------:R-:W-:Y:S01]  /*fe20*/  @!P2 LEA.HI R38, R38, R38, RZ, 0x1 ;  /* 0x000000262626a211 */ /* 0x000fe200078f08ff */
[----:B------:R0:W-:Y:S01]  /*fe30*/  @!P1 ST.E.64 desc[UR36][R6.64], R24 ;  /* 0x0000001806009985 */ /* 0x0001e2000c101b24 */
[----:B------:R-:W-:Y:S02]  /*fe40*/  @!P3 LOP3.LUT R11, R0, 0xfffffffe, RZ, 0xc0, !PT ;  /* 0xfffffffe000bb812 */ /* 0x000fe400078ec0ff */
[----:B------:R-:W-:Y:S02]  /*fe50*/  @!P0 LEA.HI R0, R10, R10, RZ, 0x1 ;  /* 0x0000000a0a008211 */ /* 0x000fe400078f08ff */
[----:B-1----:R-:W-:Y:S01]  /*fe60*/  @!P2 LOP3.LUT R9, R38, 0xfffffffe, RZ, 0xc0, !PT ;  /* 0xfffffffe2609a812 */ /* 0x002fe200078ec0ff */
[----:B------:R-:W-:Y:S01]  /*fe70*/  @!P3 IMAD.WIDE R10, R11, 0x4, R34 ;  /* 0x000000040b0ab825 */ /* 0x000fe200078e0222 */
[----:B------:R-:W-:-:S02]  /*fe80*/  @!P4 LEA.HI R12, R12, R12, RZ, 0x1 ;  /* 0x0000000c0c0cc211 */ /* 0x000fc400078f08ff */
[----:B------:R-:W-:Y:S01]  /*fe90*/  @!P0 LOP3.LUT R13, R0, 0xfffffffe, RZ, 0xc0, !PT ;  /* 0xfffffffe000d8812 */ /* 0x000fe200078ec0ff */
[--C-:B------:R-:W-:Y:S01]  /*fea0*/  @!P2 IMAD.WIDE R8, R9, 0x4, R34.reuse ;  /* 0x000000040908a825 */ /* 0x100fe200078e0222 */
[----:B------:R-:W-:Y:S02]  /*feb0*/  @!P5 LEA.HI R14, R14, R14, RZ, 0x1 ;  /* 0x0000000e0e0ed211 */ /* 0x000fe400078f08ff */
[----:B------:R-:W-:Y:S02]  /*fec0*/  @!P6 LEA.HI R0, R15, R15, RZ, 0x1 ;  /* 0x0000000f0f00e211 */ /* 0x000fe400078f08ff */
[----:B------:R-:W-:Y:S01]  /*fed0*/  @!P4 LOP3.LUT R15, R12, 0xfffffffe, RZ, 0xc0, !PT ;  /* 0xfffffffe0c0fc812 */ /* 0x000fe200078ec0ff */
[--C-:B------:R-:W-:Y:S01]  /*fee0*/  @!P0 IMAD.WIDE R12, R13, 0x4, R34.reuse ;  /* 0x000000040d0c8825 */ /* 0x100fe200078e0222 */
[----:B------:R-:W-:Y:S01]  /*fef0*/  @!P5 LOP3.LUT R19, R14, 0xfffffffe, RZ, 0xc0, !PT ;  /* 0xfffffffe0e13d812 */ /* 0x000fe200078ec0ff */
[----:B------:R1:W-:Y:S01]  /*ff00*/  @!P2 ST.E.64 desc[UR36][R8.64], R26 ;  /* 0x0000001a0800a985 */ /* 0x0003e2000c101b24 */
[----:B------:R-:W-:Y:S01]  /*ff10*/  @!P6 LOP3.LUT R21, R0, 0xfffffffe, RZ, 0xc0, !PT ;  /* 0xfffffffe0015e812 */ /* 0x000fe200078ec0ff */
[----:B0-----:R-:W-:-:S02]  /*ff20*/  @!P4 IMAD.WIDE R6, R15, 0x4, R34 ;  /* 0x000000040f06c825 */ /* 0x001fc400078e0222 */
[----:B------:R0:W-:Y:S02]  /*ff30*/  @!P3 ST.E.64 desc[UR36][R10.64], R28 ;  /* 0x0000001c0a00b985 */ /* 0x0001e4000c101b24 */
[----:B------:R-:W-:Y:S02]  /*ff40*/  @!P6 IMAD.WIDE R14, R21, 0x4, R34 ;  /* 0x00000004150ee825 */ /* 0x000fe400078e0222 */
[----:B------:R0:W-:Y:S01]  /*ff50*/  @!P0 ST.E.64 desc[UR36][R12.64], R30 ;  /* 0x0000001e0c008985 */ /* 0x0001e2000c101b24 */
[----:B------:R-:W-:-:S03]  /*ff60*/  ISETP.GE.AND P0, PT, R73, UR4, PT ;  /* 0x0000000449007c0c */ /* 0x000fc6000bf06270 */
[----:B------:R0:W-:Y:S01]  /*ff70*/  @!P4 ST.E.64 desc[UR36][R6.64], R32 ;  /* 0x000000200600c985 */ /* 0x0001e2000c101b24 */
[----:B-1----:R-:W-:-:S05]  /*ff80*/  @!P5 IMAD.WIDE R8, R19, 0x4, R34 ;  /* 0x000000041308d825 */ /* 0x002fca00078e0222 */
[----:B------:R0:W-:Y:S04]  /*ff90*/  @!P5 ST.E.64 desc[UR36][R8.64], R36 ;  /* 0x000000240800d985 */ /* 0x0001e8000c101b24 */
[----:B------:R0:W-:Y:S01]  /*ffa0*/  @!P6 ST.E.64 desc[UR36][R14.64], R4 ;  /* 0x000000040e00e985 */ /* 0x0001e2000c101b24 */
[----:B------:R-:W-:Y:S05]  /*ffb0*/  @P0 BRA `(.L_x_2235) ;  /* 0x0000005000040947 */ /* 0x000fea0003800000 */
[----:B------:R-:W-:-:S04]  /*ffc0*/  LEA.HI R73, R73, R73, RZ, 0x1 ;  /* 0x0000004949497211 */ /* 0x000fc800078f08ff */
[----:B0-----:R-:W-:-:S05]  /*ffd0*/  LOP3.LUT R5, R73, 0xfffffffe, RZ, 0xc0, !PT ;  /* 0xfffffffe49057812 */ /* 0x001fca00078ec0ff */
[----:B------:R-:W-:-:S05]  /*ffe0*/  IMAD.WIDE R4, R5, 0x4, R34 ;  /* 0x0000000405047825 */ /* 0x000fca00078e0222 */
[----:B------:R0:W-:Y:S01]  /*fff0*/  ST.E.64 desc[UR36][R4.64], R2 ;  /* 0x0000000204007985 */ /* 0x0001e2000c101b24 */
[----:B------:R-:W-:Y:S05]  /*10000*/  BRA `(.L_x_2235) ;  /* 0x0000004c00f07947 */ /* 0x000fea0003800000 */
.L_x_2274:
[----:B------:R-:W0:Y:S02]  /*10010*/  S2R R0, SR_TID.X ;  /* 0x0000000000007919 */ /* 0x000e240000002100 */
[----:B0-----:R-:W-:-:S05]  /*10020*/  VIADD R2, R0, 0xffffff80 ;  /* 0xffffff8000027836 */ /* 0x001fca0000000000 */
[----:B------:R-:W-:-:S13]  /*10030*/  ISETP.GT.AND P0, PT, R2, 0x7f, PT ;  /* 0x0000007f0200780c */ /* 0x000fda0003f04270 */
[----:B------:R-:W-:Y:S05]  /*10040*/  @P0 BRA `(.L_x_2235) ;  /* 0x0000004c00e00947 */ /* 0x000fea0003800000 */
[----:B------:R-:W0:Y:S01]  /*10050*/  S2R R3, SR_CTAID.X ;  /* 0x0000000000037919 */ /* 0x000e220000002500 */
[----:B------:R-:W1:Y:S01]  /*10060*/  LDC R6, c[0x0][0xbe8] ;  /* 0x0002fa00ff067b82 */ /* 0x000e620000000800 */
[----:B------:R-:W-:Y:S01]  /*10070*/  ULDC UR4, c[0x0][0xa88] ;  /* 0x0002a20000047ab9 */ /* 0x000fe20000000800 */
[----:B0-----:R-:W-:Y:S01]  /*10080*/  LEA R0, R3, R0, 0x7 ;  /* 0x0000000003007211 */ /* 0x001fe200078e38ff */
[----:B-1----:R-:W-:-:S04]  /*10090*/  IMAD R3, R6, UR4, RZ ;  /* 0x0000000406037c24 */ /* 0x002fc8000f8e02ff */
[----:B------:R-:W-:-:S05]  /*100a0*/  VIADD R0, R0, 0xffffff80 ;  /* 0xffffff8000007836 */ /* 0x000fca0000000000 */
[----:B------:R-:W-:-:S13]  /*100b0*/  ISETP.GE.AND P0, PT, R0, R3, PT ;  /* 0x000000030000720c */ /* 0x000fda0003f06270 */
[----:B------:R-:W-:Y:S05]  /*100c0*/  @P0 BRA `(.L_x_2235) ;  /* 0x0000004c00c00947 */ /* 0x000fea0003800000 */
[----:B------:R-:W0:Y:S01]  /*100d0*/  S2UR UR10, SR_CTAID.Z ;  /* 0x00000000000a79c3 */ /* 0x000e220000002700 */
[----:B------:R-:W-:Y:S01]  /*100e0*/  ISETP.NE.AND P0, PT, R6, 0x1, PT ;  /* 0x000000010600780c */ /* 0x000fe20003f05270 */
[----:B------:R-:W-:Y:S01]  /*100f0*/  USHF.R.S32.HI UR6, URZ, 0x1f, UR57 ;  /* 0x0000001f3f067899 */ /* 0x000fe20008011439 */
[----:B------:R-:W-:Y:S01]  /*10100*/  IMAD.MOV.U32 R5, RZ, RZ, R0 ;  /* 0x000000ffff057224 */ /* 0x000fe200078e0000 */
[----:B------:R-:W-:Y:S02]  /*10110*/  ULDC.64 UR8, c[0x0][0xbd0] ;  /* 0x0002f40000087ab9 */ /* 0x000fe40000000a00 */
[----:B------:R-:W-:Y:S02]  /*10120*/  UIMAD UR6, UR6, UR8, URZ ;  /* 0x00000008060672a4 */ /* 0x000fe4000f8e023f */
[----:B------:R-:W1:Y:S01]  /*10130*/  LDC.64 R10, c[0x0][0xbd8] ;  /* 0x0002f600ff0a7b82 */ /* 0x000e620000000a00 */
[----:B------:R-:W-:Y:S02]  /*10140*/  UIMAD.WIDE.U32 UR4, UR57, UR8, URZ ;  /* 0x00000008390472a5 */ /* 0x000fe4000f8e003f */
[----:B------:R-:W-:-:S04]  /*10150*/  UIMAD UR6, UR57, UR9, UR6 ;  /* 0x00000009390672a4 */ /* 0x000fc8000f8e0206 */
[----:B------:R-:W-:Y:S01]  /*10160*/  UIADD3 UR6, UR5, UR6, URZ ;  /* 0x0000000605067290 */ /* 0x000fe2000fffe03f */
[----:B------:R-:W3:Y:S01]  /*10170*/  @P0 LDC R7, c[0x0][0xbec] ;  /* 0x0002fb00ff070b82 */ /* 0x000ee20000000800 */
[----:B------:R-:W-:Y:S02]  /*10180*/  IMAD.U32 R3, RZ, RZ, UR5 ;  /* 0x00000005ff037e24 */ /* 0x000fe4000f8e00ff */
[----:B------:R-:W-:Y:S01]  /*10190*/  IMAD.U32 R2, RZ, RZ, UR4 ;  /* 0x00000004ff027e24 */ /* 0x000fe2000f8e00ff */
[----:B------:R-:W-:Y:S01]  /*101a0*/  ULDC.64 UR4, c[0x0][0xbe0] ;  /* 0x0002f80000047ab9 */ /* 0x000fe20000000a00 */
[----:B------:R-:W-:Y:S01]  /*101b0*/  IMAD.U32 R3, RZ, RZ, UR6 ;  /* 0x00000006ff037e24 */ /* 0x000fe2000f8e00ff */
[----:B0-----:R-:W-:Y:S02]  /*101c0*/  USHF.R.S32.HI UR10, URZ, 0x1f, UR10 ;  /* 0x0000001f3f0a7899 */ /* 0x001fe4000801140a */
[----:B------:R-:W0:Y:S04]  /*101d0*/  @P0 LDC R9, c[0x0][0xbf0] ;  /* 0x0002fc00ff090b82 */ /* 0x000e280000000800 */
[----:B-1----:R-:W-:-:S04]  /*101e0*/  IMAD R12, R10, UR10, RZ ;  /* 0x0000000a0a0c7c24 */ /* 0x002fc8000f8e02ff */
[----:B------:R-:W1:Y:S01]  /*101f0*/  S2UR UR7, SR_CTAID.Y ;  /* 0x00000000000779c3 */ /* 0x000e620000002600 */
[----:B---3--:R-:W-:-:S07]  /*10200*/  @P0 IMAD.HI.U32 R4, R0, R7, RZ ;  /* 0x0000000700040227 */ /* 0x008fce00078e00ff */
[----:B------:R-:W1:Y:S01]  /*10210*/  LDC R8, c[0x0][0xc50] ;  /* 0x00031400ff087b82 */ /* 0x000e620000000800 */
[----:B------:R-:W-:-:S07]  /*10220*/  IMAD R7, RZ, RZ, -UR57 ;  /* 0x80000039ff077e24 */ /* 0x000fce000f8e02ff */
[----:B------:R-:W3:Y:S01]  /*10230*/  S2UR UR10, SR_CTAID.Z ;  /* 0x00000000000a79c3 */ /* 0x000ee20000002700 */
[----:B0-----:R-:W-:Y:S01]  /*10240*/  @P0 SHF.R.U32.HI R5, RZ, R9, R4 ;  /* 0x00000009ff050219 */ /* 0x001fe20000011604 */
[----:B-1----:R-:W-:-:S04]  /*10250*/  IMAD R9, R8, R7, UR7 ;  /* 0x0000000708097e24 */ /* 0x002fc8000f8e0207 */
[----:B------:R-:W-:Y:S01]  /*10260*/  IMAD.MOV R7, RZ, RZ, -R5 ;  /* 0x000000ffff077224 */ /* 0x000fe200078e0a05 */
[----:B------:R-:W-:-:S03]  /*10270*/  SHF.R.S32.HI R4, RZ, 0x1f, R9 ;  /* 0x0000001fff047819 */ /* 0x000fc60000011409 */
[----:B------:R-:W-:Y:S02]  /*10280*/  IMAD R7, R6, R7, R0 ;  /* 0x0000000706077224 */ /* 0x000fe400078e0200 */
[----:B---3--:R-:W-:Y:S02]  /*10290*/  IMAD R11, R11, UR10, R12 ;  /* 0x0000000a0b0b7c24 */ /* 0x008fe4000f8e020c */
[----:B------:R-:W-:Y:S01]  /*102a0*/  IMAD.WIDE.U32 R2, R10, UR10, R2 ;  /* 0x0000000a0a027c25 */ /* 0x000fe2000f8e0002 */
[----:B------:R-:W-:-:S03]  /*102b0*/  SHF.R.S32.HI R0, RZ, 0x1f, R7 ;  /* 0x0000001fff007819 */ /* 0x000fc60000011407 */
[----:B------:R-:W-:Y:S02]  /*102c0*/  IMAD.IADD R3, R11, 0x1, R3 ;  /* 0x000000010b037824 */ /* 0x000fe400078e0203 */
[----:B------:R-:W-:Y:S02]  /*102d0*/  IMAD R4, R4, UR4, RZ ;  /* 0x0000000404047c24 */ /* 0x000fe4000f8e02ff */
[----:B------:R-:W-:-:S04]  /*102e0*/  IMAD.WIDE.U32 R2, R9, UR4, R2 ;  /* 0x0000000409027c25 */ /* 0x000fc8000f8e0002 */
[----:B------:R-:W-:Y:S01]  /*102f0*/  IMAD R4, R9, UR5, R4 ;  /* 0x0000000509047c24 */ /* 0x000fe2000f8e0204 */
[----:B------:R-:W-:Y:S01]  /*10300*/  SHF.R.S32.HI R9, RZ, 0x1f, R5 ;  /* 0x0000001fff097819 */ /* 0x000fe20000011405 */
[----:B------:R-:W-:Y:S01]  /*10310*/  ULDC.64 UR4, c[0x0][0xbc8] ;  /* 0x0002f20000047ab9 */ /* 0x000fe20000000a00 */
[----:B------:R-:W-:Y:S01]  /*10320*/  IADD3 R2, P0, R5, R2, RZ ;  /* 0x0000000205027210 */ /* 0x000fe20007f1e0ff */
[----:B------:R-:W-:-:S03]  /*10330*/  IMAD R0, R0, UR4, RZ ;  /* 0x0000000400007c24 */ /* 0x000fc6000f8e02ff */
[----:B------:R-:W-:Y:S01]  /*10340*/  IADD3.X R3, R9, R3, R4, P0, !PT ;  /* 0x0000000309037210 */ /* 0x000fe200007fe404 */
[C---:B------:R-:W-:Y:S02]  /*10350*/  IMAD R5, R7.reuse, UR5, R0 ;  /* 0x0000000507057c24 */ /* 0x040fe4000f8e0200 */
[----:B------:R-:W-:Y:S01]  /*10360*/  IMAD.WIDE.U32 R2, R7, UR4, R2 ;  /* 0x0000000407027c25 */ /* 0x000fe2000f8e0002 */
[----:B------:R-:W-:-:S03]  /*10370*/  ULDC.64 UR4, c[0x0][0xba8] ;  /* 0x0002ea0000047ab9 */ /* 0x000fc60000000a00 */
[----:B------:R-:W-:Y:S01]  /*10380*/  IMAD.IADD R3, R3, 0x1, R5 ;  /* 0x0000000103037824 */ /* 0x000fe200078e0205 */
[----:B------:R-:W-:-:S04]  /*10390*/  LEA R4, P0, R2, UR4, 0x2 ;  /* 0x0000000402047c11 */ /* 0x000fc8000f8010ff */
[----:B------:R-:W-:Y:S01]  /*103a0*/  LEA.HI.X R5, R2, UR5, R3, 0x2, P0 ;  /* 0x0000000502057c11 */ /* 0x000fe200080f1403 */
[----:B------:R-:W-:-:S05]  /*103b0*/  IMAD.MOV.U32 R3, RZ, RZ, -0x800000 ;  /* 0xff800000ff037424 */ /* 0x000fca00078e00ff */
[----:B------:R0:W-:Y:S01]  /*103c0*/  STG.E desc[UR36][R4.64], R3 ;  /* 0x0000000304007986 */ /* 0x0001e2000c101924 */
[----:B------:R-:W-:Y:S05]  /*103d0*/  BRA `(.L_x_2235) ;  /* 0x0000004800fc7947 */ /* 0x000fea0003800000 */
.L_x_2233:
[----:B------:R-:W-:-:S08]  /*103e0*/  NOP ;  /* 0x0000000000007918 */ /* 0x000fd00000000000 */
[----:B0-----:R-:W0:-:S00]  /*103f0*/  USETMAXREG.DEALLOC.CTAPOOL 0x28 ;  /* 0x00000028000079c8 */ /* 0x001e0000080e0500 */
        /* <DEDUP_REMOVED lines=16> */
.L_x_2277:
[----:B------:R-:W-:Y:S01]  /*10500*/  ULDC UR43, c[0x0][0xc50] ;  /* 0x00031400002b7ab9 */ /* 0x000fe20000000800 */
[----:B------:R-:W-:Y:S01]  /*10510*/  UMOV UR41, UR6 ;  /* 0x0000000600297c82 */ /* 0x000fe20008000000 */
[----:B------:R-:W-:-:S11]  /*10520*/  UISETP.NE.AND UP0, UPT, UR43, 0x1, UPT ;  /* 0x000000012b00788c */ /* 0x000fd6000bf05270 */
[----:B------:R-:W-:Y:S01]  /*10530*/  @UP0 ULDC UR4, c[0x0][0xc54] ;  /* 0x0003150000040ab9 */ /* 0x000fe20000000800 */
[----:B------:R-:W-:Y:S01]  /*10540*/  @UP0 ULDC UR7, c[0x0][0xc58] ;  /* 0x0003160000070ab9 */ /* 0x000fe20000000800 */
[----:B------:R-:W-:-:S04]  /*10550*/  UIMAD.WIDE.U32 UR4, UR6, UR4, URZ ;  /* 0x00000004060472a5 */ /* 0x000fc8000f8e003f */
[----:B------:R-:W-:-:S12]  /*10560*/  @UP0 USHF.R.U32.HI UR41, URZ, UR7, UR5 ;  /* 0x000000073f290299 */ /* 0x000fd80008011605 */
.L_x_2278:
        /* <DEDUP_REMOVED lines=8> */
[----:B------:R-:W-:Y:S01]  /*105f0*/  ULDC UR4, c[0x0][0x448] ;  /* 0x0001120000047ab9 */ /* 0x000fe20000000800 */
[----:B------:R-:W-:Y:S01]  /*10600*/  ULDC UR7, c[0x0][0x2f0] ;  /* 0x0000bc0000077ab9 */ /* 0x000fe20000000800 */
[----:B------:R-:W-:-:S05]  /*10610*/  IMAD.MOV.U32 R17, RZ, RZ, RZ ;  /* 0x000000ffff117224 */ /* 0x000fca00078e00ff */
[----:B------:R-:W1:Y:S01]  /*10620*/  S2UR UR47, SR_CTAID.X ;  /* 0x00000000002f79c3 */ /* 0x000e620000002500 */
[----:B------:R-:W-:Y:S01]  /*10630*/  UISETP.NE.AND UP1, UPT, UR4, 0x1, UPT ;  /* 0x000000010400788c */ /* 0x000fe2000bf25270 */
[----:B------:R-:W-:Y:S02]  /*10640*/  ULDC UR8, c[0x0][0x288] ;  /* 0x0000a20000087ab9 */ /* 0x000fe40000000800 */
[----:B------:R-:W-:Y:S02]  /*10650*/  ULDC.64 UR4, c[0x0][0x418] ;  /* 0x0001060000047ab9 */ /* 0x000fe40000000a00 */
[----:B------:R-:W-:-:S03]  /*10660*/  UISETP.NE.U32.AND UP0, UPT, UR4, URZ, UPT ;  /* 0x0000003f0400728c */ /* 0x000fc6000bf05070 */
[----:B------:R-:W-:Y:S01]  /*10670*/  ULDC UR4, c[0x0][0x424] ;  /* 0x0001090000047ab9 */ /* 0x000fe20000000800 */
[----:B------:R-:W-:-:S03]  /*10680*/  UISETP.NE.AND.EX UP0, UPT, UR5, URZ, UPT, UP0 ;  /* 0x0000003f0500728c */ /* 0x000fc6000bf05300 */
[----:B------:R-:W-:Y:S01]  /*10690*/  @UP1 ULDC UR5, c[0x0][0x44c] ;  /* 0x0001130000051ab9 */ /* 0x000fe20000000800 */
[----:B0-----:R-:W-:Y:S01]  /*106a0*/  ISETP.NE.U32.AND P0, PT, R2, RZ, PT ;  /* 0x000000ff0200720c */ /* 0x001fe20003f05070 */
[----:B------:R-:W-:-:S03]  /*106b0*/  USEL UR38, UR4, 0x1, UP0 ;  /* 0x0000000104267887 */ /* 0x000fc60008000000 */
[----:B------:R-:W-:Y:S01]  /*106c0*/  ISETP.NE.AND.EX P0, PT, R3, RZ, PT, P0 ;  /* 0x000000ff0300720c */ /* 0x000fe20003f05300 */
[----:B-1----:R-:W-:Y:S02]  /*106d0*/  ULEA UR6, UR47, 0x7f, 0x7 ;  /* 0x0000007f2f067891 */ /* 0x002fe4000f8e383f */
[----:B------:R-:W-:Y:S02]  /*106e0*/  UIMAD UR38, UR38, UR7, URZ ;  /* 0x00000007262672a4 */ /* 0x000fe4000f8e023f */
[----:B------:R-:W-:Y:S01]  /*106f0*/  UIMAD.WIDE.U32 UR4, UR6, UR5, URZ ;  /* 0x00000005060472a5 */ /* 0x000fe2000f8e003f */
[----:B------:R-:W-:-:S03]  /*10700*/  @UP1 ULDC UR7, c[0x0][0x450] ;  /* 0x0001140000071ab9 */ /* 0x000fc60000000800 */
[----:B------:R-:W-:-:S04]  /*10710*/  @UP1 USHF.R.U32.HI UR6, URZ, UR7, UR5 ;  /* 0x000000073f061299 */ /* 0x000fc80008011605 */
[----:B------:R-:W0:Y:S01]  /*10720*/  @P0 LDC.64 R2, c[0x0][0xa28] ;  /* 0x00028a00ff020b82 */ /* 0x000e220000000a00 */
[----:B------:R-:W-:Y:S02]  /*10730*/  UIADD3 UR5, UR38, 0xa0, -UR8 ;  /* 0x000000a026057890 */ /* 0x000fe4000fffe808 */
[----:B------:R-:W-:Y:S02]  /*10740*/  UIADD3 UR4, UR38, 0x9f, URZ ;  /* 0x0000009f26047890 */ /* 0x000fe4000fffe03f */
[----:B------:R-:W-:Y:S02]  /*10750*/  UIADD3 UR6, UR5, UR6, URZ ;  /* 0x0000000605067290 */ /* 0x000fe4000fffe03f */
[----:B------:R-:W-:Y:S02]  /*10760*/  UIMAD.WIDE UR4, UR4, 0x66666667, URZ ;  /* 0x66666667040478a5 */ /* 0x000fe4000f8e023f */
[----:B------:R-:W-:Y:S02]  /*10770*/  UIMAD.WIDE UR6, UR6, 0x66666667, URZ ;  /* 0x66666667060678a5 */ /* 0x000fe4000f8e023f */
[----:B------:R-:W-:-:S02]  /*10780*/  USHF.R.U32.HI UR42, URZ, 0x1f, UR5 ;  /* 0x0000001f3f2a7899 */ /* 0x000fc40008011605 */
[----:B------:R-:W-:Y:S02]  /*10790*/  USHF.R.U32.HI UR44, URZ, 0x1f, UR7 ;  /* 0x0000001f3f2c7899 */ /* 0x000fe40008011607 */
[----:B------:R-:W-:Y:S02]  /*107a0*/  ULEA.HI.SX32 UR42, UR5, UR42, 0x1a ;  /* 0x0000002a052a7291 */ /* 0x000fe4000f8fd23f */
[----:B------:R-:W-:-:S04]  /*107b0*/  ULEA.HI.SX32 UR44, UR7, UR44, 0x1a ;  /* 0x0000002c072c7291 */ /* 0x000fc8000f8fd23f */
[----:B------:R-:W-:Y:S02]  /*107c0*/  UISETP.LT.AND UP0, UPT, UR42, UR44, UPT ;  /* 0x0000002c2a00728c */ /* 0x000fe4000bf01270 */
[----:B------:R-:W-:Y:S01]  /*107d0*/  UP2UR UR48, UPR, URZ, 0x2 ;  /* 0x000000023f307883 */ /* 0x000fe20008000000 */
[----:B0-----:R-:W-:Y:S01]  /*107e0*/  @P0 IMAD.WIDE R2, R18, 0x4, R2 ;  /* 0x0000000412020825 */ /* 0x001fe200078e0202 */
[----:B------:R-:W-:-:S04]  /*107f0*/  USEL UR11, UR42, UR44, UP0 ;  /* 0x0000002c2a0b7287 */ /* 0x000fc80008000000 */
[----:B------:R-:W-:Y:S01]  /*10800*/  UISETP.GE.AND UP1, UPT, UR11, 0x1, UPT ;  /* 0x000000010b00788c */ /* 0x000fe2000bf26270 */
[----:B------:R0:W5:Y:S01]  /*10810*/  @P0 LDG.E R17, desc[UR36][R2.64] ;  /* 0x0000002402110981 */ /* 0x000162000c1e1900 */
[----:B------:R-:W-:Y:S02]  /*10820*/  USHF.R.U32.HI UR9, URZ, 0x10, UR43 ;  /* 0x000000103f097899 */ /* 0x000fe4000801162b */
[----:B------:R-:W-:Y:S02]  /*10830*/  ULOP3.LUT UR43, UR43, 0xffff, URZ, 0xc0, !UPT ;  /* 0x0000ffff2b2b7892 */ /* 0x000fe4000f8ec03f */
[----:B------:R-:W-:Y:S01]  /*10840*/  PLOP3.LUT P0, PT, PT, PT, UP1, 0x80, 0x0 ;  /* 0x000000000000781c */ /* 0x000fe20003f0f018 */
[----:B------:R-:W-:Y:S01]  /*10850*/  UISETP.NE.AND UP0, UPT, UR9, URZ, UPT ;  /* 0x0000003f0900728c */ /* 0x000fe2000bf05270 */
[----:B------:R-:W-:-:S10]  /*10860*/  UMOV UR40, URZ ;  /* 0x0000003f00287c82 */ /* 0x000fd40008000000 */
[----:B------:R-:W-:Y:S01]  /*10870*/  @!UP0 ULDC UR9, c[0x0][0x9f0] ;  /* 0x00027c0000098ab9 */ /* 0x000fe20000000800 */
[----:B0-----:R-:W-:Y:S05]  /*10880*/  @!P0 BRA `(.L_x_2280) ;  /* 0x0000000000788947 */ /* 0x001fea0003800000 */
[----:B------:R-:W-:Y:S01]  /*10890*/  IABS R2, UR9 ;  /* 0x0000000900027c13 */ /* 0x000fe20008000000 */
[----:B------:R-:W-:Y:S02]  /*108a0*/  UIADD3 UR6, UR9, -0x1, UR11 ;  /* 0xffffffff09067890 */ /* 0x000fe4000fffe00b */
[----:B------:R-:W-:Y:S01]  /*108b0*/  IABS R5, UR9 ;  /* 0x0000000900057c13 */ /* 0x000fe20008000000 */
[----:B------:R-:W-:Y:S01]  /*108c0*/  UMOV UR4, URZ ;  /* 0x0000003f00047c82 */ /* 0x000fe20008000000 */
        /* <DEDUP_REMOVED lines=26> */
.L_x_2280:
[----:B------:R-:W-:Y:S02]  /*10a70*/  UIMAD UR49, UR43, UR40, URZ ;  /* 0x000000282b3172a4 */ /* 0x000fe4000f8e023f */
[----:B------:R-:W-:-:S04]  /*10a80*/  MOV R3, UR40 ;  /* 0x0000002800037c02 */ /* 0x000fc80008000f00 */
[----:B------:R-:W-:-:S05]  /*10a90*/  IMAD.U32 R2, RZ, RZ, UR49 ;  /* 0x00000031ff027e24 */ /* 0x000fca000f8e00ff */
[----:B------:R-:W-:Y:S01]  /*10aa0*/  VIADDMNMX R2, R2, R3, UR11, PT ;  /* 0x0000000b02027e46 */ /* 0x000fe2000b800103 */
[----:B------:R-:W-:-:S03]  /*10ab0*/  IMAD.MOV.U32 R3, RZ, RZ, 0x1 ;  /* 0x00000001ff037424 */ /* 0x000fc600078e00ff */
[----:B------:R-:W-:Y:S01]  /*10ac0*/  R2UR UR50, R2 ;  /* 0x00000000023272ca */ /* 0x000fe200000e0000 */
[----:B------:R-:W-:-:S12]  /*10ad0*/  IMAD.MOV.U32 R2, RZ, RZ, RZ ;  /* 0x000000ffff027224 */ /* 0x000fd800078e00ff */
        /* <DEDUP_REMOVED lines=27> */
.L_x_2281:
        /* <DEDUP_REMOVED lines=12> */
[----:B------:R-:W-:Y:S02]  /*10d50*/  IMAD.U32 R6, RZ, RZ, UR6 ;  /* 0x00000006ff067e24 */ /* 0x000fe4000f8e00ff */
[----:B------:R-:W-:-:S02]  /*10d60*/  IMAD.U32 R10, RZ, RZ, UR4 ;  /* 0x00000004ff0a7e24 */ /* 0x000fc4000f8e00ff */
[----:B------:R-:W-:Y:S02]  /*10d70*/  IMAD.U32 R11, RZ, RZ, UR5 ;  /* 0x00000005ff0b7e24 */ /* 0x000fe4000f8e00ff */
[----:B------:R-:W-:Y:S02]  /*10d80*/  IMAD.MOV.U32 R8, RZ, RZ, 0x70 ;  /* 0x00000070ff087424 */ /* 0x000fe400078e00ff */
[----:B------:R-:W-:Y:S02]  /*10d90*/  IMAD.MOV.U32 R12, RZ, RZ, 0x1 ;  /* 0x00000001ff0c7424 */ /* 0x000fe400078e00ff */
[----:B------:R-:W-:-:S07]  /*10da0*/  IMAD.MOV.U32 R13, RZ, RZ, RZ ;  /* 0x000000ffff0d7224 */ /* 0x000fce00078e00ff */
[----:B------:R-:W-:-:S07]  /*10db0*/  LEPC R20, `(.L_x_2282) ;  /* 0x000000001014794e */ /* 0x000fce0000000000 */
[----:B0----5:R-:W-:Y:S05]  /*10dc0*/  CALL.ABS.NOINC R2 ;  /* 0x0000000002007343 */ /* 0x021fea0003c00000 */
.L_x_2282:
        /* <DEDUP_REMOVED lines=20> */
.L_x_2283:
[----:B------:R-:W-:-:S13]  /*10f10*/  LOP3.LUT P6, RZ, R16, 0x3ff, RZ, 0xc0, !PT ;  /* 0x000003ff10ff7812 */ /* 0x000fda00078cc0ff */
[----:B------:R-:W-:Y:S05]  /*10f20*/  @!P6 BRA `(.L_x_2284) ;  /* 0x000000000040e947 */ /* 0x000fea0003800000 */
[----:B------:R-:W-:Y:S01]  /*10f30*/  MOV R2, 0x0 ;  /* 0x0000000000027802 */ /* 0x000fe20000000f00 */
[----:B------:R-:W-:Y:S01]  /*10f40*/  ULDC.64 UR4, c[0x4][0xc8] ;  /* 0x0100320000047ab9 */ /* 0x000fe20000000a00 */
[----:B------:R-:W-:Y:S01]  /*10f50*/  ULDC.64 UR6, c[0x4][0xd0] ;  /* 0x0100340000067ab9 */ /* 0x000fe20000000a00 */
[----:B------:R-:W-:Y:S01]  /*10f60*/  IMAD.U32 R4, RZ, RZ, UR4 ;  /* 0x00000004ff047e24 */ /* 0x000fe2000f8e00ff */
[----:B------:R-:W-:Y:S01]  /*10f70*/  MOV R5, UR5 ;  /* 0x0000000500057c02 */ /* 0x000fe20008000f00 */
[----:B------:R-:W-:Y:S01]  /*10f80*/  ULDC.64 UR4, c[0x4][0x20] ;  /* 0x0100080000047ab9 */ /* 0x000fe20000000a00 */
        /* <DEDUP_REMOVED lines=10> */
.L_x_2284:
[----:B------:R-:W0:Y:S01]  /*11030*/  LDC.64 R2, c[0x0][0x9f8] ;  /* 0x00027e00ff027b82 */ /* 0x000e220000000a00 */
[----:B------:R-:W-:Y:S01]  /*11040*/  IMAD.SHL.U32 R31, R29, 0x10, RZ ;  /* 0x000000101d1f7824 */ /* 0x000fe200078e00ff */
[----:B------:R-:W-:Y:S01]  /*11050*/  ULDC UR4, c[0x0][0x2f4] ;  /* 0x0000bd0000047ab9 */ /* 0x000fe20000000800 */
[----:B------:R-:W-:Y:S01]  /*11060*/  IMAD.MOV.U32 R30, RZ, RZ, R18 ;  /* 0x000000ffff1e7224 */ /* 0x000fe200078e0012 */
[----:B------:R-:W-:-:S04]  /*11070*/  ULDC UR5, c[0x0][0x320] ;  /* 0x0000c80000057ab9 */ /* 0x000fc80000000800 */
[----:B------:R-:W1:Y:S01]  /*11080*/  LDC R19, c[0x0][0x430] ;  /* 0x00010c00ff137b82 */ /* 0x000e620000000800 */
        /* <DEDUP_REMOVED lines=32> */
.L_x_2339:
[----:B------:R-:W2:Y:S01]  /*11290*/  LDL R0, [R1+0x14] ;  /* 0x0000140001007983 */ /* 0x000ea20000100800 */
[----:B------:R-:W-:Y:S01]  /*112a0*/  UMOV UR4, 0xa0 ;  /* 0x000000a000047882 */ /* 0x000fe20000000000 */
[----:B------:R-:W-:Y:S01]  /*112b0*/  LOP3.LUT R15, R27, 0x80, RZ, 0xfc, !PT ;  /* 0x000000801b0f7812 */ /* 0x000fe200078efcff */
[----:B------:R-:W-:Y:S01]  /*112c0*/  UIMAD UR4, UR50, UR4, -0xa0 ;  /* 0xffffff60320474a4 */ /* 0x000fe2000f8e0204 */
[----:B------:R-:W0:Y:S01]  /*112d0*/  @P2 LDC R2, c[0x0][0x434] ;  /* 0x00010d00ff022b82 */ /* 0x000e220000000800 */
[----:B-----5:R-:W-:-:S07]  /*112e0*/  SHF.R.S32.HI R37, RZ, 0x1f, R30 ;  /* 0x0000001fff257819 */ /* 0x020fce000001141e */
[----:B------:R-:W1:Y:S01]  /*112f0*/  @P2 LDC R3, c[0x0][0x438] ;  /* 0x00010e00ff032b82 */ /* 0x000e620000000800 */
[----:B------:R-:W-:Y:S01]  /*11300*/  IMAD.MOV.U32 R33, RZ, RZ, 0x40 ;  /* 0x00000040ff217424 */ /* 0x000fe200078e00ff */
[----:B------:R-:W-:Y:S01]  /*11310*/  STL [R1+0x10], R15 ;  /* 0x0000100f01007387 */ /* 0x000fe20000100800 */
[----:B------:R-:W-:Y:S01]  /*11320*/  LOP3.LUT R16, R16, 0xffffffdf, RZ, 0xc0, !PT ;  /* 0xffffffdf10107812 */ /* 0x000fe200078ec0ff */
[----:B------:R-:W-:-:S05]  /*11330*/  IMAD.U32 R32, RZ, RZ, UR41 ;  /* 0x00000029ff207e24 */ /* 0x000fca000f8e00ff */
[----:B------:R-:W-:Y:S02]  /*11340*/  SHF.R.S32.HI R32, RZ, 0x1f, R32 ;  /* 0x0000001fff207819 */ /* 0x000fe40000011420 */
[----:B--2---:R-:W-:Y:S01]  /*11350*/  R2UR UR5, R0 ;  /* 0x00000000000572ca */ /* 0x004fe200000e0000 */
[----:B------:R-:W-:-:S04]  /*11360*/  VIADD R0, R15, UR4 ;  /* 0x000000040f007c36 */ /* 0x000fc80008000000 */
[C---:B------:R-:W-:Y:S01]  /*11370*/  IMAD.IADD R9, R0.reuse, 0x1, R17 ;  /* 0x0000000100097824 */ /* 0x040fe200078e0211 */
[----:B------:R-:W-:-:S03]  /*11380*/  ISETP.GE.AND P0, PT, R0, UR38, PT ;  /* 0x0000002600007c0c */ /* 0x000fc6000bf06270 */
[----:B0-----:R-:W-:Y:S01]  /*11390*/  @P2 IMAD.HI.U32 R0, R9, R2, RZ ;  /* 0x0000000209002227 */ /* 0x001fe200078e00ff */
[----:B------:R-:W-:-:S03]  /*113a0*/  ISETP.GT.U32.OR P0, PT, R15, 0x9f, P0 ;  /* 0x0000009f0f00780c */ /* 0x000fc60000704470 */
[----:B------:R-:W-:Y:S01]  /*113b0*/  IMAD.MOV.U32 R12, RZ, RZ, R9 ;  /* 0x000000ffff0c7224 */ /* 0x000fe200078e0009 */
[----:B-1----:R-:W-:-:S09]  /*113c0*/  @P2 SHF.R.U32.HI R12, RZ, R3, R0 ;  /* 0x00000003ff0c2219 */ /* 0x002fd20000011600 */
[----:B------:R-:W0:Y:S01]  /*113d0*/  @!P0 LDC.64 R6, c[0x0][0x428] ;  /* 0x00010a00ff068b82 */ /* 0x000e220000000a00 */
[--C-:B------:R-:W-:Y:S01]  /*113e0*/  @!P0 SHF.R.S32.HI R3, RZ, 0x1f, R12.reuse ;  /* 0x0000001fff038819 */ /* 0x100fe2000001140c */
[----:B------:R-:W-:-:S06]  /*113f0*/  @!P0 IMAD.MOV.U32 R2, RZ, RZ, R12 ;  /* 0x000000ffff028224 */ /* 0x000fcc00078e000c */
[----:B------:R-:W1:Y:S01]  /*11400*/  @!P0 LDC.64 R4, c[0x0][0x418] ;  /* 0x00010600ff048b82 */ /* 0x000e620000000a00 */
[-C--:B0-----:R-:W-:Y:S02]  /*11410*/  @!P0 IMAD R0, R37, R6.reuse, RZ ;  /* 0x0000000625008224 */ /* 0x081fe400078e02ff */
[----:B------:R-:W-:-:S04]  /*11420*/  @!P0 IMAD.WIDE.U32 R2, R30, R6, R2 ;  /* 0x000000061e028225 */ /* 0x000fc800078e0002 */
[----:B------:R-:W-:Y:S01]  /*11430*/  @!P0 IMAD R7, R30, R7, R0 ;  /* 0x000000071e078224 */ /* 0x000fe200078e0200 */
[----:B-1----:R-:W-:-:S03]  /*11440*/  @!P0 LEA R4, P1, R2, R4, 0x2 ;  /* 0x0000000402048211 */ /* 0x002fc600078210ff */
[----:B------:R-:W-:Y:S02]  /*11450*/  @!P0 IMAD.IADD R0, R7, 0x1, R3 ;  /* 0x0000000107008824 */ /* 0x000fe400078e0203 */
[----:B------:R-:W0:Y:S03]  /*11460*/  @P2 LDC R3, c[0x0][0x438] ;  /* 0x00010e00ff032b82 */ /* 0x000e260000000800 */
[----:B------:R-:W-:Y:S02]  /*11470*/  @!P0 LEA.HI.X R5, R2, R5, R0, 0x2, P1 ;  /* 0x0000000502058211 */ /* 0x000fe400008f1400 */
[----:B------:R-:W-:-:S03]  /*11480*/  IADD3 R2, R27, UR4, RZ ;  /* 0x000000041b027c10 */ /* 0x000fc6000fffe0ff */
        /* <DEDUP_REMOVED lines=8> */
[--C-:B------:R-:W-:Y:S01]  /*11510*/  @!P1 SHF.R.S32.HI R3, RZ, 0x1f, R14.reuse ;  /* 0x0000001fff039819 */ /* 0x100fe2000001140e */
[----:B------:R-:W-:Y:S02]  /*11520*/  @!P1 IMAD.MOV.U32 R2, RZ, RZ, R14 ;  /* 0x000000ffff029224 */ /* 0x000fe400078e000e */
[-C--:B--2---:R-:W-:Y:S02]  /*11530*/  @!P1 IMAD R0, R37, R10.reuse, RZ ;  /* 0x0000000a25009224 */ /* 0x084fe400078e02ff */
[----:B------:R-:W-:-:S04]  /*11540*/  @!P1 IMAD.WIDE.U32 R2, R30, R10, R2 ;  /* 0x0000000a1e029225 */ /* 0x000fc800078e0002 */
[----:B------:R-:W-:Y:S01]  /*11550*/  @!P1 IMAD R11, R30, R11, R0 ;  /* 0x0000000b1e0b9224 */ /* 0x000fe200078e0200 */
[----:B---3--:R-:W-:-:S03]  /*11560*/  @!P1 LEA R6, P2, R2, R6, 0x2 ;  /* 0x0000000602069211 */ /* 0x008fc600078410ff */
[----:B------:R-:W-:-:S05]  /*11570*/  @!P1 IMAD.IADD R0, R3, 0x1, R11 ;  /* 0x0000000103009824 */ /* 0x000fca00078e020b */
[----:B------:R-:W-:Y:S01]  /*11580*/  @!P1 LEA.HI.X R7, R2, R7, R0, 0x2, P2 ;  /* 0x0000000702079211 */ /* 0x000fe200010f1400 */
[----:B------:R-:W-:-:S06]  /*11590*/  IMAD.MOV.U32 R0, RZ, RZ, RZ ;  /* 0x000000ffff007224 */ /* 0x000fcc00078e00ff */
[----:B------:R0:W5:Y:S01]  /*115a0*/  @!P0 LDG.E R0, desc[UR36][R4.64] ;  /* 0x0000002404008981 */ /* 0x000162000c1e1900 */
[----:B------:R-:W-:-:S04]  /*115b0*/  LOP3.LUT P0, RZ, R29, 0x4, RZ, 0xc0, !PT ;  /* 0x000000041dff7812 */ /* 0x000fc8000780c0ff */
[----:B------:R-:W-:Y:S01]  /*115c0*/  SEL R2, R33, 0xffffffc0, !P0 ;  /* 0xffffffc021027807 */ /* 0x000fe20004000000 */
[----:B0-----:R-:W-:-:S04]  /*115d0*/  IMAD.MOV.U32 R5, RZ, RZ, RZ ;  /* 0x000000ffff057224 */ /* 0x001fc800078e00ff */
[----:B------:R0:W-:Y:S01]  /*115e0*/  STL [R1+0x8], R2 ;  /* 0x0000080201007387 */ /* 0x0001e20000100800 */
[----:B------:R-:W-:-:S03]  /*115f0*/  IMAD.MOV R10, RZ, RZ, -R12 ;  /* 0x000000ffff0a7224 */ /* 0x000fc600078e0a0c */
[----:B------:R1:W5:Y:S01]  /*11600*/  @!P1 LDG.E R5, desc[UR36][R6.64] ;  /* 0x0000002406059981 */ /* 0x000362000c1e1900 */
[----:B------:R-:W-:Y:S01]  /*11610*/  IMAD R4, R19, R10, R9 ;  /* 0x0000000a13047224 */ /* 0x000fe200078e0209 */
[----:B------:R-:W-:Y:S01]  /*11620*/  ISETP.GT.U32.AND P0, PT, R15, 0x9f, PT ;  /* 0x0000009f0f00780c */ /* 0x000fe20003f04070 */
[C---:B------:R-:W-:Y:S01]  /*11630*/  IMAD.SHL.U32 R9, R29.reuse, 0x4, RZ ;  /* 0x000000041d097824 */ /* 0x040fe200078e00ff */
[----:B------:R-:W-:Y:S01]  /*11640*/  ULOP3.LUT UR4, UR5, 0x2, URZ, 0xfc, !UPT ;  /* 0x0000000205047892 */ /* 0x000fe2000f8efc3f */
[----:B0-----:R-:W-:Y:S01]  /*11650*/  IMAD.MOV R2, RZ, RZ, -R14 ;  /* 0x000000ffff027224 */ /* 0x001fe200078e0a0e */
[----:B------:R-:W-:Y:S01]  /*11660*/  LOP3.LUT R12, R29, 0x10, RZ, 0xc0, !PT ;  /* 0x000000101d0c7812 */ /* 0x000fe200078ec0ff */
[----:B------:R-:W-:Y:S02]  /*11670*/  IMAD.U32 R11, RZ, RZ, UR50 ;  /* 0x00000032ff0b7e24 */ /* 0x000fe4000f8e00ff */
[----:B-1----:R-:W-:Y:S01]  /*11680*/  IMAD R6, R19, R2, R13 ;  /* 0x0000000213067224 */ /* 0x002fe200078e020d */
[----:B------:R-:W-:Y:S01]  /*11690*/  SHF.R.U32.HI R7, RZ, 0x5, R18 ;  /* 0x00000005ff077819 */ /* 0x000fe20000011612 */
[----:B------:R-:W-:Y:S01]  /*116a0*/  IMAD.SHL.U32 R2, R29, 0x80, RZ ;  /* 0x000000801d027824 */ /* 0x000fe200078e00ff */
[----:B------:R-:W-:-:S03]  /*116b0*/  IADD3 R11, R11, -0x1, RZ ;  /* 0xffffffff0b0b7810 */ /* 0x000fc60007ffe0ff */
[----:B------:R-:W-:Y:S01]  /*116c0*/  @P0 LOP3.LUT R16, R16, 0x20, RZ, 0xfc, !PT ;  /* 0x0000002010100812 */ /* 0x000fe200078efcff */
[----:B------:R-:W-:Y:S01]  /*116d0*/  IMAD.SHL.U32 R36, R7, 0x200, RZ ;  /* 0x0000020007247824 */ /* 0x000fe200078e00ff */
[----:B------:R-:W-:Y:S02]  /*116e0*/  LOP3.LUT R10, R2, 0x380, RZ, 0xc0, !PT ;  /* 0x00000380020a7812 */ /* 0x000fe400078ec0ff */
[----:B------:R-:W-:-:S03]  /*116f0*/  LOP3.LUT R16, R16, 0xffffffbf, RZ, 0xc0, !PT ;  /* 0xffffffbf10107812 */ /* 0x000fc600078ec0ff */
[----:B------:R-:W-:-:S05]  /*11700*/  IMAD R10, R7, 0x10, R10 ;  /* 0x00000010070a7824 */ /* 0x000fca00078e020a */
[----:B------:R-:W-:-:S04]  /*11710*/  LOP3.LUT R3, R10, 0x70, R31, 0x78, !PT ;  /* 0x000000700a037812 */ /* 0x000fc800078e781f */
[----:B------:R-:W-:Y:S02]  /*11720*/  LOP3.LUT R3, R3, 0xc00, R2, 0xf8, !PT ;  /* 0x00000c0003037812 */ /* 0x000fe400078ef802 */
[----:B------:R-:W-:-:S03]  /*11730*/  LOP3.LUT R2, R8, 0x80, RZ, 0xc0, !PT ;  /* 0x0000008008027812 */ /* 0x000fc600078ec0ff */
[----:B------:R0:W-:Y:S01]  /*11740*/  STL [R1+0x4], R3 ;  /* 0x0000040301007387 */ /* 0x0001e20000100800 */
[----:B------:R-:W-:-:S04]  /*11750*/  LOP3.LUT R2, R2, 0x10, R29, 0xf8, !PT ;  /* 0x0000001002027812 */ /* 0x000fc800078ef81d */
[----:B------:R-:W-:Y:S02]  /*11760*/  LOP3.LUT R2, R2, 0x10, R9, 0x78, !PT ;  /* 0x0000001002027812 */ /* 0x000fe400078e7809 */
[----:B0-----:R-:W-:-:S04]  /*11770*/  LOP3.LUT R3, R36, 0x60, R8, 0xf8, !PT ;  /* 0x0000006024037812 */ /* 0x001fc800078ef808 */
[----:B------:R-:W-:-:S04]  /*11780*/  LOP3.LUT R3, R3, 0x100, R8, 0xf8, !PT ;  /* 0x0000010003037812 */ /* 0x000fc800078ef808 */
[----:B------:R-:W-:-:S05]  /*11790*/  LOP3.LUT R2, R3, R2, RZ, 0xfc, !PT ;  /* 0x0000000203027212 */ /* 0x000fca00078efcff */
[----:B------:R0:W-:Y:S02]  /*117a0*/  STL [R1], R2 ;  /* 0x0000000201007387 */ /* 0x0001e40000100800 */
[----:B0-----:R-:W-:-:S05]  /*117b0*/  IMAD.U32 R2, RZ, RZ, UR4 ;  /* 0x00000004ff027e24 */ /* 0x001fca000f8e00ff */
[----:B------:R-:W-:-:S13]  /*117c0*/  ISETP.NE.AND P0, PT, R2, 0x3, PT ;  /* 0x000000030200780c */ /* 0x000fda0003f05270 */
[----:B------:R-:W-:Y:S01]  /*117d0*/  @P0 LOP3.LUT R16, R16, 0x40, RZ, 0xfc, !PT ;  /* 0x0000004010100812 */ /* 0x000fe200078efcff */
[----:B------:R-:W-:Y:S06]  /*117e0*/  @!P0 BRA `(.L_x_2286) ;  /* 0x0000000000048947 */ /* 0x000fec0003800000 */
[----:B------:R-:W-:Y:S01]  /*117f0*/  BPT.TRAP 0x1 ;  /* 0x000000040000795c */ /* 0x000fe20000300000 */
.L_x_2286:
[----:B------:R-:W-:Y:S01]  /*11800*/  IMAD.MOV.U32 R2, RZ, RZ, 0x1 ;  /* 0x00000001ff027424 */ /* 0x000fe200078e00ff */
[----:B------:R-:W-:-:S04]  /*11810*/  SHF.R.S32.HI R21, RZ, 0x1f, R6 ;  /* 0x0000001fff157819 */ /* 0x000fc80000011406 */
[----:B------:R-:W-:-:S04]  /*11820*/  SHF.L.U32 R3, R2, 0x1f, RZ ;  /* 0x0000001f02037819 */ /* 0x000fc800000006ff */
[----:B------:R-:W0:Y:S02]  /*11830*/  SYNCS.PHASECHK.TRANS64.TRYWAIT P0, [UR45+0x29880], R3 ;  /* 0x02988003ff0075a7 */ /* 0x000e24000800016d */
[----:B0-----:R-:W-:Y:S05]  /*11840*/  @!P0 BRA `(.L_x_2287) ;  /* 0x0000003800b08947 */ /* 0x001fea0003800000 */
.L_x_2340:
[----:B------:R-:W-:Y:S01]  /*11850*/  ULDC.64 UR4, c[0x0][0x328] ;  /* 0x0000ca0000047ab9 */ /* 0x000fe20000000a00 */
        /* <DEDUP_REMOVED lines=18> */
[----:B------:R-:W-:Y:S02]  /*11980*/  IMAD R7, R7, 0x400, R8 ;  /* 0x0000040007077824 */ /* 0x000fe400078e0208 */
[----:B------:R-:W-:Y:S02]  /*11990*/  IMAD.IADD R9, R3, 0x1, R9 ;  /* 0x0000000103097824 */ /* 0x000fe400078e0209 */
[----:B------:R-:W-:Y:S02]  /*119a0*/  IMAD.MOV.U32 R8, RZ, RZ, R2 ;  /* 0x000000ffff087224 */ /* 0x000fe400078e0002 */
        /* <DEDUP_REMOVED lines=18> */
[----:B------:R-:W-:Y:S01]  /*11ad0*/  IADD3 R20, P0, R2, UR6, RZ ;  /* 0x0000000602147c10 */ /* 0x000fe2000ff1e0ff */
[----:B------:R-:W-:-:S03]  /*11ae0*/  IMAD.MOV.U32 R2, RZ, RZ, -0xa0 ;  /* 0xffffff60ff027424 */ /* 0x000fc600078e00ff */
[----:B------:R-:W-:Y:S01]  /*11af0*/  IADD3.X R19, R19, UR4, R3, P0, !PT ;  /* 0x0000000413137c10 */ /* 0x000fe200087fe403 */
[----:B------:R-:W-:Y:S01]  /*11b00*/  IMAD R9, R11, R2, UR38 ;  /* 0x000000260b097e24 */ /* 0x000fe2000f8e0202 */
[----:B------:R-:W-:-:S03]  /*11b10*/  UMOV UR4, 0xffffffff ;  /* 0xffffffff00047882 */ /* 0x000fc60000000000 */
        /* <DEDUP_REMOVED lines=46> */
.L_x_2352:
        /* <DEDUP_REMOVED lines=15> */
[----:B------:R-:W-:-:S13]  /*11ef0*/  LOP3.LUT P6, RZ, R16, 0x40, RZ, 0xc0, !PT ;  /* 0x0000004010ff7812 */ /* 0x000fda00078cc0ff */
[----:B-1----:R-:W-:Y:S05]  /*11f00*/  @!P6 BRA `(.L_x_2289) ;  /* 0x000000000004e947 */ /* 0x002fea0003800000 */
[----:B------:R-:W-:Y:S01]  /*11f10*/  BPT.TRAP 0x1 ;  /* 0x000000040000795c */ /* 0x000fe20000300000 */
.L_x_2289:
[----:B------:R-:W-:Y:S01]  /*11f20*/  SYNCS.ARRIVE.TRANS64.A1T0 RZ, [UR45+0x29870], RZ ;  /* 0x029870ffffff79a7 */ /* 0x000fe2000810002d */
[----:B------:R-:W-:Y:S05]  /*11f30*/  @!P6 BRA `(.L_x_2290) ;  /* 0x000000000004e947 */ /* 0x000fea0003800000 */
[----:B------:R-:W-:Y:S01]  /*11f40*/  BPT.TRAP 0x1 ;  /* 0x000000040000795c */ /* 0x000fe20000300000 */
.L_x_2290:
[----:B------:R-:W-:-:S05]  /*11f50*/  IMAD.MOV.U32 R2, RZ, RZ, 0x1 ;  /* 0x00000001ff027424 */ /* 0x000fca00078e00ff */
[----:B------:R-:W-:-:S04]  /*11f60*/  SHF.L.U32 R2, R2, 0x1f, RZ ;  /* 0x0000001f02027819 */ /* 0x000fc800000006ff */
[----:B------:R-:W1:Y:S02]  /*11f70*/  SYNCS.PHASECHK.TRANS64.TRYWAIT P0, [UR45+0x29840], R2 ;  /* 0x02984002ff0075a7 */ /* 0x000e64000800016d */
[----:B-1----:R-:W-:Y:S05]  /*11f80*/  @!P0 BRA `(.L_x_2291) ;  /* 0x0000003800c88947 */ /* 0x002fea0003800000 */
.L_x_2353:
        /* <DEDUP_REMOVED lines=8> */
[----:B------:R-:W-:-:S02]  /*12010*/  IMAD R22, R22, UR10, RZ ;  /* 0x0000000a16167c24 */ /* 0x000fc4000f8e02ff */
[----:B------:R-:W-:Y:S02]  /*12020*/  IMAD.IADD R3, R3, 0x1, R21 ;  /* 0x0000000103037824 */ /* 0x000fe400078e0215 */
        /* <DEDUP_REMOVED lines=8> */
[----:B------:R-:W-:Y:S02]  /*120b0*/  UIMAD UR4, UR41, UR5, UR4 ;  /* 0x00000005290472a4 */ /* 0x000fe4000f8e0204 */
[----:B------:R-:W-:Y:S01]  /*120c0*/  IMAD.U32 R7, RZ, RZ, UR7 ;  /* 0x00000007ff077e24 */ /* 0x000fe2000f8e00ff */
[----:B------:R-:W-:Y:S01]  /*120d0*/  IADD3 R5, P0, R2, UR6, RZ ;  /* 0x0000000602057c10 */ /* 0x000fe2000ff1e0ff */
[----:B------:R-:W-:-:S02]  /*120e0*/  IMAD R23, R4, UR9, R23 ;  /* 0x0000000904177c24 */ /* 0x000fc4000f8e0217 */
[----:B------:R-:W-:Y:S01]  /*120f0*/  IMAD R9, R24, UR10, RZ ;  /* 0x0000000a18097c24 */ /* 0x000fe2000f8e02ff */
[----:B------:R-:W-:Y:S01]  /*12100*/  IADD3.X R6, R7, UR4, R3, P0, !PT ;  /* 0x0000000407067c10 */ /* 0x000fe200087fe403 */
[----:B------:R-:W-:Y:S01]  /*12110*/  IMAD.WIDE.U32 R2, R4, UR8, RZ ;  /* 0x0000000804027c25 */ /* 0x000fe2000f8e00ff */
[----:B-1----:R-:W-:-:S03]  /*12120*/  SHF.R.U32.HI R10, RZ, 0x3, R10 ;  /* 0x00000003ff0a7819 */ /* 0x002fc6000001160a */
[----:B------:R-:W-:Y:S02]  /*12130*/  IMAD.IADD R3, R3, 0x1, R23 ;  /* 0x0000000103037824 */ /* 0x000fe400078e0217 */
[C---:B------:R-:W-:Y:S02]  /*12140*/  IMAD R9, R0.reuse, UR11, R9 ;  /* 0x0000000b00097c24 */ /* 0x040fe4000f8e0209 */
[----:B------:R-:W-:-:S04]  /*12150*/  IMAD.WIDE.U32 R2, R0, UR10, R2 ;  /* 0x0000000a00027c25 */ /* 0x000fc8000f8e0002 */
[----:B------:R-:W-:Y:S02]  /*12160*/  IMAD.IADD R3, R3, 0x1, R9 ;  /* 0x0000000103037824 */ /* 0x000fe400078e0209 */
[----:B------:R-:W-:Y:S02]  /*12170*/  IMAD.SHL.U32 R29, R29, 0x40, RZ ;  /* 0x000000401d1d7824 */ /* 0x000fe400078e00ff */
[----:B------:R-:W-:-:S03]  /*12180*/  IMAD.WIDE.U32 R2, R8, UR41, R2 ;  /* 0x0000002908027c25 */ /* 0x000fc6000f8e0002 */
[----:B------:R-:W-:Y:S02]  /*12190*/  LOP3.LUT R29, R29, 0x40, RZ, 0xc0, !PT ;  /* 0x000000401d1d7812 */ /* 0x000fe400078ec0ff */
[----:B------:R-:W-:Y:S01]  /*121a0*/  IADD3 R0, P0, R2, UR6, RZ ;  /* 0x0000000602007c10 */ /* 0x000fe2000ff1e0ff */
[----:B------:R-:W-:-:S03]  /*121b0*/  IMAD.SHL.U32 R2, R10, 0x80, RZ ;  /* 0x000000800a027824 */ /* 0x000fc600078e00ff */
[----:B------:R-:W-:Y:S01]  /*121c0*/  IADD3.X R7, R7, UR4, R3, P0, !PT ;  /* 0x0000000407077c10 */ /* 0x000fe200087fe403 */
[----:B------:R-:W-:Y:S01]  /*121d0*/  IMAD.SHL.U32 R3, R10, 0x10, RZ ;  /* 0x000000100a037824 */ /* 0x000fe200078e00ff */
[----:B------:R-:W-:Y:S01]  /*121e0*/  LOP3.LUT R2, R2, 0x180, RZ, 0xc0, !PT ;  /* 0x0000018002027812 */ /* 0x000fe200078ec0ff */
[----:B------:R-:W-:-:S03]  /*121f0*/  UMOV UR4, 0xffffffff ;  /* 0xffffffff00047882 */ /* 0x000fc60000000000 */
        /* <DEDUP_REMOVED lines=9> */
[----:B------:R-:W-:Y:S02]  /*12290*/  LOP3.LUT P6, RZ, R16, 0x4, RZ, 0xc0, !PT ;  /* 0x0000000410ff7812 */ /* 0x000fe400078cc0ff */
[----:B------:R-:W-:Y:S01]  /*122a0*/  @P4 IADD3 R9, R36, UR45, RZ ;  /* 0x0000002d24094c10 */ /* 0x000fe2000fffe0ff */
        /* <DEDUP_REMOVED lines=11> */
[----:B-1----:R-:W-:-:S05]  /*12360*/  @P3 IADD3 R14, P0, R35, R14, RZ ;  /* 0x0000000e230e3210 */ /* 0x002fca0007f1e0ff */
[----:B------:R-:W-:Y:S02]  /*12370*/  @P3 IMAD.X R19, RZ, RZ, R8, P0 ;  /* 0x000000ffff133224 */ /* 0x000fe400000e0608 */
[----:B--2---:R-:W-:Y:S01]  /*12380*/  @P3 IMAD.MOV.U32 R2, RZ, RZ, R14 ;  /* 0x000000ffff023224 */ /* 0x004fe200078e000e */
[----:B------:R-:W-:Y:S01]  /*12390*/  SHFL.IDX PT, R8, R6, 0x2, 0x1c1f ;  /* 0x005c1f0006087f89 */ /* 0x000fe200000e0000 */
[----:B------:R-:W-:Y:S02]  /*123a0*/  @P3 IMAD.MOV.U32 R3, RZ, RZ, R19 ;  /* 0x000000ffff033224 */ /* 0x000fe400078e0013 */
[C---:B------:R-:W-:Y:S01]  /*123b0*/  @P2 VIADD R19, R36.reuse, UR45 ;  /* 0x0000002d24132c36 */ /* 0x040fe20008000000 */
        /* <DEDUP_REMOVED lines=15> */
[----:B--2---:R-:W-:Y:S02]  /*124b0*/  @P1 IMAD.X R9, RZ, RZ, R8, P0 ;  /* 0x000000ffff091224 */ /* 0x004fe400000e0608 */
[----:B---3--:R-:W-:Y:S02]  /*124c0*/  @P1 IMAD.MOV.U32 R2, RZ, RZ, R14 ;  /* 0x000000ffff021224 */ /* 0x008fe400078e000e */
[----:B------:R-:W-:Y:S01]  /*124d0*/  @P1 IMAD.MOV.U32 R3, RZ, RZ, R9 ;  /* 0x000000ffff031224 */ /* 0x000fe200078e0009 */
[----:B------:R1:W2:Y:S04]  /*124e0*/  SHFL.IDX PT, R14, R0, RZ, 0x1c1f ;  /* 0x001c1fff000e7589 */ /* 0x0002a800000e0000 */
[----:B------:R1:W-:Y:S04]  /*124f0*/  @P1 LDGSTS.E.BYPASS.LTC128B.128 [R21+0x1bc00], desc[UR36][R2.64], !P4 ;  /* 0x1bc0000002151fae */ /* 0x0003e8000e101d64 */
[----:B------:R1:W-:Y:S01]  /*12500*/  @P1 LDGSTS.E.BYPASS.LTC128B.128 [R21+0x1e400], desc[UR36][R2.64+0x40], !P5 ;  /* 0x1e40004002151fae */ /* 0x0003e2000e901d64 */
[----:B------:R-:W-:-:S03]  /*12510*/  ISETP.NE.AND P5, PT, R4, RZ, PT ;  /* 0x000000ff0400720c */ /* 0x000fc60003fa5270 */
[----:B------:R1:W-:Y:S10]  /*12520*/  @P1 LDGSTS.E.BYPASS.LTC128B.128 [R21+0x20c00], desc[UR36][R2.64+0x80], !P6 ;  /* 0x20c0008002151fae */ /* 0x0003f4000f101d64 */
.L_x_2365:
        /* <DEDUP_REMOVED lines=14> */
.L_x_2294:
[----:B------:R-:W-:Y:S05]  /*12610*/  BSYNC B0 ;  /* 0x0000000000007941 */ /* 0x000fea0003800000 */
.L_x_2293:
[----:B------:R-:W-:Y:S01]  /*12620*/  NOP ;  /* 0x0000000000007918 */ /* 0x000fe20000000000 */
[----:B------:R-:W-:Y:S01]  /*12630*/  SYNCS.ARRIVE.TRANS64.RED.A0T1 RZ, [UR45+0x29830], RZ ;  /* 0x029830ffffff79a7 */ /* 0x000fe2000820042d */
[----:B------:R-:W-:Y:S01]  /*12640*/  ARRIVES.LDGSTSBAR.64.TRANSCNT [UR45+0x29830] ;  /* 0x02983000ff0079b0 */ /* 0x000fe20008000aad */
[----:B------:R-:W-:Y:S01]  /*12650*/  NOP ;  /* 0x0000000000007918 */ /* 0x000fe20000000000 */
[----:B------:R-:W-:-:S13]  /*12660*/  LOP3.LUT P0, RZ, R16, 0x40, RZ, 0xc0, !PT ;  /* 0x0000004010ff7812 */ /* 0x000fda000780c0ff */
[----:B------:R-:W-:Y:S05]  /*12670*/  @!P0 BRA `(.L_x_2295) ;  /* 0x0000000000048947 */ /* 0x000fea0003800000 */
[----:B------:R-:W-:Y:S01]  /*12680*/  BPT.TRAP 0x1 ;  /* 0x000000040000795c */ /* 0x000fe20000300000 */
.L_x_2295:
[----:B------:R-:W-:Y:S01]  /*12690*/  SYNCS.ARRIVE.TRANS64.A1T0 RZ, [UR45+0x29830], RZ ;  /* 0x029830ffffff79a7 */ /* 0x000fe2000810002d */
[----:B------:R-:W-:Y:S05]  /*126a0*/  WARPSYNC.ALL ;  /* 0x0000000000007948 */ /* 0x000fea0003800000 */
[----:B------:R-:W4:Y:S01]  /*126b0*/  S2R R19, SR_CTAID.Z ;  /* 0x0000000000137919 */ /* 0x000f220000002700 */
        /* <DEDUP_REMOVED lines=10> */
[----:B----4-:R-:W-:Y:S01]  /*12760*/  SHF.R.S32.HI R18, RZ, 0x1f, R19 ;  /* 0x0000001fff127819 */ /* 0x010fe20000011413 */
[----:B------:R-:W-:Y:S10]  /*12770*/  @!P0 BRA `(.L_x_2296) ;  /* 0x0000000000408947 */ /* 0x000ff40003800000 */
[----:B-1-3--:R-:W-:Y:S01]  /*12780*/  MOV R2, 0x0 ;  /* 0x0000000000027802 */ /* 0x00afe20000000f00 */
[----:B------:R-:W-:Y:S01]  /*12790*/  ULDC.64 UR6, c[0x4][0xc8] ;  /* 0x0100320000067ab9 */ /* 0x000fe20000000a00 */
[----:B------:R-:W-:Y:S01]  /*127a0*/  ULDC.64 UR8, c[0x4][0xd0] ;  /* 0x0100340000087ab9 */ /* 0x000fe20000000a00 */
[----:B------:R-:W-:Y:S01]  /*127b0*/  ULDC.64 UR4, c[0x4][0x28] ;  /* 0x01000a0000047ab9 */ /* 0x000fe20000000a00 */
[----:B------:R-:W-:Y:S01]  /*127c0*/  MOV R4, UR6 ;  /* 0x0000000600047c02 */ /* 0x000fe20008000f00 */
[----:B------:R-:W-:Y:S01]  /*127d0*/  IMAD.U32 R5, RZ, RZ, UR7 ;  /* 0x00000007ff057e24 */ /* 0x000fe2000f8e00ff */
[----:B------:R-:W1:Y:S01]  /*127e0*/  LDC.64 R2, c[0x4][R2] ;  /* 0x0100000002027b82 */ /* 0x000e620000000a00 */
[----:B------:R-:W-:Y:S02]  /*127f0*/  IMAD.U32 R6, RZ, RZ, UR8 ;  /* 0x00000008ff067e24 */ /* 0x000fe4000f8e00ff */
[----:B------:R-:W-:Y:S02]  /*12800*/  IMAD.U32 R7, RZ, RZ, UR9 ;  /* 0x00000009ff077e24 */ /* 0x000fe4000f8e00ff */
[----:B------:R-:W-:-:S02]  /*12810*/  IMAD.U32 R10, RZ, RZ, UR4 ;  /* 0x00000004ff0a7e24 */ /* 0x000fc4000f8e00ff */
[----:B------:R-:W-:Y:S02]  /*12820*/  IMAD.U32 R11, RZ, RZ, UR5 ;  /* 0x00000005ff0b7e24 */ /* 0x000fe4000f8e00ff */
[----:B------:R-:W-:Y:S02]  /*12830*/  IMAD.MOV.U32 R8, RZ, RZ, 0x70 ;  /* 0x00000070ff087424 */ /* 0x000fe400078e00ff */
[----:B------:R-:W-:Y:S02]  /*12840*/  IMAD.MOV.U32 R12, RZ, RZ, 0x1 ;  /* 0x00000001ff0c7424 */ /* 0x000fe400078e00ff */
[----:B------:R-:W-:-:S07]  /*12850*/  IMAD.MOV.U32 R13, RZ, RZ, RZ ;  /* 0x000000ffff0d7224 */ /* 0x000fce00078e00ff */
[----:B0-----:R-:W-:-:S07]  /*12860*/  LEPC R20, `(.L_x_2296) ;  /* 0x000000001014794e */ /* 0x001fce0000000000 */
[----:B-12---:R-:W-:Y:S05]  /*12870*/  CALL.ABS.NOINC R2 ;  /* 0x0000000002007343 */ /* 0x006fea0003c00000 */
.L_x_2296:
[----:B------:R-:W-:Y:S01]  /*12880*/  UISETP.NE.AND UP0, UPT, UR48, URZ, UPT ;  /* 0x0000003f3000728c */ /* 0x000fe2000bf05270 */
[----:B-1----:R-:W-:Y:S02]  /*12890*/  IMAD.U32 R0, RZ, RZ, UR47 ;  /* 0x0000002fff007e24 */ /* 0x002fe4000f8e00ff */
[----:B------:R-:W-:Y:S02]  /*128a0*/  IMAD.U32 R4, RZ, RZ, UR38 ;  /* 0x00000026ff047e24 */ /* 0x000fe4000f8e00ff */
[----:B------:R-:W-:Y:S01]  /*128b0*/  IMAD R27, R0, 0x80, R27 ;  /* 0x00000080001b7824 */ /* 0x000fe200078e021b */
[----:B------:R-:W-:Y:S01]  /*128c0*/  PLOP3.LUT P0, PT, PT, PT, UP0, 0x80, 0x0 ;  /* 0x000000000000781c */ /* 0x000fe20003f0f008 */
[----:B---3--:R-:W-:Y:S02]  /*128d0*/  IMAD.U32 R3, RZ, RZ, UR46 ;  /* 0x0000002eff037e24 */ /* 0x008fe4000f8e00ff */
[----:B------:R-:W-:Y:S02]  /*128e0*/  IMAD.MOV.U32 R7, RZ, RZ, R27 ;  /* 0x000000ffff077224 */ /* 0x000fe400078e001b */
[----:B------:R-:W-:Y:S01]  /*128f0*/  @UP0 ULDC UR4, c[0x0][0x44c] ;  /* 0x0001130000040ab9 */ /* 0x000fe20000000800 */
[----:B------:R-:W-:-:S02]  /*12900*/  IMAD.MOV.U32 R2, RZ, RZ, R4 ;  /* 0x000000ffff027224 */ /* 0x000fc400078e0004 */
[----:B------:R-:W-:-:S05]  /*12910*/  IMAD.U32 R5, RZ, RZ, UR39 ;  /* 0x00000027ff057e24 */ /* 0x000fca000f8e00ff */
[----:B------:R-:W-:Y:S01]  /*12920*/  @P0 IMAD.HI.U32 R0, R27, UR4, RZ ;  /* 0x000000041b000c27 */ /* 0x000fe2000f8e00ff */
[----:B------:R-:W-:Y:S01]  /*12930*/  PLOP3.LUT P0, PT, PT, PT, UP0, 0x80, 0x0 ;  /* 0x000000000000781c */ /* 0x000fe20003f0f008 */
[----:B------:R-:W-:-:S12]  /*12940*/  @UP0 ULDC UR4, c[0x0][0x450] ;  /* 0x0001140000040ab9 */ /* 0x000fd80000000800 */
[----:B------:R-:W-:Y:S01]  /*12950*/  @P0 SHF.R.U32.HI R7, RZ, UR4, R0 ;  /* 0x00000004ff070c19 */ /* 0x000fe20008011600 */
[----:B------:R-:W-:Y:S01]  /*12960*/  ULDC.64 UR4, c[0x0][0x2e0] ;  /* 0x0000b80000047ab9 */ /* 0x000fe20000000a00 */
[----:B------:R-:W1:Y:S01]  /*12970*/  LDC R0, c[0x0][0x448] ;  /* 0x00011200ff007b82 */ /* 0x000e620000000800 */
[----:B------:R-:W-:Y:S01]  /*12980*/  IMAD R18, R18, UR4, RZ ;  /* 0x0000000412127c24 */ /* 0x000fe2000f8e02ff */
[----:B------:R-:W-:Y:S01]  /*12990*/  SHF.R.S32.HI R4, RZ, 0x1f, R7 ;  /* 0x0000001fff047819 */ /* 0x000fe20000011407 */
[----:B------:R-:W-:-:S04]  /*129a0*/  IMAD.WIDE.U32 R2, R19, UR4, R2 ;  /* 0x0000000413027c25 */ /* 0x000fc8000f8e0002 */
[----:B------:R-:W-:Y:S01]  /*129b0*/  IMAD R5, R19, UR5, R18 ;  /* 0x0000000513057c24 */ /* 0x000fe2000f8e0212 */
[----:B------:R-:W-:Y:S02]  /*129c0*/  ULDC.64 UR4, c[0x0][0x2d0] ;  /* 0x0000b40000047ab9 */ /* 0x000fe40000000a00 */
[----:B------:R-:W-:Y:S02]  /*129d0*/  IMAD R4, R4, UR4, RZ ;  /* 0x0000000404047c24 */ /* 0x000fe4000f8e02ff */
[----:B------:R-:W-:Y:S02]  /*129e0*/  IADD3 R3, R3, R5, RZ ;  /* 0x0000000503037210 */ /* 0x000fe40007ffe0ff */
[C---:B------:R-:W-:Y:S02]  /*129f0*/  IMAD R5, R7.reuse, UR5, R4 ;  /* 0x0000000507057c24 */ /* 0x040fe4000f8e0204 */
[----:B------:R-:W-:Y:S02]  /*12a00*/  IMAD.MOV R4, RZ, RZ, -R7 ;  /* 0x000000ffff047224 */ /* 0x000fe400078e0a07 */
[----:B------:R-:W-:Y:S01]  /*12a10*/  IMAD.WIDE.U32 R2, R7, UR4, R2 ;  /* 0x0000000407027c25 */ /* 0x000fe2000f8e0002 */
[----:B------:R-:W-:-:S03]  /*12a20*/  ULDC.64 UR4, c[0x0][0x2c8] ;  /* 0x0000b20000047ab9 */ /* 0x000fc60000000a00 */
[----:B------:R-:W-:Y:S02]  /*12a30*/  IMAD.IADD R3, R3, 0x1, R5 ;  /* 0x0000000103037824 */ /* 0x000fe400078e0205 */
[----:B-1----:R-:W-:-:S04]  /*12a40*/  IMAD R27, R0, R4, R27 ;  /* 0x00000004001b7224 */ /* 0x002fc800078e021b */
        /* <DEDUP_REMOVED lines=14> */
[----:B------:R-:W-:Y:S01]  /*12b30*/  IMAD.U32 R3, RZ, RZ, UR47 ;  /* 0x0000002fff037e24 */ /* 0x000fe2000f8e00ff */
[----:B------:R-:W-:Y:S02]  /*12b40*/  ULDC UR4, c[0x0][0x288] ;  /* 0x0000a20000047ab9 */ /* 0x000fe40000000800 */
[----:B------:R-:W2:Y:S01]  /*12b50*/  SHFL.IDX PT, R2, R5, RZ, 0x1c1f ;  /* 0x001c1fff05027589 */ /* 0x000ea200000e0000 */
[----:B------:R-:W-:Y:S02]  /*12b60*/  IMAD R7, R0, UR4, RZ ;  /* 0x0000000400077c24 */ /* 0x000fe4000f8e02ff */
[----:B------:R-:W-:Y:S01]  /*12b70*/  IMAD R0, R3, 0x80, R28 ;  /* 0x0000008003007824 */ /* 0x000fe200078e021c */
[----:B------:R-:W-:Y:S03]  /*12b80*/  SHFL.IDX PT, R6, R5, 0x1, 0x1c1f ;  /* 0x003c1f0005067f89 */ /* 0x000fe600000e0000 */
[C---:B------:R-:W-:Y:S01]  /*12b90*/  VIADD R8, R0.reuse, 0x20 ;  /* 0x0000002000087836 */ /* 0x040fe20000000000 */
[----:B------:R-:W-:-:S13]  /*12ba0*/  ISETP.GE.AND P0, PT, R0, R7, PT ;  /* 0x000000070000720c */ /* 0x000fda0003f06270 */
[----:B-1----:R-:W-:Y:S01]  /*12bb0*/  @!P0 IADD3 R14, P4, R35, R14, RZ ;  /* 0x0000000e230e8210 */ /* 0x002fe20007f9e0ff */
[----:B------:R-:W-:-:S04]  /*12bc0*/  @!P0 VIADD R19, R36, UR45 ;  /* 0x0000002d24138c36 */ /* 0x000fc80008000000 */
[----:B--2---:R-:W-:Y:S02]  /*12bd0*/  @!P0 IMAD.X R3, RZ, RZ, R2, P4 ;  /* 0x000000ffff038224 */ /* 0x004fe400020e0602 */
[----:B------:R-:W-:Y:S02]  /*12be0*/  @!P0 IMAD.MOV.U32 R2, RZ, RZ, R14 ;  /* 0x000000ffff028224 */ /* 0x000fe400078e000e */
[----:B------:R-:W1:Y:S04]  /*12bf0*/  SHFL.IDX PT, R14, R4, 0x1, 0x1c1f ;  /* 0x003c1f00040e7f89 */ /* 0x000e6800000e0000 */
[----:B------:R-:W-:Y:S04]  /*12c00*/  @!P0 LDGSTS.E.BYPASS.LTC128B.128 [R19+0x14400], desc[UR36][R2.64], !P3 ;  /* 0x1440000002138fae */ /* 0x000fe8000d901d64 */
[----:B------:R-:W-:Y:S04]  /*12c10*/  @!P0 LDGSTS.E.BYPASS.LTC128B.128 [R19+0x16400], desc[UR36][R2.64+0x40], !P2 ;  /* 0x1640004002138fae */ /* 0x000fe8000d101d64 */
[----:B------:R2:W-:Y:S01]  /*12c20*/  @!P0 LDGSTS.E.BYPASS.LTC128B.128 [R19+0x18400], desc[UR36][R2.64+0x80], !P1 ;  /* 0x1840008002138fae */ /* 0x0005e2000c901d64 */
[----:B------:R-:W-:Y:S01]  /*12c30*/  ISETP.GE.AND P0, PT, R8, R7, PT ;  /* 0x000000070800720c */ /* 0x000fe20003f06270 */
[----:B------:R-:W-:-:S12]  /*12c40*/  VIADD R8, R0, 0x40 ;  /* 0x0000004000087836 */ /* 0x000fd80000000000 */
[----:B-1----:R-:W-:Y:S01]  /*12c50*/  @!P0 IADD3 R14, P4, R35, R14, RZ ;  /* 0x0000000e230e8210 */ /* 0x002fe20007f9e0ff */
[----:B------:R-:W-:-:S04]  /*12c60*/  @!P0 VIADD R21, R36, UR45 ;  /* 0x0000002d24158c36 */ /* 0x000fc80008000000 */
[----:B------:R-:W-:Y:S02]  /*12c70*/  @!P0 IMAD.X R9, RZ, RZ, R6, P4 ;  /* 0x000000ffff098224 */ /* 0x000fe400020e0606 */
[----:B--2---:R-:W-:Y:S01]  /*12c80*/  @!P0 IMAD.MOV.U32 R2, RZ, RZ, R14 ;  /* 0x000000ffff028224 */ /* 0x004fe200078e000e */
[----:B------:R-:W-:Y:S01]  /*12c90*/  SHFL.IDX PT, R6, R5, 0x2, 0x1c1f ;  /* 0x005c1f0005067f89 */ /* 0x000fe200000e0000 */
[----:B------:R-:W-:-:S03]  /*12ca0*/  @!P0 IMAD.MOV.U32 R3, RZ, RZ, R9 ;  /* 0x000000ffff038224 */ /* 0x000fc600078e0009 */
[----:B------:R-:W1:Y:S04]  /*12cb0*/  SHFL.IDX PT, R14, R4, 0x2, 0x1c1f ;  /* 0x005c1f00040e7f89 */ /* 0x000e6800000e0000 */
[----:B------:R-:W-:Y:S04]  /*12cc0*/  @!P0 LDGSTS.E.BYPASS.LTC128B.128 [R21+0x14c00], desc[UR36][R2.64], !P3 ;  /* 0x14c0000002158fae */ /* 0x000fe8000d901d64 */
[----:B------:R-:W-:Y:S04]  /*12cd0*/  @!P0 LDGSTS.E.BYPASS.LTC128B.128 [R21+0x16c00], desc[UR36][R2.64+0x40], !P2 ;  /* 0x16c0004002158fae */ /* 0x000fe8000d101d64 */
[----:B------:R2:W-:Y:S01]  /*12ce0*/  @!P0 LDGSTS.E.BYPASS.LTC128B.128 [R21+0x18c00], desc[UR36][R2.64+0x80], !P1 ;  /* 0x18c0008002158fae */ /* 0x0005e2000c901d64 */
[----:B------:R-:W-:-:S03]  /*12cf0*/  ISETP.GE.AND P0, PT, R8, R7, PT ;  /* 0x000000070800720c */ /* 0x000fc60003f06270 */
[----:B------:R-:W3:Y:S10]  /*12d00*/  SHFL.IDX PT, R5, R5, 0x3, 0x1c1f ;  /* 0x007c1f0005057f89 */ /* 0x000ef400000e0000 */
[----:B-1----:R-:W-:Y:S01]  /*12d10*/  @!P0 IADD3 R14, P4, R35, R14, RZ ;  /* 0x0000000e230e8210 */ /* 0x002fe20007f9e0ff */
[----:B------:R-:W-:-:S03]  /*12d20*/  @!P0 VIADD R19, R36, UR45 ;  /* 0x0000002d24138c36 */ /* 0x000fc60008000000 */
[----:B--2---:R-:W-:Y:S01]  /*12d30*/  @!P0 MOV R2, R14 ;  /* 0x0000000e00028202 */ /* 0x004fe20000000f00 */
[----:B------:R-:W-:Y:S01]  /*12d40*/  @!P0 IMAD.X R9, RZ, RZ, R6, P4 ;  /* 0x000000ffff098224 */ /* 0x000fe200020e0606 */
[----:B------:R1:W2:Y:S03]  /*12d50*/  SHFL.IDX PT, R14, R4, 0x3, 0x1c1f ;  /* 0x007c1f00040e7f89 */ /* 0x0002a600000e0000 */
[----:B------:R-:W-:-:S05]  /*12d60*/  @!P0 IMAD.MOV.U32 R3, RZ, RZ, R9 ;  /* 0x000000ffff038224 */ /* 0x000fca00078e0009 */
[----:B------:R1:W-:Y:S04]  /*12d70*/  @!P0 LDGSTS.E.BYPASS.LTC128B.128 [R19+0x15400], desc[UR36][R2.64], !P3 ;  /* 0x1540000002138fae */ /* 0x0003e8000d901d64 */
[----:B------:R1:W-:Y:S04]  /*12d80*/  @!P0 LDGSTS.E.BYPASS.LTC128B.128 [R19+0x17400], desc[UR36][R2.64+0x40], !P2 ;  /* 0x1740004002138fae */ /* 0x0003e8000d101d64 */
[----:B---3--:R1:W-:Y:S02]  /*12d90*/  @!P0 LDGSTS.E.BYPASS.LTC128B.128 [R19+0x19400], desc[UR36][R2.64+0x80], !P1 ;  /* 0x1940008002138fae */ /* 0x0083e4000c901d64 */
.L_x_2374:
[----:B------:R-:W-:Y:S01]  /*12da0*/  VIADD R0, R0, 0x60 ;  /* 0x0000006000007836 */ /* 0x000fe20000000000 */
[----:B------:R-:W-:Y:S04]  /*12db0*/  BSSY B0, `(.L_x_2298) ;  /* 0x000000c000007945 */ /* 0x000fe80003800000 */
[----:B------:R-:W-:-:S13]  /*12dc0*/  ISETP.GE.AND P0, PT, R0, R7, PT ;  /* 0x000000070000720c */ /* 0x000fda0003f06270 */
[----:B------:R-:W-:Y:S05]  /*12dd0*/  @P0 BRA `(.L_x_2299) ;  /* 0x0000000000240947 */ /* 0x000fea0003800000 */
[----:B-12---:R-:W-:-:S05]  /*12de0*/  IADD3 R2, P0, R35, R14, RZ ;  /* 0x0000000e23027210 */ /* 0x006fca0007f1e0ff */
        /* <DEDUP_REMOVED lines=8> */
.L_x_2299:
[----:B------:R-:W-:Y:S05]  /*12e70*/  BSYNC B0 ;  /* 0x0000000000007941 */ /* 0x000fea0003800000 */
.L_x_2298:
[----:B------:R-:W-:Y:S01]  /*12e80*/  NOP ;  /* 0x0000000000007918 */ /* 0x000fe20000000000 */
[----:B------:R-:W-:Y:S01]  /*12e90*/  SYNCS.ARRIVE.TRANS64.RED.A0T1 RZ, [UR45+0x29800], RZ ;  /* 0x029800ffffff79a7 */ /* 0x000fe2000820042d */
[----:B------:R-:W-:Y:S01]  /*12ea0*/  IMAD.MOV.U32 R0, RZ, RZ, 0x1 ;  /* 0x00000001ff007424 */ /* 0x000fe200078e00ff */
[----:B------:R-:W-:Y:S04]  /*12eb0*/  ARRIVES.LDGSTSBAR.64.TRANSCNT [UR45+0x29800] ;  /* 0x02980000ff0079b0 */ /* 0x000fe80008000aad */
[----:B------:R-:W-:Y:S01]  /*12ec0*/  SHF.L.U32 R0, R0, 0x1f, RZ ;  /* 0x0000001f00007819 */ /* 0x000fe200000006ff */
[----:B------:R-:W-:Y:S01]  /*12ed0*/  NOP ;  /* 0x0000000000007918 */ /* 0x000fe20000000000 */
[----:B------:R-:W-:Y:S02]  /*12ee0*/  SYNCS.ARRIVE.TRANS64.A1T0 RZ, [UR45+0x29800], RZ ;  /* 0x029800ffffff79a7 */ /* 0x000fe4000810002d */
[----:B------:R-:W4:Y:S02]  /*12ef0*/  SYNCS.PHASECHK.TRANS64.TRYWAIT P0, [UR45+0x29820], R0 ;  /* 0x02982000ff0075a7 */ /* 0x000f24000800016d */
[----:B----4-:R-:W-:Y:S05]  /*12f00*/  @!P0 BRA `(.L_x_2300) ;  /* 0x0000003800248947 */ /* 0x010fea0003800000 */
.L_x_2375:
[----:B------:R-:W-:Y:S01]  /*12f10*/  UIADD3 UR4, UR50, -0x2, URZ ;  /* 0xfffffffe32047890 */ /* 0x000fe2000fffe03f */
[----:B------:R-:W-:-:S03]  /*12f20*/  IMAD.MOV.U32 R29, RZ, RZ, 0x1 ;  /* 0x00000001ff1d7424 */ /* 0x000fc600078e00ff */
[----:B------:R-:W-:-:S06]  /*12f30*/  UISETP.GE.AND UP0, UPT, UR4, UR49, UPT ;  /* 0x000000310400728c */ /* 0x000fcc000bf06270 */
[----:B------:R-:W-:-:S13]  /*12f40*/  PLOP3.LUT P0, PT, PT, PT, UP0, 0x40, 0x0 ;  /* 0x000000000000781c */ /* 0x000fda0003f0e808 */
[----:B------:R-:W-:Y:S05]  /*12f50*/  @P0 BRA `(.L_x_2301) ;  /* 0x00000014007c0947 */ /* 0x000fea0003800000 */
[----:B-1-3--:R-:W3:Y:S01]  /*12f60*/  LDL R3, [R1+0x14] ;  /* 0x0000140001037983 */ /* 0x00aee20000100800 */
[----:B------:R-:W-:Y:S01]  /*12f70*/  UIADD3 UR4, UR43, 0x1, URZ ;  /* 0x000000012b047890 */ /* 0x000fe2000fffe03f */
[----:B------:R-:W-:Y:S01]  /*12f80*/  LOP3.LUT R0, RZ, UR42, RZ, 0x33, !PT ;  /* 0x0000002aff007c12 */ /* 0x000fe2000f8e33ff */
[----:B------:R-:W-:Y:S01]  /*12f90*/  ULOP3.LUT UR5, URZ, UR44, URZ, 0x33, !UPT ;  /* 0x0000002c3f057292 */ /* 0x000fe2000f8e333f */
[----:B------:R-:W1:Y:S01]  /*12fa0*/  S2R R2, SR_TID.X ;  /* 0x0000000000027919 */ /* 0x000e620000002100 */
[----:B------:R-:W-:Y:S01]  /*12fb0*/  UIMAD UR4, UR4, UR40, URZ ;  /* 0x00000028040472a4 */ /* 0x000fe2000f8e023f */
[----:B0-----:R-:W-:Y:S02]  /*12fc0*/  IMAD.MOV.U32 R20, RZ, RZ, 0x1 ;  /* 0x00000001ff147424 */ /* 0x001fe400078e00ff */
[----:B-1----:R-:W-:-:S05]  /*12fd0*/  IMAD.SHL.U32 R2, R2, 0x20, RZ ;  /* 0x0000002002027824 */ /* 0x002fca00078e00ff */
[----:B------:R-:W-:-:S04]  /*12fe0*/  LOP3.LUT R2, R2, 0x60, RZ, 0xc0, !PT ;  /* 0x0000006002027812 */ /* 0x000fc800078ec0ff */
[----:B------:R-:W-:-:S05]  /*12ff0*/  IADD3 R17, R2, R17, R28 ;  /* 0x0000001102117210 */ /* 0x000fca0007ffe01c */
[----:B------:R-:W-:Y:S02]  /*13000*/  VIADD R2, R17, 0xfffffe20 ;  /* 0xfffffe2011027836 */ /* 0x000fe40000000000 */
[----:B------:R-:W-:Y:S01]  /*13010*/  IMAD.MOV.U32 R17, RZ, RZ, RZ ;  /* 0x000000ffff117224 */ /* 0x000fe200078e00ff */
[----:B---3--:R-:W-:Y:S02]  /*13020*/  R2UR UR6, R3 ;  /* 0x00000000030672ca */ /* 0x008fe400000e0000 */
[----:B------:R-:W-:-:S04]  /*13030*/  LOP3.LUT R3, RZ, UR4, RZ, 0x33, !PT ;  /* 0x00000004ff037c12 */ /* 0x000fc8000f8e33ff */
[----:B------:R-:W-:-:S04]  /*13040*/  VIMNMX3 R3, R0, UR5, R3, !PT ;  /* 0x0000000500037c0f */ /* 0x000fc8000f800103 */
[C---:B------:R-:W-:Y:S01]  /*13050*/  IADD3 R31, -R3.reuse, -0x2, RZ ;  /* 0xfffffffe031f7810 */ /* 0x040fe20007ffe1ff */
[----:B------:R-:W-:Y:S02]  /*13060*/  IMAD R0, R3, -0xa0, R2 ;  /* 0xffffff6003007824 */ /* 0x000fe400078e0202 */
[----:B------:R-:W-:-:S05]  /*13070*/  IMAD.U32 R4, RZ, RZ, UR6 ;  /* 0x00000006ff047e24 */ /* 0x000fca000f8e00ff */
[----:B------:R-:W-:-:S05]  /*13080*/  LOP3.LUT R4, R4, 0x1, RZ, 0xfc, !PT ;  /* 0x0000000104047812 */ /* 0x000fca00078efcff */
[----:B------:R0:W-:Y:S02]  /*13090*/  STL [R1+0xc], R4 ;  /* 0x00000c0401007387 */ /* 0x0001e40000100800 */
.L_x_2316:
[----:B-1----:R-:W1:Y:S01]  /*130a0*/  LDC R2, c[0x0][0x430] ;  /* 0x00010c00ff027b82 */ /* 0x002e620000000800 */
[----:B0-----:R-:W3:Y:S01]  /*130b0*/  LDL R4, [R1+0x10] ;  /* 0x0000100001047983 */ /* 0x001ee20000100800 */
[----:B------:R-:W-:Y:S01]  /*130c0*/  IMAD.MOV.U32 R5, RZ, RZ, R0 ;  /* 0x000000ffff057224 */ /* 0x000fe200078e0000 */
[----:B------:R-:W-:Y:S01]  /*130d0*/  ULDC.64 UR4, c[0x0][0x428] ;  /* 0x00010a0000047ab9 */ /* 0x000fe20000000a00 */
[----:B------:R-:W-:Y:S01]  /*130e0*/  ULDC.64 UR6, c[0x0][0x418] ;  /* 0x0001060000067ab9 */ /* 0x000fe20000000a00 */
[----:B------:R-:W-:Y:S01]  /*130f0*/  IMAD R9, R37, UR4, RZ ;  /* 0x0000000425097c24 */ /* 0x000fe2000f8e02ff */
[----:B------:R-:W-:Y:S01]  /*13100*/  LOP3.LUT P1, RZ, R16, 0x40, RZ, 0xc0, !PT ;  /* 0x0000004010ff7812 */ /* 0x000fe2000782c0ff */
[----:B------:R-:W-:Y:S02]  /*13110*/  VIADD R11, R0, 0x80 ;  /* 0x00000080000b7836 */ /* 0x000fe40000000000 */
[----:B------:R-:W-:Y:S02]  /*13120*/  IMAD R9, R30, UR5, R9 ;  /* 0x000000051e097c24 */ /* 0x000fe4000f8e0209 */
[----:B------:R-:W-:Y:S01]  /*13130*/  VIADD R18, R17, 0x1 ;  /* 0x0000000111127836 */ /* 0x000fe20000000000 */
[----:B-1----:R-:W-:-:S13]  /*13140*/  ISETP.NE.AND P3, PT, R2, 0x1, PT ;  /* 0x000000010200780c */ /* 0x002fda0003f65270 */
        /* <DEDUP_REMOVED lines=8> */
[----:B------:R-:W-:-:S04]  /*131d0*/  LEA R6, P0, R2, UR6, 0x2 ;  /* 0x0000000602067c11 */ /* 0x000fc8000f8010ff */
[----:B------:R-:W-:Y:S02]  /*131e0*/  LEA.HI.X R7, R2, UR7, R3, 0x2, P0 ;  /* 0x0000000702077c11 */ /* 0x000fe400080f1403 */
[----:B------:R-:W0:Y:S03]  /*131f0*/  @P3 LDC R2, c[0x0][0x434] ;  /* 0x00010d00ff023b82 */ /* 0x000e260000000800 */
[----:B------:R-:W4:Y:S05]  /*13200*/  LDG.E R6, desc[UR36][R6.64] ;  /* 0x0000002406067981 */ /* 0x000f2a000c1e1900 */
[----:B------:R-:W1:Y:S01]  /*13210*/  @P3 LDC R3, c[0x0][0x438] ;  /* 0x00010e00ff033b82 */ /* 0x000e620000000800 */
[----:B0-----:R-:W-:-:S05]  /*13220*/  @P3 IMAD.HI.U32 R2, R11, R2, RZ ;  /* 0x000000020b023227 */ /* 0x001fca00078e00ff */
[----:B-1----:R-:W-:Y:S01]  /*13230*/  @P3 SHF.R.U32.HI R11, RZ, R3, R2 ;  /* 0x00000003ff0b3219 */ /* 0x002fe20000011602 */
[----:B------:R-:W-:Y:S01]  /*13240*/  VIADD R31, R31, 0xffffffff ;  /* 0xffffffff1f1f7836 */ /* 0x000fe20000000000 */
[----:B---3--:R-:W-:-:S13]  /*13250*/  ISETP.GT.U32.AND P2, PT, R4, 0x9f, PT ;  /* 0x0000009f0400780c */ /* 0x008fda0003f44070 */
        /* <DEDUP_REMOVED lines=9> */
[----:B------:R-:W-:Y:S02]  /*132f0*/  SEL R29, RZ, 0x1, P0 ;  /* 0x00000001ff1d7807 */ /* 0x000fe40000000000 */
[----:B------:R-:W-:Y:S02]  /*13300*/  SEL R18, R18, RZ, P0 ;  /* 0x000000ff12127207 */ /* 0x000fe40000000000 */
[----:B------:R-:W-:Y:S02]  /*13310*/  LOP3.LUT R29, R20, R29, RZ, 0x3c, !PT ;  /* 0x0000001d141d7212 */ /* 0x000fe400078e3cff */
[----:B------:R-:W-:Y:S02]  /*13320*/  ISETP.GT.AND P2, PT, R31, UR49, PT ;  /* 0x000000311f007c0c */ /* 0x000fe4000bf44270 */
[----:B----4-:R-:W-:Y:S01]  /*13330*/  SHF.R.S32.HI R24, RZ, 0x1f, R6 ;  /* 0x0000001fff187819 */ /* 0x010fe20000011406 */
[----:B0-----:R-:W-:Y:S10]  /*13340*/  @!P1 BRA `(.L_x_2302) ;  /* 0x0000000000049947 */ /* 0x001ff40003800000 */
[----:B------:R-:W-:Y:S01]  /*13350*/  BPT.TRAP 0x1 ;  /* 0x000000040000795c */ /* 0x000fe20000300000 */
.L_x_2302:
[----:B------:R-:W-:Y:S02]  /*13360*/  LEA R10, R18, UR45, 0x3 ;  /* 0x0000002d120a7c11 */ /* 0x000fe4000f8e18ff */
[----:B------:R-:W-:-:S04]  /*13370*/  SHF.L.U32 R26, R29, 0x1f, RZ ;  /* 0x0000001f1d1a7819 */ /* 0x000fc800000006ff */
[----:B------:R-:W0:Y:S02]  /*13380*/  SYNCS.PHASECHK.TRANS64.TRYWAIT P0, [R10+URZ+0x29880], R26 ;  /* 0x0298801a0a0075a7 */ /* 0x000e24000800017f */
[----:B0-----:R-:W-:Y:S05]  /*13390*/  @!P0 BRA `(.L_x_2303) ;  /* 0x0000003400188947 */ /* 0x001fea0003800000 */
.L_x_2376:
        /* <DEDUP_REMOVED lines=67> */
[----:B-1----:R-:W-:-:S04]  /*137d0*/  IADD3 R2, P0, R35, R2, RZ ;  /* 0x0000000223027210 */ /* 0x002fc80007f1e0ff */
[----:B------:R-:W-:-:S05]  /*137e0*/  IADD3.X R3, RZ, R25, RZ, P0, !PT ;  /* 0x00000019ff037210 */ /* 0x000fca00007fe4ff */
[----:B------:R1:W-:Y:S04]  /*137f0*/  LDGSTS.E.BYPASS.LTC128B.128 [R9+0x3000], desc[UR36][R2.64], !P3 ;  /* 0x0300000002097fae */ /* 0x0003e8000d901d64 */
[----:B------:R1:W-:Y:S02]  /*13800*/  LDGSTS.E.BYPASS.LTC128B.128 [R21+0x3000], desc[UR36][R2.64+0x40], !P1 ;  /* 0x0300004002157fae */ /* 0x0003e4000c901d64 */
.L_x_2388:
        /* <DEDUP_REMOVED lines=15> */
.L_x_2305:
[----:B------:R1:W-:Y:S01]  /*13900*/  SYNCS.ARRIVE.TRANS64.A1T0 RZ, [R10+URZ+0x29870], RZ ;  /* 0x029870ff0aff79a7 */ /* 0x0003e2000810003f */
[----:B------:R-:W-:Y:S05]  /*13910*/  @!P1 BRA `(.L_x_2306) ;  /* 0x0000000000049947 */ /* 0x000fea0003800000 */
[----:B------:R-:W-:Y:S01]  /*13920*/  BPT.TRAP 0x1 ;  /* 0x000000040000795c */ /* 0x000fe20000300000 */
.L_x_2306:
[----:B------:R-:W2:Y:S02]  /*13930*/  SYNCS.PHASECHK.TRANS64.TRYWAIT P0, [R10+URZ+0x29840], R26 ;  /* 0x0298401a0a0075a7 */ /* 0x000ea4000800017f */
[----:B--2---:R-:W-:Y:S05]  /*13940*/  @!P0 BRA `(.L_x_2307) ;  /* 0x0000003400308947 */ /* 0x004fea0003800000 */
.L_x_2389:
        /* <DEDUP_REMOVED lines=11> */
[----:B------:R-:W-:Y:S02]  /*13a00*/  IMAD.IADD R3, R3, 0x1, R9 ;  /* 0x0000000103037824 */ /* 0x000fe400078e0209 */
[----:B------:R-:W-:Y:S02]  /*13a10*/  IMAD R7, R24, UR10, RZ ;  /* 0x0000000a18077c24 */ /* 0x000fe4000f8e02ff */
[----:B------:R-:W-:-:S04]  /*13a20*/  IMAD.WIDE.U32 R2, R6, UR10, R2 ;  /* 0x0000000a06027c25 */ /* 0x000fc8000f8e0002 */
[----:B------:R-:W-:Y:S02]  /*13a30*/  IMAD R7, R6, UR11, R7 ;  /* 0x0000000b06077c24 */ /* 0x000fe4000f8e0207 */
        /* <DEDUP_REMOVED lines=8> */
[----:B------:R-:W-:Y:S02]  /*13ac0*/  IMAD R7, R5, UR9, R28 ;  /* 0x0000000905077c24 */ /* 0x000fe4000f8e021c */
[----:B------:R-:W-:Y:S01]  /*13ad0*/  IMAD R27, R27, UR10, RZ ;  /* 0x0000000a1b1b7c24 */ /* 0x000fe2000f8e02ff */
[----:B------:R-:W-:Y:S01]  /*13ae0*/  IADD3.X R21, R24, UR4, R3, P0, !PT ;  /* 0x0000000418157c10 */ /* 0x000fe200087fe403 */
[----:B------:R-:W-:-:S04]  /*13af0*/  IMAD.WIDE.U32 R2, R5, UR8, RZ ;  /* 0x0000000805027c25 */ /* 0x000fc8000f8e00ff */
[----:B------:R-:W-:Y:S02]  /*13b00*/  IMAD.IADD R3, R3, 0x1, R7 ;  /* 0x0000000103037824 */ /* 0x000fe400078e0207 */
[C---:B------:R-:W-:Y:S02]  /*13b10*/  IMAD R27, R4.reuse, UR11, R27 ;  /* 0x0000000b041b7c24 */ /* 0x040fe4000f8e021b */
[----:B------:R-:W-:-:S04]  /*13b20*/  IMAD.WIDE.U32 R2, R4, UR10, R2 ;  /* 0x0000000a04027c25 */ /* 0x000fc8000f8e0002 */
[----:B------:R-:W-:Y:S02]  /*13b30*/  IMAD.IADD R3, R3, 0x1, R27 ;  /* 0x0000000103037824 */ /* 0x000fe400078e021b */
[----:B------:R-:W-:Y:S02]  /*13b40*/  IMAD R23, R18, 0x7800, R36 ;  /* 0x0000780012177824 */ /* 0x000fe400078e0224 */
[----:B------:R-:W-:-:S03]  /*13b50*/  IMAD.WIDE.U32 R2, R6, UR41, R2 ;  /* 0x0000002906027c25 */ /* 0x000fc6000f8e0002 */
[----:B------:R-:W-:-:S04]  /*13b60*/  IADD3 R22, P0, R2, UR6, RZ ;  /* 0x0000000602167c10 */ /* 0x000fc8000ff1e0ff */
[----:B------:R-:W-:Y:S01]  /*13b70*/  IADD3.X R24, R24, UR4, R3, P0, !PT ;  /* 0x0000000418187c10 */ /* 0x000fe200087fe403 */
[----:B------:R-:W-:-:S03]  /*13b80*/  UMOV UR4, 0xffffffff ;  /* 0xffffffff00047882 */ /* 0x000fc60000000000 */
[----:B------:R-:W-:Y:S05]  /*13b90*/  BRA.DIV UR4, `(.L_x_2308) ;  /* 0x0000003204b07947 */ /* 0x000fea000b800000 */
[----:B------:R-:W3:Y:S01]  /*13ba0*/  SHFL.IDX PT, R14, R19, RZ, 0x1c1f ;  /* 0x001c1fff130e7589 */ /* 0x000ee200000e0000 */
[----:B------:R-:W-:-:S03]  /*13bb0*/  VIADD R23, R23, UR45 ;  /* 0x0000002d17177c36 */ /* 0x000fc60008000000 */
        /* <DEDUP_REMOVED lines=29> */
.L_x_2401:
        /* <DEDUP_REMOVED lines=13> */
[----:B------:R-:W-:-:S13]  /*13e60*/  LOP3.LUT P1, RZ, R16, 0x40, RZ, 0xc0, !PT ;  /* 0x0000004010ff7812 */ /* 0x000fda000782c0ff */
[----:B0-----:R-:W-:Y:S05]  /*13e70*/  @!P1 BRA `(.L_x_2309) ;  /* 0x0000000000049947 */ /* 0x001fea0003800000 */
[----:B------:R-:W-:Y:S01]  /*13e80*/  BPT.TRAP 0x1 ;  /* 0x000000040000795c */ /* 0x000fe20000300000 */
.L_x_2309:
[----:B------:R-:W3:Y:S01]  /*13e90*/  LDL R2, [R1+0xc] ;  /* 0x00000c0001027983 */ /* 0x000ee20000100800 */
[----:B------:R0:W-:Y:S01]  /*13ea0*/  SYNCS.ARRIVE.TRANS64.A1T0 RZ, [R10+URZ+0x29830], RZ ;  /* 0x029830ff0aff79a7 */ /* 0x0001e2000810003f */
[----:B---3--:R-:W-:-:S13]  /*13eb0*/  ISETP.NE.AND P1, PT, R2, 0x3, PT ;  /* 0x000000030200780c */ /* 0x008fda0003f25270 */
[----:B0-----:R-:W-:Y:S05]  /*13ec0*/  @!P1 BRA `(.L_x_2310) ;  /* 0x0000000000049947 */ /* 0x001fea0003800000 */
[----:B------:R-:W-:Y:S01]  /*13ed0*/  BPT.TRAP 0x1 ;  /* 0x000000040000795c */ /* 0x000fe20000300000 */
.L_x_2310:
[----:B------:R-:W-:Y:S02]  /*13ee0*/  LOP3.LUT R2, R20, 0x1, RZ, 0x3c, !PT ;  /* 0x0000000114027812 */ /* 0x000fe400078e3cff */
[----:B------:R-:W-:Y:S02]  /*13ef0*/  LEA R19, R17, UR45, 0x3 ;  /* 0x0000002d11137c11 */ /* 0x000fe4000f8e18ff */
[----:B------:R-:W-:-:S04]  /*13f00*/  SHF.L.U32 R2, R2, 0x1f, RZ ;  /* 0x0000001f02027819 */ /* 0x000fc800000006ff */
[----:B------:R-:W0:Y:S02]  /*13f10*/  SYNCS.PHASECHK.TRANS64.TRYWAIT P0, [R19+URZ+0x29870], R2 ;  /* 0x02987002130075a7 */ /* 0x000e24000800017f */
[----:B0-----:R-:W-:Y:S05]  /*13f20*/  @!P0 BRA `(.L_x_2311) ;  /* 0x0000003400388947 */ /* 0x001fea0003800000 */
.L_x_2402:
[----:B------:R-:W-:-:S13]  /*13f30*/  LOP3.LUT P0, RZ, R16, 0x40, RZ, 0xc0, !PT ;  /* 0x0000004010ff7812 */ /* 0x000fda000780c0ff */
[----:B------:R-:W-:Y:S05]  /*13f40*/  @!P0 BRA `(.L_x_2312) ;  /* 0x0000000000048947 */ /* 0x000fea0003800000 */
[----:B------:R-:W-:Y:S01]  /*13f50*/  BPT.TRAP 0x1 ;  /* 0x000000040000795c */ /* 0x000fe20000300000 */
.L_x_2312:
[----:B0-----:R-:W-:Y:S01]  /*13f60*/  SHF.L.U32 R2, R20, 0x1f, RZ ;  /* 0x0000001f14027819 */ /* 0x001fe200000006ff */
[----:B-12---:R-:W-:-:S03]  /*13f70*/  IMAD R10, R17, 0x5000, RZ ;  /* 0x00005000110a7824 */ /* 0x006fc600078e02ff */
[----:B------:R-:W0:Y:S02]  /*13f80*/  SYNCS.PHASECHK.TRANS64.TRYWAIT P0, [R19+URZ+0x29860], R2 ;  /* 0x02986002130075a7 */ /* 0x000e24000800017f */
[----:B0-----:R-:W-:Y:S05]  /*13f90*/  @!P0 BRA `(.L_x_2313) ;  /* 0x0000003400308947 */ /* 0x001fea0003800000 */
.L_x_2403:
[----:B------:R-:W2:Y:S04]  /*13fa0*/  LDL R3, [R1+0x4] ;  /* 0x0000040001037983 */ /* 0x000ea80000100800 */
[----:B------:R-:W3:Y:S04]  /*13fb0*/  LDL R4, [R1+0x8] ;  /* 0x0000080001047983 */ /* 0x000ee80000100800 */
[----:B------:R-:W4:Y:S01]  /*13fc0*/  LDL R11, [R1] ;  /* 0x00000000010b7983 */ /* 0x000f220000100800 */
[----:B------:R-:W-:Y:S05]  /*13fd0*/  WARPSYNC.ALL ;  /* 0x0000000000007948 */ /* 0x000fea0003800000 */
[----:B------:R-:W-:-:S02]  /*13fe0*/  LOP3.LUT P0, RZ, R16, 0x40, RZ, 0xc0, !PT ;  /* 0x0000004010ff7812 */ /* 0x000fc4000780c0ff */
[----:B--2---:R-:W-:-:S05]  /*13ff0*/  LOP3.LUT R3, R10, R3, RZ, 0xfc, !PT ;  /* 0x000000030a037212 */ /* 0x004fca00078efcff */
[----:B0-----:R-:W-:Y:S01]  /*14000*/  VIADD R2, R3, UR45 ;  /* 0x0000002d03027c36 */ /* 0x001fe20008000000 */
[----:B------:R-:W0:Y:S01]  /*14010*/  LDSM.16.MT88.4 R12, [R3+UR45+0xa400] ;  /* 0x00a4002d030c783b */ /* 0x000e220008004200 */
[----:B----4-:R-:W-:Y:S02]  /*14020*/  LOP3.LUT R17, R10, R11, RZ, 0xfc, !PT ;  /* 0x0000000b0a117212 */ /* 0x010fe400078efcff */
[----:B---3--:R-:W-:Y:S02]  /*14030*/  IMAD.IADD R2, R4, 0x1, R2 ;  /* 0x0000000104027824 */ /* 0x008fe400078e0202 */
[----:B------:R-:W-:-:S03]  /*14040*/  IADD3 R17, R17, UR45, RZ ;  /* 0x0000002d11117c10 */ /* 0x000fc6000fffe0ff */
        /* <DEDUP_REMOVED lines=67> */
.L_x_2314:
[----:B-1----:R1:W-:Y:S01]  /*14480*/  SYNCS.ARRIVE.TRANS64.A1T0 RZ, [R19+URZ+0x29850], RZ ;  /* 0x029850ff13ff79a7 */ /* 0x0023e2000810003f */
[----:B------:R-:W-:Y:S06]  /*14490*/  BAR.SYNC.DEFER_BLOCKING 0x2, 0x80 ;  /* 0x0082000000007b1d */ /* 0x000fec0000010000 */
[----:B------:R-:W-:Y:S05]  /*144a0*/  @!P1 BRA `(.L_x_2315) ;  /* 0x0000000000049947 */ /* 0x000fea0003800000 */
[----:B------:R-:W-:Y:S01]  /*144b0*/  BPT.TRAP 0x1 ;  /* 0x000000040000795c */ /* 0x000fe20000300000 */
.L_x_2315:
[----:B------:R-:W2:Y:S01]  /*144c0*/  S2R R2, SR_CgaCtaId ;  /* 0x0000000000027919 */ /* 0x000ea20000008800 */
[----:B-1----:R-:W-:Y:S02]  /*144d0*/  VIADD R19, R19, 0x29880 ;  /* 0x0002988013137836 */ /* 0x002fe40000000000 */
[----:B------:R-:W-:Y:S02]  /*144e0*/  VIADD R0, R0, 0xffffff60 ;  /* 0xffffff6000007836 */ /* 0x000fe40000000000 */
[----:B0-----:R-:W-:Y:S02]  /*144f0*/  IMAD.MOV.U32 R17, RZ, RZ, R18 ;  /* 0x000000ffff117224 */ /* 0x001fe400078e0012 */
[----:B------:R-:W-:Y:S01]  /*14500*/  IMAD.MOV.U32 R20, RZ, RZ, R29 ;  /* 0x000000ffff147224 */ /* 0x000fe200078e001d */
[----:B--2---:R-:W-:-:S04]  /*14510*/  PRMT R19, R2, 0x654, R19 ;  /* 0x0000065402137816 */ /* 0x004fc80000000013 */
[----:B------:R1:W-:Y:S01]  /*14520*/  SYNCS.ARRIVE.TRANS64.RED.A1T0 RZ, [R19+URZ], RZ ;  /* 0x000000ff13ff79a7 */ /* 0x0003e2000810043f */
[----:B------:R-:W-:Y:S05]  /*14530*/  @P2 BRA `(.L_x_2316) ;  /* 0xffffffe800d82947 */ /* 0x000fea000383ffff */
[----:B------:R-:W-:Y:S05]  /*14540*/  BRA `(.L_x_2317) ;  /* 0x0000000000047947 */ /* 0x000fea0003800000 */
.L_x_2301:
[----:B------:R-:W-:-:S07]  /*14550*/  IMAD.MOV.U32 R18, RZ, RZ, RZ ;  /* 0x000000ffff127224 */ /* 0x000fce00078e00ff */
.L_x_2317:
[----:B-1----:R-:W4:Y:S02]  /*14560*/  LDL R0, [R1+0x14] ;  /* 0x0000140001007983 */ /* 0x002f240000100800 */
[----:B----4-:R-:W-:-:S13]  /*14570*/  R2UR UR4, R0 ;  /* 0x00000000000472ca */ /* 0x010fda00000e0000 */
[----:B------:R-:W-:-:S06]  /*14580*/  ULOP3.LUT UR4, UR4, 0x1, URZ, 0xfc, !UPT ;  /* 0x0000000104047892 */ /* 0x000fcc000f8efc3f */
[----:B------:R-:W-:-:S05]  /*14590*/  IMAD.U32 R0, RZ, RZ, UR4 ;  /* 0x00000004ff007e24 */ /* 0x000fca000f8e00ff */
[----:B------:R-:W-:-:S13]  /*145a0*/  ISETP.NE.AND P1, PT, R0, 0x3, PT ;  /* 0x000000030000780c */ /* 0x000fda0003f25270 */
[----:B------:R-:W-:Y:S05]  /*145b0*/  @!P1 BRA `(.L_x_2318) ;  /* 0x0000000000049947 */ /* 0x000fea0003800000 */
[----:B------:R-:W-:Y:S01]  /*145c0*/  BPT.TRAP 0x1 ;  /* 0x000000040000795c */ /* 0x000fe20000300000 */
.L_x_2318:
[----:B------:R-:W-:Y:S01]  /*145d0*/  LOP3.LUT R0, R29, 0x1, RZ, 0x3c, !PT ;  /* 0x000000011d007812 */ /* 0x000fe200078e3cff */
[----:B------:R-:W-:Y:S01]  /*145e0*/  BSSY B0, `(.L_x_2319) ;  /* 0x0000005000007945 */ /* 0x000fe20003800000 */
[----:B------:R-:W-:Y:S02]  /*145f0*/  LEA R17, R18, UR45, 0x3 ;  /* 0x0000002d12117c11 */ /* 0x000fe4000f8e18ff */
[----:B------:R-:W-:-:S04]  /*14600*/  SHF.L.U32 R0, R0, 0x1f, RZ ;  /* 0x0000001f00007819 */ /* 0x000fc800000006ff */
[----:B------:R-:W1:Y:S02]  /*14610*/  SYNCS.PHASECHK.TRANS64.TRYWAIT P0, [R17+URZ+0x29870], R0 ;  /* 0x02987000110075a7 */ /* 0x000e64000800017f */
[----:B-1----:R-:W-:Y:S05]  /*14620*/  @!P0 BRA `(.L_x_2320) ;  /* 0x0000002c00a08947 */ /* 0x002fea0003800000 */
.L_x_2404:
[----:B------:R-:W-:Y:S05]  /*14630*/  BSYNC B0 ;  /* 0x0000000000007941 */ /* 0x000fea0003800000 */
.L_x_2319:
[----:B------:R-:W-:-:S13]  /*14640*/  LOP3.LUT P0, RZ, R16, 0x40, RZ, 0xc0, !PT ;  /* 0x0000004010ff7812 */ /* 0x000fda000780c0ff */
[----:B------:R-:W-:Y:S05]  /*14650*/  @!P0 BRA `(.L_x_2321) ;  /* 0x0000000000048947 */ /* 0x000fea0003800000 */
[----:B------:R-:W-:Y:S01]  /*14660*/  BPT.TRAP 0x1 ;  /* 0x000000040000795c */ /* 0x000fe20000300000 */
.L_x_2321:
[----:B-1----:R-:W4:Y:S04]  /*14670*/  LDL.LU R0, [R1+0x4] ;  /* 0x0000040001007983 */ /* 0x002f280000300800 */
[----:B---3--:R-:W3:Y:S01]  /*14680*/  LDL.LU R5, [R1+0x8] ;  /* 0x0000080001057983 */ /* 0x008ee20000300800 */
[----:B------:R-:W-:Y:S01]  /*14690*/  SHF.L.U32 R4, R29, 0x1f, RZ ;  /* 0x0000001f1d047819 */ /* 0x000fe200000006ff */
[----:B------:R-:W-:-:S03]  /*146a0*/  IMAD R3, R18, 0x5000, RZ ;  /* 0x0000500012037824 */ /* 0x000fc600078e02ff */
[----:B------:R-:W1:Y:S02]  /*146b0*/  SYNCS.PHASECHK.TRANS64.TRYWAIT P0, [R17+URZ+0x29860], R4 ;  /* 0x02986004110075a7 */ /* 0x000e64000800017f */
[----:B----4-:R-:W-:-:S05]  /*146c0*/  LOP3.LUT R0, R3, R0, RZ, 0xfc, !PT ;  /* 0x0000000003007212 */ /* 0x010fca00078efcff */
[----:B------:R-:W-:-:S04]  /*146d0*/  VIADD R2, R0, UR45 ;  /* 0x0000002d00027c36 */ /* 0x000fc80008000000 */
[----:B---3--:R-:W-:Y:S01]  /*146e0*/  IMAD.IADD R2, R5, 0x1, R2 ;  /* 0x0000000105027824 */ /* 0x008fe200078e0202 */
[----:B-1----:R-:W-:Y:S06]  /*146f0*/  @!P0 BRA `(.L_x_2322) ;  /* 0x0000002c00808947 */ /* 0x002fec0003800000 */
.L_x_2405:
[----:B------:R-:W3:Y:S01]  /*14700*/  LDL.LU R12, [R1] ;  /* 0x00000000010c7983 */ /* 0x000ee20000300800 */
[----:B------:R-:W-:Y:S05]  /*14710*/  WARPSYNC.ALL ;  /* 0x0000000000007948 */ /* 0x000fea0003800000 */
[----:B------:R-:W4:Y:S01]  /*14720*/  LDSM.16.MT88.4 R8, [R0+UR45+0xa400] ;  /* 0x00a4002d0008783b */ /* 0x000f220008004200 */
[----:B------:R-:W-:-:S03]  /*14730*/  LOP3.LUT P0, RZ, R16, 0x40, RZ, 0xc0, !PT ;  /* 0x0000004010ff7812 */ /* 0x000fc6000780c0ff */
[----:B-1----:R-:W1:Y:S01]  /*14740*/  LDSM.16.MT88.4 R4, [R2+0xa400] ;  /* 0x00a400000204783b */ /* 0x002e620000004200 */
[----:B----4-:R-:W-:Y:S02]  /*14750*/  PRMT R13, R8, 0x7531, R9 ;  /* 0x00007531080d7816 */ /* 0x010fe40000000009 */
[C-C-:B--2---:R-:W-:Y:S02]  /*14760*/  PRMT R14, R10.reuse, 0x6420, R11.reuse ;  /* 0x000064200a0e7816 */ /* 0x144fe4000000000b */
[----:B------:R-:W-:Y:S02]  /*14770*/  PRMT R15, R10, 0x7531, R11 ;  /* 0x000075310a0f7816 */ /* 0x000fe4000000000b */
[C-C-:B-1----:R-:W-:Y:S02]  /*14780*/  PRMT R10, R6.reuse, 0x6420, R7.reuse ;  /* 0x00006420060a7816 */ /* 0x142fe40000000007 */
[----:B------:R-:W-:Y:S02]  /*14790*/  PRMT R11, R6, 0x7531, R7 ;  /* 0x00007531060b7816 */ /* 0x000fe40000000007 */
[----:B---3--:R-:W-:-:S02]  /*147a0*/  LOP3.LUT R3, R3, R12, RZ, 0xfc, !PT ;  /* 0x0000000c03037212 */ /* 0x008fc400078efcff */
        /* <DEDUP_REMOVED lines=62> */
.L_x_2323:
[----:B--2---:R2:W-:Y:S01]  /*14b90*/  SYNCS.ARRIVE.TRANS64.A1T0 RZ, [R17+URZ+0x29850], RZ ;  /* 0x029850ff11ff79a7 */ /* 0x0045e2000810003f */
[----:B------:R-:W-:Y:S06]  /*14ba0*/  BAR.SYNC.DEFER_BLOCKING 0x2, 0x80 ;  /* 0x0082000000007b1d */ /* 0x000fec0000010000 */
[----:B------:R-:W-:Y:S05]  /*14bb0*/  @!P1 BRA `(.L_x_2324) ;  /* 0x0000000000049947 */ /* 0x000fea0003800000 */
[----:B------:R-:W-:Y:S01]  /*14bc0*/  BPT.TRAP 0x1 ;  /* 0x000000040000795c */ /* 0x000fe20000300000 */
.L_x_2324:
[----:B------:R-:W3:Y:S01]  /*14bd0*/  S2R R0, SR_CgaCtaId ;  /* 0x0000000000007919 */ /* 0x000ee20000008800 */
[----:B--2---:R-:W-:Y:S02]  /*14be0*/  VIADD R17, R17, 0x29880 ;  /* 0x0002988011117836 */ /* 0x004fe40000000000 */
        /* <DEDUP_REMOVED lines=8> */
.L_x_2279:
[----:B------:R-:W2:Y:S01]  /*14c70*/  S2R R5, SR_CgaCtaId ;  /* 0x0000000000057919 */ /* 0x000ea20000008800 */
[----:B------:R-:W-:Y:S02]  /*14c80*/  MOV R4, 0x400 ;  /* 0x0000040000047802 */ /* 0x000fe40000000f00 */
[----:B------:R-:W-:Y:S02]  /*14c90*/  SHF.L.U32 R3, R3, 0x1f, RZ ;  /* 0x0000001f03037819 */ /* 0x000fe400000006ff */
[----:B--2---:R-:W-:-:S04]  /*14ca0*/  LEA R6, R5, R4, 0x18 ;  /* 0x0000000405067211 */ /* 0x004fc800078ec0ff */
[----:B------:R-:W2:Y:S02]  /*14cb0*/  SYNCS.PHASECHK.TRANS64.TRYWAIT P0, [R6+URZ+0x29820], R3 ;  /* 0x02982003060075a7 */ /* 0x000ea4000800017f */
[----:B--2---:R-:W-:Y:S05]  /*14cc0*/  @!P0 BRA `(.L_x_2325) ;  /* 0x0000002800208947 */ /* 0x004fea0003800000 */
.L_x_2406:
        /* <DEDUP_REMOVED lines=8> */
[----:B------:R-:W2:Y:S02]  /*14d50*/  LDL R4, [R1+0x14] ;  /* 0x0000140001047983 */ /* 0x000ea40000100800 */
[----:B--2---:R-:W-:-:S13]  /*14d60*/  R2UR UR4, R4 ;  /* 0x00000000040472ca */ /* 0x004fda00000e0000 */
[----:B------:R-:W-:-:S06]  /*14d70*/  ULOP3.LUT UR4, UR4, 0x2, URZ, 0xfc, !UPT ;  /* 0x0000000204047892 */ /* 0x000fcc000f8efc3f */
[----:B------:R-:W-:-:S05]  /*14d80*/  IMAD.U32 R3, RZ, RZ, UR4 ;  /* 0x00000004ff037e24 */ /* 0x000fca000f8e00ff */
[----:B------:R-:W-:-:S13]  /*14d90*/  ISETP.NE.AND P0, PT, R3, 0x3, PT ;  /* 0x000000030300780c */ /* 0x000fda0003f05270 */
[----:B------:R-:W-:Y:S05]  /*14da0*/  @!P0 BRA `(.L_x_2326) ;  /* 0x0000000000048947 */ /* 0x000fea0003800000 */
[----:B------:R-:W-:Y:S01]  /*14db0*/  BPT.TRAP 0x1 ;  /* 0x000000040000795c */ /* 0x000fe20000300000 */
.L_x_2326:
[----:B------:R-:W-:Y:S01]  /*14dc0*/  IMAD R5, R2, 0x8, R6 ;  /* 0x0000000802057824 */ /* 0x000fe200078e0206 */
[----:B------:R-:W-:Y:S01]  /*14dd0*/  SHF.L.U32 R4, R0, 0x1f, RZ ;  /* 0x0000001f00047819 */ /* 0x000fe200000006ff */
[----:B------:R-:W-:-:S03]  /*14de0*/  VIADD R2, R2, 0x1 ;  /* 0x0000000102027836 */ /* 0x000fc60000000000 */
[----:B------:R-:W2:Y:S02]  /*14df0*/  SYNCS.PHASECHK.TRANS64.TRYWAIT P1, [R5+URZ+0x29840], R4 ;  /* 0x02984004050075a7 */ /* 0x000ea4000802017f */
[----:B------:R-:W-:-:S04]  /*14e00*/  ISETP.NE.AND P2, PT, R2, 0x2, PT ;  /* 0x000000020200780c */ /* 0x000fc80003f45270 */
[----:B------:R-:W-:Y:S01]  /*14e10*/  SEL R3, RZ, 0x1, P2 ;  /* 0x00000001ff037807 */ /* 0x000fe20001000000 */
[----:B--2---:R-:W-:Y:S08]  /*14e20*/  @!P1 BRA `(.L_x_2327) ;  /* 0x0000002400dc9947 */ /* 0x004ff00003800000 */
.L_x_2407:
[----:B------:R-:W-:Y:S02]  /*14e30*/  SEL R2, R2, RZ, P2 ;  /* 0x000000ff02027207 */ /* 0x000fe40001000000 */
[----:B------:R-:W-:Y:S01]  /*14e40*/  LOP3.LUT R0, R0, R3, RZ, 0x3c, !PT ;  /* 0x0000000300007212 */ /* 0x000fe200078e3cff */
[----:B------:R-:W-:Y:S06]  /*14e50*/  @!P0 BRA `(.L_x_2328) ;  /* 0x0000000000048947 */ /* 0x000fec0003800000 */
[----:B------:R-:W-:Y:S01]  /*14e60*/  BPT.TRAP 0x1 ;  /* 0x000000040000795c */ /* 0x000fe20000300000 */
.L_x_2328:
[----:B------:R-:W-:Y:S02]  /*14e70*/  LEA R3, R2, R6, 0x3 ;  /* 0x0000000602037211 */ /* 0x000fe400078e18ff */
[----:B------:R-:W-:-:S04]  /*14e80*/  SHF.L.U32 R0, R0, 0x1f, RZ ;  /* 0x0000001f00007819 */ /* 0x000fc800000006ff */
[----:B------:R-:W3:Y:S02]  /*14e90*/  SYNCS.PHASECHK.TRANS64.TRYWAIT P1, [R3+URZ+0x29840], R0 ;  /* 0x02984000030075a7 */ /* 0x000ee4000802017f */
[----:B---3--:R-:W-:Y:S05]  /*14ea0*/  @!P1 BRA `(.L_x_2329) ;  /* 0x0000002400d09947 */ /* 0x008fea0003800000 */
.L_x_2408:
[----:B------:R-:W-:Y:S05]  /*14eb0*/  @!P0 BRA `(.L_x_2330) ;  /* 0x0000000000048947 */ /* 0x000fea0003800000 */
[----:B------:R-:W-:Y:S01]  /*14ec0*/  BPT.TRAP 0x1 ;  /* 0x000000040000795c */ /* 0x000fe20000300000 */
.L_x_2330:
[----:B------:R-:W4:Y:S02]  /*14ed0*/  SYNCS.PHASECHK.TRANS64.TRYWAIT P1, [R5+URZ+0x29860], R4 ;  /* 0x02986004050075a7 */ /* 0x000f24000802017f */
[----:B----4-:R-:W-:Y:S05]  /*14ee0*/  @!P1 BRA `(.L_x_2331) ;  /* 0x0000002400d49947 */ /* 0x010fea0003800000 */
.L_x_2409:
[----:B------:R-:W-:Y:S05]  /*14ef0*/  @!P0 BRA `(.L_x_2332) ;  /* 0x0000000000048947 */ /* 0x000fea0003800000 */
[----:B------:R-:W-:Y:S01]  /*14f00*/  BPT.TRAP 0x1 ;  /* 0x000000040000795c */ /* 0x000fe20000300000 */
.L_x_2332:
[----:B------:R-:W0:Y:S02]  /*14f10*/  SYNCS.PHASECHK.TRANS64.TRYWAIT P1, [R3+URZ+0x29860], R0 ;  /* 0x02986000030075a7 */ /* 0x000e24000802017f */
[----:B0-----:R-:W-:Y:S05]  /*14f20*/  @!P1 BRA `(.L_x_2333) ;  /* 0x0000002400d89947 */ /* 0x001fea0003800000 */
.L_x_2410:
[----:B------:R-:W-:Y:S05]  /*14f30*/  @!P0 BRA `(.L_x_2334) ;  /* 0x0000000000048947 */ /* 0x000fea0003800000 */
[----:B------:R-:W-:Y:S01]  /*14f40*/  BPT.TRAP 0x1 ;  /* 0x000000040000795c */ /* 0x000fe20000300000 */
.L_x_2334:
[----:B------:R-:W0:Y:S02]  /*14f50*/  SYNCS.PHASECHK.TRANS64.TRYWAIT P1, [R5+URZ+0x29880], R4 ;  /* 0x02988004050075a7 */ /* 0x000e24000802017f */
[----:B0-----:R-:W-:Y:S05]  /*14f60*/  @!P1 BRA `(.L_x_2335) ;  /* 0x0000002400dc9947 */ /* 0x001fea0003800000 */
.L_x_2411:
[----:B------:R-:W-:Y:S05]  /*14f70*/  @!P0 BRA `(.L_x_2336) ;  /* 0x0000000000048947 */ /* 0x000fea0003800000 */
[----:B------:R-:W-:Y:S01]  /*14f80*/  BPT.TRAP 0x1 ;  /* 0x000000040000795c */ /* 0x000fe20000300000 */
.L_x_2336:
[----:B------:R0:W0:Y:S02]  /*14f90*/  SYNCS.PHASECHK.TRANS64.TRYWAIT P0, [R3+URZ+0x29880], R0 ;  /* 0x02988000030075a7 */ /* 0x000024000800017f */
[----:B0-----:R-:W-:Y:S05]  /*14fa0*/  @!P0 NANOSLEEP.SYNCS 0x989680 ;  /* 0x009896800000895d */ /* 0x001fea0003900000 */
[----:B------:R-:W0:Y:S02]  /*14fb0*/  @!P0 SYNCS.PHASECHK.TRANS64 P0, [R3+URZ+0x29880], R0 ;  /* 0x02988000030085a7 */ /* 0x000e24000800007f */
[----:B0-----:R-:W-:Y:S05]  /*14fc0*/  @!P0 BRA `(.L_x_2336) ;  /* 0xfffffffc00f08947 */ /* 0x001fea000383ffff */
.L_x_2235:
[----:B------:R-:W-:Y:S05]  /*14fd0*/  BSYNC B6 ;  /* 0x0000000000067941 */ /* 0x000fea0003800000 */
.L_x_2232:
[----:B------:R-:W-:Y:S05]  /*14fe0*/  EXIT ;  /* 0x000000000000794d */ /* 0x000fea0003800000 */
.L_x_2239:
[----:B0-----:R-:W-:-:S04]  /*14ff0*/  IMAD.U32 R3, RZ, RZ, UR38 ;  /* 0x00000026ff037e24 */ /* 0x001fc8000f8e00ff */
[----:B------:R0:W1:Y:S03]  /*15000*/  SYNCS.PHASECHK.TRANS64.TRYWAIT P0, [R3+URZ+0x29800], R6 ;  /* 0x02980006030075a7 */ /* 0x000066000800017f */
[----:B-1----:R-:W-:Y:S05]  /*15010*/  @!P0 NANOSLEEP.SYNCS 0x989680 ;  /* 0x009896800000895d */ /* 0x002fea0003900000 */
[----:B------:R-:W1:Y:S02]  /*15020*/  @!P0 SYNCS.PHASECHK.TRANS64 P0, [R3+URZ+0x29800], R6 ;  /* 0x02980006030085a7 */ /* 0x000e64000800007f */
[----:B-1----:R-:W-:Y:S05]  /*15030*/  @!P0 BRA `(.L_x_2239) ;  /* 0xfffffffc00ec8947 */ /* 0x002fea000383ffff */
[----:B------:R-:W-:Y:S05]  /*15040*/  BRA `(.L_x_2337) ;  /* 0xfffffec400a47947 */ /* 0x000fea000383ffff */
.L_x_2243:
[----:B--2---:R-:W-:-:S04]  /*15050*/  IMAD.U32 R5, RZ, RZ, UR38 ;  /* 0x00000026ff057e24 */ /* 0x004fc8000f8e00ff */
[----:B------:R2:W3:Y:S03]  /*15060*/  SYNCS.PHASECHK.TRANS64.TRYWAIT P1, [R5+URZ+0x29830], R6 ;  /* 0x02983006050075a7 */ /* 0x0004e6000802017f */
[----:B---3--:R-:W-:Y:S05]  /*15070*/  @!P1 NANOSLEEP.SYNCS 0x989680 ;  /* 0x009896800000995d */ /* 0x008fea0003900000 */
[----:B------:R-:W3:Y:S02]  /*15080*/  @!P1 SYNCS.PHASECHK.TRANS64 P1, [R5+URZ+0x29830], R6 ;  /* 0x02983006050095a7 */ /* 0x000ee4000802007f */
[----:B---3--:R-:W-:Y:S05]  /*15090*/  @!P1 BRA `(.L_x_2243) ;  /* 0xfffffffc00ec9947 */ /* 0x008fea000383ffff */
[----:B------:R-:W-:Y:S05]  /*150a0*/  BRA `(.L_x_2242) ;  /* 0xfffffec400c87947 */ /* 0x000fea000383ffff */
.L_x_2249:
[----:B-1----:R-:W-:-:S04]  /*150b0*/  IMAD.U32 R11, RZ, RZ, UR4 ;  /* 0x00000004ff0b7e24 */ /* 0x002fc8000f8e00ff */
[----:B------:R1:W2:Y:S03]  /*150c0*/  SYNCS.PHASECHK.TRANS64.TRYWAIT P1, [R11+URZ+0x29830], R10 ;  /* 0x0298300a0b0075a7 */ /* 0x0002a6000802017f */
[----:B--2---:R-:W-:Y:S05]  /*150d0*/  @!P1 NANOSLEEP.SYNCS 0x989680 ;  /* 0x009896800000995d */ /* 0x004fea0003900000 */
[----:B------:R-:W2:Y:S02]  /*150e0*/  @!P1 SYNCS.PHASECHK.TRANS64 P1, [R11+URZ+0x29830], R10 ;  /* 0x0298300a0b0095a7 */ /* 0x000ea4000802007f */
[----:B--2---:R-:W-:Y:S05]  /*150f0*/  @!P1 BRA `(.L_x_2249) ;  /* 0xfffffffc00ec9947 */ /* 0x004fea000383ffff */
[----:B------:R-:W-:Y:S05]  /*15100*/  BRA `(.L_x_2246) ;  /* 0xffffff0800907947 */ /* 0x000fea000383ffff */
.L_x_2253:
[----:B-1----:R-:W-:-:S04]  /*15110*/  IMAD.U32 R11, RZ, RZ, UR10 ;  /* 0x0000000aff0b7e24 */ /* 0x002fc8000f8e00ff */
[----:B------:R1:W2:Y:S03]  /*15120*/  SYNCS.PHASECHK.TRANS64.TRYWAIT P1, [R11+URZ+0x29850], R10 ;  /* 0x0298500a0b0075a7 */ /* 0x0002a6000802017f */
[----:B--2---:R-:W-:Y:S05]  /*15130*/  @!P1 NANOSLEEP.SYNCS 0x989680 ;  /* 0x009896800000995d */ /* 0x004fea0003900000 */
[----:B------:R-:W2:Y:S02]  /*15140*/  @!P1 SYNCS.PHASECHK.TRANS64 P1, [R11+URZ+0x29850], R10 ;  /* 0x0298500a0b0095a7 */ /* 0x000ea4000802007f */
[----:B--2---:R-:W-:Y:S05]  /*15150*/  @!P1 BRA `(.L_x_2253) ;  /* 0xfffffffc00ec9947 */ /* 0x004fea000383ffff */
[----:B------:R-:W-:Y:S05]  /*15160*/  BRA `(.L_x_2250) ;  /* 0xffffff1400a47947 */ /* 0x000fea000383ffff */
.L_x_2261:
[----:B-1----:R-:W-:-:S04]  /*15170*/  IMAD.U32 R10, RZ, RZ, UR10 ;  /* 0x0000000aff0a7e24 */ /* 0x002fc8000f8e00ff */
[----:B------:R1:W2:Y:S03]  /*15180*/  SYNCS.PHASECHK.TRANS64.TRYWAIT P1, [R10+URZ+0x29830], R9 ;  /* 0x029830090a0075a7 */ /* 0x0002a6000802017f */
[----:B--2---:R-:W-:Y:S05]  /*15190*/  @!P1 NANOSLEEP.SYNCS 0x989680 ;  /* 0x009896800000995d */ /* 0x004fea0003900000 */
[----:B------:R-:W2:Y:S02]  /*151a0*/  @!P1 SYNCS.PHASECHK.TRANS64 P1, [R10+URZ+0x29830], R9 ;  /* 0x029830090a0095a7 */ /* 0x000ea4000802007f */
[----:B--2---:R-:W-:Y:S05]  /*151b0*/  @!P1 BRA `(.L_x_2261) ;  /* 0xfffffffc00ec9947 */ /* 0x004fea000383ffff */
[----:B------:R-:W-:Y:S05]  /*151c0*/  BRA `(.L_x_2258) ;  /* 0xffffff4c00107947 */ /* 0x000fea000383ffff */
.L_x_2265:
[----:B-1----:R-:W-:-:S04]  /*151d0*/  IMAD.U32 R10, RZ, RZ, UR10 ;  /* 0x0000000aff0a7e24 */ /* 0x002fc8000f8e00ff */
[----:B------:R1:W2:Y:S03]  /*151e0*/  SYNCS.PHASECHK.TRANS64.TRYWAIT P1, [R10+URZ+0x29850], R9 ;  /* 0x029850090a0075a7 */ /* 0x0002a6000802017f */
[----:B--2---:R-:W-:Y:S05]  /*151f0*/  @!P1 NANOSLEEP.SYNCS 0x989680 ;  /* 0x009896800000995d */ /* 0x004fea0003900000 */
[----:B------:R-:W2:Y:S02]  /*15200*/  @!P1 SYNCS.PHASECHK.TRANS64 P1, [R10+URZ+0x29850], R9 ;  /* 0x029850090a0095a7 */ /* 0x000ea4000802007f */
[----:B--2---:R-:W-:Y:S05]  /*15210*/  @!P1 BRA `(.L_x_2265) ;  /* 0xfffffffc00ec9947 */ /* 0x004fea000383ffff */
[----:B------:R-:W-:Y:S05]  /*15220*/  BRA `(.L_x_2262) ;  /* 0xffffff58001c7947 */ /* 0x000fea000383ffff */
.L_x_2272:
[----:B-1----:R-:W-:-:S04]  /*15230*/  IMAD.U32 R3, RZ, RZ, UR9 ;  /* 0x00000009ff037e24 */ /* 0x002fc8000f8e00ff */
[----:B------:R1:W3:Y:S03]  /*15240*/  SYNCS.PHASECHK.TRANS64.TRYWAIT P1, [R3+URZ+0x29850], R0 ;  /* 0x02985000030075a7 */ /* 0x0002e6000802017f */
[----:B---3--:R-:W-:Y:S05]  /*15250*/  @!P1 NANOSLEEP.SYNCS 0x989680 ;  /* 0x009896800000995d */ /* 0x008fea0003900000 */
[----:B------:R-:W3:Y:S02]  /*15260*/  @!P1 SYNCS.PHASECHK.TRANS64 P1, [R3+URZ+0x29850], R0 ;  /* 0x02985000030095a7 */ /* 0x000ee4000802007f */
[----:B---3--:R-:W-:Y:S05]  /*15270*/  @!P1 BRA `(.L_x_2272) ;  /* 0xfffffffc00ec9947 */ /* 0x008fea000383ffff */
[----:B------:R-:W-:Y:S05]  /*15280*/  BRA `(.L_x_2271) ;  /* 0xffffff80006c7947 */ /* 0x000fea000383ffff */
.L_x_2285:
[----:B------:R-:W-:Y:S02]  /*15290*/  IMAD.MOV.U32 R13, RZ, RZ, R22 ;  /* 0x000000ffff0d7224 */ /* 0x000fe400078e0016 */
[----:B------:R-:W-:Y:S02]  /*152a0*/  IMAD.MOV.U32 R12, RZ, RZ, RZ ;  /* 0x000000ffff0c7224 */ /* 0x000fe400078e00ff */
[----:B------:R-:W-:Y:S02]  /*152b0*/  IMAD.MOV.U32 R11, RZ, RZ, 0x1f ;  /* 0x0000001fff0b7424 */ /* 0x000fe400078e00ff */
[----:B------:R-:W-:-:S07]  /*152c0*/  IMAD.MOV.U32 R15, RZ, RZ, -0x1 ;  /* 0xffffffffff0f7424 */ /* 0x000fce00078e00ff */
[----:B-----5:R-:W-:Y:S05]  /*152d0*/  WARPSYNC.COLLECTIVE R15, `(.L_x_2338) ;  /* 0x000000000f087348 */ /* 0x020fea0003c00000 */
[----:B------:R0:W1:Y:S02]  /*152e0*/  SHFL.IDX P6, R14, R13, R12, R11 ;  /* 0x0000000c0d0e7389 */ /* 0x00006400000c000b */
[----:B01---5:R-:W-:Y:S01]  /*152f0*/  ENDCOLLECTIVE ;  /* 0x000000000000791b */ /* 0x023fe20003800000 */
.L_x_2338:
[----:B------:R-:W-:Y:S05]  /*15300*/  BRA `(.L_x_2339) ;  /* 0xffffffbc00e07947 */ /* 0x000fea000383ffff */
.L_x_2287:
        /* <DEDUP_REMOVED lines=8> */
.L_x_2288:
        /* <DEDUP_REMOVED lines=8> */
.L_x_2342:
[----:B------:R-:W-:Y:S05]  /*15410*/  BSYNC B0 ;  /* 0x0000000000007941 */ /* 0x000fea0003800000 */
.L_x_2341:
[----:B------:R-:W-:Y:S01]  /*15420*/  IMAD.MOV.U32 R13, RZ, RZ, R18 ;  /* 0x000000ffff0d7224 */ /* 0x000fe200078e0012 */
[C---:B------:R-:W-:Y:S01]  /*15430*/  LOP3.LUT P3, RZ, R16.reuse, 0x2, RZ, 0xc0, !PT ;  /* 0x0000000210ff7812 */ /* 0x040fe2000786c0ff */
[----:B------:R-:W-:Y:S01]  /*15440*/  IMAD.MOV.U32 R12, RZ, RZ, RZ ;  /* 0x000000ffff0c7224 */ /* 0x000fe200078e00ff */
[----:B------:R-:W-:Y:S01]  /*15450*/  LOP3.LUT P2, RZ, R16, 0x1, RZ, 0xc0, !PT ;  /* 0x0000000110ff7812 */ /* 0x000fe2000784c0ff */
[----:B------:R-:W-:Y:S01]  /*15460*/  IMAD.MOV.U32 R11, RZ, RZ, 0x1c1f ;  /* 0x00001c1fff0b7424 */ /* 0x000fe200078e00ff */
[C---:B------:R-:W-:Y:S01]  /*15470*/  ISETP.GE.AND P1, PT, R9.reuse, 0x61, PT ;  /* 0x000000610900780c */ /* 0x040fe20003f26270 */
[----:B------:R-:W-:Y:S01]  /*15480*/  IMAD.MOV.U32 R15, RZ, RZ, -0x1 ;  /* 0xffffffffff0f7424 */ /* 0x000fe200078e00ff */
[----:B------:R-:W-:Y:S01]  /*15490*/  ISETP.GE.AND P5, PT, R9, 0x81, PT ;  /* 0x000000810900780c */ /* 0x000fe20003fa6270 */
[----:B------:R-:W-:Y:S02]  /*154a0*/  IMAD.MOV.U32 R3, RZ, RZ, R14 ;  /* 0x000000ffff037224 */ /* 0x000fe400078e000e */
[----:B------:R-:W-:-:S10]  /*154b0*/  VIADD R8, R7, UR45 ;  /* 0x0000002d07087c36 */ /* 0x000fd40008000000 */
[----:B------:R-:W-:Y:S05]  /*154c0*/  WARPSYNC.COLLECTIVE R15, `(.L_x_2343) ;  /* 0x000000000f087348 */ /* 0x000fea0003c00000 */
[----:B------:R0:W1:Y:S02]  /*154d0*/  SHFL.IDX P6, R14, R13, R12, R11 ;  /* 0x0000000c0d0e7389 */ /* 0x00006400000c000b */
[----:B01----:R-:W-:Y:S01]  /*154e0*/  ENDCOLLECTIVE ;  /* 0x000000000000791b */ /* 0x003fe20003800000 */
.L_x_2343:
[----:B------:R-:W-:Y:S02]  /*154f0*/  IMAD.IADD R7, R33, 0x1, R8 ;  /* 0x0000000121077824 */ /* 0x000fe400078e0208 */
[----:B------:R-:W-:Y:S02]  /*15500*/  VIADD R34, R8, 0xa400 ;  /* 0x0000a40008227836 */ /* 0x000fe40000000000 */
[----:B------:R-:W-:Y:S02]  /*15510*/  IMAD.MOV.U32 R13, RZ, RZ, R10 ;  /* 0x000000ffff0d7224 */ /* 0x000fe400078e000a */
[----:B------:R-:W-:Y:S02]  /*15520*/  IMAD.MOV.U32 R12, RZ, RZ, 0x1 ;  /* 0x00000001ff0c7424 */ /* 0x000fe400078e00ff */
[----:B------:R-:W-:-:S07]  /*15530*/  IMAD.MOV.U32 R2, RZ, RZ, R14 ;  /* 0x000000ffff027224 */ /* 0x000fce00078e000e */
[----:B------:R-:W-:Y:S05]  /*15540*/  WARPSYNC.COLLECTIVE R15, `(.L_x_2344) ;  /* 0x000000000f087348 */ /* 0x000fea0003c00000 */
[----:B------:R0:W1:Y:S02]  /*15550*/  SHFL.IDX P6, R14, R13, R12, R11 ;  /* 0x0000000c0d0e7389 */ /* 0x00006400000c000b */
[----:B01----:R-:W-:Y:S01]  /*15560*/  ENDCOLLECTIVE ;  /* 0x000000000000791b */ /* 0x003fe20003800000 */
.L_x_2344:
        /* <DEDUP_REMOVED lines=14> */
.L_x_2345:
[----:B------:R-:W-:Y:S02]  /*15650*/  IMAD.MOV.U32 R13, RZ, RZ, R10 ;  /* 0x000000ffff0d7224 */ /* 0x000fe400078e000a */
[----:B------:R-:W-:Y:S02]  /*15660*/  IMAD.MOV.U32 R12, RZ, RZ, 0x2 ;  /* 0x00000002ff0c7424 */ /* 0x000fe400078e00ff */
[----:B------:R-:W-:-:S07]  /*15670*/  IMAD.MOV.U32 R2, RZ, RZ, R14 ;  /* 0x000000ffff027224 */ /* 0x000fce00078e000e */
[----:B------:R-:W-:Y:S05]  /*15680*/  WARPSYNC.COLLECTIVE R15, `(.L_x_2346) ;  /* 0x000000000f087348 */ /* 0x000fea0003c00000 */
[----:B------:R0:W1:Y:S02]  /*15690*/  SHFL.IDX P6, R14, R13, R12, R11 ;  /* 0x0000000c0d0e7389 */ /* 0x00006400000c000b */
[----:B01----:R-:W-:Y:S01]  /*156a0*/  ENDCOLLECTIVE ;  /* 0x000000000000791b */ /* 0x003fe20003800000 */
.L_x_2346:
[----:B------:R-:W-:-:S04]  /*156b0*/  IADD3 R2, P0, R35, R2, RZ ;  /* 0x0000000223027210 */ /* 0x000fc80007f1e0ff */
[----:B------:R-:W-:Y:S02]  /*156c0*/  IADD3.X R3, RZ, R3, RZ, P0, !PT ;  /* 0x00000003ff037210 */ /* 0x000fe400007fe4ff */
        /* <DEDUP_REMOVED lines=12> */
.L_x_2347:
[----:B------:R-:W-:Y:S02]  /*15790*/  IMAD.MOV.U32 R13, RZ, RZ, R10 ;  /* 0x000000ffff0d7224 */ /* 0x000fe400078e000a */
[----:B------:R-:W-:Y:S02]  /*157a0*/  IMAD.MOV.U32 R12, RZ, RZ, 0x3 ;  /* 0x00000003ff0c7424 */ /* 0x000fe400078e00ff */
[----:B------:R-:W-:-:S07]  /*157b0*/  IMAD.MOV.U32 R2, RZ, RZ, R14 ;  /* 0x000000ffff027224 */ /* 0x000fce00078e000e */
[----:B------:R-:W-:Y:S05]  /*157c0*/  WARPSYNC.COLLECTIVE R15, `(.L_x_2348) ;  /* 0x000000000f087348 */ /* 0x000fea0003c00000 */
[----:B------:R0:W1:Y:S02]  /*157d0*/  SHFL.IDX P6, R14, R13, R12, R11 ;  /* 0x0000000c0d0e7389 */ /* 0x00006400000c000b */
[----:B01----:R-:W-:Y:S01]  /*157e0*/  ENDCOLLECTIVE ;  /* 0x000000000000791b */ /* 0x003fe20003800000 */
.L_x_2348:
        /* <DEDUP_REMOVED lines=13> */
.L_x_2349:
[----:B------:R-:W-:Y:S01]  /*158c0*/  @!PT LDS RZ, [RZ] ;  /* 0x00000000fffff984 */ /* 0x000fe20000000800 */
[----:B------:R-:W-:Y:S01]  /*158d0*/  @!PT LDS RZ, [RZ] ;  /* 0x00000000fffff984 */ /* 0x000fe20000000800 */
[----:B------:R-:W-:Y:S01]  /*158e0*/  @!PT LDS RZ, [RZ] ;  /* 0x00000000fffff984 */ /* 0x000fe20000000800 */
[----:B------:R0:W-:Y:S01]  /*158f0*/  LDGSTS.E.BYPASS.LTC128B.128 [R7+0xc400], desc[UR36][R2.64+0x40], !P0 ;  /* 0x0c40004002077fae */ /* 0x0001e2000c101d64 */
[----:B------:R-:W-:Y:S02]  /*15900*/  IMAD.MOV.U32 R13, RZ, RZ, R19 ;  /* 0x000000ffff0d7224 */ /* 0x000fe400078e0013 */
[----:B------:R-:W-:Y:S02]  /*15910*/  IMAD.MOV.U32 R12, RZ, RZ, RZ ;  /* 0x000000ffff0c7224 */ /* 0x000fe400078e00ff */
[----:B0-----:R-:W-:-:S07]  /*15920*/  IMAD.MOV.U32 R2, RZ, RZ, R14 ;  /* 0x000000ffff027224 */ /* 0x001fce00078e000e */
[----:B------:R-:W-:Y:S05]  /*15930*/  WARPSYNC.COLLECTIVE R15, `(.L_x_2350) ;  /* 0x000000000f087348 */ /* 0x000fea0003c00000 */
[----:B------:R0:W1:Y:S02]  /*15940*/  SHFL.IDX P6, R14, R13, R12, R11 ;  /* 0x0000000c0d0e7389 */ /* 0x00006400000c000b */
[----:B01----:R-:W-:Y:S01]  /*15950*/  ENDCOLLECTIVE ;  /* 0x000000000000791b */ /* 0x003fe20003800000 */
.L_x_2350:
[----:B------:R-:W-:-:S05]  /*15960*/  IADD3 R2, P0, R35, R2, RZ ;  /* 0x0000000223027210 */ /* 0x000fca0007f1e0ff */
[----:B------:R-:W-:Y:S01]  /*15970*/  IMAD.X R3, RZ, RZ, R10, P0 ;  /* 0x000000ffff037224 */ /* 0x000fe200000e060a */
[C---:B------:R-:W-:Y:S02]  /*15980*/  ISETP.LT.OR P0, PT, R9.reuse, 0x61, P3 ;  /* 0x000000610900780c */ /* 0x040fe40001f01670 */
[----:B------:R-:W-:Y:S02]  /*15990*/  ISETP.GE.AND P3, PT, R9, 0x21, PT ;  /* 0x000000210900780c */ /* 0x000fe40003f66270 */
[----:B------:R-:W-:-:S09]  /*159a0*/  MOV R13, R20 ;  /* 0x00000014000d7202 */ /* 0x000fd20000000f00 */
        /* <DEDUP_REMOVED lines=10> */
.L_x_2351:
[----:B------:R-:W-:Y:S01]  /*15a50*/  @!PT LDS RZ, [RZ] ;  /* 0x00000000fffff984 */ /* 0x000fe20000000800 */
[----:B------:R-:W-:Y:S01]  /*15a60*/  @!PT LDS RZ, [RZ] ;  /* 0x00000000fffff984 */ /* 0x000fe20000000800 */
[----:B------:R-:W-:Y:S01]  /*15a70*/  @!PT LDS RZ, [RZ] ;  /* 0x00000000fffff984 */ /* 0x000fe20000000800 */
[----:B------:R0:W-:Y:S02]  /*15a80*/  LDGSTS.E.BYPASS.LTC128B.128 [R7+0xd400], desc[UR36][R2.64+0x40], !P0 ;  /* 0x0d40004002077fae */ /* 0x0001e4000c101d64 */
[----:B0-----:R-:W-:Y:S01]  /*15a90*/  IMAD.MOV.U32 R2, RZ, RZ, R14 ;  /* 0x000000ffff027224 */ /* 0x001fe200078e000e */
[----:B------:R-:W-:Y:S06]  /*15aa0*/  BRA `(.L_x_2352) ;  /* 0xffffffc000d47947 */ /* 0x000fec000383ffff */
.L_x_2291:
[----:B-1----:R-:W-:Y:S02]  /*15ab0*/  IMAD.MOV.U32 R3, RZ, RZ, 0x1 ;  /* 0x00000001ff037424 */ /* 0x002fe400078e00ff */
[----:B------:R-:W-:-:S03]  /*15ac0*/  IMAD.U32 R2, RZ, RZ, UR45 ;  /* 0x0000002dff027e24 */ /* 0x000fc6000f8e00ff */
[----:B------:R-:W-:-:S04]  /*15ad0*/  SHF.L.U32 R3, R3, 0x1f, RZ ;  /* 0x0000001f03037819 */ /* 0x000fc800000006ff */
[----:B------:R1:W2:Y:S03]  /*15ae0*/  SYNCS.PHASECHK.TRANS64.TRYWAIT P0, [R2+URZ+0x29840], R3 ;  /* 0x02984003020075a7 */ /* 0x0002a6000800017f */
[----:B--2---:R-:W-:Y:S05]  /*15af0*/  @!P0 NANOSLEEP.SYNCS 0x989680 ;  /* 0x009896800000895d */ /* 0x004fea0003900000 */
[----:B------:R-:W2:Y:S02]  /*15b00*/  @!P0 SYNCS.PHASECHK.TRANS64 P0, [R2+URZ+0x29840], R3 ;  /* 0x02984003020085a7 */ /* 0x000ea4000800007f */
[----:B--2---:R-:W-:Y:S05]  /*15b10*/  @!P0 BRA `(.L_x_2291) ;  /* 0xfffffffc00e48947 */ /* 0x004fea000383ffff */
[----:B------:R-:W-:Y:S05]  /*15b20*/  BRA `(.L_x_2353) ;  /* 0xffffffc400187947 */ /* 0x000fea000383ffff */
.L_x_2292:
        /* <DEDUP_REMOVED lines=8> */
.L_x_2355:
[----:B------:R-:W-:Y:S05]  /*15bb0*/  BSYNC B0 ;  /* 0x0000000000007941 */ /* 0x000fea0003800000 */
.L_x_2354:
        /* <DEDUP_REMOVED lines=11> */
.L_x_2356:
[----:B------:R-:W-:Y:S02]  /*15c70*/  @P3 VIADD R21, R36, UR45 ;  /* 0x0000002d24153c36 */ /* 0x000fe40008000000 */
[----:B------:R-:W-:Y:S02]  /*15c80*/  IMAD.MOV.U32 R13, RZ, RZ, R6 ;  /* 0x000000ffff0d7224 */ /* 0x000fe400078e0006 */
[----:B------:R-:W-:Y:S01]  /*15c90*/  IMAD.MOV.U32 R12, RZ, RZ, 0x1 ;  /* 0x00000001ff0c7424 */ /* 0x000fe200078e00ff */
[----:B------:R-:W-:Y:S02]  /*15ca0*/  @P4 IADD3 R14, P0, R35, R14, RZ ;  /* 0x0000000e230e4210 */ /* 0x000fe40007f1e0ff */
[----:B------:R-:W-:-:S03]  /*15cb0*/  LOP3.LUT P6, RZ, R16, 0x8, RZ, 0xc0, !PT ;  /* 0x0000000810ff7812 */ /* 0x000fc600078cc0ff */
[----:B------:R-:W-:Y:S01]  /*15cc0*/  @P4 IMAD.X R3, RZ, RZ, R2, P0 ;  /* 0x000000ffff034224 */ /* 0x000fe200000e0602 */
[----:B------:R-:W-:Y:S02]  /*15cd0*/  LOP3.LUT P0, RZ, R16, 0x10, RZ, 0xc0, !PT ;  /* 0x0000001010ff7812 */ /* 0x000fe4000780c0ff */
[----:B------:R-:W-:-:S11]  /*15ce0*/  @P4 MOV R2, R14 ;  /* 0x0000000e00024202 */ /* 0x000fd60000000f00 */
        /* <DEDUP_REMOVED lines=8> */
.L_x_2357:
        /* <DEDUP_REMOVED lines=10> */
.L_x_2358:
[----:B------:R-:W-:Y:S02]  /*15e10*/  IMAD.MOV.U32 R13, RZ, RZ, R6 ;  /* 0x000000ffff0d7224 */ /* 0x000fe400078e0006 */
[----:B------:R-:W-:Y:S01]  /*15e20*/  IMAD.MOV.U32 R12, RZ, RZ, 0x2 ;  /* 0x00000002ff0c7424 */ /* 0x000fe200078e00ff */
[----:B------:R-:W-:Y:S02]  /*15e30*/  @P3 IADD3 R14, P0, R35, R14, RZ ;  /* 0x0000000e230e3210 */ /* 0x000fe40007f1e0ff */
[----:B------:R-:W-:-:S03]  /*15e40*/  LOP3.LUT P6, RZ, R16, 0x10, RZ, 0xc0, !PT ;  /* 0x0000001010ff7812 */ /* 0x000fc600078cc0ff */
[----:B------:R-:W-:Y:S02]  /*15e50*/  @P3 IMAD.X R19, RZ, RZ, R8, P0 ;  /* 0x000000ffff133224 */ /* 0x000fe400000e0608 */
[----:B------:R-:W-:Y:S02]  /*15e60*/  @P3 IMAD.MOV.U32 R2, RZ, RZ, R14 ;  /* 0x000000ffff023224 */ /* 0x000fe400078e000e */
        /* <DEDUP_REMOVED lines=9> */
.L_x_2359:
[----:B------:R-:W-:Y:S01]  /*15f00*/  @!PT LDS RZ, [RZ] ;  /* 0x00000000fffff984 */ /* 0x000fe20000000800 */
[----:B------:R-:W-:Y:S01]  /*15f10*/  @!PT LDS RZ, [RZ] ;  /* 0x00000000fffff984 */ /* 0x000fe20000000800 */
[----:B------:R-:W-:Y:S01]  /*15f20*/  @!PT LDS RZ, [RZ] ;  /* 0x00000000fffff984 */ /* 0x000fe20000000800 */
[----:B------:R-:W-:Y:S04]  /*15f30*/  @P3 LDGSTS.E.BYPASS.LTC128B.128 [R21+0x1d400], desc[UR36][R2.64+0x40], !P4 ;  /* 0x1d40004002153fae */ /* 0x000fe8000e101d64 */
[----:B------:R0:W-:Y:S01]  /*15f40*/  @P3 LDGSTS.E.BYPASS.LTC128B.128 [R21+0x1fc00], desc[UR36][R2.64+0x80], !P5 ;  /* 0x1fc0008002153fae */ /* 0x0001e2000e901d64 */
[----:B------:R-:W-:Y:S01]  /*15f50*/  LOP3.LUT P3, RZ, R16, 0x10, RZ, 0xc0, !PT ;  /* 0x0000001010ff7812 */ /* 0x000fe2000786c0ff */
[----:B------:R-:W-:Y:S02]  /*15f60*/  IMAD.MOV.U32 R13, RZ, RZ, R5 ;  /* 0x000000ffff0d7224 */ /* 0x000fe400078e0005 */
[----:B0-----:R-:W-:Y:S02]  /*15f70*/  @P1 VIADD R21, R36, UR45 ;  /* 0x0000002d24151c36 */ /* 0x001fe40008000000 */
[----:B------:R-:W-:-:S08]  /*15f80*/  IMAD.MOV.U32 R8, RZ, RZ, R14 ;  /* 0x000000ffff087224 */ /* 0x000fd000078e000e */
[----:B------:R-:W-:Y:S05]  /*15f90*/  WARPSYNC.COLLECTIVE R15, `(.L_x_2360) ;  /* 0x000000000f087348 */ /* 0x000fea0003c00000 */
[----:B------:R0:W1:Y:S02]  /*15fa0*/  SHFL.IDX P6, R14, R13, R12, R11 ;  /* 0x0000000c0d0e7389 */ /* 0x00006400000c000b */
[----:B01----:R-:W-:Y:S01]  /*15fb0*/  ENDCOLLECTIVE ;  /* 0x000000000000791b */ /* 0x003fe20003800000 */
.L_x_2360:
[----:B------:R-:W-:Y:S02]  /*15fc0*/  IMAD.MOV.U32 R13, RZ, RZ, R6 ;  /* 0x000000ffff0d7224 */ /* 0x000fe400078e0006 */
[----:B------:R-:W-:Y:S01]  /*15fd0*/  IMAD.MOV.U32 R12, RZ, RZ, 0x3 ;  /* 0x00000003ff0c7424 */ /* 0x000fe200078e00ff */
[----:B------:R-:W-:-:S05]  /*15fe0*/  @P2 IADD3 R14, P0, R35, R14, RZ ;  /* 0x0000000e230e2210 */ /* 0x000fca0007f1e0ff */
[----:B------:R-:W-:-:S08]  /*15ff0*/  @P2 IMAD.MOV.U32 R2, RZ, RZ, R14 ;  /* 0x000000ffff022224 */ /* 0x000fd000078e000e */
[----:B------:R-:W-:Y:S05]  /*16000*/  WARPSYNC.COLLECTIVE R15, `(.L_x_2361) ;  /* 0x000000000f087348 */ /* 0x000fea0003c00000 */
[----:B------:R0:W1:Y:S02]  /*16010*/  SHFL.IDX P6, R14, R13, R12, R11 ;  /* 0x0000000c0d0e7389 */ /* 0x00006400000c000b */
[----:B01----:R-:W-:Y:S01]  /*16020*/  ENDCOLLECTIVE ;  /* 0x000000000000791b */ /* 0x003fe20003800000 */
.L_x_2361:
[----:B------:R-:W-:-:S05]  /*16030*/  @P2 IMAD.X R9, RZ, RZ, R8, P0 ;  /* 0x000000ffff092224 */ /* 0x000fca00000e0608 */
[----:B------:R-:W-:-:S05]  /*16040*/  @P2 MOV R3, R9 ;  /* 0x0000000900032202 */ /* 0x000fca0000000f00 */
        /* <DEDUP_REMOVED lines=11> */
.L_x_2362:
[----:B------:R-:W-:Y:S02]  /*16100*/  IMAD.MOV.U32 R13, RZ, RZ, R7 ;  /* 0x000000ffff0d7224 */ /* 0x000fe400078e0007 */
[----:B------:R-:W-:Y:S01]  /*16110*/  IMAD.MOV.U32 R12, RZ, RZ, RZ ;  /* 0x000000ffff0c7224 */ /* 0x000fe200078e00ff */
[----:B------:R-:W-:-:S05]  /*16120*/  @P1 IADD3 R14, P0, R35, R14, RZ ;  /* 0x0000000e230e1210 */ /* 0x000fca0007f1e0ff */
[----:B------:R-:W-:-:S08]  /*16130*/  @P1 IMAD.MOV.U32 R2, RZ, RZ, R14 ;  /* 0x000000ffff021224 */ /* 0x000fd000078e000e */
[----:B------:R-:W-:Y:S05]  /*16140*/  WARPSYNC.COLLECTIVE R15, `(.L_x_2363) ;  /* 0x000000000f087348 */ /* 0x000fea0003c00000 */
[----:B------:R0:W1:Y:S02]  /*16150*/  SHFL.IDX P6, R14, R13, R12, R11 ;  /* 0x0000000c0d0e7389 */ /* 0x00006400000c000b */
[----:B01----:R-:W-:Y:S01]  /*16160*/  ENDCOLLECTIVE ;  /* 0x000000000000791b */ /* 0x003fe20003800000 */
.L_x_2363:
        /* <DEDUP_REMOVED lines=9> */
[----:B------:R-:W-:Y:S01]  /*16200*/  ISETP.NE.AND P5, PT, R4, RZ, PT ;  /* 0x000000ff0400720c */ /* 0x000fe20003fa5270 */
[----:B------:R-:W-:-:S12]  /*16210*/  IMAD.MOV.U32 R7, RZ, RZ, R14 ;  /* 0x000000ffff077224 */ /* 0x000fd800078e000e */
[----:B0-----:R-:W-:Y:S05]  /*16220*/  WARPSYNC.COLLECTIVE R15, `(.L_x_2364) ;  /* 0x000000000f087348 */ /* 0x001fea0003c00000 */
[----:B------:R1:W2:Y:S02]  /*16230*/  SHFL.IDX P6, R14, R13, R12, R11 ;  /* 0x0000000c0d0e7389 */ /* 0x0002a400000c000b */
[----:B012---:R-:W-:Y:S01]  /*16240*/  ENDCOLLECTIVE ;  /* 0x000000000000791b */ /* 0x007fe20003800000 */
.L_x_2364:
[----:B------:R-:W-:Y:S05]  /*16250*/  BRA `(.L_x_2365) ;  /* 0xffffffc000b47947 */ /* 0x000fea000383ffff */
.L_x_2297:
[----:B------:R-:W-:Y:S01]  /*16260*/  IMAD.MOV.U32 R13, RZ, RZ, R5 ;  /* 0x000000ffff0d7224 */ /* 0x000fe200078e0005 */
[----:B------:R-:W-:Y:S01]  /*16270*/  MOV R15, 0xffffffff ;  /* 0xffffffff000f7802 */ /* 0x000fe20000000f00 */
[----:B------:R-:W-:Y:S02]  /*16280*/  IMAD.MOV.U32 R12, RZ, RZ, RZ ;  /* 0x000000ffff0c7224 */ /* 0x000fe400078e00ff */
[----:B------:R-:W-:Y:S02]  /*16290*/  IMAD.MOV.U32 R11, RZ, RZ, 0x1c1f ;  /* 0x00001c1fff0b7424 */ /* 0x000fe400078e00ff */
[----:B------:R-:W-:-:S07]  /*162a0*/  IMAD.U32 R3, RZ, RZ, UR47 ;  /* 0x0000002fff037e24 */ /* 0x000fce000f8e00ff */
[----:B0-2---:R-:W-:Y:S05]  /*162b0*/  WARPSYNC.COLLECTIVE R15, `(.L_x_2366) ;  /* 0x000000000f087348 */ /* 0x005fea0003c00000 */
[----:B--2---:R1:W2:Y:S02]  /*162c0*/  SHFL.IDX P6, R14, R13, R12, R11 ;  /* 0x0000000c0d0e7389 */ /* 0x0042a400000c000b */
[----:B012---:R-:W-:Y:S01]  /*162d0*/  ENDCOLLECTIVE ;  /* 0x000000000000791b */ /* 0x007fe20003800000 */
.L_x_2366:
[----:B------:R-:W-:Y:S02]  /*162e0*/  IMAD.MOV.U32 R13, RZ, RZ, R4 ;  /* 0x000000ffff0d7224 */ /* 0x000fe400078e0004 */
[----:B------:R-:W-:-:S07]  /*162f0*/  IMAD.MOV.U32 R2, RZ, RZ, R14 ;  /* 0x000000ffff027224 */ /* 0x000fce00078e000e */
[----:B------:R-:W-:Y:S05]  /*16300*/  WARPSYNC.COLLECTIVE R15, `(.L_x_2367) ;  /* 0x000000000f087348 */ /* 0x000fea0003c00000 */
[----:B------:R0:W1:Y:S02]  /*16310*/  SHFL.IDX P6, R14, R13, R12, R11 ;  /* 0x0000000c0d0e7389 */ /* 0x00006400000c000b */
[----:B01----:R-:W-:Y:S01]  /*16320*/  ENDCOLLECTIVE ;  /* 0x000000000000791b */ /* 0x003fe20003800000 */
.L_x_2367:
[----:B------:R-:W-:Y:S02]  /*16330*/  ULDC UR4, c[0x0][0x288] ;  /* 0x0000a20000047ab9 */ /* 0x000fe40000000800 */
[----:B------:R-:W-:Y:S02]  /*16340*/  IMAD R7, R0, UR4, RZ ;  /* 0x0000000400077c24 */ /* 0x000fe4000f8e02ff */
[----:B------:R-:W-:-:S04]  /*16350*/  IMAD R0, R3, 0x80, R28 ;  /* 0x0000008003007824 */ /* 0x000fc800078e021c */
        /* <DEDUP_REMOVED lines=11> */
.L_x_2368:
        /* <DEDUP_REMOVED lines=12> */
.L_x_2369:
        /* <DEDUP_REMOVED lines=8> */
.L_x_2370:
[----:B------:R-:W-:Y:S02]  /*16550*/  @!P0 IMAD.X R9, RZ, RZ, R6, P4 ;  /* 0x000000ffff098224 */ /* 0x000fe400020e0606 */
[----:B------:R-:W-:-:S03]  /*16560*/  VIADD R6, R0, 0x40 ;  /* 0x0000004000067836 */ /* 0x000fc60000000000 */
[----:B------:R-:W-:-:S05]  /*16570*/  @!P0 MOV R3, R9 ;  /* 0x0000000900038202 */ /* 0x000fca0000000f00 */
        /* <DEDUP_REMOVED lines=12> */
.L_x_2371:
        /* <DEDUP_REMOVED lines=8> */
.L_x_2372:
        /* <DEDUP_REMOVED lines=13> */
.L_x_2373:
[----:B------:R-:W-:Y:S05]  /*16790*/  BRA `(.L_x_2374) ;  /* 0xffffffc400807947 */ /* 0x000fea000383ffff */
.L_x_2300:
[----:B-1-3--:R-:W-:-:S04]  /*167a0*/  IMAD.U32 R3, RZ, RZ, UR45 ;  /* 0x0000002dff037e24 */ /* 0x00afc8000f8e00ff */
[----:B------:R1:W3:Y:S03]  /*167b0*/  SYNCS.PHASECHK.TRANS64.TRYWAIT P0, [R3+URZ+0x29820], R0 ;  /* 0x02982000030075a7 */ /* 0x0002e6000800017f */
[----:B---3--:R-:W-:Y:S05]  /*167c0*/  @!P0 NANOSLEEP.SYNCS 0x989680 ;  /* 0x009896800000895d */ /* 0x008fea0003900000 */
[----:B------:R-:W3:Y:S02]  /*167d0*/  @!P0 SYNCS.PHASECHK.TRANS64 P0, [R3+URZ+0x29820], R0 ;  /* 0x02982000030085a7 */ /* 0x000ee4000800007f */
[----:B---3--:R-:W-:Y:S05]  /*167e0*/  @!P0 BRA `(.L_x_2300) ;  /* 0xfffffffc00ec8947 */ /* 0x008fea000383ffff */
[----:B------:R-:W-:Y:S05]  /*167f0*/  BRA `(.L_x_2375) ;  /* 0xffffffc400c47947 */ /* 0x000fea000383ffff */
.L_x_2303:
[----:B0-----:R0:W1:Y:S02]  /*16800*/  SYNCS.PHASECHK.TRANS64.TRYWAIT P0, [R10+URZ+0x29880], R26 ;  /* 0x0298801a0a0075a7 */ /* 0x001064000800017f */
[----:B-1----:R-:W-:Y:S05]  /*16810*/  @!P0 NANOSLEEP.SYNCS 0x989680 ;  /* 0x009896800000895d */ /* 0x002fea0003900000 */
[----:B------:R-:W1:Y:S02]  /*16820*/  @!P0 SYNCS.PHASECHK.TRANS64 P0, [R10+URZ+0x29880], R26 ;  /* 0x0298801a0a0085a7 */ /* 0x000e64000800007f */
[----:B-1----:R-:W-:Y:S05]  /*16830*/  @!P0 BRA `(.L_x_2303) ;  /* 0xfffffffc00f08947 */ /* 0x002fea000383ffff */
[----:B------:R-:W-:Y:S05]  /*16840*/  BRA `(.L_x_2376) ;  /* 0xffffffc800d47947 */ /* 0x000fea000383ffff */
.L_x_2304:
[----:B------:R-:W-:Y:S01]  /*16850*/  BSSY B0, `(.L_x_2377) ;  /* 0x0000008000007945 */ /* 0x000fe20003800000 */
[----:B------:R-:W-:Y:S01]  /*16860*/  IMAD.MOV.U32 R13, RZ, RZ, R25 ;  /* 0x000000ffff0d7224 */ /* 0x000fe200078e0019 */
[----:B------:R-:W-:Y:S01]  /*16870*/  MOV R12, RZ ;  /* 0x000000ff000c7202 */ /* 0x000fe20000000f00 */
[----:B------:R-:W-:Y:S02]  /*16880*/  IMAD.MOV.U32 R11, RZ, RZ, 0x1c1f ;  /* 0x00001c1fff0b7424 */ /* 0x000fe400078e00ff */
[----:B------:R-:W-:-:S07]  /*16890*/  IMAD.MOV.U32 R15, RZ, RZ, -0x1 ;  /* 0xffffffffff0f7424 */ /* 0x000fce00078e00ff */
[----:B0-2---:R-:W-:Y:S05]  /*168a0*/  WARPSYNC.COLLECTIVE R15, `(.L_x_2378) ;  /* 0x000000000f087348 */ /* 0x005fea0003c00000 */
[----:B--2---:R1:W2:Y:S02]  /*168b0*/  SHFL.IDX P6, R14, R13, R12, R11 ;  /* 0x0000000c0d0e7389 */ /* 0x0042a400000c000b */
[----:B012---:R-:W-:Y:S01]  /*168c0*/  ENDCOLLECTIVE ;  /* 0x000000000000791b */ /* 0x007fe20003800000 */
.L_x_2378:
[----:B------:R-:W-:Y:S05]  /*168d0*/  BSYNC B0 ;  /* 0x0000000000007941 */ /* 0x000fea0003800000 */
.L_x_2377:
        /* <DEDUP_REMOVED lines=9> */
.L_x_2379:
[----:B------:R-:W-:Y:S02]  /*16970*/  IMAD.IADD R21, R33, 0x1, R9 ;  /* 0x0000000121157824 */ /* 0x000fe400078e0209 */
[----:B------:R-:W-:Y:S02]  /*16980*/  IMAD.MOV.U32 R13, RZ, RZ, R25 ;  /* 0x000000ffff0d7224 */ /* 0x000fe400078e0019 */
[----:B------:R-:W-:Y:S02]  /*16990*/  IMAD.MOV.U32 R12, RZ, RZ, 0x1 ;  /* 0x00000001ff0c7424 */ /* 0x000fe400078e00ff */
[----:B------:R-:W-:-:S07]  /*169a0*/  IMAD.MOV.U32 R2, RZ, RZ, R14 ;  /* 0x000000ffff027224 */ /* 0x000fce00078e000e */
[----:B------:R-:W-:Y:S05]  /*169b0*/  WARPSYNC.COLLECTIVE R15, `(.L_x_2380) ;  /* 0x000000000f087348 */ /* 0x000fea0003c00000 */
[----:B------:R0:W1:Y:S02]  /*169c0*/  SHFL.IDX P6, R14, R13, R12, R11 ;  /* 0x0000000c0d0e7389 */ /* 0x00006400000c000b */
[----:B01----:R-:W-:Y:S01]  /*169d0*/  ENDCOLLECTIVE ;  /* 0x000000000000791b */ /* 0x003fe20003800000 */
.L_x_2380:
[----:B------:R-:W-:-:S05]  /*169e0*/  IADD3 R2, P0, R35, R2, RZ ;  /* 0x0000000223027210 */ /* 0x000fca0007f1e0ff */
[----:B------:R-:W-:-:S05]  /*169f0*/  IMAD.X R3, RZ, RZ, R3, P0 ;  /* 0x000000ffff037224 */ /* 0x000fca00000e0603 */
[----:B------:R-:W-:Y:S01]  /*16a00*/  @!PT LDS RZ, [RZ] ;  /* 0x00000000fffff984 */ /* 0x000fe20000000800 */
[----:B------:R-:W-:Y:S01]  /*16a10*/  @!PT LDS RZ, [RZ] ;  /* 0x00000000fffff984 */ /* 0x000fe20000000800 */
[----:B------:R-:W-:Y:S01]  /*16a20*/  @!PT LDS RZ, [RZ] ;  /* 0x00000000fffff984 */ /* 0x000fe20000000800 */
[----:B------:R-:W-:Y:S01]  /*16a30*/  LDGSTS.E.BYPASS.LTC128B.128 [R9], desc[UR36][R2.64], !P3 ;  /* 0x0000000002097fae */ /* 0x000fe2000d901d64 */
[----:B------:R-:W-:-:S03]  /*16a40*/  IMAD.MOV.U32 R13, RZ, RZ, R22 ;  /* 0x000000ffff0d7224 */ /* 0x000fc600078e0016 */
[----:B------:R0:W-:Y:S02]  /*16a50*/  LDGSTS.E.BYPASS.LTC128B.128 [R21], desc[UR36][R2.64+0x40], !P1 ;  /* 0x0000004002157fae */ /* 0x0001e4000c901d64 */
[----:B0-----:R-:W-:-:S07]  /*16a60*/  IMAD.MOV.U32 R3, RZ, RZ, R14 ;  /* 0x000000ffff037224 */ /* 0x001fce00078e000e */
[----:B------:R-:W-:Y:S05]  /*16a70*/  WARPSYNC.COLLECTIVE R15, `(.L_x_2381) ;  /* 0x000000000f087348 */ /* 0x000fea0003c00000 */
[----:B------:R0:W1:Y:S02]  /*16a80*/  SHFL.IDX P6, R14, R13, R12, R11 ;  /* 0x0000000c0d0e7389 */ /* 0x00006400000c000b */
[----:B01----:R-:W-:Y:S01]  /*16a90*/  ENDCOLLECTIVE ;  /* 0x000000000000791b */ /* 0x003fe20003800000 */
.L_x_2381:
[----:B------:R-:W-:Y:S02]  /*16aa0*/  IMAD.MOV.U32 R13, RZ, RZ, R25 ;  /* 0x000000ffff0d7224 */ /* 0x000fe400078e0019 */
[----:B------:R-:W-:Y:S02]  /*16ab0*/  IMAD.MOV.U32 R12, RZ, RZ, 0x2 ;  /* 0x00000002ff0c7424 */ /* 0x000fe400078e00ff */
[----:B------:R-:W-:-:S07]  /*16ac0*/  IMAD.MOV.U32 R2, RZ, RZ, R14 ;  /* 0x000000ffff027224 */ /* 0x000fce00078e000e */
[----:B------:R-:W-:Y:S05]  /*16ad0*/  WARPSYNC.COLLECTIVE R15, `(.L_x_2382) ;  /* 0x000000000f087348 */ /* 0x000fea0003c00000 */
[----:B------:R0:W1:Y:S02]  /*16ae0*/  SHFL.IDX P6, R14, R13, R12, R11 ;  /* 0x0000000c0d0e7389 */ /* 0x00006400000c000b */
[----:B01----:R-:W-:Y:S01]  /*16af0*/  ENDCOLLECTIVE ;  /* 0x000000000000791b */ /* 0x003fe20003800000 */
.L_x_2382:
[----:B------:R-:W-:-:S04]  /*16b00*/  IADD3 R2, P0, R35, R2, RZ ;  /* 0x0000000223027210 */ /* 0x000fc80007f1e0ff */
[----:B------:R-:W-:-:S05]  /*16b10*/  IADD3.X R3, RZ, R3, RZ, P0, !PT ;  /* 0x00000003ff037210 */ /* 0x000fca00007fe4ff */
        /* <DEDUP_REMOVED lines=10> */
.L_x_2383:
[----:B------:R-:W-:Y:S02]  /*16bc0*/  IMAD.MOV.U32 R13, RZ, RZ, R25 ;  /* 0x000000ffff0d7224 */ /* 0x000fe400078e0019 */
[----:B------:R-:W-:Y:S02]  /*16bd0*/  IMAD.MOV.U32 R12, RZ, RZ, 0x3 ;  /* 0x00000003ff0c7424 */ /* 0x000fe400078e00ff */
[----:B------:R-:W-:-:S07]  /*16be0*/  IMAD.MOV.U32 R2, RZ, RZ, R14 ;  /* 0x000000ffff027224 */ /* 0x000fce00078e000e */
[----:B------:R-:W-:Y:S05]  /*16bf0*/  WARPSYNC.COLLECTIVE R15, `(.L_x_2384) ;  /* 0x000000000f087348 */ /* 0x000fea0003c00000 */
[----:B------:R0:W1:Y:S02]  /*16c00*/  SHFL.IDX P6, R14, R13, R12, R11 ;  /* 0x0000000c0d0e7389 */ /* 0x00006400000c000b */
[----:B01----:R-:W-:Y:S01]  /*16c10*/  ENDCOLLECTIVE ;  /* 0x000000000000791b */ /* 0x003fe20003800000 */
.L_x_2384:
        /* <DEDUP_REMOVED lines=12> */
.L_x_2385:
[----:B------:R-:W-:Y:S02]  /*16ce0*/  IMAD.MOV.U32 R13, RZ, RZ, R23 ;  /* 0x000000ffff0d7224 */ /* 0x000fe400078e0017 */
[----:B------:R-:W-:Y:S02]  /*16cf0*/  IMAD.MOV.U32 R12, RZ, RZ, RZ ;  /* 0x000000ffff0c7224 */ /* 0x000fe400078e00ff */
[----:B------:R-:W-:-:S07]  /*16d00*/  IMAD.MOV.U32 R2, RZ, RZ, R14 ;  /* 0x000000ffff027224 */ /* 0x000fce00078e000e */
[----:B------:R-:W-:Y:S05]  /*16d10*/  WARPSYNC.COLLECTIVE R15, `(.L_x_2386) ;  /* 0x000000000f087348 */ /* 0x000fea0003c00000 */
[----:B------:R0:W1:Y:S02]  /*16d20*/  SHFL.IDX P6, R14, R13, R12, R11 ;  /* 0x0000000c0d0e7389 */ /* 0x00006400000c000b */
[----:B01----:R-:W-:Y:S01]  /*16d30*/  ENDCOLLECTIVE ;  /* 0x000000000000791b */ /* 0x003fe20003800000 */
.L_x_2386:
[----:B------:R-:W-:-:S05]  /*16d40*/  IADD3 R2, P0, R35, R2, RZ ;  /* 0x0000000223027210 */ /* 0x000fca0007f1e0ff */
[----:B------:R-:W-:-:S05]  /*16d50*/  IMAD.X R3, RZ, RZ, R25, P0 ;  /* 0x000000ffff037224 */ /* 0x000fca00000e0619 */
[----:B------:R-:W-:Y:S01]  /*16d60*/  @!PT LDS RZ, [RZ] ;  /* 0x00000000fffff984 */ /* 0x000fe20000000800 */
[----:B------:R-:W-:Y:S01]  /*16d70*/  @!PT LDS RZ, [RZ] ;  /* 0x00000000fffff984 */ /* 0x000fe20000000800 */
[----:B------:R-:W-:Y:S01]  /*16d80*/  @!PT LDS RZ, [RZ] ;  /* 0x00000000fffff984 */ /* 0x000fe20000000800 */
[----:B------:R0:W-:Y:S01]  /*16d90*/  LDGSTS.E.BYPASS.LTC128B.128 [R9+0x3000], desc[UR36][R2.64], !P3 ;  /* 0x0300000002097fae */ /* 0x0001e2000d901d64 */
[----:B------:R-:W-:-:S03]  /*16da0*/  MOV R13, R8 ;  /* 0x00000008000d7202 */ /* 0x000fc60000000f00 */
[----:B------:R0:W-:Y:S01]  /*16db0*/  LDGSTS.E.BYPASS.LTC128B.128 [R21+0x3000], desc[UR36][R2.64+0x40], !P1 ;  /* 0x0300004002157fae */ /* 0x0001e2000c901d64 */
[----:B------:R-:W-:-:S07]  /*16dc0*/  IMAD.MOV.U32 R23, RZ, RZ, R14 ;  /* 0x000000ffff177224 */ /* 0x000fce00078e000e */
[----:B0-----:R-:W-:Y:S05]  /*16dd0*/  WARPSYNC.COLLECTIVE R15, `(.L_x_2387) ;  /* 0x000000000f087348 */ /* 0x001fea0003c00000 */
[----:B------:R1:W2:Y:S02]  /*16de0*/  SHFL.IDX P6, R14, R13, R12, R11 ;  /* 0x0000000c0d0e7389 */ /* 0x0002a400000c000b */
[----:B012---:R-:W-:Y:S01]  /*16df0*/  ENDCOLLECTIVE ;  /* 0x000000000000791b */ /* 0x007fe20003800000 */
.L_x_2387:
[----:B------:R-:W-:Y:S05]  /*16e00*/  BRA `(.L_x_2388) ;  /* 0xffffffc800807947 */ /* 0x000fea000383ffff */
.L_x_2307:
[----:B--2---:R2:W3:Y:S02]  /*16e10*/  SYNCS.PHASECHK.TRANS64.TRYWAIT P0, [R10+URZ+0x29840], R26 ;  /* 0x0298401a0a0075a7 */ /* 0x0044e4000800017f */
[----:B---3--:R-:W-:Y:S05]  /*16e20*/  @!P0 NANOSLEEP.SYNCS 0x989680 ;  /* 0x009896800000895d */ /* 0x008fea0003900000 */
[----:B------:R-:W3:Y:S02]  /*16e30*/  @!P0 SYNCS.PHASECHK.TRANS64 P0, [R10+URZ+0x29840], R26 ;  /* 0x0298401a0a0085a7 */ /* 0x000ee4000800007f */
[----:B---3--:R-:W-:Y:S05]  /*16e40*/  @!P0 BRA `(.L_x_2307) ;  /* 0xfffffffc00f08947 */ /* 0x008fea000383ffff */
[----:B------:R-:W-:Y:S05]  /*16e50*/  BRA `(.L_x_2389) ;  /* 0xffffffc800bc7947 */ /* 0x000fea000383ffff */
.L_x_2308:
[----:B------:R-:W-:Y:S01]  /*16e60*/  BSSY B0, `(.L_x_2390) ;  /* 0x0000008000007945 */ /* 0x000fe20003800000 */
[----:B------:R-:W-:Y:S02]  /*16e70*/  IMAD.MOV.U32 R13, RZ, RZ, R21 ;  /* 0x000000ffff0d7224 */ /* 0x000fe400078e0015 */
[----:B------:R-:W-:Y:S02]  /*16e80*/  IMAD.MOV.U32 R12, RZ, RZ, RZ ;  /* 0x000000ffff0c7224 */ /* 0x000fe400078e00ff */
[----:B------:R-:W-:Y:S02]  /*16e90*/  IMAD.MOV.U32 R11, RZ, RZ, 0x1c1f ;  /* 0x00001c1fff0b7424 */ /* 0x000fe400078e00ff */
[----:B------:R-:W-:-:S07]  /*16ea0*/  IMAD.MOV.U32 R15, RZ, RZ, -0x1 ;  /* 0xffffffffff0f7424 */ /* 0x000fce00078e00ff */
[----:B012---:R-:W-:Y:S05]  /*16eb0*/  WARPSYNC.COLLECTIVE R15, `(.L_x_2391) ;  /* 0x000000000f087348 */ /* 0x007fea0003c00000 */
[----:B------:R3:W4:Y:S02]  /*16ec0*/  SHFL.IDX P6, R14, R13, R12, R11 ;  /* 0x0000000c0d0e7389 */ /* 0x00072400000c000b */
[----:B01234-:R-:W-:Y:S01]  /*16ed0*/  ENDCOLLECTIVE ;  /* 0x000000000000791b */ /* 0x01ffe20003800000 */
.L_x_2391:
[----:B------:R-:W-:Y:S05]  /*16ee0*/  BSYNC B0 ;  /* 0x0000000000007941 */ /* 0x000fea0003800000 */
.L_x_2390:
        /* <DEDUP_REMOVED lines=9> */
.L_x_2392:
[----:B------:R-:W-:Y:S02]  /*16f80*/  IMAD.MOV.U32 R13, RZ, RZ, R21 ;  /* 0x000000ffff0d7224 */ /* 0x000fe400078e0015 */
[----:B------:R-:W-:Y:S01]  /*16f90*/  IMAD.MOV.U32 R12, RZ, RZ, 0x1 ;  /* 0x00000001ff0c7424 */ /* 0x000fe200078e00ff */
[----:B------:R-:W-:-:S13]  /*16fa0*/  IADD3 R2, P0, R35, R14, RZ ;  /* 0x0000000e23027210 */ /* 0x000fda0007f1e0ff */
[----:B------:R-:W-:Y:S05]  /*16fb0*/  WARPSYNC.COLLECTIVE R15, `(.L_x_2393) ;  /* 0x000000000f087348 */ /* 0x000fea0003c00000 */
[----:B------:R0:W1:Y:S02]  /*16fc0*/  SHFL.IDX P6, R14, R13, R12, R11 ;  /* 0x0000000c0d0e7389 */ /* 0x00006400000c000b */
[----:B01----:R-:W-:Y:S01]  /*16fd0*/  ENDCOLLECTIVE ;  /* 0x000000000000791b */ /* 0x003fe20003800000 */
.L_x_2393:
        /* <DEDUP_REMOVED lines=12> */
.L_x_2394:
[----:B------:R-:W-:Y:S02]  /*170a0*/  IMAD.MOV.U32 R13, RZ, RZ, R21 ;  /* 0x000000ffff0d7224 */ /* 0x000fe400078e0015 */
[----:B------:R-:W-:Y:S01]  /*170b0*/  IMAD.MOV.U32 R12, RZ, RZ, 0x2 ;  /* 0x00000002ff0c7424 */ /* 0x000fe200078e00ff */
[----:B------:R-:W-:-:S13]  /*170c0*/  IADD3 R2, P0, R35, R14, RZ ;  /* 0x0000000e23027210 */ /* 0x000fda0007f1e0ff */
[----:B------:R-:W-:Y:S05]  /*170d0*/  WARPSYNC.COLLECTIVE R15, `(.L_x_2395) ;  /* 0x000000000f087348 */ /* 0x000fea0003c00000 */
[----:B------:R0:W1:Y:S02]  /*170e0*/  SHFL.IDX P6, R14, R13, R12, R11 ;  /* 0x0000000c0d0e7389 */ /* 0x00006400000c000b */
[----:B01----:R-:W-:Y:S01]  /*170f0*/  ENDCOLLECTIVE ;  /* 0x000000000000791b */ /* 0x003fe20003800000 */
.L_x_2395:
[----:B------:R-:W-:-:S05]  /*17100*/  IADD3.X R3, RZ, R3, RZ, P0, !PT ;  /* 0x00000003ff037210 */ /* 0x000fca00007fe4ff */
        /* <DEDUP_REMOVED lines=11> */
.L_x_2396:
[----:B------:R-:W-:Y:S02]  /*171c0*/  IMAD.MOV.U32 R13, RZ, RZ, R21 ;  /* 0x000000ffff0d7224 */ /* 0x000fe400078e0015 */
[----:B------:R-:W-:Y:S01]  /*171d0*/  IMAD.MOV.U32 R12, RZ, RZ, 0x3 ;  /* 0x00000003ff0c7424 */ /* 0x000fe200078e00ff */
[----:B------:R-:W-:-:S13]  /*171e0*/  IADD3 R2, P0, R35, R14, RZ ;  /* 0x0000000e23027210 */ /* 0x000fda0007f1e0ff */
[----:B------:R-:W-:Y:S05]  /*171f0*/  WARPSYNC.COLLECTIVE R15, `(.L_x_2397) ;  /* 0x000000000f087348 */ /* 0x000fea0003c00000 */
[----:B------:R0:W1:Y:S02]  /*17200*/  SHFL.IDX P6, R14, R13, R12, R11 ;  /* 0x0000000c0d0e7389 */ /* 0x00006400000c000b */
[----:B01----:R-:W-:Y:S01]  /*17210*/  ENDCOLLECTIVE ;  /* 0x000000000000791b */ /* 0x003fe20003800000 */
.L_x_2397:
        /* <DEDUP_REMOVED lines=12> */
.L_x_2398:
[----:B------:R-:W-:Y:S02]  /*172e0*/  IMAD.MOV.U32 R13, RZ, RZ, R24 ;  /* 0x000000ffff0d7224 */ /* 0x000fe400078e0018 */
[----:B------:R-:W-:Y:S01]  /*172f0*/  IMAD.MOV.U32 R12, RZ, RZ, RZ ;  /* 0x000000ffff0c7224 */ /* 0x000fe200078e00ff */
[----:B------:R-:W-:-:S13]  /*17300*/  IADD3 R2, P0, R35, R14, RZ ;  /* 0x0000000e23027210 */ /* 0x000fda0007f1e0ff */
[----:B------:R-:W-:Y:S05]  /*17310*/  WARPSYNC.COLLECTIVE R15, `(.L_x_2399) ;  /* 0x000000000f087348 */ /* 0x000fea0003c00000 */
[----:B------:R0:W1:Y:S02]  /*17320*/  SHFL.IDX P6, R14, R13, R12, R11 ;  /* 0x0000000c0d0e7389 */ /* 0x00006400000c000b */
[----:B01----:R-:W-:Y:S01]  /*17330*/  ENDCOLLECTIVE ;  /* 0x000000000000791b */ /* 0x003fe20003800000 */
.L_x_2399:
        /* <DEDUP_REMOVED lines=12> */
.L_x_2400:
[----:B------:R-:W-:Y:S05]  /*17400*/  BRA `(.L_x_2401) ;  /* 0xffffffc800607947 */ /* 0x000fea000383ffff */
.L_x_2311:
[----:B0-----:R0:W3:Y:S02]  /*17410*/  SYNCS.PHASECHK.TRANS64.TRYWAIT P0, [R19+URZ+0x29870], R2 ;  /* 0x02987002130075a7 */ /* 0x0010e4000800017f */
[----:B---3--:R-:W-:Y:S05]  /*17420*/  @!P0 NANOSLEEP.SYNCS 0x989680 ;  /* 0x009896800000895d */ /* 0x008fea0003900000 */
[----:B------:R-:W3:Y:S02]  /*17430*/  @!P0 SYNCS.PHASECHK.TRANS64 P0, [R19+URZ+0x29870], R2 ;  /* 0x02987002130085a7 */ /* 0x000ee4000800007f */
[----:B---3--:R-:W-:Y:S05]  /*17440*/  @!P0 BRA `(.L_x_2311) ;  /* 0xfffffffc00f08947 */ /* 0x008fea000383ffff */
[----:B------:R-:W-:Y:S05]  /*17450*/  BRA `(.L_x_2402) ;  /* 0xffffffc800b47947 */ /* 0x000fea000383ffff */
.L_x_2313:
[----:B0-----:R0:W1:Y:S02]  /*17460*/  SYNCS.PHASECHK.TRANS64.TRYWAIT P0, [R19+URZ+0x29860], R2 ;  /* 0x02986002130075a7 */ /* 0x001064000800017f */
[----:B-1----:R-:W-:Y:S05]  /*17470*/  @!P0 NANOSLEEP.SYNCS 0x989680 ;  /* 0x009896800000895d */ /* 0x002fea0003900000 */
[----:B------:R-:W1:Y:S02]  /*17480*/  @!P0 SYNCS.PHASECHK.TRANS64 P0, [R19+URZ+0x29860], R2 ;  /* 0x02986002130085a7 */ /* 0x000e64000800007f */
[----:B-1----:R-:W-:Y:S05]  /*17490*/  @!P0 BRA `(.L_x_2313) ;  /* 0xfffffffc00f08947 */ /* 0x002fea000383ffff */
[----:B------:R-:W-:Y:S05]  /*174a0*/  BRA `(.L_x_2403) ;  /* 0xffffffc800bc7947 */ /* 0x000fea000383ffff */
.L_x_2320:
[----:B-1----:R1:W4:Y:S02]  /*174b0*/  SYNCS.PHASECHK.TRANS64.TRYWAIT P0, [R17+URZ+0x29870], R0 ;  /* 0x02987000110075a7 */ /* 0x002324000800017f */
[----:B----4-:R-:W-:Y:S05]  /*174c0*/  @!P0 NANOSLEEP.SYNCS 0x989680 ;  /* 0x009896800000895d */ /* 0x010fea0003900000 */
[----:B------:R-:W4:Y:S02]  /*174d0*/  @!P0 SYNCS.PHASECHK.TRANS64 P0, [R17+URZ+0x29870], R0 ;  /* 0x02987000110085a7 */ /* 0x000f24000800007f */
[----:B----4-:R-:W-:Y:S05]  /*174e0*/  @!P0 BRA `(.L_x_2320) ;  /* 0xfffffffc00f08947 */ /* 0x010fea000383ffff */
[----:B------:R-:W-:Y:S05]  /*174f0*/  BRA `(.L_x_2404) ;  /* 0xffffffd0004c7947 */ /* 0x000fea000383ffff */
.L_x_2322:
[----:B-1----:R1:W3:Y:S02]  /*17500*/  SYNCS.PHASECHK.TRANS64.TRYWAIT P0, [R17+URZ+0x29860], R4 ;  /* 0x02986004110075a7 */ /* 0x0022e4000800017f */
[----:B---3--:R-:W-:Y:S05]  /*17510*/  @!P0 NANOSLEEP.SYNCS 0x989680 ;  /* 0x009896800000895d */ /* 0x008fea0003900000 */
[----:B------:R-:W3:Y:S02]  /*17520*/  @!P0 SYNCS.PHASECHK.TRANS64 P0, [R17+URZ+0x29860], R4 ;  /* 0x02986004110085a7 */ /* 0x000ee4000800007f */
[----:B---3--:R-:W-:Y:S05]  /*17530*/  @!P0 BRA `(.L_x_2322) ;  /* 0xfffffffc00f08947 */ /* 0x008fea000383ffff */
[----:B------:R-:W-:Y:S05]  /*17540*/  BRA `(.L_x_2405) ;  /* 0xffffffd0006c7947 */ /* 0x000fea000383ffff */
.L_x_2325:
[----:B--2---:R2:W3:Y:S02]  /*17550*/  SYNCS.PHASECHK.TRANS64.TRYWAIT P0, [R6+URZ+0x29820], R3 ;  /* 0x02982003060075a7 */ /* 0x0044e4000800017f */
[----:B---3--:R-:W-:Y:S05]  /*17560*/  @!P0 NANOSLEEP.SYNCS 0x989680 ;  /* 0x009896800000895d */ /* 0x008fea0003900000 */
[----:B------:R-:W3:Y:S02]  /*17570*/  @!P0 SYNCS.PHASECHK.TRANS64 P0, [R6+URZ+0x29820], R3 ;  /* 0x02982003060085a7 */ /* 0x000ee4000800007f */
[----:B---3--:R-:W-:Y:S05]  /*17580*/  @!P0 BRA `(.L_x_2325) ;  /* 0xfffffffc00f08947 */ /* 0x008fea000383ffff */
[----:B------:R-:W-:Y:S05]  /*17590*/  BRA `(.L_x_2406) ;  /* 0xffffffd400cc7947 */ /* 0x000fea000383ffff */
.L_x_2327:
[----:B--2---:R2:W3:Y:S02]  /*175a0*/  SYNCS.PHASECHK.TRANS64.TRYWAIT P1, [R5+URZ+0x29840], R4 ;  /* 0x02984004050075a7 */ /* 0x0044e4000802017f */
[----:B---3--:R-:W-:Y:S05]  /*175b0*/  @!P1 NANOSLEEP.SYNCS 0x989680 ;  /* 0x009896800000995d */ /* 0x008fea0003900000 */
[----:B------:R-:W3:Y:S02]  /*175c0*/  @!P1 SYNCS.PHASECHK.TRANS64 P1, [R5+URZ+0x29840], R4 ;  /* 0x02984004050095a7 */ /* 0x000ee4000802007f */
[----:B---3--:R-:W-:Y:S05]  /*175d0*/  @!P1 BRA `(.L_x_2327) ;  /* 0xfffffffc00f09947 */ /* 0x008fea000383ffff */
[----:B------:R-:W-:Y:S05]  /*175e0*/  BRA `(.L_x_2407) ;  /* 0xffffffd800107947 */ /* 0x000fea000383ffff */
.L_x_2329:
[----:B---3--:R3:W4:Y:S02]  /*175f0*/  SYNCS.PHASECHK.TRANS64.TRYWAIT P1, [R3+URZ+0x29840], R0 ;  /* 0x02984000030075a7 */ /* 0x008724000802017f */
[----:B----4-:R-:W-:Y:S05]  /*17600*/  @!P1 NANOSLEEP.SYNCS 0x989680 ;  /* 0x009896800000995d */ /* 0x010fea0003900000 */
[----:B------:R-:W4:Y:S02]  /*17610*/  @!P1 SYNCS.PHASECHK.TRANS64 P1, [R3+URZ+0x29840], R0 ;  /* 0x02984000030095a7 */ /* 0x000f24000802007f */
[----:B----4-:R-:W-:Y:S05]  /*17620*/  @!P1 BRA `(.L_x_2329) ;  /* 0xfffffffc00f09947 */ /* 0x010fea000383ffff */
[----:B------:R-:W-:Y:S05]  /*17630*/  BRA `(.L_x_2408) ;  /* 0xffffffd8001c7947 */ /* 0x000fea000383ffff */
.L_x_2331:
[----:B----4-:R4:W0:Y:S02]  /*17640*/  SYNCS.PHASECHK.TRANS64.TRYWAIT P1, [R5+URZ+0x29860], R4 ;  /* 0x02986004050075a7 */ /* 0x010824000802017f */
[----:B0-----:R-:W-:Y:S05]  /*17650*/  @!P1 NANOSLEEP.SYNCS 0x989680 ;  /* 0x009896800000995d */ /* 0x001fea0003900000 */
[----:B------:R-:W0:Y:S02]  /*17660*/  @!P1 SYNCS.PHASECHK.TRANS64 P1, [R5+URZ+0x29860], R4 ;  /* 0x02986004050095a7 */ /* 0x000e24000802007f */
[----:B0-----:R-:W-:Y:S05]  /*17670*/  @!P1 BRA `(.L_x_2331) ;  /* 0xfffffffc00f09947 */ /* 0x001fea000383ffff */
[----:B------:R-:W-:Y:S05]  /*17680*/  BRA `(.L_x_2409) ;  /* 0xffffffd800187947 */ /* 0x000fea000383ffff */
.L_x_2333:
[----:B------:R0:W0:Y:S02]  /*17690*/  SYNCS.PHASECHK.TRANS64.TRYWAIT P1, [R3+URZ+0x29860], R0 ;  /* 0x02986000030075a7 */ /* 0x000024000802017f */
[----:B0-----:R-:W-:Y:S05]  /*176a0*/  @!P1 NANOSLEEP.SYNCS 0x989680 ;  /* 0x009896800000995d */ /* 0x001fea0003900000 */
[----:B------:R-:W0:Y:S02]  /*176b0*/  @!P1 SYNCS.PHASECHK.TRANS64 P1, [R3+URZ+0x29860], R0 ;  /* 0x02986000030095a7 */ /* 0x000e24000802007f */
[----:B0-----:R-:W-:Y:S05]  /*176c0*/  @!P1 BRA `(.L_x_2333) ;  /* 0xfffffffc00f09947 */ /* 0x001fea000383ffff */
[----:B------:R-:W-:Y:S05]  /*176d0*/  BRA `(.L_x_2410) ;  /* 0xffffffd800147947 */ /* 0x000fea000383ffff */
.L_x_2335:
[----:B------:R0:W0:Y:S02]  /*176e0*/  SYNCS.PHASECHK.TRANS64.TRYWAIT P1, [R5+URZ+0x29880], R4 ;  /* 0x02988004050075a7 */ /* 0x000024000802017f */
[----:B0-----:R-:W-:Y:S05]  /*176f0*/  @!P1 NANOSLEEP.SYNCS 0x989680 ;  /* 0x009896800000995d */ /* 0x001fea0003900000 */
[----:B------:R-:W0:Y:S02]  /*17700*/  @!P1 SYNCS.PHASECHK.TRANS64 P1, [R5+URZ+0x29880], R4 ;  /* 0x02988004050095a7 */ /* 0x000e24000802007f */
[----:B0-----:R-:W-:Y:S05]  /*17710*/  @!P1 BRA `(.L_x_2335) ;  /* 0xfffffffc00f09947 */ /* 0x001fea000383ffff */
[----:B------:R-:W-:Y:S05]  /*17720*/  BRA `(.L_x_2411) ;  /* 0xffffffd800107947 */ /* 0x000fea000383ffff */
.L_x_2412:
        /* <DEDUP_REMOVED lines=13> */
.L_x_3320:


//--------------------- .text._ZN7cutlass13device_kernelIN5flash11enable_sm90INS1_16FlashAttnFwdSm90INS1_25CollectiveMainloopFwdSm90ILi2EN4cute5tupleIJNS5_1CILi1EEES8_S8_EEENS6_IJNS7_ILi128EEENS7_ILi160EEENS7_ILi192EEEEEELi128ENS_12float_e4m3_tEfNS_4arch4Sm90ELb1ELb0ELb1ELb1ELb1ELb0ELb0ELb1ELb1ELb1ELb1ELb0EEENS1_21CollectiveEpilogueFwdINS6_IJSA_SA_SB_EEES9_NS_10bfloat16_tESG_Li256ELb1ELb1ELb1ELb1EEENS1_36VarlenDynamicPersistentTileSchedulerILi128ELi160ELi256ELi128ELb1ELb1ELb1ELb1ELb1ELb1EEEEEEEEEvNT_6ParamsE --------------------------
	.section	.text._ZN7cutlass13device_kernelIN5flash11enable_sm90INS1_16FlashAttnFwdSm90INS1_25CollectiveMainloopFwdSm90ILi2EN4cute5tupleIJNS5_1CILi1EEES8_S8_EEENS6_IJNS7_ILi128EEENS7_ILi160EEENS7_ILi192EEEEEELi128ENS_12float_e4m3_tEfNS_4arch4Sm90ELb1ELb0ELb1ELb1ELb1ELb0ELb0ELb1ELb1ELb1ELb1ELb0EEENS1_21CollectiveEpilogueFwdINS6_IJSA_SA_SB_EEES9_NS_10bfloat16_tESG_Li256ELb1ELb1ELb1ELb1EEENS1_36VarlenDynamicPersistentTileSchedulerILi128ELi160ELi256ELi128ELb1ELb1ELb1ELb1ELb1ELb1EEEEEEEEEvNT_6ParamsE,"ax",@progbits
	.align	128
.text._ZN7cutlass13device_kernelIN5flash11enable_sm90INS1_16FlashAttnFwdSm90INS1_25CollectiveMainloopFwdSm90ILi2EN4cute5tupleIJNS5_1CILi1EEES8_S8_EEENS6_IJNS7_ILi128EEENS7_ILi160EEENS7_ILi192EEEEEELi128ENS_12float_e4m3_tEfNS_4arch4Sm90ELb1ELb0ELb1ELb1ELb1ELb0ELb0ELb1ELb1ELb1ELb1ELb0EEENS1_21CollectiveEpilogueFwdINS6_IJSA_SA_SB_EEES9_NS_10bfloat16_tESG_Li256ELb1ELb1ELb1ELb1EEENS1_36VarlenDynamicPersistentTileSchedulerILi128ELi160ELi256ELi128ELb1ELb1ELb1ELb1ELb1ELb1EEEEEEEEEvNT_6ParamsE:
        .type           _ZN7cutlass13device_kernelIN5flash11enable_sm90INS1_16FlashAttnFwdSm90INS1_25CollectiveMainloopFwdSm90ILi2EN4cute5tupleIJNS5_1CILi1EEES8_S8_EEENS6_IJNS7_ILi128EEENS7_ILi160EEENS7_ILi192EEEEEELi128ENS_12float_e4m3_tEfNS_4arch4Sm90ELb1ELb0ELb1ELb1ELb1ELb0ELb0ELb1ELb1ELb1ELb1ELb0EEENS1_21CollectiveEpilogueFwdINS6_IJSA_SA_SB_EEES9_NS_10bfloat16_tESG_Li256ELb1ELb1ELb1ELb1EEENS1_36VarlenDynamicPersistentTileSchedulerILi128ELi160ELi256ELi128ELb1ELb1ELb1ELb1ELb1ELb1EEEEEEEEEvNT_6ParamsE,@function
        .size           _ZN7cutlass13device_kernelIN5flash11enable_sm90INS1_16FlashAttnFwdSm90INS1_25CollectiveMainloopFwdSm90ILi2EN4cute5tupleIJNS5_1CILi1EEES8_S8_EEENS6_IJNS7_ILi128EEENS7_ILi160EEENS7_ILi192EEEEEELi128ENS_12float_e4m3_tEfNS_4arch4Sm90ELb1ELb0ELb1ELb1ELb1ELb0ELb0ELb1ELb1ELb1ELb1ELb0EEENS1_21CollectiveEpilogueFwdINS6_IJSA_SA_SB_EEES9_NS_10bfloat16_tESG_Li256ELb1ELb1ELb1ELb1EEENS1_36VarlenDynamicPersistentTileSchedulerILi128ELi160ELi256ELi128ELb1ELb1ELb1ELb1ELb1ELb1EEEEEEEEEvNT_6ParamsE,(.L_x_3321 - _ZN7cutlass13device_kernelIN5flash11enable_sm90INS1_16FlashAttnFwdSm90INS1_25CollectiveMainloopFwdSm90ILi2EN4cute5tupleIJNS5_1CILi1EEES8_S8_EEENS6_IJNS7_ILi128EEENS7_ILi160EEENS7_ILi192EEEEEELi128ENS_12float_e4m3_tEfNS_4arch4Sm90ELb1ELb0ELb1ELb1ELb1ELb0ELb0ELb1ELb1ELb1ELb1ELb0EEENS1_21CollectiveEpilogueFwdINS6_IJSA_SA_SB_EEES9_NS_10bfloat16_tESG_Li256ELb1ELb1ELb1ELb1EEENS1_36VarlenDynamicPersistentTileSchedulerILi128ELi160ELi256ELi128ELb1ELb1ELb1ELb1ELb1ELb1EEEEEEEEEvNT_6ParamsE)
        .other          _ZN7cutlass13device_kernelIN5flash11enable_sm90INS1_16FlashAttnFwdSm90INS1_25CollectiveMainloopFwdSm90ILi2EN4cute5tupleIJNS5_1CILi1EEES8_S8_EEENS6_IJNS7_ILi128EEENS7_ILi160EEENS7_ILi192EEEEEELi128ENS_12float_e4m3_tEfNS_4arch4Sm90ELb1ELb0ELb1ELb1ELb1ELb0ELb0ELb1ELb1ELb1ELb1ELb0EEENS1_21CollectiveEpilogueFwdINS6_IJSA_SA_SB_EEES9_NS_10bfloat16_tESG_Li256ELb1ELb1ELb1ELb1EEENS1_36VarlenDynamicPersistentTileSchedulerILi128ELi160ELi256ELi128ELb1ELb1ELb1ELb1ELb1ELb1EEEEEEEEEvNT_6ParamsE,@"STO_CUDA_ENTRY STV_DEFAULT"
_ZN7cutlass13device_kernelIN5flash11enable_sm90INS1_16FlashAttnFwdSm90INS1_25CollectiveMainloopFwdSm90ILi2EN4cute5tupleIJNS5_1CILi1EEES8_S8_EEENS6_IJNS7_ILi128EEENS7_ILi160EEENS7_ILi192EEEEEELi128ENS_12float_e4m3_tEfNS_4arch4Sm90ELb1ELb0ELb1ELb1ELb1ELb0ELb0ELb1ELb1ELb1ELb1ELb0EEENS1_21CollectiveEpilogueFwdINS6_IJSA_SA_SB_EEES9_NS_10bfloat16_tESG_Li256ELb1ELb1ELb1ELb1EEENS1_36VarlenDynamicPersistentTileSchedulerILi128ELi160ELi256ELi128ELb1ELb1ELb1ELb1ELb1ELb1EEEEEEEEEvNT_6ParamsE:
        /* <DEDUP_REMOVED lines=45> */
.L_x_2413:
        /* <DEDUP_REMOVED lines=22> */
.L_x_2414:
        /* <DEDUP_REMOVED lines=18> */
.L_x_2415:
        /* <DEDUP_REMOVED lines=22> */
.L_x_2416:
        /* <DEDUP_REMOVED lines=24> */
.L_x_2417:
[----:B------:R-:W-:Y:S01]  /*0830*/  UISETP.NE.AND UP0, UPT, UR9, URZ, UPT ;  /* 0x0000003f0900728c */ /* 0x000fe2000bf05270 */
[----:B------:R-:W-:Y:S01]  /*0840*/  NOP ;  /* 0x0000000000007918 */ /* 0x000fe20000000000 */
[----:B01----:R-:W-:Y:S01]  /*0850*/  UMOV UR4, 0x1 ;  /* 0x0000000100047882 */ /* 0x003fe20000000000 */
[----:B------:R-:W-:Y:S01]  /*0860*/  ULDC.64 UR36, c[0x0][0x208] ;  /* 0x0000820000247ab9 */ /* 0x000fe20000000a00 */
[----:B------:R-:W-:Y:S01]  /*0870*/  USEL UR4, UR4, 0x2, !UP0 ;  /* 0x0000000204047887 */ /* 0x000fe2000c000000 */
[----:B--234-:R-:W-:Y:S01]  /*0880*/  BAR.SYNC.DEFER_BLOCKING 0x0 ;  /* 0x0000000000007b1d */ /* 0x01cfe20000010000 */
[----:B------:R-:W-:-:S04]  /*0890*/  PLOP3.LUT P0, PT, PT, PT, UP0, 0x80, 0x0 ;  /* 0x000000000000781c */ /* 0x000fc80003f0f008 */
[----:B------:R-:W-:-:S05]  /*08a0*/  IMAD.U32 R3, RZ, RZ, UR4 ;  /* 0x00000004ff037e24 */ /* 0x000fca000f8e00ff */
[----:B------:R0:W-:Y:S04]  /*08b0*/  STL [R1+0x2c], R3 ;  /* 0x00002c0301007387 */ /* 0x0001e80000100800 */
[----:B------:R-:W-:Y:S05]  /*08c0*/  @!P0 BRA `(.L_x_2418) ;  /* 0x0000011400808947 */ /* 0x000fea0003800000 */
.L_x_2419:
[----:B------:R-:W-:-:S08]  /*08d0*/  NOP ;  /* 0x0000000000007918 */ /* 0x000fd00000000000 */
[----:B------:R-:W1:Y:S02]  /*08e0*/  USETMAXREG.TRY_ALLOC.CTAPOOL UP0, 0xe8 ;  /* 0x000000e8000079c8 */ /* 0x000e640008000600 */
[----:B-1----:R-:W-:-:S13]  /*08f0*/  PLOP3.LUT P0, PT, PT, PT, UP0, 0x80, 0x0 ;  /* 0x000000000000781c */ /* 0x002fda0003f0f008 */
[----:B------:R-:W-:Y:S05]  /*0900*/  @!P0 BRA `(.L_x_2419) ;  /* 0xfffffffc00f08947 */ /* 0x000fea000383ffff */
[----:B------:R-:W1:Y:S01]  /*0910*/  S2R R2, SR_TID.X ;  /* 0x0000000000027919 */ /* 0x000e620000002100 */
[----:B------:R-:W2:Y:S01]  /*0920*/  S2UR UR5, SR_CgaCtaId ;  /* 0x00000000000579c3 */ /* 0x000ea20000008800 */
[----:B------:R-:W-:-:S07]  /*0930*/  UMOV UR4, 0x400 ;  /* 0x0000040000047882 */ /* 0x000fce0000000000 */
[----:B------:R-:W-:Y:S06]  /*0940*/  BAR.ARV 0x8, 0x180 ;  /* 0x0206000000007b1d */ /* 0x000fec0000002000 */
[----:B--2---:R-:W-:Y:S01]  /*0950*/  ULEA UR4, UR5, UR4, 0x18 ;  /* 0x0000000405047291 */ /* 0x004fe2000f8ec03f */
[----:B-1----:R-:W-:-:S04]  /*0960*/  LOP3.LUT R0, R2, 0xffffff80, RZ, 0xc0, !PT ;  /* 0xffffff8002007812 */ /* 0x002fc800078ec0ff */
[----:B------:R-:W-:-:S13]  /*0970*/  ISETP.NE.AND P0, PT, R0, 0x80, PT ;  /* 0x000000800000780c */ /* 0x000fda0003f05270 */
[----:B------:R-:W-:Y:S08]  /*0980*/  @!P0 BAR.ARV 0x9, 0x100 ;  /* 0x0244000000008b1d */ /* 0x000ff00000002000 */
[----:B------:R-:W-:Y:S06]  /*0990*/  BAR.SYNC.DEFER_BLOCKING 0x5, 0x180 ;  /* 0x0146000000007b1d */ /* 0x000fec0000010000 */
[----:B------:R-:W1:Y:S01]  /*09a0*/  LDS.128 R28, [UR4+0x298d0] ;  /* 0x0298d004ff1c7984 */ /* 0x000e620008000c00 */
[----:B------:R-:W-:Y:S01]  /*09b0*/  ULDC UR4, c[0x0][0xc3c] ;  /* 0x00030f0000047ab9 */ /* 0x000fe20000000800 */
[----:B------:R-:W-:Y:S06]  /*09c0*/  BAR.ARV 0x4, 0x180 ;  /* 0x0106000000007b1d */ /* 0x000fec0000002000 */
[----:B-1----:R-:W-:-:S13]  /*09d0*/  ISETP.GE.AND P0, PT, R31, UR4, PT ;  /* 0x000000041f007c0c */ /* 0x002fda000bf06270 */
[----:B------:R-:W-:Y:S05]  /*09e0*/  @P0 EXIT ;  /* 0x000000000000094d */ /* 0x000fea0003800000 */
[----:B0-----:R-:W2:Y:S01]  /*09f0*/  LDL R3, [R1+0x2c] ;  /* 0x00002c0001037983 */ /* 0x001ea20000100800 */
[----:B------:R-:W-:Y:S01]  /*0a00*/  VIADD R224, R2, 0xffffff80 ;  /* 0xffffff8002e07836 */ /* 0x000fe20000000000 */
[----:B------:R-:W-:Y:S01]  /*0a10*/  R2UR UR6, R29 ;  /* 0x000000001d0672ca */ /* 0x000fe200000e0000 */
[----:B------:R-:W-:Y:S01]  /*0a20*/  UMOV UR60, URZ ;  /* 0x0000003f003c7c82 */ /* 0x000fe20008000000 */
[----:B------:R-:W-:Y:S01]  /*0a30*/  R2UR UR5, R30 ;  /* 0x000000001e0572ca */ /* 0x000fe200000e0000 */
[----:B------:R-:W-:Y:S01]  /*0a40*/  UMOV UR44, URZ ;  /* 0x0000003f002c7c82 */ /* 0x000fe20008000000 */
[----:B------:R-:W-:Y:S01]  /*0a50*/  UMOV UR38, URZ ;  /* 0x0000003f00267c82 */ /* 0x000fe20008000000 */
[----:B--2---:R-:W-:Y:S02]  /*0a60*/  R2UR UR4, R3 ;  /* 0x00000000030472ca */ /* 0x004fe400000e0000 */
[----:B------:R-:W-:-:S04]  /*0a70*/  SHF.R.S32.HI R3, RZ, 0x1f, R224 ;  /* 0x0000001fff037819 */ /* 0x000fc800000114e0 */
[CC--:B------:R-:W-:Y:S02]  /*0a80*/  LEA.HI R0, R3.reuse, R224.reuse, RZ, 0x7 ;  /* 0x000000e003007211 */ /* 0x0c0fe400078f38ff */
[CC--:B------:R-:W-:Y:S02]  /*0a90*/  LEA.HI R4, R3.reuse, R224.reuse, RZ, 0x5 ;  /* 0x000000e003047211 */ /* 0x0c0fe400078f28ff */
[----:B------:R-:W-:Y:S02]  /*0aa0*/  LOP3.LUT R203, R0, 0xffffff80, RZ, 0xc0, !PT ;  /* 0xffffff8000cb7812 */ /* 0x000fe400078ec0ff */
[----:B------:R-:W-:Y:S01]  /*0ab0*/  LEA.HI R2, R3, R224, RZ, 0x4 ;  /* 0x000000e003027211 */ /* 0x000fe200078f20ff */
[----:B------:R-:W-:Y:S01]  /*0ac0*/  IMAD.SHL.U32 R4, R4, 0x20, RZ ;  /* 0x0000002004047824 */ /* 0x000fe200078e00ff */
[----:B------:R-:W-:Y:S01]  /*0ad0*/  SHF.R.S32.HI R219, RZ, 0x7, R0 ;  /* 0x00000007ffdb7819 */ /* 0x000fe20000011400 */
[----:B------:R-:W-:Y:S01]  /*0ae0*/  IMAD.IADD R203, R224, 0x1, -R203 ;  /* 0x00000001e0cb7824 */ /* 0x000fe200078e0acb */
[----:B------:R-:W-:Y:S01]  /*0af0*/  SHF.R.S32.HI R7, RZ, 0x4, R2 ;  /* 0x00000004ff077819 */ /* 0x000fe20000011402 */
[----:B------:R-:W-:Y:S01]  /*0b00*/  ULOP3.LUT UR61, UR4, 0x1, URZ, 0xfc, !UPT ;  /* 0x00000001043d7892 */ /* 0x000fe2000f8efc3f */
[----:B------:R-:W-:-:S02]  /*0b10*/  LOP3.LUT R5, R2, 0x3fffff0, RZ, 0xc0, !PT ;  /* 0x03fffff002057812 */ /* 0x000fc400078ec0ff */
[----:B------:R-:W-:Y:S02]  /*0b20*/  SHF.R.S32.HI R6, RZ, 0x1f, R203 ;  /* 0x0000001fff067819 */ /* 0x000fe400000114cb */
[----:B------:R-:W-:Y:S01]  /*0b30*/  LOP3.LUT R4, R4, 0xfffffc00, RZ, 0xc0, !PT ;  /* 0xfffffc0004047812 */ /* 0x000fe200078ec0ff */
[----:B------:R-:W-:Y:S01]  /*0b40*/  IMAD.IADD R5, R224, 0x1, -R5 ;  /* 0x00000001e0057824 */ /* 0x000fe200078e0a05 */
[----:B------:R-:W-:Y:S02]  /*0b50*/  LEA.HI R2, R2, R7, RZ, 0x1 ;  /* 0x0000000702027211 */ /* 0x000fe400078f08ff */
[----:B------:R-:W-:Y:S01]  /*0b60*/  LEA.HI R8, R6, R203, RZ, 0x2 ;  /* 0x000000cb06087211 */ /* 0x000fe200078f10ff */
[----:B------:R-:W-:Y:S01]  /*0b70*/  IMAD R5, R5, 0x40, R4 ;  /* 0x0000004005057824 */ /* 0x000fe200078e0204 */
[----:B------:R-:W-:Y:S02]  /*0b80*/  LOP3.LUT R2, R2, 0x1ffffffe, RZ, 0xc0, !PT ;  /* 0x1ffffffe02027812 */ /* 0x000fe400078ec0ff */
[----:B------:R-:W-:-:S02]  /*0b90*/  LEA.HI R4, R3, R224, RZ, 0x2 ;  /* 0x000000e003047211 */ /* 0x000fc400078f10ff */
[----:B------:R-:W-:Y:S01]  /*0ba0*/  SHF.R.S32.HI R9, RZ, 0x2, R8 ;  /* 0x00000002ff097819 */ /* 0x000fe20000011408 */
[----:B------:R-:W-:Y:S01]  /*0bb0*/  IMAD.IADD R2, R7, 0x1, -R2 ;  /* 0x0000000107027824 */ /* 0x000fe200078e0a02 */
[----:B------:R-:W-:Y:S02]  /*0bc0*/  SHF.R.S32.HI R10, RZ, 0x1f, R8 ;  /* 0x0000001fff0a7819 */ /* 0x000fe40000011408 */
[----:B------:R-:W-:Y:S01]  /*0bd0*/  LOP3.LUT R7, R4, 0xfffffffc, RZ, 0xc0, !PT ;  /* 0xfffffffc04077812 */ /* 0x000fe200078ec0ff */
[----:B------:R-:W-:Y:S01]  /*0be0*/  IMAD R221, R2, 0x8, R5 ;  /* 0x0000000802dd7824 */ /* 0x000fe200078e0205 */
[----:B------:R-:W-:Y:S02]  /*0bf0*/  LEA.HI R3, R3, R224, RZ, 0x3 ;  /* 0x000000e003037211 */ /* 0x000fe400078f18ff */
[----:B------:R-:W-:Y:S01]  /*0c00*/  LEA.HI R10, R10, R9, RZ, 0x3 ;  /* 0x000000090a0a7211 */ /* 0x000fe200078f18ff */
[----:B------:R-:W-:Y:S01]  /*0c10*/  IMAD.IADD R7, R224, 0x1, -R7 ;  /* 0x00000001e0077824 */ /* 0x000fe200078e0a07 */
[----:B------:R-:W-:-:S02]  /*0c20*/  LOP3.LUT R5, R3, 0xfffffff8, RZ, 0xc0, !PT ;  /* 0xfffffff803057812 */ /* 0x000fc400078ec0ff */
[----:B------:R-:W-:Y:S02]  /*0c30*/  LOP3.LUT R8, R8, 0x7ffffffc, RZ, 0xc0, !PT ;  /* 0x7ffffffc08087812 */ /* 0x000fe400078ec0ff */
[----:B------:R-:W-:Y:S01]  /*0c40*/  LOP3.LUT R10, R10, 0xfffffff8, RZ, 0xc0, !PT ;  /* 0xfffffff80a0a7812 */ /* 0x000fe200078ec0ff */
[----:B------:R-:W-:Y:S01]  /*0c50*/  IMAD.IADD R22, R224, 0x1, -R5 ;  /* 0x00000001e0167824 */ /* 0x000fe200078e0a05 */
[----:B------:R-:W-:Y:S01]  /*0c60*/  LEA.HI R6, R6, R203, RZ, 0x5 ;  /* 0x000000cb06067211 */ /* 0x000fe200078f28ff */
[----:B------:R-:W-:Y:S01]  /*0c70*/  IMAD.IADD R8, R203, 0x1, -R8 ;  /* 0x00000001cb087824 */ /* 0x000fe200078e0a08 */
[----:B------:R-:W-:Y:S01]  /*0c80*/  LEA.HI R0, R0, R219, RZ, 0x1 ;  /* 0x000000db00007211 */ /* 0x000fe200078f08ff */
[----:B------:R-:W-:Y:S01]  /*0c90*/  IMAD.IADD R9, R9, 0x1, -R10 ;  /* 0x0000000109097824 */ /* 0x000fe200078e0a0a */
[----:B------:R-:W-:Y:S01]  /*0ca0*/  LEA.HI R2, R7, R7, RZ, 0x1 ;  /* 0x0000000707027211 */ /* 0x000fe200078f08ff */
[----:B------:R-:W-:Y:S01]  /*0cb0*/  IMAD.SHL.U32 R16, R22, 0x8, RZ ;  /* 0x0000000816107824 */ /* 0x000fe200078e00ff */
[----:B------:R-:W-:Y:S01]  /*0cc0*/  SHF.R.S32.HI R6, RZ, 0x5, R6 ;  /* 0x00000005ff067819 */ /* 0x000fe20000011406 */
[----:B------:R-:W-:Y:S01]  /*0cd0*/  IMAD.SHL.U32 R17, R8, 0x2, RZ ;  /* 0x0000000208117824 */ /* 0x000fe200078e00ff */
[----:B------:R-:W-:Y:S01]  /*0ce0*/  LOP3.LUT R0, R0, 0x3fffffe, RZ, 0xc0, !PT ;  /* 0x03fffffe00007812 */ /* 0x000fe200078ec0ff */
[----:B------:R-:W-:Y:S01]  /*0cf0*/  VIADD R19, R16, 0x40 ;  /* 0x0000004010137836 */ /* 0x000fe20000000000 */
[----:B------:R-:W-:Y:S01]  /*0d00*/  LOP3.LUT R2, R2, 0x1ffffffe, RZ, 0xc0, !PT ;  /* 0x1ffffffe02027812 */ /* 0x000fe200078ec0ff */
[----:B------:R-:W-:Y:S01]  /*0d10*/  IMAD R9, R6, 0x10, R9 ;  /* 0x0000001006097824 */ /* 0x000fe200078e0209 */
[----:B------:R-:W-:Y:S01]  /*0d20*/  SHF.R.S32.HI R202, RZ, 0x3, R3 ;  /* 0x00000003ffca7819 */ /* 0x000fe20000011403 */
[----:B------:R-:W-:Y:S01]  /*0d30*/  IMAD.IADD R0, R219, 0x1, -R0 ;  /* 0x00000001db007824 */ /* 0x000fe200078e0a00 */
[----:B------:R-:W-:Y:S01]  /*0d40*/  SHF.R.S32.HI R223, RZ, 0x1f, R16 ;  /* 0x0000001fffdf7819 */ /* 0x000fe20000011410 */
[C---:B------:R-:W-:Y:S01]  /*0d50*/  VIADD R201, R17.reuse, 0x8 ;  /* 0x0000000811c97836 */ /* 0x040fe20000000000 */
[----:B------:R-:W-:Y:S01]  /*0d60*/  SHF.R.S32.HI R222, RZ, 0x1f, R19 ;  /* 0x0000001fffde7819 */ /* 0x000fe20000011413 */
[----:B------:R-:W-:-:S02]  /*0d70*/  VIADD R200, R17, 0x10 ;  /* 0x0000001011c87836 */ /* 0x000fc40000000000 */
        /* <DEDUP_REMOVED lines=26> */
[----:B------:R-:W-:Y:S01]  /*0f20*/  IMAD.IADD R7, R7, 0x1, -R2 ;  /* 0x0000000107077824 */ /* 0x000fe200078e0a02 */
[----:B------:R-:W-:Y:S01]  /*0f30*/  SHF.R.S32.HI R205, RZ, 0x1f, R188 ;  /* 0x0000001fffcd7819 */ /* 0x000fe200000114bc */
[----:B------:R-:W-:Y:S01]  /*0f40*/  IMAD R220, R0, 0x40, R9 ;  /* 0x0000004000dc7824 */ /* 0x000fe200078e0209 */
[----:B------:R-:W-:-:S03]  /*0f50*/  SHF.R.S32.HI R204, RZ, 0x1f, R23 ;  /* 0x0000001fffcc7819 */ /* 0x000fc60000011417 */
[----:B------:R-:W-:-:S07]  /*0f60*/  IMAD R18, R7, 0x8, R220 ;  /* 0x0000000807127824 */ /* 0x000fce00078e02dc */
.L_x_2483:
        /* <DEDUP_REMOVED lines=23> */
[----:B------:R-:W-:Y:S01]  /*10e0*/  IMAD.U32 R5, RZ, RZ, UR11 ;  /* 0x0000000bff057e24 */ /* 0x000fe2000f8e00ff */
[----:B------:R-:W2:Y:S01]  /*10f0*/  @P0 LDG.E R2, desc[UR36][R2.64] ;  /* 0x0000002402020981 */ /* 0x000ea2000c1e1900 */
[----:B------:R-:W-:Y:S01]  /*1100*/  UISETP.NE.U32.AND UP0, UPT, UR8, URZ, UPT ;  /* 0x0000003f0800728c */ /* 0x000fe2000bf05070 */
[----:B------:R-:W-:Y:S02]  /*1110*/  ULDC.64 UR10, c[0x0][0xa20] ;  /* 0x00028800000a7ab9 */ /* 0x000fe40000000a00 */
[----:B------:R-:W3:Y:S01]  /*1120*/  @P2 LDG.E R4, desc[UR36][R4.64] ;  /* 0x0000002404042981 */ /* 0x000ee2000c1e1900 */
[----:B------:R-:W-:Y:S01]  /*1130*/  UISETP.NE.AND.EX UP0, UPT, UR9, URZ, UPT, UP0 ;  /* 0x0000003f0900728c */ /* 0x000fe2000bf05300 */
[----:B------:R-:W-:Y:S01]  /*1140*/  ISETP.NE.U32.AND P1, PT, RZ, UR10, PT ;  /* 0x0000000aff007c0c */ /* 0x000fe2000bf25070 */
[----:B------:R-:W-:Y:S01]  /*1150*/  UMOV UR50, URZ ;  /* 0x0000003f00327c82 */ /* 0x000fe20008000000 */
[----:B------:R-:W-:Y:S02]  /*1160*/  ULOP3.LUT UR54, UR5, 0xffff, URZ, 0xc0, !UPT ;  /* 0x0000ffff05367892 */ /* 0x000fe4000f8ec03f */
[----:B------:R-:W-:Y:S01]  /*1170*/  USEL UR4, UR4, 0x1, UP0 ;  /* 0x0000000104047887 */ /* 0x000fe20008000000 */
[----:B------:R-:W-:-:S03]  /*1180*/  ISETP.NE.AND.EX P1, PT, RZ, UR11, PT, P1 ;  /* 0x0000000bff007c0c */ /* 0x000fc6000bf25310 */
[----:B------:R-:W-:Y:S01]  /*1190*/  UIMAD UR4, UR4, UR7, URZ ;  /* 0x00000007040472a4 */ /* 0x000fe2000f8e023f */
        /* <DEDUP_REMOVED lines=17> */
.L_x_2420:
[----:B------:R-:W-:Y:S05]  /*12b0*/  @!P1 BRA `(.L_x_2421) ;  /* 0x00000000001c9947 */ /* 0x000fea0003800000 */
[----:B------:R-:W-:-:S04]  /*12c0*/  ULEA UR4, UP0, UR53, UR10, 0x2 ;  /* 0x0000000a35047291 */ /* 0x000fc8000f80103f */
[----:B------:R-:W-:Y:S02]  /*12d0*/  ULEA.HI.X UR7, UR53, UR11, UR57, 0x2, UP0 ;  /* 0x0000000b35077291 */ /* 0x000fe400080f1439 */
[----:B------:R-:W-:-:S04]  /*12e0*/  IMAD.U32 R2, RZ, RZ, UR4 ;  /* 0x00000004ff027e24 */ /* 0x000fc8000f8e00ff */
[----:B------:R-:W-:-:S05]  /*12f0*/  IMAD.U32 R3, RZ, RZ, UR7 ;  /* 0x00000007ff037e24 */ /* 0x000fca000f8e00ff */
[----:B------:R-:W2:Y:S02]  /*1300*/  LDG.E R2, desc[UR36][R2.64] ;  /* 0x0000002402027981 */ /* 0x000ea4000c1e1900 */
[----:B--2---:R-:W-:Y:S01]  /*1310*/  R2UR UR4, R2 ;  /* 0x00000000020472ca */ /* 0x004fe200000e0000 */
[----:B------:R-:W-:-:S14]  /*1320*/  BRA `(.L_x_2422) ;  /* 0x0000000000347947 */ /* 0x000fdc0003800000 */
.L_x_2421:
        /* <DEDUP_REMOVED lines=13> */
.L_x_2422:
[----:B------:R-:W-:Y:S01]  /*1400*/  ULDC UR7, c[0x0][0x448] ;  /* 0x0001120000077ab9 */ /* 0x000fe20000000800 */
[----:B------:R-:W-:Y:S02]  /*1410*/  USHF.L.U32 UR48, UR6, 0x7, URZ ;  /* 0x0000000706307899 */ /* 0x000fe4000800063f */
[----:B------:R-:W-:Y:S02]  /*1420*/  UISETP.NE.AND UP0, UPT, UR7, 0x1, UPT ;  /* 0x000000010700788c */ /* 0x000fe4000bf05270 */
[----:B------:R-:W-:Y:S02]  /*1430*/  UIADD3 UR8, UR48, 0x7f, URZ ;  /* 0x0000007f30087890 */ /* 0x000fe4000fffe03f */
[----:B------:R-:W-:Y:S02]  /*1440*/  UIADD3 UR50, -UR50, UR4, URZ ;  /* 0x0000000432327290 */ /* 0x000fe4000fffe13f */
[----:B------:R-:W-:Y:S02]  /*1450*/  UP2UR UR51, UPR, URZ, 0x1 ;  /* 0x000000013f337883 */ /* 0x000fe40008000000 */
[----:B------:R-:W-:-:S03]  /*1460*/  UIADD3 UR4, UR50, 0xa0, -UR45 ;  /* 0x000000a032047890 */ /* 0x000fc6000fffe82d */
[----:B------:R-:W-:Y:S01]  /*1470*/  @UP0 ULDC UR6, c[0x0][0x44c] ;  /* 0x0001130000060ab9 */ /* 0x000fe20000000800 */
[----:B------:R-:W-:Y:S01]  /*1480*/  @UP0 ULDC UR9, c[0x0][0x450] ;  /* 0x0001140000090ab9 */ /* 0x000fe20000000800 */
[----:B------:R-:W-:Y:S02]  /*1490*/  UIMAD.WIDE.U32 UR6, UR8, UR6, URZ ;  /* 0x00000006080672a5 */ /* 0x000fe4000f8e003f */
[----:B------:R-:W-:Y:S02]  /*14a0*/  UIADD3 UR6, UR50, 0x9f, URZ ;  /* 0x0000009f32067890 */ /* 0x000fe4000fffe03f */
[----:B------:R-:W-:Y:S02]  /*14b0*/  @UP0 USHF.R.U32.HI UR8, URZ, UR9, UR7 ;  /* 0x000000093f080299 */ /* 0x000fe40008011607 */
[----:B------:R-:W-:Y:S02]  /*14c0*/  UIMAD.WIDE UR6, UR6, 0x66666667, URZ ;  /* 0x66666667060678a5 */ /* 0x000fe4000f8e023f */
[----:B------:R-:W-:-:S02]  /*14d0*/  UIADD3 UR8, UR4, UR8, URZ ;  /* 0x0000000804087290 */ /* 0x000fc4000fffe03f */
[----:B------:R-:W-:Y:S02]  /*14e0*/  USHF.R.U32.HI UR4, URZ, 0x1f, UR7 ;  /* 0x0000001f3f047899 */ /* 0x000fe40008011607 */
[----:B------:R-:W-:Y:S02]  /*14f0*/  UIMAD.WIDE UR8, UR8, 0x66666667, URZ ;  /* 0x66666667080878a5 */ /* 0x000fe4000f8e023f */
[----:B------:R-:W-:Y:S02]  /*1500*/  ULEA.HI.SX32 UR7, UR7, UR4, 0x1a ;  /* 0x0000000407077291 */ /* 0x000fe4000f8fd23f */
[----:B------:R-:W-:Y:S02]  /*1510*/  USHF.R.U32.HI UR6, URZ, 0x1f, UR9 ;  /* 0x0000001f3f067899 */ /* 0x000fe40008011609 */
[----:B------:R-:W-:Y:S02]  /*1520*/  ULOP3.LUT UR4, UR5, 0xff000000, URZ, 0xc0, !UPT ;  /* 0xff00000005047892 */ /* 0x000fe4000f8ec03f */
[----:B------:R-:W-:-:S02]  /*1530*/  ULEA.HI.SX32 UR6, UR9, UR6, 0x1a ;  /* 0x0000000609067291 */ /* 0x000fc4000f8fd23f */
[----:B------:R-:W-:Y:S02]  /*1540*/  ULOP3.LUT UR5, UR5, 0xff0000, URZ, 0xc0, !UPT ;  /* 0x00ff000005057892 */ /* 0x000fe4000f8ec03f */
[----:B------:R-:W-:Y:S02]  /*1550*/  UISETP.LT.AND UP0, UPT, UR7, UR6, UPT ;  /* 0x000000060700728c */ /* 0x000fe4000bf01270 */
[----:B------:R-:W-:Y:S02]  /*1560*/  USHF.R.U32.HI UR4, URZ, 0x8, UR4 ;  /* 0x000000083f047899 */ /* 0x000fe40008011604 */
[----:B------:R-:W-:Y:S02]  /*1570*/  USEL UR9, UR7, UR6, UP0 ;  /* 0x0000000607097287 */ /* 0x000fe40008000000 */
[----:B------:R-:W-:Y:S02]  /*1580*/  ULEA.HI UR5, UR5, UR4, URZ, 0x10 ;  /* 0x0000000405057291 */ /* 0x000fe4000f8f803f */
[----:B------:R-:W-:-:S02]  /*1590*/  UISETP.GE.AND UP0, UPT, UR9, 0x1, UPT ;  /* 0x000000010900788c */ /* 0x000fc4000bf06270 */
[----:B------:R-:W-:Y:S01]  /*15a0*/  ULOP3.LUT UR58, UR5, 0xff, URZ, 0xc0, !UPT ;  /* 0x000000ff053a7892 */ /* 0x000fe2000f8ec03f */
[----:B------:R-:W-:Y:S01]  /*15b0*/  UMOV UR4, URZ ;  /* 0x0000003f00047c82 */ /* 0x000fe20008000000 */
[----:B------:R-:W-:Y:S02]  /*15c0*/  USHF.R.U32.HI UR56, URZ, 0x10, UR5 ;  /* 0x000000103f387899 */ /* 0x000fe40008011605 */
[----:B------:R-:W-:-:S13]  /*15d0*/  PLOP3.LUT P0, PT, PT, PT, UP0, 0x80, 0x0 ;  /* 0x000000000000781c */ /* 0x000fda0003f0f008 */
[----:B------:R-:W-:Y:S05]  /*15e0*/  @!P0 BRA `(.L_x_2423) ;  /* 0x0000000000908947 */ /* 0x000fea0003800000 */
        /* <DEDUP_REMOVED lines=36> */
.L_x_2423:
[----:B------:R-:W-:Y:S01]  /*1830*/  UIMAD UR52, UR58, UR4, URZ ;  /* 0x000000043a3472a4 */ /* 0x000fe2000f8e023f */
[----:B------:R-:W-:Y:S01]  /*1840*/  IMAD.U32 R0, RZ, RZ, UR9 ;  /* 0x00000009ff007e24 */ /* 0x000fe2000f8e00ff */
[----:B------:R-:W-:Y:S01]  /*1850*/  PLOP3.LUT P0, PT, PT, PT, PT, 0x80, 0x0 ;  /* 0x000000000000781c */ /* 0x000fe20003f0f070 */
[----:B------:R-:W-:Y:S01]  /*1860*/  IMAD.U32 R3, RZ, RZ, UR4 ;  /* 0x00000004ff037e24 */ /* 0x000fe2000f8e00ff */
[----:B------:R-:W-:Y:S01]  /*1870*/  CS2R R6, SRZ ;  /* 0x0000000000067805 */ /* 0x000fe2000001ff00 */
[----:B------:R-:W-:Y:S01]  /*1880*/  IMAD.MOV.U32 R2, RZ, RZ, RZ ;  /* 0x000000ffff027224 */ /* 0x000fe200078e00ff */
[----:B------:R-:W-:Y:S02]  /*1890*/  CS2R R44, SRZ ;  /* 0x00000000002c7805 */ /* 0x000fe4000001ff00 */
[----:B------:R-:W-:Y:S02]  /*18a0*/  CS2R R8, SRZ ;  /* 0x0000000000087805 */ /* 0x000fe4000001ff00 */
[----:B------:R-:W-:-:S02]  /*18b0*/  VIADDMNMX R0, R3, UR52, R0, PT ;  /* 0x0000003403007c46 */ /* 0x000fc4000b800100 */
[----:B------:R-:W-:Y:S02]  /*18c0*/  CS2R R10, SRZ ;  /* 0x00000000000a7805 */ /* 0x000fe4000001ff00 */
[----:B------:R-:W-:Y:S02]  /*18d0*/  CS2R R36, SRZ ;  /* 0x0000000000247805 */ /* 0x000fe4000001ff00 */
[----:B------:R-:W-:Y:S02]  /*18e0*/  CS2R R32, SRZ ;  /* 0x0000000000207805 */ /* 0x000fe4000001ff00 */
[----:B------:R-:W-:Y:S01]  /*18f0*/  R2UR UR40, R0 ;  /* 0x00000000002872ca */ /* 0x000fe200000e0000 */
        /* <DEDUP_REMOVED lines=12> */
[----:B------:R-:W-:Y:S01]  /*19c0*/  UISETP.GT.AND UP0, UPT, UR40, UR52, UPT ;  /* 0x000000342800728c */ /* 0x000fe2000bf04270 */
[----:B------:R-:W-:Y:S01]  /*19d0*/  IMAD.MOV.U32 R60, RZ, RZ, RZ ;  /* 0x000000ffff3c7224 */ /* 0x000fe200078e00ff */
[----:B------:R-:W-:Y:S02]  /*19e0*/  CS2R R90, SRZ ;  /* 0x00000000005a7805 */ /* 0x000fe4000001ff00 */
[----:B------:R-:W-:Y:S01]  /*19f0*/  CS2R R62, SRZ ;  /* 0x00000000003e7805 */ /* 0x000fe2000001ff00 */
[----:B------:R-:W-:Y:S01]  /*1a00*/  IMAD.MOV.U32 R58, RZ, RZ, RZ ;  /* 0x000000ffff3a7224 */ /* 0x000fe200078e00ff */
[----:B------:R-:W-:Y:S02]  /*1a10*/  CS2R R64, SRZ ;  /* 0x0000000000407805 */ /* 0x000fe4000001ff00 */
[----:B------:R-:W-:-:S02]  /*1a20*/  PLOP3.LUT P1, PT, PT, PT, UP0, 0x80, 0x0 ;  /* 0x000000000000781c */ /* 0x000fc40003f2f008 */
        /* <DEDUP_REMOVED lines=44> */
.L_x_2425:
        /* <DEDUP_REMOVED lines=10> */
[----:B0-----:R-:W-:-:S02]  /*1d90*/  @P1 IMAD R2, R8, UR57, RZ ;  /* 0x0000003908021c24 */ /* 0x001fc4000f8e02ff */
[----:B------:R-:W-:-:S04]  /*1da0*/  @P1 IMAD.WIDE.U32 R4, R8, UR53, RZ ;  /* 0x0000003508041c25 */ /* 0x000fc8000f8e00ff */
[----:B------:R-:W-:Y:S02]  /*1db0*/  @P1 IMAD R9, R9, UR53, R2 ;  /* 0x0000003509091c24 */ /* 0x000fe4000f8e0202 */
[C---:B-1----:R-:W-:Y:S02]  /*1dc0*/  @P0 IMAD R0, R6.reuse, UR57, RZ ;  /* 0x0000003906000c24 */ /* 0x042fe4000f8e02ff */
[----:B------:R-:W-:-:S04]  /*1dd0*/  @P0 IMAD.WIDE.U32 R2, R6, UR53, RZ ;  /* 0x0000003506020c25 */ /* 0x000fc8000f8e00ff */
[----:B------:R-:W-:Y:S02]  /*1de0*/  @P0 IMAD R7, R7, UR53, R0 ;  /* 0x0000003507070c24 */ /* 0x000fe4000f8e0200 */
[----:B------:R-:W-:Y:S02]  /*1df0*/  @P1 IMAD.IADD R5, R5, 0x1, R9 ;  /* 0x0000000105051824 */ /* 0x000fe400078e0209 */
[----:B------:R-:W-:Y:S02]  /*1e00*/  @P0 IMAD.IADD R3, R3, 0x1, R7 ;  /* 0x0000000103030824 */ /* 0x000fe400078e0207 */
[----:B------:R-:W-:Y:S02]  /*1e10*/  IMAD.MOV.U32 R0, RZ, RZ, 0x3f800000 ;  /* 0x3f800000ff007424 */ /* 0x000fe400078e00ff */
[----:B--2---:R-:W-:-:S04]  /*1e20*/  @P0 IMAD.WIDE.U32 R2, R10, UR54, R2 ;  /* 0x000000360a020c25 */ /* 0x004fc8000f8e0002 */
[----:B---3--:R-:W-:Y:S01]  /*1e30*/  @P1 IMAD.WIDE.U32 R6, R12, UR54, R4 ;  /* 0x000000360c061c25 */ /* 0x008fe2000f8e0004 */
[----:B------:R-:W-:-:S03]  /*1e40*/  @P0 LEA R4, P2, R2, UR4, 0x2 ;  /* 0x0000000402040c11 */ /* 0x000fc6000f8410ff */
[----:B------:R-:W-:Y:S01]  /*1e50*/  @P0 IMAD R5, R11, UR54, R3 ;  /* 0x000000360b050c24 */ /* 0x000fe2000f8e0203 */
[----:B------:R-:W-:Y:S01]  /*1e60*/  @P1 LEA R8, P3, R6, UR6, 0x2 ;  /* 0x0000000606081c11 */ /* 0x000fe2000f8610ff */
[----:B------:R-:W-:-:S03]  /*1e70*/  @P1 IMAD R3, R13, UR54, R7 ;  /* 0x000000360d031c24 */ /* 0x000fc6000f8e0207 */
[----:B------:R-:W-:Y:S02]  /*1e80*/  @P0 LEA.HI.X R5, R2, UR5, R5, 0x2, P2 ;  /* 0x0000000502050c11 */ /* 0x000fe400090f1405 */
[----:B------:R-:W-:Y:S01]  /*1e90*/  @P1 LEA.HI.X R9, R6, UR7, R3, 0x2, P3 ;  /* 0x0000000706091c11 */ /* 0x000fe200098f1403 */
[----:B------:R-:W-:-:S04]  /*1ea0*/  IMAD.MOV.U32 R3, RZ, RZ, 0x3f800000 ;  /* 0x3f800000ff037424 */ /* 0x000fc800078e00ff */
        /* <DEDUP_REMOVED lines=14> */
.L_x_2588:
[----:B------:R-:W-:Y:S05]  /*1f90*/  @!P1 BRA `(.L_x_2427) ;  /* 0x0000000000049947 */ /* 0x000fea0003800000 */
[----:B------:R-:W-:Y:S01]  /*1fa0*/  BPT.TRAP 0x1 ;  /* 0x000000040000795c */ /* 0x000fe20000300000 */
.L_x_2427:
[----:B0-----:R-:W-:Y:S02]  /*1fb0*/  IMAD.U32 R2, RZ, RZ, UR38 ;  /* 0x00000026ff027e24 */ /* 0x001fe4000f8e00ff */
[----:B------:R-:W-:-:S03]  /*1fc0*/  IMAD.U32 R3, RZ, RZ, UR44 ;  /* 0x0000002cff037e24 */ /* 0x000fc6000f8e00ff */
[----:B------:R-:W-:Y:S02]  /*1fd0*/  LEA R2, R2, UR39, 0x3 ;  /* 0x0000002702027c11 */ /* 0x000fe4000f8e18ff */
[----:B------:R-:W-:-:S04]  /*1fe0*/  SHF.L.U32 R3, R3, 0x1f, RZ ;  /* 0x0000001f03037819 */ /* 0x000fc800000006ff */
[----:B------:R0:W1:Y:S01]  /*1ff0*/  SYNCS.PHASECHK.TRANS64.TRYWAIT P0, [R2+URZ+0x29830], R3 ;  /* 0x02983003020075a7 */ /* 0x000062000800017f */
[----:B------:R-:W-:Y:S05]  /*2000*/  @!P1 BRA `(.L_x_2428) ;  /* 0x0000000000049947 */ /* 0x000fea0003800000 */
[----:B------:R-:W-:Y:S01]  /*2010*/  BPT.TRAP 0x1 ;  /* 0x000000040000795c */ /* 0x000fe20000300000 */
.L_x_2428:
[----:B-1----:R-:W-:Y:S05]  /*2020*/  @P0 BRA `(.L_x_2429) ;  /* 0x0000000000080947 */ /* 0x002fea0003800000 */
[----:B------:R-:W1:Y:S02]  /*2030*/  SYNCS.PHASECHK.TRANS64.TRYWAIT P0, [R2+URZ+0x29830], R3 ;  /* 0x02983003020075a7 */ /* 0x000e64000800017f */
[----:B-1----:R-:W-:Y:S05]  /*2040*/  @!P0 BRA `(.L_x_2430) ;  /* 0x0000017400608947 */ /* 0x002fea0003800000 */
.L_x_2429:
        /* <DEDUP_REMOVED lines=9> */
[----:B------:R-:W-:Y:S02]  /*20e0*/  UMOV UR7, 0x80000020 ;  /* 0x8000002000077882 */ /* 0x000fe40000000000 */
[----:B------:R-:W-:Y:S01]  /*20f0*/  ULOP3.LUT UR47, UR4, 0x10000, URZ, 0xfc, !UPT ;  /* 0x00010000042f7892 */ /* 0x000fe2000f8efc3f */
[----:B------:R-:W-:Y:S02]  /*2100*/  UMOV UR12, UR8 ;  /* 0x00000008000c7c82 */ /* 0x000fe40008000000 */
[----:B------:R-:W-:Y:S01]  /*2110*/  UMOV UR4, UR8 ;  /* 0x0000000800047c82 */ /* 0x000fe20008000000 */
[----:B------:R-:W-:Y:S01]  /*2120*/  UIMAD UR10, UR38, 0x780, UR47 ;  /* 0x00000780260a78a4 */ /* 0x000fe2000f8e022f */
[----:B------:R-:W-:Y:S01]  /*2130*/  UMOV UR13, UR9 ;  /* 0x00000009000d7c82 */ /* 0x000fe20008000000 */
[----:B------:R-:W-:-:S02]  /*2140*/  UMOV UR15, 0x80000020 ;  /* 0x80000020000f7882 */ /* 0x000fc40000000000 */
[----:B------:R-:W-:Y:S02]  /*2150*/  UIADD3 UR6, UR10, 0x80, URZ ;  /* 0x000000800a067890 */ /* 0x000fe4000fffe03f */
[----:B------:R-:W-:Y:S02]  /*2160*/  UIADD3 UR14, UR10, 0x100, URZ ;  /* 0x000001000a0e7890 */ /* 0x000fe4000fffe03f */
[----:B------:R-:W-:Y:S02]  /*2170*/  UIADD3 UR16, UR10, 0x200, URZ ;  /* 0x000002000a107890 */ /* 0x000fe4000fffe03f */
[----:B------:R-:W-:Y:S01]  /*2180*/  QGMMA.64x32x32.F32.E4M3.E4M3 R88, gdesc[UR8], RZ, !UPT, gsb0 ;  /* 0x00600000085879f3 */ /* 0x000fe2000c0008ff */
[----:B------:R-:W-:Y:S02]  /*2190*/  UIADD3 UR11, UR10, 0x180, URZ ;  /* 0x000001800a0b7890 */ /* 0x000fe4000fffe03f */
[----:B------:R-:W-:Y:S02]  /*21a0*/  UIADD3 UR17, UR10, 0x202, URZ ;  /* 0x000002020a117890 */ /* 0x000fe4000fffe03f */
[----:B------:R-:W-:Y:S01]  /*21b0*/  UIADD3 UR18, UR10, 0x280, URZ ;  /* 0x000002800a127890 */ /* 0x000fe2000fffe03f */
        /* <DEDUP_REMOVED lines=9> */
[----:B------:R-:W-:Y:S02]  /*2250*/  UIADD3 UR28, UR8, 0x402, URZ ;  /* 0x00000402081c7890 */ /* 0x000fe4000fffe03f */
[----:B------:R-:W-:Y:S01]  /*2260*/  UIADD3 UR30, UR10, 0x502, URZ ;  /* 0x000005020a1e7890 */ /* 0x000fe2000fffe03f */
[----:B------:R-:W-:Y:S01]  /*2270*/  UMOV UR29, 0x80000020 ;  /* 0x80000020001d7882 */ /* 0x000fe20000000000 */
[----:B------:R-:W-:Y:S01]  /*2280*/  UMOV UR31, 0x80000020 ;  /* 0x80000020001f7882 */ /* 0x000fe20000000000 */
[----:B------:R-:W-:-:S02]  /*2290*/  WARPGROUP.DEPBAR.LE gsb0, 0x0 ;  /* 0x00008000000079c5 */ /* 0x000fc40000010000 */
[----:B------:R-:W-:-:S06]  /*22a0*/  WARPGROUP.ARRIVE ;  /* 0x00000000000079c5 */ /* 0x000fcc0000000000 */
[----:B------:R-:W-:Y:S01]  /*22b0*/  QGMMA.64x32x32.F32.E4M3.E4M3 R72, gdesc[UR4], RZ, !UPT, gsb0 ;  /* 0x00600000044879f3 */ /* 0x000fe2000c0008ff */
[----:B------:R-:W-:Y:S01]  /*22c0*/  UMOV UR4, UR8 ;  /* 0x0000000800047c82 */ /* 0x000fe20008000000 */
[----:B------:R-:W-:Y:S01]  /*22d0*/  UMOV UR5, UR9 ;  /* 0x0000000900057c82 */ /* 0x000fe20008000000 */
[----:B------:R-:W-:Y:S01]  /*22e0*/  UMOV UR6, UR11 ;  /* 0x0000000b00067c82 */ /* 0x000fe20008000000 */
[----:B------:R-:W-:Y:S01]  /*22f0*/  UMOV UR7, 0x80000020 ;  /* 0x8000002000077882 */ /* 0x000fe20000000000 */
[----:B------:R-:W-:Y:S01]  /*2300*/  UIADD3 UR11, UR10, 0x102, URZ ;  /* 0x000001020a0b7890 */ /* 0x000fe2000fffe03f */
[----:B------:R-:W-:Y:S02]  /*2310*/  WARPGROUP.DEPBAR.LE gsb0, 0x0 ;  /* 0x00008000000079c5 */ /* 0x000fe40000010000 */
[----:B------:R-:W-:-:S06]  /*2320*/  WARPGROUP.ARRIVE ;  /* 0x00000000000079c5 */ /* 0x000fcc0000000000 */
[----:B------:R-:W-:Y:S01]  /*2330*/  QGMMA.64x32x32.F32.E4M3.E4M3 R56, gdesc[UR12], RZ, !UPT, gsb0 ;  /* 0x006000000c3879f3 */ /* 0x000fe2000c0008ff */
[----:B------:R-:W-:Y:S02]  /*2340*/  UIADD3 UR12, UR8, 0x2, URZ ;  /* 0x00000002080c7890 */ /* 0x000fe4000fffe03f */
[----:B------:R-:W-:Y:S01]  /*2350*/  UIADD3 UR14, UR10, 0x2, URZ ;  /* 0x000000020a0e7890 */ /* 0x000fe2000fffe03f */
[----:B------:R-:W-:Y:S01]  /*2360*/  UMOV UR13, 0x80000020 ;  /* 0x80000020000d7882 */ /* 0x000fe20000000000 */
[----:B------:R-:W-:Y:S01]  /*2370*/  UMOV UR15, 0x80000020 ;  /* 0x80000020000f7882 */ /* 0x000fe20000000000 */
[----:B------:R-:W-:Y:S02]  /*2380*/  WARPGROUP.DEPBAR.LE gsb0, 0x0 ;  /* 0x00008000000079c5 */ /* 0x000fe40000010000 */
        /* <DEDUP_REMOVED lines=24> */
[----:B------:R-:W-:Y:S01]  /*2510*/  UMOV UR5, UR13 ;  /* 0x0000000d00057c82 */ /* 0x000fe20008000000 */
        /* <DEDUP_REMOVED lines=147> */
.L_x_2431:
[----:B------:R-:W-:Y:S01]  /*2e50*/  UISETP.NE.AND UP0, UPT, UR51, URZ, UPT ;  /* 0x0000003f3300728c */ /* 0x000fe2000bf05270 */
[C---:B01----:R-:W-:Y:S01]  /*2e60*/  FMUL.FTZ R3, R0.reuse, R58 ;  /* 0x0000003a00037220 */ /* 0x043fe20000410000 */
[C---:B------:R-:W-:Y:S01]  /*2e70*/  FMUL.FTZ R12, R0.reuse, R97 ;  /* 0x00000061000c7220 */ /* 0x040fe20000410000 */
[C---:B------:R-:W-:Y:S01]  /*2e80*/  FMUL.FTZ R4, R0.reuse, R59 ;  /* 0x0000003b00047220 */ /* 0x040fe20000410000 */
[C---:B------:R-:W-:Y:S01]  /*2e90*/  FMUL.FTZ R62, R0.reuse, R62 ;  /* 0x0000003e003e7220 */ /* 0x040fe20000410000 */
[----:B------:R0:W-:Y:S01]  /*2ea0*/  MUFU.TANH R97, R3 ;  /* 0x0000000300617308 */ /* 0x0001e20000002400 */
[----:B------:R-:W-:Y:S01]  /*2eb0*/  PLOP3.LUT P0, PT, PT, PT, UP0, 0x80, 0x0 ;  /* 0x000000000000781c */ /* 0x000fe20003f0f008 */
[C---:B------:R-:W-:Y:S01]  /*2ec0*/  FMUL.FTZ R9, R0.reuse, R93 ;  /* 0x0000005d00097220 */ /* 0x040fe20000410000 */
[----:B------:R-:W-:Y:S01]  /*2ed0*/  PLOP3.LUT P2, PT, PT, PT, UP0, 0x80, 0x0 ;  /* 0x000000000000781c */ /* 0x000fe20003f4f008 */
[C---:B------:R-:W-:Y:S01]  /*2ee0*/  FMUL.FTZ R15, R0.reuse, R72 ;  /* 0x00000048000f7220 */ /* 0x040fe20000410000 */
[C---:B------:R-:W-:Y:S01]  /*2ef0*/  FMUL.FTZ R5, R0.reuse, R90 ;  /* 0x0000005a00057220 */ /* 0x040fe20000410000 */
[----:B------:R-:W-:Y:S01]  /*2f00*/  @UP0 ULDC UR4, c[0x0][0x44c] ;  /* 0x0001130000040ab9 */ /* 0x000fe20000000800 */
[C---:B------:R-:W-:Y:S01]  /*2f10*/  FMUL.FTZ R91, R0.reuse, R91 ;  /* 0x0000005b005b7220 */ /* 0x040fe20000410000 */
[----:B------:R1:W-:Y:S01]  /*2f20*/  MUFU.TANH R6, R4 ;  /* 0x0000000400067308 */ /* 0x0003e20000002400 */
[----:B0-----:R-:W-:Y:S01]  /*2f30*/  FMUL.FTZ R3, R0, R66 ;  /* 0x0000004200037220 */ /* 0x001fe20000410000 */
[----:B------:R-:W-:-:S02]  /*2f40*/  VIADD R66, R18, UR48 ;  /* 0x0000003012427c36 */ /* 0x000fc40008000000 */
[C---:B------:R-:W-:Y:S01]  /*2f50*/  FMUL.FTZ R72, R0.reuse, R77 ;  /* 0x0000004d00487220 */ /* 0x040fe20000410000 */
[----:B------:R-:W-:Y:S01]  /*2f60*/  UIMAD UR5, UR40, -0xa0, UR50 ;  /* 0xffffff60280578a4 */ /* 0x000fe2000f8e0232 */
[C---:B------:R-:W-:Y:S01]  /*2f70*/  FMUL.FTZ R77, R0.reuse, R56 ;  /* 0x00000038004d7220 */ /* 0x040fe20000410000 */
[C---:B------:R-:W-:Y:S01]  /*2f80*/  FMUL.FTZ R56, R0.reuse, R57 ;  /* 0x0000003900387220 */ /* 0x040fe20000410000 */
[----:B------:R-:W-:Y:S01]  /*2f90*/  FMUL.FTZ R57, R0, R60 ;  /* 0x0000003c00397220 */ /* 0x000fe20000410000 */
[----:B------:R0:W-:Y:S01]  /*2fa0*/  MUFU.TANH R93, R62 ;  /* 0x0000003e005d7308 */ /* 0x0001e20000002400 */
[----:B-1----:R-:W-:Y:S01]  /*2fb0*/  @P0 IMAD.HI.U32 R4, R66, UR4, RZ ;  /* 0x0000000442040c27 */ /* 0x002fe2000f8e00ff */
[----:B------:R-:W-:-:S03]  /*2fc0*/  @UP0 ULDC UR4, c[0x0][0x450] ;  /* 0x0001140000040ab9 */ /* 0x000fc60000000800 */
[C---:B------:R-:W-:Y:S01]  /*2fd0*/  FMUL.FTZ R94, R0.reuse, R94 ;  /* 0x0000005e005e7220 */ /* 0x040fe20000410000 */
[C---:B------:R-:W-:Y:S01]  /*2fe0*/  FMUL.FTZ R60, R0.reuse, R65 ;  /* 0x00000041003c7220 */ /* 0x040fe20000410000 */
[C---:B------:R-:W-:Y:S01]  /*2ff0*/  FMUL.FTZ R59, R0.reuse, R64 ;  /* 0x00000040003b7220 */ /* 0x040fe20000410000 */
[----:B------:R-:W-:Y:S01]  /*3000*/  @P2 SHF.R.U32.HI R66, RZ, UR4, R4 ;  /* 0x00000004ff422c19 */ /* 0x000fe20008011604 */
[----:B------:R-:W-:Y:S01]  /*3010*/  UIMAD UR4, UR40, -0xa0, URZ ;  /* 0xffffff60280478a4 */ /* 0x000fe2000f8e023f */
[----:B------:R1:W-:Y:S01]  /*3020*/  MUFU.TANH R65, R3 ;  /* 0x0000000300417308 */ /* 0x0003e20000002400 */
[C---:B0-----:R-:W-:Y:S01]  /*3030*/  FMUL.FTZ R62, R0.reuse, R68 ;  /* 0x00000044003e7220 */ /* 0x041fe20000410000 */
[----:B------:R-:W-:Y:S01]  /*3040*/  IMAD.U32 R64, RZ, RZ, UR5 ;  /* 0x00000005ff407e24 */ /* 0x000fe2000f8e00ff */
[----:B------:R-:W0:Y:S01]  /*3050*/  SHFL.IDX PT, R4, R66, 0x1, 0x1c1f ;  /* 0x003c1f0042047f89 */ /* 0x000e2200000e0000 */
[----:B------:R-:W-:Y:S01]  /*3060*/  FMUL.FTZ R95, R0, R95 ;  /* 0x0000005f005f7220 */ /* 0x000fe20000410000 */
[----:B------:R-:W-:-:S02]  /*3070*/  IMAD.U32 R68, RZ, RZ, UR4 ;  /* 0x00000004ff447e24 */ /* 0x000fc4000f8e00ff */
[C---:B------:R-:W-:Y:S01]  /*3080*/  FMUL.FTZ R98, R0.reuse, R98 ;  /* 0x0000006200627220 */ /* 0x040fe20000410000 */
[C---:B------:R-:W-:Y:S01]  /*3090*/  IADD3 R115, -R17.reuse, 0xa0, R64 ;  /* 0x000000a011737810 */ /* 0x040fe20007ffe140 */
[----:B------:R-:W2:Y:S01]  /*30a0*/  MUFU.TANH R5, R5 ;  /* 0x0000000500057308 */ /* 0x000ea20000002400 */
[----:B-1----:R-:W-:Y:S01]  /*30b0*/  IMAD.U32 R3, RZ, RZ, UR45 ;  /* 0x0000002dff037e24 */ /* 0x002fe2000f8e00ff */
[----:B------:R-:W-:Y:S01]  /*30c0*/  IADD3 R68, -R17, 0xa1, R68 ;  /* 0x000000a111447810 */ /* 0x000fe20007ffe144 */
[C---:B------:R-:W-:Y:S01]  /*30d0*/  FMUL.FTZ R99, R0.reuse, R99 ;  /* 0x0000006300637220 */ /* 0x040fe20000410000 */
[C---:B------:R-:W-:Y:S01]  /*30e0*/  FMUL.FTZ R102, R0.reuse, R102 ;  /* 0x0000006600667220 */ /* 0x040fe20000410000 */
[C---:B------:R-:W-:Y:S01]  /*30f0*/  FMUL.FTZ R103, R0.reuse, R103 ;  /* 0x0000006700677220 */ /* 0x040fe20000410000 */
[----:B------:R-:W-:Y:S01]  /*3100*/  IADD3 R68, -R3, UR50, R68 ;  /* 0x0000003203447c10 */ /* 0x000fe2000fffe144 */
        /* <DEDUP_REMOVED lines=10> */
[C---:B------:R-:W-:Y:S01]  /*31b0*/  FMUL.FTZ R63, R0.reuse, R63 ;  /* 0x0000003f003f7220 */ /* 0x040fe20000410000 */
[----:B------:R-:W-:Y:S01]  /*31c0*/  FMUL.FTZ R14, R0, R101 ;  /* 0x00000065000e7220 */ /* 0x000fe20000410000 */
[--C-:B0-----:R-:W-:Y:S01]  /*31d0*/  VIADDMNMX R3, R4, R68, R115.reuse, PT ;  /* 0x0000004404037246 */ /* 0x101fe20003800173 */
[C---:B------:R-:W-:Y:S01]  /*31e0*/  FMUL.FTZ R67, R0.reuse, R67 ;  /* 0x0000004300437220 */ /* 0x040fe20000410000 */
[C---:B------:R-:W-:Y:S01]  /*31f0*/  FMUL.FTZ R70, R0.reuse, R70 ;  /* 0x0000004600467220 */ /* 0x040fe20000410000 */
[C---:B------:R-:W-:Y:S01]  /*3200*/  FMUL.FTZ R71, R0.reuse, R71 ;  /* 0x0000004700477220 */ /* 0x040fe20000410000 */
[C---:B------:R-:W-:Y:S01]  /*3210*/  ISETP.GT.AND P0, PT, R3.reuse, RZ, PT ;  /* 0x000000ff0300720c */ /* 0x040fe20003f04270 */
[----:B------:R-:W0:Y:S01]  /*3220*/  MUFU.TANH R95, R95 ;  /* 0x0000005f005f7308 */ /* 0x000e220000002400 */
[C---:B------:R-:W-:Y:S01]  /*3230*/  ISETP.GT.AND P2, PT, R3.reuse, 0x1, PT ;  /* 0x000000010300780c */ /* 0x040fe20003f44270 */
[C---:B------:R-:W-:Y:S01]  /*3240*/  FMUL.FTZ R42, R0.reuse, R42 ;  /* 0x0000002a002a7220 */ /* 0x040fe20000410000 */
[----:B------:R-:W-:Y:S01]  /*3250*/  ISETP.GT.AND P3, PT, R3, 0x8, PT ;  /* 0x000000080300780c */ /* 0x000fe20003f64270 */
[C---:B------:R-:W-:Y:S01]  /*3260*/  FMUL.FTZ R43, R0.reuse, R43 ;  /* 0x0000002b002b7220 */ /* 0x040fe20000410000 */
[----:B--2---:R-:W-:Y:S01]  /*3270*/  FSEL R5, R5, -INF , P0 ;  /* 0xff80000005057808 */ /* 0x004fe20000000000 */
[C---:B------:R-:W-:Y:S01]  /*3280*/  FMUL.FTZ R46, R0.reuse, R46 ;  /* 0x0000002e002e7220 */ /* 0x040fe20000410000 */
[----:B-1----:R-:W-:Y:S01]  /*3290*/  FSEL R129, R91, -INF , P2 ;  /* 0xff8000005b817808 */ /* 0x002fe20001000000 */
[----:B------:R-:W1:Y:S01]  /*32a0*/  MUFU.TANH R98, R98 ;  /* 0x0000006200627308 */ /* 0x000e620000002400 */
[----:B------:R-:W-:Y:S01]  /*32b0*/  ISETP.GT.AND P0, PT, R3, 0x9, PT ;  /* 0x000000090300780c */ /* 0x000fe20003f04270 */
[----:B------:R-:W-:Y:S01]  /*32c0*/  FMUL.FTZ R47, R0, R47 ;  /* 0x0000002f002f7220 */ /* 0x000fe20000410000 */
[----:B---3--:R-:W-:Y:S01]  /*32d0*/  FSEL R127, R94, -INF , P3 ;  /* 0xff8000005e7f7808 */ /* 0x008fe20001800000 */
        /* <DEDUP_REMOVED lines=10> */
[----:B------:R-:W-:Y:S01]  /*3380*/  FMUL.FTZ R54, R0, R54 ;  /* 0x0000003600367220 */ /* 0x000fe20000410000 */
[----:B------:R-:W-:Y:S01]  /*3390*/  FMNMX.FTZ R4, R123, R4, !PT ;  /* 0x000000047b047209 */ /* 0x000fe20007810000 */
[----:B------:R-:W0:Y:S01]  /*33a0*/  MUFU.TANH R102, R102 ;  /* 0x0000006600667308 */ /* 0x000e220000002400 */
[----:B-1----:R-:W-:Y:S01]  /*33b0*/  FSEL R125, R98, -INF , P2 ;  /* 0xff800000627d7808 */ /* 0x002fe20001000000 */
[C---:B------:R-:W-:Y:S01]  /*33c0*/  FMUL.FTZ R55, R0.reuse, R55 ;  /* 0x0000003700377220 */ /* 0x040fe20000410000 */
[----:B------:R-:W-:Y:S01]  /*33d0*/  ISETP.GT.AND P2, PT, R3, 0x18, PT ;  /* 0x000000180300780c */ /* 0x000fe20003f44270 */
[C---:B------:R-:W-:Y:S01]  /*33e0*/  FMUL.FTZ R26, R0.reuse, R26 ;  /* 0x0000001a001a7220 */ /* 0x040fe20000410000 */
[----:B------:R-:W-:Y:S01]  /*33f0*/  FMNMX.FTZ R4, R125, R4, !PT ;  /* 0x000000047d047209 */ /* 0x000fe20007810000 */
[C---:B------:R-:W-:Y:S01]  /*3400*/  FMUL.FTZ R27, R0.reuse, R27 ;  /* 0x0000001b001b7220 */ /* 0x040fe20000410000 */
[C---:B------:R-:W-:Y:S01]  /*3410*/  FMUL.FTZ R30, R0.reuse, R30 ;  /* 0x0000001e001e7220 */ /* 0x040fe20000410000 */
[----:B------:R-:W1:Y:S01]  /*3420*/  MUFU.TANH R103, R103 ;  /* 0x0000006700677308 */ /* 0x000e620000002400 */
[----:B--2---:R-:W-:Y:S01]  /*3430*/  FSEL R121, R99, -INF , P0 ;  /* 0xff80000063797808 */ /* 0x004fe20000000000 */
[C---:B------:R-:W-:Y:S01]  /*3440*/  FMUL.FTZ R31, R0.reuse, R31 ;  /* 0x0000001f001f7220 */ /* 0x040fe20000410000 */
[----:B------:R-:W-:Y:S01]  /*3450*/  ISETP.GT.AND P0, PT, R3, 0x19, PT ;  /* 0x000000190300780c */ /* 0x000fe20003f04270 */
[C---:B------:R-:W-:Y:S01]  /*3460*/  FMUL.FTZ R34, R0.reuse, R34 ;  /* 0x0000002200227220 */ /* 0x040fe20000410000 */
[----:B------:R-:W-:Y:S01]  /*3470*/  FMNMX.FTZ R4, R121, R4, !PT ;  /* 0x0000000479047209 */ /* 0x000fe20007810000 */
[C---:B------:R-:W-:Y:S01]  /*3480*/  FMUL.FTZ R35, R0.reuse, R35 ;  /* 0x0000002300237220 */ /* 0x040fe20000410000 */
[----:B------:R-:W-:Y:S01]  /*3490*/  FMUL.FTZ R38, R0, R38 ;  /* 0x0000002600267220 */ /* 0x000fe20000410000 */
[----:B------:R2:W3:Y:S01]  /*34a0*/  MUFU.TANH R113, R74 ;  /* 0x0000004a00717308 */ /* 0x0004e20000002400 */
[----:B0-----:R-:W-:Y:S01]  /*34b0*/  FSEL R119, R102, -INF , P2 ;  /* 0xff80000066777808 */ /* 0x001fe20001000000 */
[C---:B------:R-:W-:Y:S01]  /*34c0*/  FMUL.FTZ R64, R0.reuse, R41 ;  /* 0x0000002900407220 */ /* 0x040fe20000410000 */
[----:B------:R-:W-:Y:S01]  /*34d0*/  ISETP.GT.AND P2, PT, R3, 0x20, PT ;  /* 0x000000200300780c */ /* 0x000fe20003f44270 */
[C---:B------:R-:W-:Y:S01]  /*34e0*/  FMUL.FTZ R8, R0.reuse, R89 ;  /* 0x0000005900087220 */ /* 0x040fe20000410000 */
[----:B------:R-:W-:Y:S01]  /*34f0*/  FMNMX.FTZ R4, R119, R4, !PT ;  /* 0x0000000477047209 */ /* 0x000fe20007810000 */
[----:B------:R-:W0:Y:S01]  /*3500*/  SHFL.IDX PT, R66, R66, RZ, 0x1c1f ;  /* 0x001c1fff42427589 */ /* 0x000e2200000e0000 */
[C---:B------:R-:W-:Y:S01]  /*3510*/  FMUL.FTZ R7, R0.reuse, R88 ;  /* 0x0000005800077220 */ /* 0x040fe20000410000 */
[----:B------:R4:W5:Y:S01]  /*3520*/  MUFU.TANH R111, R75 ;  /* 0x0000004b006f7308 */ /* 0x0009620000002400 */
[----:B-1----:R-:W-:Y:S01]  /*3530*/  FSEL R117, R103, -INF , P0 ;  /* 0xff80000067757808 */ /* 0x002fe20000000000 */
[C---:B--2---:R-:W-:Y:S01]  /*3540*/  FMUL.FTZ R74, R0.reuse, R81 ;  /* 0x00000051004a7220 */ /* 0x044fe20000410000 */
[----:B------:R-:W-:Y:S01]  /*3550*/  ISETP.GT.AND P0, PT, R3, 0x21, PT ;  /* 0x000000210300780c */ /* 0x000fe20003f04270 */
[C---:B------:R-:W-:Y:S01]  /*3560*/  FMUL.FTZ R10, R0.reuse, R92 ;  /* 0x0000005c000a7220 */ /* 0x040fe20000410000 */
[----:B------:R-:W-:Y:S01]  /*3570*/  FMNMX.FTZ R4, R117, R4, !PT ;  /* 0x0000000475047209 */ /* 0x000fe20007810000 */
[----:B------:R-:W-:Y:S01]  /*3580*/  ULDC UR59, c[0x0][0x988] ;  /* 0x00026200003b7ab9 */ /* 0x000fe20000000800 */
[C---:B------:R-:W-:Y:S01]  /*3590*/  FMUL.FTZ R11, R0.reuse, R96 ;  /* 0x00000060000b7220 */ /* 0x040fe20000410000 */
[----:B------:R-:W1:Y:S01]  /*35a0*/  MUFU.TANH R78, R78 ;  /* 0x0000004e004e7308 */ /* 0x000e620000002400 */
[----:B---3--:R-:W-:Y:S01]  /*35b0*/  FSEL R113, R113, -INF , P2 ;  /* 0xff80000071717808 */ /* 0x008fe20001000000 */
[C---:B----4-:R-:W-:Y:S01]  /*35c0*/  FMUL.FTZ R75, R0.reuse, R85 ;  /* 0x00000055004b7220 */ /* 0x050fe20000410000 */
[----:B------:R-:W-:Y:S01]  /*35d0*/  ISETP.GT.AND P2, PT, R3, 0x28, PT ;  /* 0x000000280300780c */ /* 0x000fe20003f44270 */
[C---:B------:R-:W-:Y:S01]  /*35e0*/  FMUL.FTZ R13, R0.reuse, R100 ;  /* 0x00000064000d7220 */ /* 0x040fe20000410000 */
[----:B------:R-:W-:Y:S01]  /*35f0*/  FMNMX.FTZ R4, R113, R4, !PT ;  /* 0x0000000471047209 */ /* 0x000fe20007810000 */
[C---:B------:R-:W-:Y:S01]  /*3600*/  FMUL.FTZ R20, R0.reuse, R73 ;  /* 0x0000004900147220 */ /* 0x040fe20000410000 */
[C---:B------:R-:W-:Y:S01]  /*3610*/  FMUL.FTZ R21, R0.reuse, R76 ;  /* 0x0000004c00157220 */ /* 0x040fe20000410000 */
[----:B------:R-:W2:Y:S01]  /*3620*/  MUFU.TANH R79, R79 ;  /* 0x0000004f004f7308 */ /* 0x000ea20000002400 */
[----:B-----5:R-:W-:Y:S01]  /*3630*/  FSEL R111, R111, -INF , P0 ;  /* 0xff8000006f6f7808 */ /* 0x020fe20000000000 */
[C---:B------:R-:W-:Y:S01]  /*3640*/  FMUL.FTZ R73, R0.reuse, R80 ;  /* 0x0000005000497220 */ /* 0x040fe20000410000 */
[----:B------:R-:W-:Y:S01]  /*3650*/  ISETP.GT.AND P0, PT, R3, 0x29, PT ;  /* 0x000000290300780c */ /* 0x000fe20003f04270 */
[C---:B------:R-:W-:Y:S01]  /*3660*/  FMUL.FTZ R76, R0.reuse, R84 ;  /* 0x00000054004c7220 */ /* 0x040fe20000410000 */
[----:B------:R-:W-:Y:S01]  /*3670*/  FMNMX.FTZ R4, R111, R4, !PT ;  /* 0x000000046f047209 */ /* 0x000fe20007810000 */
[----:B------:R-:W-:Y:S01]  /*3680*/  FMUL.FTZ R40, R0, R40 ;  /* 0x0000002800287220 */ /* 0x000fe20000410000 */
[----:B0-----:R-:W-:Y:S01]  /*3690*/  VIADDMNMX R115, R66, R68, R115, PT ;  /* 0x0000004442737246 */ /* 0x001fe20003800173 */
[----:B------:R-:W0:Y:S01]  /*36a0*/  MUFU.TANH R82, R82 ;  /* 0x0000005200527308 */ /* 0x000e220000002400 */
[----:B-1----:R-:W-:Y:S01]  /*36b0*/  FSEL R109, R78, -INF , P2 ;  /* 0xff8000004e6d7808 */ /* 0x002fe20001000000 */
[C---:B------:R-:W-:Y:S01]  /*36c0*/  FMUL.FTZ R78, R0.reuse, R48 ;  /* 0x00000030004e7220 */ /* 0x040fe20000410000 */
[----:B------:R-:W-:Y:S01]  /*36d0*/  ISETP.GT.AND P2, PT, R3, 0x30, PT ;  /* 0x000000300300780c */ /* 0x000fe20003f44270 */
[----:B------:R-:W-:Y:S01]  /*36e0*/  FMUL.FTZ R48, R0, R28 ;  /* 0x0000001c00307220 */ /* 0x000fe20000410000 */
[----:B------:R-:W-:Y:S01]  /*36f0*/  FMNMX.FTZ R4, R109, R4, !PT ;  /* 0x000000046d047209 */ /* 0x000fe20007810000 */
[----:B------:R-:W-:Y:S01]  /*3700*/  @UP0 ULDC UR6, c[0x0][0x44c] ;  /* 0x0001130000060ab9 */ /* 0x000fe20000000800 */
[----:B------:R-:W-:Y:S01]  /*3710*/  ISETP.GT.AND P3, PT, R115, 0x8, PT ;  /* 0x000000087300780c */ /* 0x000fe20003f64270 */
[----:B------:R-:W1:Y:S01]  /*3720*/  MUFU.TANH R83, R83 ;  /* 0x0000005300537308 */ /* 0x000e620000002400 */
[----:B--2---:R-:W-:Y:S01]  /*3730*/  FSEL R107, R79, -INF , P0 ;  /* 0xff8000004f6b7808 */ /* 0x004fe20000000000 */
[----:B------:R-:W-:Y:S01]  /*3740*/  UIMAD.WIDE.U32 UR6, UR48, UR6, URZ ;  /* 0x00000006300672a5 */ /* 0x000fe2000f8e003f */
[----:B------:R-:W-:Y:S01]  /*3750*/  ISETP.GT.AND P0, PT, R3, 0x31, PT ;  /* 0x000000310300780c */ /* 0x000fe20003f04270 */
[----:B------:R-:W-:Y:S01]  /*3760*/  @UP0 ULDC UR11, c[0x0][0x450] ;  /* 0x00011400000b0ab9 */ /* 0x000fe20000000800 */
[----:B------:R-:W-:Y:S01]  /*3770*/  FMNMX.FTZ R4, R107, R4, !PT ;  /* 0x000000046b047209 */ /* 0x000fe20007810000 */
[----:B------:R-:W-:Y:S01]  /*3780*/  UMOV UR5, UR48 ;  /* 0x0000003000057c82 */ /* 0x000fe20008000000 */
[----:B------:R-:W-:Y:S01]  /*3790*/  R2UR UR10, R2 ;  /* 0x00000000020a72ca */ /* 0x000fe200000e0000 */
[----:B------:R-:W2:Y:S01]  /*37a0*/  MUFU.TANH R86, R86 ;  /* 0x0000005600567308 */ /* 0x000ea20000002400 */
[----:B0-----:R-:W-:Y:S01]  /*37b0*/  FSEL R105, R82, -INF , P2 ;  /* 0xff80000052697808 */ /* 0x001fe20001000000 */
[----:B------:R-:W-:Y:S01]  /*37c0*/  @UP0 USHF.R.U32.HI UR5, URZ, UR11, UR7 ;  /* 0x0000000b3f050299 */ /* 0x000fe20008011607 */
[----:B------:R-:W-:Y:S01]  /*37d0*/  ISETP.GT.AND P2, PT, R3, 0x38, PT ;  /* 0x000000380300780c */ /* 0x000fe20003f44270 */
[----:B------:R-:W-:Y:S01]  /*37e0*/  UIADD3 UR4, UR40, -0x2, URZ ;  /* 0xfffffffe28047890 */ /* 0x000fe2000fffe03f */
[----:B------:R-:W-:Y:S01]  /*37f0*/  FMNMX.FTZ R4, R105, R4, !PT ;  /* 0x0000000469047209 */ /* 0x000fe20007810000 */
[----:B------:R-:W-:-:S02]  /*3800*/  UIADD3 UR6, UR5, UR50, -UR45 ;  /* 0x0000003205067290 */ /* 0x000fc4000fffe82d */
[----:B------:R-:W0:Y:S01]  /*3810*/  MUFU.TANH R87, R87 ;  /* 0x0000005700577308 */ /* 0x000e220000002400 */
[----:B-1----:R-:W-:Y:S01]  /*3820*/  FSEL R103, R83, -INF , P0 ;  /* 0xff80000053677808 */ /* 0x002fe20000000000 */
[----:B------:R-:W-:Y:S01]  /*3830*/  UIMAD.WIDE UR6, UR6, 0x66666667, URZ ;  /* 0x66666667060678a5 */ /* 0x000fe2000f8e023f */
[----:B------:R-:W-:Y:S02]  /*3840*/  ISETP.GT.AND P0, PT, R3, 0x39, PT ;  /* 0x000000390300780c */ /* 0x000fe40003f04270 */
[----:B------:R-:W-:Y:S01]  /*3850*/  FMNMX.FTZ R4, R103, R4, !PT ;  /* 0x0000000467047209 */ /* 0x000fe20007810000 */
[----:B------:R-:W-:Y:S02]  /*3860*/  USHF.R.U32.HI UR5, URZ, 0x1f, UR7 ;  /* 0x0000001f3f057899 */ /* 0x000fe40008011607 */
[----:B------:R-:W1:Y:S01]  /*3870*/  MUFU.TANH R63, R63 ;  /* 0x0000003f003f7308 */ /* 0x000e620000002400 */
[----:B--2---:R-:W-:Y:S01]  /*3880*/  FSEL R101, R86, -INF , P2 ;  /* 0xff80000056657808 */ /* 0x004fe20001000000 */
[----:B------:R-:W-:Y:S01]  /*3890*/  ULEA.HI.SX32 UR7, UR7, UR5, 0x1a ;  /* 0x0000000507077291 */ /* 0x000fe2000f8fd23f */
[----:B------:R-:W-:Y:S01]  /*38a0*/  ISETP.GT.AND P2, PT, R3, 0x40, PT ;  /* 0x000000400300780c */ /* 0x000fe20003f44270 */
[----:B------:R-:W-:Y:S01]  /*38b0*/  UIADD3 UR5, UR10, 0x29840, URZ ;  /* 0x000298400a057890 */ /* 0x000fe2000fffe03f */
[----:B------:R-:W-:Y:S01]  /*38c0*/  FMNMX.FTZ R4, R101, R4, !PT ;  /* 0x0000000465047209 */ /* 0x000fe20007810000 */
[----:B------:R-:W-:Y:S01]  /*38d0*/  UISETP.LT.AND UP0, UPT, UR52, UR7, UPT ;  /* 0x000000073400728c */ /* 0x000fe2000bf01270 */
[----:B------:R-:W-:Y:S01]  /*38e0*/  FSEL R97, R97, -INF , P2 ;  /* 0xff80000061617808 */ /* 0x000fe20001000000 */
[----:B------:R-:W2:Y:S01]  /*38f0*/  MUFU.TANH R67, R67 ;  /* 0x0000004300437308 */ /* 0x000ea20000002400 */
[----:B0-----:R-:W-:Y:S01]  /*3900*/  FSEL R99, R87, -INF , P0 ;  /* 0xff80000057637808 */ /* 0x001fe20000000000 */
[----:B------:R-:W-:Y:S01]  /*3910*/  USEL UR46, UR52, UR7, !UP0 ;  /* 0x00000007342e7287 */ /* 0x000fe2000c000000 */
[----:B------:R-:W-:Y:S01]  /*3920*/  ISETP.GT.AND P0, PT, R3, 0x41, PT ;  /* 0x000000410300780c */ /* 0x000fe20003f04270 */
[----:B------:R-:W-:Y:S01]  /*3930*/  UPRMT UR5, UR55, 0x654, UR5 ;  /* 0x0000065437057896 */ /* 0x000fe20008000005 */
[----:B------:R-:W-:Y:S01]  /*3940*/  FMNMX.FTZ R4, R99, R4, !PT ;  /* 0x0000000463047209 */ /* 0x000fe20007810000 */
[----:B------:R-:W-:Y:S01]  /*3950*/  UISETP.GE.AND UP0, UPT, UR4, UR46, UPT ;  /* 0x0000002e0400728c */ /* 0x000fe2000bf06270 */
[----:B------:R-:W-:Y:S01]  /*3960*/  ISETP.GT.AND P2, PT, R3, 0x48, PT ;  /* 0x000000480300780c */ /* 0x000fe20003f44270 */
[----:B------:R-:W0:Y:S01]  /*3970*/  MUFU.TANH R70, R70 ;  /* 0x0000004600467308 */ /* 0x000e220000002400 */
[----:B------:R-:W-:-:S02]  /*3980*/  FSEL R95, R6, -INF , P0 ;  /* 0xff800000065f7808 */ /* 0x000fc40000000000 */
[----:B------:R-:W-:Y:S02]  /*3990*/  FMNMX.FTZ R4, R97, R4, !PT ;  /* 0x0000000461047209 */ /* 0x000fe40007810000 */
[----:B------:R-:W-:Y:S01]  /*39a0*/  ISETP.GT.AND P0, PT, R3, 0x49, PT ;  /* 0x000000490300780c */ /* 0x000fe20003f04270 */
[----:B------:R-:W-:Y:S01]  /*39b0*/  SYNCS.ARRIVE.TRANS64.RED.A1T0 RZ, [UR5], RZ ;  /* 0x000000ffffff79a7 */ /* 0x000fe20008100405 */
[----:B------:R-:W-:Y:S01]  /*39c0*/  FSEL R93, R93, -INF , P2 ;  /* 0xff8000005d5d7808 */ /* 0x000fe20001000000 */
[----:B------:R-:W3:Y:S01]  /*39d0*/  MUFU.TANH R71, R71 ;  /* 0x0000004700477308 */ /* 0x000ee20000002400 */
[----:B------:R-:W-:Y:S02]  /*39e0*/  FMNMX.FTZ R4, R95, R4, !PT ;  /* 0x000000045f047209 */ /* 0x000fe40007810000 */
[----:B------:R-:W-:Y:S02]  /*39f0*/  ISETP.GT.AND P2, PT, R3, 0x50, PT ;  /* 0x000000500300780c */ /* 0x000fe40003f44270 */
[----:B-1----:R-:W-:-:S02]  /*3a00*/  FSEL R91, R63, -INF , P0 ;  /* 0xff8000003f5b7808 */ /* 0x002fc40000000000 */
[----:B------:R-:W-:Y:S01]  /*3a10*/  FMNMX.FTZ R4, R93, R4, !PT ;  /* 0x000000045d047209 */ /* 0x000fe20007810000 */
[----:B------:R-:W1:Y:S01]  /*3a20*/  MUFU.TANH R42, R42 ;  /* 0x0000002a002a7308 */ /* 0x000e620000002400 */
[----:B------:R-:W-:Y:S02]  /*3a30*/  ISETP.GT.AND P0, PT, R3, 0x51, PT ;  /* 0x000000510300780c */ /* 0x000fe40003f04270 */
[----:B------:R-:W-:Y:S02]  /*3a40*/  FSEL R87, R65, -INF , P2 ;  /* 0xff80000041577808 */ /* 0x000fe40001000000 */
[----:B------:R-:W-:Y:S02]  /*3a50*/  FMNMX.FTZ R4, R91, R4, !PT ;  /* 0x000000045b047209 */ /* 0x000fe40007810000 */
[----:B------:R-:W-:Y:S01]  /*3a60*/  ISETP.GT.AND P2, PT, R3, 0x58, PT ;  /* 0x000000580300780c */ /* 0x000fe20003f44270 */
[----:B------:R-:W4:Y:S01]  /*3a70*/  MUFU.TANH R43, R43 ;  /* 0x0000002b002b7308 */ /* 0x000f220000002400 */
[----:B--2---:R-:W-:-:S02]  /*3a80*/  FSEL R85, R67, -INF , P0 ;  /* 0xff80000043557808 */ /* 0x004fc40000000000 */
[----:B------:R-:W-:Y:S02]  /*3a90*/  FMNMX.FTZ R4, R87, R4, !PT ;  /* 0x0000000457047209 */ /* 0x000fe40007810000 */
[----:B------:R-:W-:Y:S02]  /*3aa0*/  ISETP.GT.AND P0, PT, R3, 0x59, PT ;  /* 0x000000590300780c */ /* 0x000fe40003f04270 */
[----:B0-----:R-:W-:Y:S01]  /*3ab0*/  FSEL R83, R70, -INF , P2 ;  /* 0xff80000046537808 */ /* 0x001fe20001000000 */
[----:B------:R-:W0:Y:S01]  /*3ac0*/  MUFU.TANH R46, R46 ;  /* 0x0000002e002e7308 */ /* 0x000e220000002400 */
[----:B------:R-:W-:Y:S01]  /*3ad0*/  FMNMX.FTZ R4, R85, R4, !PT ;  /* 0x0000000455047209 */ /* 0x000fe20007810000 */
[C---:B------:R-:W-:Y:S01]  /*3ae0*/  FMUL.FTZ R70, R0.reuse, R45 ;  /* 0x0000002d00467220 */ /* 0x040fe20000410000 */
[----:B------:R-:W-:Y:S01]  /*3af0*/  ISETP.GT.AND P2, PT, R3, 0x60, PT ;  /* 0x000000600300780c */ /* 0x000fe20003f44270 */
[----:B------:R-:W-:Y:S01]  /*3b00*/  FMUL.FTZ R45, R0, R24 ;  /* 0x00000018002d7220 */ /* 0x000fe20000410000 */
[----:B---3--:R-:W-:-:S02]  /*3b10*/  FSEL R81, R71, -INF , P0 ;  /* 0xff80000047517808 */ /* 0x008fc40000000000 */
[----:B------:R-:W-:Y:S01]  /*3b20*/  FMNMX.FTZ R4, R83, R4, !PT ;  /* 0x0000000453047209 */ /* 0x000fe20007810000 */
[----:B------:R-:W2:Y:S01]  /*3b30*/  MUFU.TANH R47, R47 ;  /* 0x0000002f002f7308 */ /* 0x000ea20000002400 */
[----:B------:R-:W-:Y:S02]  /*3b40*/  ISETP.GT.AND P0, PT, R3, 0x61, PT ;  /* 0x000000610300780c */ /* 0x000fe40003f04270 */
[----:B-1----:R-:W-:Y:S02]  /*3b50*/  FSEL R69, R42, -INF , P2 ;  /* 0xff8000002a457808 */ /* 0x002fe40001000000 */
[----:B------:R-:W-:Y:S02]  /*3b60*/  FMNMX.FTZ R4, R81, R4, !PT ;  /* 0x0000000451047209 */ /* 0x000fe40007810000 */
[----:B------:R-:W-:Y:S01]  /*3b70*/  ISETP.GT.AND P2, PT, R3, 0x68, PT ;  /* 0x000000680300780c */ /* 0x000fe20003f44270 */
[----:B------:R-:W1:Y:S01]  /*3b80*/  MUFU.TANH R50, R50 ;  /* 0x0000003200327308 */ /* 0x000e620000002400 */
[----:B----4-:R-:W-:-:S02]  /*3b90*/  FSEL R71, R43, -INF , P0 ;  /* 0xff8000002b477808 */ /* 0x010fc40000000000 */
[----:B------:R-:W-:Y:S02]  /*3ba0*/  FMNMX.FTZ R4, R69, R4, !PT ;  /* 0x0000000445047209 */ /* 0x000fe40007810000 */
[----:B------:R-:W-:Y:S02]  /*3bb0*/  ISETP.GT.AND P0, PT, R3, 0x69, PT ;  /* 0x000000690300780c */ /* 0x000fe40003f04270 */
[----:B0-----:R-:W-:Y:S01]  /*3bc0*/  FSEL R79, R46, -INF , P2 ;  /* 0xff8000002e4f7808 */ /* 0x001fe20001000000 */
[----:B------:R-:W0:Y:S01]  /*3bd0*/  MUFU.TANH R51, R51 ;  /* 0x0000003300337308 */ /* 0x000e220000002400 */
[----:B------:R-:W-:Y:S01]  /*3be0*/  FMNMX.FTZ R4, R71, R4, !PT ;  /* 0x0000000447047209 */ /* 0x000fe20007810000 */
[----:B------:R-:W-:Y:S01]  /*3bf0*/  FMUL.FTZ R46, R0, R29 ;  /* 0x0000001d002e7220 */ /* 0x000fe20000410000 */
[----:B------:R-:W-:Y:S02]  /*3c00*/  ISETP.GT.AND P2, PT, R3, 0x70, PT ;  /* 0x000000700300780c */ /* 0x000fe40003f44270 */
[----:B--2---:R-:W-:-:S02]  /*3c10*/  FSEL R65, R47, -INF , P0 ;  /* 0xff8000002f417808 */ /* 0x004fc40000000000 */
[----:B------:R-:W-:Y:S01]  /*3c20*/  FMNMX.FTZ R4, R79, R4, !PT ;  /* 0x000000044f047209 */ /* 0x000fe20007810000 */
[----:B------:R-:W2:Y:S01]  /*3c30*/  MUFU.TANH R54, R54 ;  /* 0x0000003600367308 */ /* 0x000ea20000002400 */
[----:B------:R-:W-:Y:S02]  /*3c40*/  ISETP.GT.AND P0, PT, R3, 0x71, PT ;  /* 0x000000710300780c */ /* 0x000fe40003f04270 */
[----:B-1----:R-:W-:Y:S01]  /*3c50*/  FSEL R67, R50, -INF , P2 ;  /* 0xff80000032437808 */ /* 0x002fe20001000000 */
[----:B------:R-:W-:Y:S01]  /*3c60*/  FMUL.FTZ R50, R0, R33 ;  /* 0x0000002100327220 */ /* 0x000fe20000410000 */
[----:B------:R-:W-:Y:S02]  /*3c70*/  FMNMX.FTZ R4, R65, R4, !PT ;  /* 0x0000000441047209 */ /* 0x000fe40007810000 */
[----:B------:R-:W-:Y:S01]  /*3c80*/  ISETP.GT.AND P2, PT, R3, 0x78, PT ;  /* 0x000000780300780c */ /* 0x000fe20003f44270 */
[----:B------:R2:W1:Y:S01]  /*3c90*/  MUFU.TANH R6, R55 ;  /* 0x0000003700067308 */ /* 0x0004620000002400 */
[----:B0-----:R-:W-:-:S02]  /*3ca0*/  FSEL R63, R51, -INF , P0 ;  /* 0xff800000333f7808 */ /* 0x001fc40000000000 */
[----:B------:R-:W-:Y:S02]  /*3cb0*/  FMNMX.FTZ R4, R67, R4, !PT ;  /* 0x0000000443047209 */ /* 0x000fe40007810000 */
[----:B------:R-:W-:Y:S02]  /*3cc0*/  ISETP.GT.AND P0, PT, R3, 0x79, PT ;  /* 0x000000790300780c */ /* 0x000fe40003f04270 */
[----:B------:R-:W-:Y:S01]  /*3cd0*/  FMNMX.FTZ R4, R63, R4, !PT ;  /* 0x000000043f047209 */ /* 0x000fe20007810000 */
[----:B------:R-:W0:Y:S01]  /*3ce0*/  MUFU.TANH R26, R26 ;  /* 0x0000001a001a7308 */ /* 0x000e220000002400 */
[----:B--2---:R-:W-:Y:S01]  /*3cf0*/  FSEL R55, R54, -INF , P2 ;  /* 0xff80000036377808 */ /* 0x004fe20001000000 */
[C---:B------:R-:W-:Y:S01]  /*3d00*/  FMUL.FTZ R54, R0.reuse, R44 ;  /* 0x0000002c00367220 */ /* 0x040fe20000410000 */
[----:B------:R-:W-:Y:S01]  /*3d10*/  ISETP.GT.AND P2, PT, R3, 0x80, PT ;  /* 0x000000800300780c */ /* 0x000fe20003f44270 */
[----:B------:R-:W-:Y:S01]  /*3d20*/  FMUL.FTZ R44, R0, R25 ;  /* 0x00000019002c7220 */ /* 0x000fe20000410000 */
        /* <DEDUP_REMOVED lines=8> */
[----:B------:R-:W-:Y:S01]  /*3db0*/  FMNMX.FTZ R6, R51, R4, !PT ;  /* 0x0000000433067209 */ /* 0x000fe20007810000 */
[----:B------:R-:W-:Y:S02]  /*3dc0*/  FMUL.FTZ R4, R0, R39 ;  /* 0x0000002700047220 */ /* 0x000fe40000410000 */
[----:B------:R-:W0:Y:S01]  /*3dd0*/  MUFU.TANH R31, R31 ;  /* 0x0000001f001f7308 */ /* 0x000e220000002400 */
[----:B--2---:R-:W-:Y:S02]  /*3de0*/  FSEL R43, R27, -INF , P0 ;  /* 0xff8000001b2b7808 */ /* 0x004fe40000000000 */
[----:B------:R-:W-:-:S02]  /*3df0*/  ISETP.GT.AND P0, PT, R3, 0x89, PT ;  /* 0x000000890300780c */ /* 0x000fc40003f04270 */
[----:B------:R-:W-:-:S03]  /*3e00*/  FMNMX.FTZ R6, R43, R6, !PT ;  /* 0x000000062b067209 */ /* 0x000fc60007810000 */
[----:B------:R-:W2:Y:S01]  /*3e10*/  MUFU.TANH R34, R34 ;  /* 0x0000002200227308 */ /* 0x000ea20000002400 */
[----:B-1----:R-:W-:Y:S02]  /*3e20*/  FSEL R41, R30, -INF , P2 ;  /* 0xff8000001e297808 */ /* 0x002fe40001000000 */
[----:B------:R-:W-:Y:S02]  /*3e30*/  ISETP.GT.AND P2, PT, R3, 0x90, PT ;  /* 0x000000900300780c */ /* 0x000fe40003f44270 */
[----:B------:R-:W-:-:S03]  /*3e40*/  FMNMX.FTZ R6, R41, R6, !PT ;  /* 0x0000000629067209 */ /* 0x000fc60007810000 */
[----:B------:R2:W1:Y:S01]  /*3e50*/  MUFU.TANH R42, R35 ;  /* 0x00000023002a7308 */ /* 0x0004620000002400 */
[----:B0-----:R-:W-:Y:S02]  /*3e60*/  FSEL R39, R31, -INF , P0 ;  /* 0xff8000001f277808 */ /* 0x001fe40000000000 */
[----:B------:R-:W-:Y:S02]  /*3e70*/  ISETP.GT.AND P0, PT, R3, 0x91, PT ;  /* 0x000000910300780c */ /* 0x000fe40003f04270 */
[----:B------:R-:W-:-:S03]  /*3e80*/  FMNMX.FTZ R6, R39, R6, !PT ;  /* 0x0000000627067209 */ /* 0x000fc60007810000 */
[----:B------:R-:W0:Y:S01]  /*3e90*/  MUFU.TANH R38, R38 ;  /* 0x0000002600267308 */ /* 0x000e220000002400 */
[----:B--2---:R-:W-:Y:S01]  /*3ea0*/  FSEL R35, R34, -INF , P2 ;  /* 0xff80000022237808 */ /* 0x004fe20001000000 */
[C---:B------:R-:W-:Y:S01]  /*3eb0*/  FMUL.FTZ R34, R0.reuse, R49 ;  /* 0x0000003100227220 */ /* 0x040fe20000410000 */
[----:B------:R-:W-:Y:S01]  /*3ec0*/  ISETP.GT.AND P2, PT, R3, 0x98, PT ;  /* 0x000000980300780c */ /* 0x000fe20003f44270 */
[----:B------:R-:W-:Y:S01]  /*3ed0*/  FMUL.FTZ R49, R0, R32 ;  /* 0x0000002000317220 */ /* 0x000fe20000410000 */
[----:B------:R-:W-:-:S03]  /*3ee0*/  FMNMX.FTZ R6, R35, R6, !PT ;  /* 0x0000000623067209 */ /* 0x000fc60007810000 */
[----:B------:R-:W2:Y:S01]  /*3ef0*/  MUFU.TANH R4, R4 ;  /* 0x0000000400047308 */ /* 0x000ea20000002400 */
[----:B-1----:R-:W-:Y:S01]  /*3f00*/  FSEL R31, R42, -INF , P0 ;  /* 0xff8000002a1f7808 */ /* 0x002fe20000000000 */
[C---:B------:R-:W-:Y:S01]  /*3f10*/  FMUL.FTZ R42, R0.reuse, R52 ;  /* 0x00000034002a7220 */ /* 0x040fe20000410000 */
[----:B------:R-:W-:Y:S01]  /*3f20*/  ISETP.GT.AND P0, PT, R3, 0x99, PT ;  /* 0x000000990300780c */ /* 0x000fe20003f04270 */
[C---:B------:R-:W-:Y:S01]  /*3f30*/  FMUL.FTZ R52, R0.reuse, R36 ;  /* 0x0000002400347220 */ /* 0x040fe20000410000 */
[----:B------:R-:W-:Y:S01]  /*3f40*/  FMNMX.FTZ R6, R31, R6, !PT ;  /* 0x000000061f067209 */ /* 0x000fe20007810000 */
[----:B------:R-:W-:Y:S02]  /*3f50*/  FMUL.FTZ R36, R0, R37 ;  /* 0x0000002500247220 */ /* 0x000fe40000410000 */
[----:B------:R-:W-:Y:S01]  /*3f60*/  MUFU.TANH R7, R7 ;  /* 0x0000000700077308 */ /* 0x000fe20000002400 */
[----:B0-----:R-:W-:Y:S01]  /*3f70*/  FSEL R27, R38, -INF , P2 ;  /* 0xff800000261b7808 */ /* 0x001fe20001000000 */
[----:B------:R-:W-:Y:S01]  /*3f80*/  FMUL.FTZ R38, R0, R53 ;  /* 0x0000003500267220 */ /* 0x000fe20000410000 */
[----:B------:R-:W-:-:S02]  /*3f90*/  ISETP.GT.AND P2, PT, R115, 0x1, PT ;  /* 0x000000017300780c */ /* 0x000fc40003f44270 */
[----:B------:R-:W-:-:S03]  /*3fa0*/  FMNMX.FTZ R6, R27, R6, !PT ;  /* 0x000000061b067209 */ /* 0x000fc60007810000 */
[----:B------:R-:W0:Y:S01]  /*3fb0*/  MUFU.TANH R8, R8 ;  /* 0x0000000800087308 */ /* 0x000e220000002400 */
[----:B--2---:R-:W-:-:S04]  /*3fc0*/  FSEL R3, R4, -INF , P0 ;  /* 0xff80000004037808 */ /* 0x004fc80000000000 */
[----:B------:R-:W-:-:S03]  /*3fd0*/  FMNMX.FTZ R6, R3, R6, !PT ;  /* 0x0000000603067209 */ /* 0x000fc60007810000 */
[----:B------:R-:W1:Y:S02]  /*3fe0*/  MUFU.TANH R10, R10 ;  /* 0x0000000a000a7308 */ /* 0x000e640000002400 */
[----:B------:R-:W2:Y:S06]  /*3ff0*/  SHFL.BFLY PT, R89, R6, 0x2, 0x1f ;  /* 0x0c401f0006597f89 */ /* 0x000eac00000e0000 */
[----:B------:R-:W-:Y:S01]  /*4000*/  MUFU.TANH R9, R9 ;  /* 0x0000000900097308 */ /* 0x000fe20000002400 */
[----:B0-----:R-:W-:Y:S02]  /*4010*/  FSEL R33, R8, -INF , P2 ;  /* 0xff80000008217808 */ /* 0x001fe40001000000 */
[----:B------:R-:W-:-:S05]  /*4020*/  ISETP.GT.AND P2, PT, R115, 0x10, PT ;  /* 0x000000107300780c */ /* 0x000fca0003f44270 */
[----:B------:R-:W0:Y:S01]  /*4030*/  MUFU.TANH R11, R11 ;  /* 0x0000000b000b7308 */ /* 0x000e220000002400 */
[----:B-1----:R-:W-:-:S07]  /*4040*/  FSEL R30, R10, -INF , P3 ;  /* 0xff8000000a1e7808 */ /* 0x002fce0001800000 */
[----:B------:R-:W-:Y:S01]  /*4050*/  MUFU.TANH R12, R12 ;  /* 0x0000000c000c7308 */ /* 0x000fe20000002400 */
[----:B--2---:R-:W-:-:S05]  /*4060*/  FMNMX.FTZ R4, R6, R89, !PT ;  /* 0x0000005906047209 */ /* 0x004fca0007810000 */
[----:B------:R-:W1:Y:S02]  /*4070*/  SHFL.BFLY PT, R89, R4, 0x1, 0x1f ;  /* 0x0c201f0004597f89 */ /* 0x000e6400000e0000 */
[----:B------:R-:W2:Y:S01]  /*4080*/  MUFU.TANH R13, R13 ;  /* 0x0000000d000d7308 */ /* 0x000ea20000002400 */
[----:B0-----:R-:W-:Y:S02]  /*4090*/  FSEL R32, R11, -INF , P2 ;  /* 0xff8000000b207808 */ /* 0x001fe40001000000 */
[----:B------:R-:W-:-:S05]  /*40a0*/  ISETP.GT.AND P2, PT, R115, 0x18, PT ;  /* 0x000000187300780c */ /* 0x000fca0003f44270 */
[----:B------:R-:W0:Y:S08]  /*40b0*/  MUFU.TANH R14, R14 ;  /* 0x0000000e000e7308 */ /* 0x000e300000002400 */
[----:B------:R-:W3:Y:S01]  /*40c0*/  MUFU.TANH R15, R15 ;  /* 0x0000000f000f7308 */ /* 0x000ee20000002400 */
[----:B--2---:R-:W-:Y:S02]  /*40d0*/  FSEL R13, R13, -INF , P2 ;  /* 0xff8000000d0d7808 */ /* 0x004fe40001000000 */
[----:B------:R-:W-:-:S02]  /*40e0*/  ISETP.GT.AND P2, PT, R115, 0x20, PT ;  /* 0x000000207300780c */ /* 0x000fc40003f44270 */
[----:B-1----:R-:W-:Y:S01]  /*40f0*/  FMNMX.FTZ R89, R4, R89, !PT ;  /* 0x0000005904597209 */ /* 0x002fe20007810000 */
[----:B------:R-:W-:Y:S02]  /*4100*/  IMAD.U32 R4, RZ, RZ, UR59 ;  /* 0x0000003bff047e24 */ /* 0x000fe4000f8e00ff */
[----:B------:R-:W1:Y:S01]  /*4110*/  MUFU.TANH R20, R20 ;  /* 0x0000001400147308 */ /* 0x000e620000002400 */
[C---:B------:R-:W-:Y:S01]  /*4120*/  FSETP.NEU.FTZ.AND P0, PT, R89.reuse, -INF , PT ;  /* 0xff8000005900780b */ /* 0x040fe20003f1d000 */
[----:B------:R-:W-:-:S05]  /*4130*/  FFMA.FTZ R4, R89, R4, -8 ;  /* 0xc100000059047423 */ /* 0x000fca0000010004 */
[----:B------:R-:W-:Y:S01]  /*4140*/  FSEL R4, R4, RZ, P0 ;  /* 0x000000ff04047208 */ /* 0x000fe20000000000 */
[----:B------:R-:W2:Y:S01]  /*4150*/  MUFU.TANH R21, R21 ;  /* 0x0000001500157308 */ /* 0x000ea20000002400 */
[----:B------:R-:W-:-:S03]  /*4160*/  ISETP.GT.AND P0, PT, R115, RZ, PT ;  /* 0x000000ff7300720c */ /* 0x000fc60003f04270 */
[--C-:B------:R-:W-:Y:S01]  /*4170*/  FFMA.FTZ R93, R93, UR59, -R4.reuse ;  /* 0x0000003b5d5d7c23 */ /* 0x100fe20008010804 */
[----:B------:R-:W-:Y:S01]  /*4180*/  FSEL R28, R7, -INF , P0 ;  /* 0xff800000071c7808 */ /* 0x000fe20000000000 */
[--C-:B------:R-:W-:Y:S01]  /*4190*/  FFMA.FTZ R100, R39, UR59, -R4.reuse ;  /* 0x0000003b27647c23 */ /* 0x100fe20008010804 */
[----:B------:R-:W-:Y:S01]  /*41a0*/  ISETP.GT.AND P0, PT, R115, 0x9, PT ;  /* 0x000000097300780c */ /* 0x000fe20003f04270 */
[----:B------:R-:W4:Y:S01]  /*41b0*/  MUFU.TANH R72, R72 ;  /* 0x0000004800487308 */ /* 0x000f220000002400 */
[----:B------:R-:W-:Y:S01]  /*41c0*/  FMNMX.FTZ R37, R28, R33, !PT ;  /* 0x000000211c257209 */ /* 0x000fe20007810000 */
[----:B------:R-:W-:Y:S01]  /*41d0*/  IMAD.U32 R39, RZ, RZ, UR59 ;  /* 0x0000003bff277e24 */ /* 0x000fe2000f8e00ff */
[----:B------:R-:W-:Y:S01]  /*41e0*/  FSEL R29, R9, -INF , P0 ;  /* 0xff800000091d7808 */ /* 0x000fe20000000000 */
[--C-:B------:R-:W-:Y:S01]  /*41f0*/  FFMA.FTZ R5, R5, UR59, -R4.reuse ;  /* 0x0000003b05057c23 */ /* 0x100fe20008010804 */
[----:B------:R-:W-:Y:S01]  /*4200*/  FMNMX.FTZ R10, R30, R37, !PT ;  /* 0x000000251e0a7209 */ /* 0x000fe20007810000 */
[--C-:B------:R-:W-:Y:S01]  /*4210*/  FFMA.FTZ R6, R129, UR59, -R4.reuse ;  /* 0x0000003b81067c23 */ /* 0x100fe20008010804 */
[----:B------:R-:W-:Y:S01]  /*4220*/  ISETP.GT.AND P0, PT, R115, 0x11, PT ;  /* 0x000000117300780c */ /* 0x000fe20003f04270 */
[----:B------:R-:W5:Y:S01]  /*4230*/  MUFU.TANH R73, R73 ;  /* 0x0000004900497308 */ /* 0x000f620000002400 */
[----:B------:R-:W-:Y:S01]  /*4240*/  FMNMX.FTZ R9, R29, R10, !PT ;  /* 0x0000000a1d097209 */ /* 0x000fe20007810000 */
[--C-:B------:R-:W-:Y:S01]  /*4250*/  FFMA.FTZ R102, R31, UR59, -R4.reuse ;  /* 0x0000003b1f667c23 */ /* 0x100fe20008010804 */
        /* <DEDUP_REMOVED lines=8> */
[----:B0-----:R-:W-:Y:S01]  /*42e0*/  FSEL R14, R14, -INF , P0 ;  /* 0xff8000000e0e7808 */ /* 0x001fe20000000000 */
[--C-:B------:R-:W-:Y:S01]  /*42f0*/  FFMA.FTZ R7, R121, UR59, -R4.reuse ;  /* 0x0000003b79077c23 */ /* 0x100fe20008010804 */
[----:B------:R-:W-:Y:S01]  /*4300*/  FMNMX.FTZ R53, R13, R10, !PT ;  /* 0x0000000a0d357209 */ /* 0x000fe20007810000 */
[--C-:B------:R-:W-:Y:S01]  /*4310*/  FFMA.FTZ R8, R119, UR59, -R4.reuse ;  /* 0x0000003b77087c23 */ /* 0x100fe20008010804 */
[----:B------:R-:W-:Y:S01]  /*4320*/  ISETP.GT.AND P0, PT, R115, 0x21, PT ;  /* 0x000000217300780c */ /* 0x000fe20003f04270 */
[----:B------:R-:W0:Y:S01]  /*4330*/  MUFU.TANH R76, R76 ;  /* 0x0000004c004c7308 */ /* 0x000e220000002400 */
[----:B---3--:R-:W-:Y:S01]  /*4340*/  FSEL R37, R15, -INF , P2 ;  /* 0xff8000000f257808 */ /* 0x008fe20001000000 */
[--C-:B------:R-:W-:Y:S01]  /*4350*/  FFMA.FTZ R11, R117, UR59, -R4.reuse ;  /* 0x0000003b750b7c23 */ /* 0x100fe20008010804 */
[----:B------:R-:W-:Y:S01]  /*4360*/  FMNMX.FTZ R10, R14, R53, !PT ;  /* 0x000000350e0a7209 */ /* 0x000fe20007810000 */
[--C-:B------:R-:W-:Y:S01]  /*4370*/  FFMA.FTZ R9, R113, UR59, -R4.reuse ;  /* 0x0000003b71097c23 */ /* 0x100fe20008010804 */
[----:B------:R-:W-:Y:S01]  /*4380*/  ISETP.GT.AND P2, PT, R115, 0x28, PT ;  /* 0x000000287300780c */ /* 0x000fe20003f44270 */
[--C-:B------:R-:W-:Y:S01]  /*4390*/  FFMA.FTZ R111, R111, UR59, -R4.reuse ;  /* 0x0000003b6f6f7c23 */ /* 0x100fe20008010804 */
[----:B-1----:R-:W-:Y:S01]  /*43a0*/  FSEL R20, R20, -INF , P0 ;  /* 0xff80000014147808 */ /* 0x002fe20000000000 */
[----:B------:R-:W1:Y:S01]  /*43b0*/  MUFU.TANH R75, R75 ;  /* 0x0000004b004b7308 */ /* 0x000e620000002400 */
[----:B------:R-:W-:Y:S01]  /*43c0*/  FMNMX.FTZ R15, R37, R10, !PT ;  /* 0x0000000a250f7209 */ /* 0x000fe20007810000 */
[--C-:B------:R-:W-:Y:S01]  /*43d0*/  FFMA.FTZ R96, R47, UR59, -R4.reuse ;  /* 0x0000003b2f607c23 */ /* 0x100fe20008010804 */
[----:B------:R-:W-:Y:S01]  /*43e0*/  ISETP.GT.AND P0, PT, R115, 0x29, PT ;  /* 0x000000297300780c */ /* 0x000fe20003f04270 */
[--C-:B------:R-:W-:Y:S01]  /*43f0*/  FFMA.FTZ R107, R107, UR59, -R4.reuse ;  /* 0x0000003b6b6b7c23 */ /* 0x100fe20008010804 */
[----:B--2---:R-:W-:Y:S01]  /*4400*/  FSEL R53, R21, -INF , P2 ;  /* 0xff80000015357808 */ /* 0x004fe20001000000 */
[--C-:B------:R-:W-:Y:S01]  /*4410*/  FFMA.FTZ R105, R105, UR59, -R4.reuse ;  /* 0x0000003b69697c23 */ /* 0x100fe20008010804 */
[----:B------:R-:W-:Y:S01]  /*4420*/  FMNMX.FTZ R66, R20, R15, !PT ;  /* 0x0000000f14427209 */ /* 0x000fe20007810000 */
[----:B------:R-:W2:Y:S01]  /*4430*/  MUFU.TANH R77, R77 ;  /* 0x0000004d004d7308 */ /* 0x000ea20000002400 */
[----:B------:R-:W-:Y:S01]  /*4440*/  ISETP.GT.AND P2, PT, R115, 0x30, PT ;  /* 0x000000307300780c */ /* 0x000fe20003f44270 */
[--C-:B------:R-:W-:Y:S01]  /*4450*/  FFMA.FTZ R15, R109, UR59, -R4.reuse ;  /* 0x0000003b6d0f7c23 */ /* 0x100fe20008010804 */
[----:B----4-:R-:W-:Y:S01]  /*4460*/  FSEL R72, R72, -INF , P0 ;  /* 0xff80000048487808 */ /* 0x010fe20000000000 */
[--C-:B------:R-:W-:Y:S01]  /*4470*/  FFMA.FTZ R97, R97, UR59, -R4.reuse ;  /* 0x0000003b61617c23 */ /* 0x100fe20008010804 */
[----:B------:R-:W-:Y:S01]  /*4480*/  FMNMX.FTZ R21, R53, R66, !PT ;  /* 0x0000004235157209 */ /* 0x000fe20007810000 */
[--C-:B------:R-:W-:Y:S01]  /*4490*/  FFMA.FTZ R91, R91, UR59, -R4.reuse ;  /* 0x0000003b5b5b7c23 */ /* 0x100fe20008010804 */
[----:B------:R-:W-:Y:S01]  /*44a0*/  ISETP.GT.AND P0, PT, R115, 0x31, PT ;  /* 0x000000317300780c */ /* 0x000fe20003f04270 */
[----:B------:R-:W3:Y:S01]  /*44b0*/  MUFU.TANH R56, R56 ;  /* 0x0000003800387308 */ /* 0x000ee20000002400 */
[----:B-----5:R-:W-:Y:S01]  /*44c0*/  FSEL R73, R73, -INF , P2 ;  /* 0xff80000049497808 */ /* 0x020fe20001000000 */
[--C-:B------:R-:W-:Y:S01]  /*44d0*/  FFMA.FTZ R65, R65, UR59, -R4.reuse ;  /* 0x0000003b41417c23 */ /* 0x100fe20008010804 */
[----:B------:R-:W-:Y:S01]  /*44e0*/  FMNMX.FTZ R66, R72, R21, !PT ;  /* 0x0000001548427209 */ /* 0x000fe20007810000 */
[--C-:B------:R-:W-:Y:S01]  /*44f0*/  FFMA.FTZ R63, R63, UR59, -R4.reuse ;  /* 0x0000003b3f3f7c23 */ /* 0x100fe20008010804 */
[----:B------:R-:W-:Y:S01]  /*4500*/  ISETP.GT.AND P2, PT, R115, 0x38, PT ;  /* 0x000000387300780c */ /* 0x000fe20003f44270 */
[--C-:B------:R-:W-:Y:S01]  /*4510*/  FFMA.FTZ R55, R55, UR59, -R4.reuse ;  /* 0x0000003b37377c23 */ /* 0x100fe20008010804 */
[----:B------:R-:W-:Y:S01]  /*4520*/  FSEL R74, R74, -INF , P0 ;  /* 0xff8000004a4a7808 */ /* 0x000fe20000000000 */
[----:B------:R-:W4:Y:S01]  /*4530*/  MUFU.TANH R57, R57 ;  /* 0x0000003900397308 */ /* 0x000f220000002400 */
[----:B------:R-:W-:Y:S01]  /*4540*/  FMNMX.FTZ R21, R73, R66, !PT ;  /* 0x0000004249157209 */ /* 0x000fe20007810000 */
[--C-:B------:R-:W-:Y:S01]  /*4550*/  FFMA.FTZ R47, R51, UR59, -R4.reuse ;  /* 0x0000003b332f7c23 */ /* 0x100fe20008010804 */
[----:B------:R-:W-:Y:S01]  /*4560*/  ISETP.GT.AND P0, PT, R115, 0x39, PT ;  /* 0x000000397300780c */ /* 0x000fe20003f04270 */
[--C-:B------:R-:W-:Y:S01]  /*4570*/  FFMA.FTZ R98, R43, UR59, -R4.reuse ;  /* 0x0000003b2b627c23 */ /* 0x100fe20008010804 */
[----:B0-----:R-:W-:Y:S01]  /*4580*/  FSEL R76, R76, -INF , P2 ;  /* 0xff8000004c4c7808 */ /* 0x001fe20001000000 */
[--C-:B------:R-:W-:Y:S01]  /*4590*/  FFMA.FTZ R41, R41, UR59, -R4.reuse ;  /* 0x0000003b29297c23 */ /* 0x100fe20008010804 */
[----:B------:R-:W-:Y:S01]  /*45a0*/  FMNMX.FTZ R21, R74, R21, !PT ;  /* 0x000000154a157209 */ /* 0x000fe20007810000 */
[----:B------:R-:W0:Y:S01]  /*45b0*/  MUFU.TANH R58, R58 ;  /* 0x0000003a003a7308 */ /* 0x000e220000002400 */
[----:B------:R-:W-:Y:S01]  /*45c0*/  ISETP.GT.AND P2, PT, R115, 0x40, PT ;  /* 0x000000407300780c */ /* 0x000fe20003f44270 */
[--C-:B------:R-:W-:Y:S01]  /*45d0*/  FFMA.FTZ R35, R35, UR59, -R4.reuse ;  /* 0x0000003b23237c23 */ /* 0x100fe20008010804 */
[----:B-1----:R-:W-:Y:S01]  /*45e0*/  FSEL R75, R75, -INF , P0 ;  /* 0xff8000004b4b7808 */ /* 0x002fe20000000000 */
[--C-:B------:R-:W-:Y:S01]  /*45f0*/  FFMA.FTZ R27, R27, UR59, -R4.reuse ;  /* 0x0000003b1b1b7c23 */ /* 0x100fe20008010804 */
[----:B------:R-:W-:Y:S01]  /*4600*/  FMNMX.FTZ R68, R76, R21, !PT ;  /* 0x000000154c447209 */ /* 0x000fe20007810000 */
[----:B------:R-:W-:Y:S01]  /*4610*/  FFMA.FTZ R3, R3, UR59, -R4 ;  /* 0x0000003b03037c23 */ /* 0x000fe20008010804 */
[----:B------:R-:W-:Y:S01]  /*4620*/  ISETP.GT.AND P0, PT, R115, 0x41, PT ;  /* 0x000000417300780c */ /* 0x000fe20003f04270 */
[----:B------:R-:W1:Y:S01]  /*4630*/  MUFU.TANH R59, R59 ;  /* 0x0000003b003b7308 */ /* 0x000e620000002400 */
[----:B--2---:R-:W-:-:S02]  /*4640*/  FSEL R77, R77, -INF , P2 ;  /* 0xff8000004d4d7808 */ /* 0x004fc40001000000 */
[----:B------:R-:W-:Y:S02]  /*4650*/  FMNMX.FTZ R80, R75, R68, !PT ;  /* 0x000000444b507209 */ /* 0x000fe40007810000 */
[----:B---3--:R-:W-:Y:S01]  /*4660*/  FSEL R68, R56, -INF , P0 ;  /* 0xff80000038447808 */ /* 0x008fe20000000000 */
[--C-:B------:R-:W-:Y:S01]  /*4670*/  FFMA.FTZ R56, R103, UR59, -R4.reuse ;  /* 0x0000003b67387c23 */ /* 0x100fe20008010804 */
[----:B------:R-:W-:Y:S01]  /*4680*/  ISETP.GT.AND P2, PT, R115, 0x48, PT ;  /* 0x000000487300780c */ /* 0x000fe20003f44270 */
[----:B------:R-:W2:Y:S01]  /*4690*/  MUFU.TANH R60, R60 ;  /* 0x0000003c003c7308 */ /* 0x000ea20000002400 */
[----:B------:R-:W-:Y:S02]  /*46a0*/  FMNMX.FTZ R103, R77, R80, !PT ;  /* 0x000000504d677209 */ /* 0x000fe40007810000 */
[----:B------:R-:W-:Y:S02]  /*46b0*/  ISETP.GT.AND P0, PT, R115, 0x49, PT ;  /* 0x000000497300780c */ /* 0x000fe40003f04270 */
[----:B----4-:R-:W-:Y:S01]  /*46c0*/  FSEL R80, R57, -INF , P2 ;  /* 0xff80000039507808 */ /* 0x010fe20001000000 */
[----:B------:R-:W-:Y:S01]  /*46d0*/  FFMA.FTZ R57, R101, UR59, -R4 ;  /* 0x0000003b65397c23 */ /* 0x000fe20008010804 */
[----:B------:R-:W-:Y:S01]  /*46e0*/  FMNMX.FTZ R103, R68, R103, !PT ;  /* 0x0000006744677209 */ /* 0x000fe20007810000 */
[----:B------:R-:W3:Y:S01]  /*46f0*/  MUFU.TANH R62, R62 ;  /* 0x0000003e003e7308 */ /* 0x000ee20000002400 */
[----:B------:R-:W-:-:S02]  /*4700*/  ISETP.GT.AND P2, PT, R115, 0x50, PT ;  /* 0x000000507300780c */ /* 0x000fc40003f44270 */
[----:B0-----:R-:W-:Y:S02]  /*4710*/  FSEL R58, R58, -INF , P0 ;  /* 0xff8000003a3a7808 */ /* 0x001fe40000000000 */
[----:B------:R-:W-:Y:S02]  /*4720*/  FMNMX.FTZ R103, R80, R103, !PT ;  /* 0x0000006750677209 */ /* 0x000fe40007810000 */
[----:B------:R-:W-:Y:S01]  /*4730*/  ISETP.GT.AND P0, PT, R115, 0x51, PT ;  /* 0x000000517300780c */ /* 0x000fe20003f04270 */
[----:B------:R-:W0:Y:S01]  /*4740*/  MUFU.TANH R61, R61 ;  /* 0x0000003d003d7308 */ /* 0x000e220000002400 */
[----:B-1----:R-:W-:Y:S02]  /*4750*/  FSEL R59, R59, -INF , P2 ;  /* 0xff8000003b3b7808 */ /* 0x002fe40001000000 */
[----:B------:R-:W-:Y:S02]  /*4760*/  FMNMX.FTZ R84, R58, R103, !PT ;  /* 0x000000673a547209 */ /* 0x000fe40007810000 */
[----:B--2---:R-:W-:Y:S01]  /*4770*/  FSEL R82, R60, -INF , P0 ;  /* 0xff8000003c527808 */ /* 0x004fe20000000000 */
[----:B------:R-:W-:Y:S01]  /*4780*/  FFMA.FTZ R60, R99, UR59, -R4 ;  /* 0x0000003b633c7c23 */ /* 0x000fe20008010804 */
[----:B------:R-:W-:Y:S01]  /*4790*/  ISETP.GT.AND P2, PT, R115, 0x58, PT ;  /* 0x000000587300780c */ /* 0x000fe20003f44270 */
[----:B------:R-:W1:Y:S01]  /*47a0*/  MUFU.TANH R40, R40 ;  /* 0x0000002800287308 */ /* 0x000e620000002400 */
[----:B------:R-:W-:-:S02]  /*47b0*/  FMNMX.FTZ R99, R59, R84, !PT ;  /* 0x000000543b637209 */ /* 0x000fc40007810000 */
[C---:B------:R-:W-:Y:S02]  /*47c0*/  ISETP.GT.AND P0, PT, R115.reuse, 0x59, PT ;  /* 0x000000597300780c */ /* 0x040fe40003f04270 */
[----:B---3--:R-:W-:Y:S02]  /*47d0*/  FSEL R62, R62, -INF , P2 ;  /* 0xff8000003e3e7808 */ /* 0x008fe40001000000 */
[----:B------:R-:W-:Y:S01]  /*47e0*/  FMNMX.FTZ R99, R82, R99, !PT ;  /* 0x0000006352637209 */ /* 0x000fe20007810000 */
[----:B------:R-:W2:Y:S01]  /*47f0*/  MUFU.TANH R64, R64 ;  /* 0x0000004000407308 */ /* 0x000ea20000002400 */
[----:B------:R-:W-:Y:S02]  /*4800*/  ISETP.GT.AND P2, PT, R115, 0x60, PT ;  /* 0x000000607300780c */ /* 0x000fe40003f44270 */
[----:B0-----:R-:W-:Y:S01]  /*4810*/  FSEL R84, R61, -INF , P0 ;  /* 0xff8000003d547808 */ /* 0x001fe20000000000 */
[----:B------:R-:W-:-:S01]  /*4820*/  FFMA.FTZ R61, R95, UR59, -R4 ;  /* 0x0000003b5f3d7c23 */ /* 0x000fc20008010804 */
[----:B------:R-:W-:-:S02]  /*4830*/  FMNMX.FTZ R99, R62, R99, !PT ;  /* 0x000000633e637209 */ /* 0x000fc40007810000 */
[C---:B------:R-:W-:Y:S01]  /*4840*/  ISETP.GT.AND P0, PT, R115.reuse, 0x61, PT ;  /* 0x000000617300780c */ /* 0x040fe20003f04270 */
[----:B------:R-:W0:Y:S01]  /*4850*/  MUFU.TANH R54, R54 ;  /* 0x0000003600367308 */ /* 0x000e220000002400 */
[----:B-1----:R-:W-:Y:S02]  /*4860*/  FSEL R86, R40, -INF , P2 ;  /* 0xff80000028567808 */ /* 0x002fe40001000000 */
[----:B------:R-:W-:Y:S02]  /*4870*/  FMNMX.FTZ R99, R84, R99, !PT ;  /* 0x0000006354637209 */ /* 0x000fe40007810000 */
[----:B------:R-:W-:Y:S02]  /*4880*/  ISETP.GT.AND P2, PT, R115, 0x68, PT ;  /* 0x000000687300780c */ /* 0x000fe40003f44270 */
[----:B------:R-:W-:Y:S01]  /*4890*/  FMNMX.FTZ R99, R86, R99, !PT ;  /* 0x0000006356637209 */ /* 0x000fe20007810000 */
[----:B------:R-:W1:Y:S01]  /*48a0*/  MUFU.TANH R70, R70 ;  /* 0x0000004600467308 */ /* 0x000e620000002400 */
[----:B--2---:R-:W-:-:S02]  /*48b0*/  FSEL R64, R64, -INF , P0 ;  /* 0xff80000040407808 */ /* 0x004fc40000000000 */
[----:B------:R-:W-:Y:S02]  /*48c0*/  ISETP.GT.AND P0, PT, R115, 0x69, PT ;  /* 0x000000697300780c */ /* 0x000fe40003f04270 */
[----:B------:R-:W-:-:S03]  /*48d0*/  FMNMX.FTZ R99, R64, R99, !PT ;  /* 0x0000006340637209 */ /* 0x000fc60007810000 */
[----:B------:R-:W2:Y:S01]  /*48e0*/  MUFU.TANH R78, R78 ;  /* 0x0000004e004e7308 */ /* 0x000ea20000002400 */
        /* <DEDUP_REMOVED lines=8> */
[----:B--2---:R-:W-:Y:S02]  /*4970*/  FSEL R90, R78, -INF , P2 ;  /* 0xff8000004e5a7808 */ /* 0x004fe40001000000 */
        /* <DEDUP_REMOVED lines=11> */
[----:B--2---:R-:W-:Y:S01]  /*4a30*/  FSEL R92, R38, -INF , P0 ;  /* 0xff800000265c7808 */ /* 0x004fe20000000000 */
[----:B------:R-:W-:Y:S01]  /*4a40*/  FFMA.FTZ R38, R87, UR59, -R4 ;  /* 0x0000003b57267c23 */ /* 0x000fe20008010804 */
[----:B------:R-:W-:Y:S02]  /*4a50*/  ISETP.GT.AND P0, PT, R115, 0x81, PT ;  /* 0x000000817300780c */ /* 0x000fe40003f04270 */
[----:B------:R-:W-:-:S03]  /*4a60*/  FMNMX.FTZ R88, R92, R99, !PT ;  /* 0x000000635c587209 */ /* 0x000fc60007810000 */
[----:B------:R-:W2:Y:S01]  /*4a70*/  MUFU.TANH R48, R48 ;  /* 0x0000003000307308 */ /* 0x000ea20000002400 */
[----:B0-----:R-:W-:Y:S01]  /*4a80*/  FSEL R87, R45, -INF , P2 ;  /* 0xff8000002d577808 */ /* 0x001fe20001000000 */
[----:B------:R-:W-:Y:S01]  /*4a90*/  FFMA.FTZ R45, R85, UR59, -R4 ;  /* 0x0000003b552d7c23 */ /* 0x000fe20008010804 */
[----:B------:R-:W-:Y:S02]  /*4aa0*/  ISETP.GT.AND P2, PT, R115, 0x88, PT ;  /* 0x000000887300780c */ /* 0x000fe40003f44270 */
[----:B------:R-:W-:-:S03]  /*4ab0*/  FMNMX.FTZ R85, R87, R88, !PT ;  /* 0x0000005857557209 */ /* 0x000fc60007810000 */
[----:B------:R-:W0:Y:S01]  /*4ac0*/  MUFU.TANH R46, R46 ;  /* 0x0000002e002e7308 */ /* 0x000e220000002400 */
[----:B-1----:R-:W-:Y:S02]  /*4ad0*/  FSEL R44, R44, -INF , P0 ;  /* 0xff8000002c2c7808 */ /* 0x002fe40000000000 */
[----:B------:R-:W-:-:S05]  /*4ae0*/  ISETP.GT.AND P0, PT, R115, 0x89, PT ;  /* 0x000000897300780c */ /* 0x000fca0003f04270 */
[----:B------:R-:W1:Y:S01]  /*4af0*/  MUFU.TANH R49, R49 ;  /* 0x0000003100317308 */ /* 0x000e620000002400 */
[----:B--2---:R-:W-:Y:S02]  /*4b00*/  FSEL R48, R48, -INF , P2 ;  /* 0xff80000030307808 */ /* 0x004fe40001000000 */
[----:B------:R-:W-:-:S05]  /*4b10*/  ISETP.GT.AND P2, PT, R115, 0x90, PT ;  /* 0x000000907300780c */ /* 0x000fca0003f44270 */
[----:B------:R-:W2:Y:S08]  /*4b20*/  MUFU.TANH R50, R50 ;  /* 0x0000003200327308 */ /* 0x000eb00000002400 */
[----:B------:R-:W3:Y:S08]  /*4b30*/  MUFU.TANH R52, R52 ;  /* 0x0000003400347308 */ /* 0x000ef00000002400 */
[----:B------:R4:W-:Y:S08]  /*4b40*/  MUFU.EX2 R78, R93 ;  /* 0x0000005d004e7308 */ /* 0x0009f00000000800 */
[----:B------:R-:W5:Y:S01]  /*4b50*/  MUFU.TANH R36, R36 ;  /* 0x0000002400247308 */ /* 0x000f620000002400 */
[----:B----4-:R-:W-:-:S02]  /*4b60*/  FMNMX.FTZ R93, R44, R85, !PT ;  /* 0x000000552c5d7209 */ /* 0x010fc40007810000 */
[----:B0-----:R-:W-:Y:S01]  /*4b70*/  FSEL R85, R46, -INF , P0 ;  /* 0xff8000002e557808 */ /* 0x001fe20000000000 */
[----:B------:R-:W-:-:S01]  /*4b80*/  FFMA.FTZ R46, R83, UR59, -R4 ;  /* 0x0000003b532e7c23 */ /* 0x000fc20008010804 */
[----:B------:R-:W-:Y:S02]  /*4b90*/  FMNMX.FTZ R88, R48, R93, !PT ;  /* 0x0000005d30587209 */ /* 0x000fe40007810000 */
[----:B------:R-:W-:Y:S01]  /*4ba0*/  ISETP.GT.AND P0, PT, R115, 0x91, PT ;  /* 0x000000917300780c */ /* 0x000fe20003f04270 */
[----:B------:R-:W-:Y:S01]  /*4bb0*/  MUFU.EX2 R5, R5 ;  /* 0x0000000500057308 */ /* 0x000fe20000000800 */
[----:B-1----:R-:W-:Y:S01]  /*4bc0*/  FSEL R83, R49, -INF , P2 ;  /* 0xff80000031537808 */ /* 0x002fe20001000000 */
[----:B------:R-:W-:Y:S01]  /*4bd0*/  FFMA.FTZ R49, R81, UR59, -R4 ;  /* 0x0000003b51317c23 */ /* 0x000fe20008010804 */
[----:B------:R-:W-:Y:S02]  /*4be0*/  FMNMX.FTZ R88, R85, R88, !PT ;  /* 0x0000005855587209 */ /* 0x000fe40007810000 */
[----:B------:R-:W-:-:S02]  /*4bf0*/  ISETP.GT.AND P2, PT, R115, 0x98, PT ;  /* 0x000000987300780c */ /* 0x000fc40003f44270 */
[----:B--2---:R-:W-:Y:S01]  /*4c00*/  FSEL R93, R50, -INF , P0 ;  /* 0xff800000325d7808 */ /* 0x004fe20000000000 */
[----:B------:R-:W0:Y:S01]  /*4c10*/  MUFU.EX2 R6, R6 ;  /* 0x0000000600067308 */ /* 0x000e220000000800 */
[----:B------:R-:W-:Y:S01]  /*4c20*/  FMNMX.FTZ R88, R83, R88, !PT ;  /* 0x0000005853587209 */ /* 0x000fe20007810000 */
[--C-:B------:R-:W-:Y:S01]  /*4c30*/  FFMA.FTZ R50, R79, UR59, -R4.reuse ;  /* 0x0000003b4f327c23 */ /* 0x100fe20008010804 */
[----:B------:R-:W-:Y:S02]  /*4c40*/  ISETP.GT.AND P0, PT, R115, 0x99, PT ;  /* 0x000000997300780c */ /* 0x000fe40003f04270 */
[----:B---3--:R-:W-:Y:S01]  /*4c50*/  FSEL R81, R52, -INF , P2 ;  /* 0xff80000034517808 */ /* 0x008fe20001000000 */
[----:B------:R-:W-:-:S01]  /*4c60*/  FFMA.FTZ R52, R67, UR59, -R4 ;  /* 0x0000003b43347c23 */ /* 0x000fc20008010804 */
[----:B------:R-:W-:Y:S01]  /*4c70*/  FMNMX.FTZ R88, R93, R88, !PT ;  /* 0x000000585d587209 */ /* 0x000fe20007810000 */
[----:B------:R-:W-:Y:S01]  /*4c80*/  MUFU.EX2 R24, R24 ;  /* 0x0000001800187308 */ /* 0x000fe20000000800 */
[----:B-----5:R-:W-:Y:S01]  /*4c90*/  FSEL R94, R36, -INF , P0 ;  /* 0xff800000245e7808 */ /* 0x020fe20000000000 */
[----:B------:R-:W-:Y:S01]  /*4ca0*/  FFMA.FTZ R36, R69, UR59, -R4 ;  /* 0x0000003b45247c23 */ /* 0x000fe20008010804 */
[----:B------:R-:W-:-:S04]  /*4cb0*/  FMNMX.FTZ R69, R81, R88, !PT ;  /* 0x0000005851457209 */ /* 0x000fc80007810000 */
[----:B------:R-:W-:Y:S01]  /*4cc0*/  FMNMX.FTZ R88, R94, R69, !PT ;  /* 0x000000455e587209 */ /* 0x000fe20007810000 */
[----:B------:R-:W-:-:S01]  /*4cd0*/  FFMA.FTZ R69, R71, UR59, -R4 ;  /* 0x0000003b47457c23 */ /* 0x000fc20008010804 */
[----:B------:R-:W1:Y:S01]  /*4ce0*/  MUFU.EX2 R25, R25 ;  /* 0x0000001900197308 */ /* 0x000e620000000800 */
[----:B0-----:R-:W-:-:S02]  /*4cf0*/  FADD.FTZ R79, R5, R6 ;  /* 0x00000006054f7221 */ /* 0x001fc40000010000 */
[----:B------:R-:W0:Y:S05]  /*4d00*/  SHFL.BFLY PT, R71, R88, 0x2, 0x1f ;  /* 0x0c401f0058477f89 */ /* 0x000e2a00000e0000 */
[----:B------:R-:W-:Y:S08]  /*4d10*/  MUFU.EX2 R26, R26 ;  /* 0x0000001a001a7308 */ /* 0x000ff00000000800 */
[----:B------:R-:W-:Y:S01]  /*4d20*/  MUFU.EX2 R7, R7 ;  /* 0x0000000700077308 */ /* 0x000fe20000000800 */
[----:B-1----:R-:W-:-:S04]  /*4d30*/  F2FP.SATFINITE.E4M3.F32.PACK_AB_MERGE_C R185, R25, R24, RZ ;  /* 0x0000001819b9723e */ /* 0x002fc800048070ff */
[----:B------:R-:W-:-:S03]  /*4d40*/  F2FP.SATFINITE.E4M3.F32.PACK_AB_MERGE_C R185, R6, R5, R185 ;  /* 0x0000000506b9723e */ /* 0x000fc600048070b9 */
[----:B------:R-:W-:Y:S01]  /*4d50*/  MUFU.EX2 R8, R8 ;  /* 0x0000000800087308 */ /* 0x000fe20000000800 */
[----:B0-----:R-:W-:-:S05]  /*4d60*/  FMNMX.FTZ R71, R88, R71, !PT ;  /* 0x0000004758477209 */ /* 0x001fca0007810000 */
[----:B------:R-:W0:Y:S02]  /*4d70*/  SHFL.BFLY PT, R88, R71, 0x1, 0x1f ;  /* 0x0c201f0047587f89 */ /* 0x000e2400000e0000 */
[----:B------:R-:W1:Y:S08]  /*4d80*/  MUFU.EX2 R11, R11 ;  /* 0x0000000b000b7308 */ /* 0x000e700000000800 */
[----:B------:R-:W-:Y:S08]  /*4d90*/  MUFU.EX2 R9, R9 ;  /* 0x0000000900097308 */ /* 0x000ff00000000800 */
[----:B------:R-:W-:Y:S01]  /*4da0*/  MUFU.EX2 R10, R111 ;  /* 0x0000006f000a7308 */ /* 0x000fe20000000800 */
[----:B-1----:R-:W-:-:S04]  /*4db0*/  F2FP.SATFINITE.E4M3.F32.PACK_AB_MERGE_C R187, R11, R8, RZ ;  /* 0x000000080bbb723e */ /* 0x002fc800048070ff */
[----:B------:R-:W-:Y:S02]  /*4dc0*/  F2FP.SATFINITE.E4M3.F32.PACK_AB_MERGE_C R187, R7, R26, R187 ;  /* 0x0000001a07bb723e */ /* 0x000fe400048070bb */
[----:B0-----:R-:W-:Y:S01]  /*4dd0*/  FMNMX.FTZ R88, R71, R88, !PT ;  /* 0x0000005847587209 */ /* 0x001fe20007810000 */
[----:B------:R-:W-:Y:S03]  /*4de0*/  MUFU.EX2 R15, R15 ;  /* 0x0000000f000f7308 */ /* 0x000fe60000000800 */
[C---:B------:R-:W-:Y:S01]  /*4df0*/  FSETP.NEU.FTZ.AND P0, PT, R88.reuse, -INF , PT ;  /* 0xff8000005800780b */ /* 0x040fe20003f1d000 */
[----:B------:R-:W-:-:S04]  /*4e00*/  FFMA.FTZ R39, R88, R39, -8 ;  /* 0xc100000058277423 */ /* 0x000fc80000010027 */
[----:B------:R-:W-:Y:S01]  /*4e10*/  MUFU.EX2 R66, R107 ;  /* 0x0000006b00427308 */ /* 0x000fe20000000800 */
[----:B------:R-:W-:Y:S02]  /*4e20*/  FSEL R39, R39, RZ, P0 ;  /* 0x000000ff27277208 */ /* 0x000fe40000000000 */
[----:B------:R-:W-:-:S03]  /*4e30*/  PLOP3.LUT P0, PT, PT, PT, UP0, 0x80, 0x0 ;  /* 0x000000000000781c */ /* 0x000fc60003f0f008 */
        /* <DEDUP_REMOVED lines=40> */
[----:B------:R-:W-:-:S06]  /*50c0*/  FFMA.FTZ R81, R81, UR59, -R39 ;  /* 0x0000003b51517c23 */ /* 0x000fcc0008010827 */
[----:B------:R1:W-:Y:S01]  /*50d0*/  MUFU.EX2 R71, R32 ;  /* 0x0000002000477308 */ /* 0x0003e20000000800 */
[----:B0-----:R-:W-:-:S04]  /*50e0*/  F2FP.SATFINITE.E4M3.F32.PACK_AB_MERGE_C R184, R67, R30, RZ ;  /* 0x0000001e43b8723e */ /* 0x001fc800048070ff */
[----:B------:R-:W-:-:S03]  /*50f0*/  F2FP.SATFINITE.E4M3.F32.PACK_AB_MERGE_C R184, R31, R28, R184 ;  /* 0x0000001c1fb8723e */ /* 0x000fc600048070b8 */
[----:B------:R-:W-:Y:S01]  /*5100*/  MUFU.EX2 R12, R12 ;  /* 0x0000000c000c7308 */ /* 0x000fe20000000800 */
[----:B-1----:R-:W-:-:S01]  /*5110*/  FFMA.FTZ R32, R77, UR59, -R39 ;  /* 0x0000003b4d207c23 */ /* 0x002fc20008010827 */
[----:B------:R-:W-:-:S04]  /*5120*/  FADD.FTZ R77, R28, R31 ;  /* 0x0000001f1c4d7221 */ /* 0x000fc80000010000 */
[----:B------:R-:W-:Y:S01]  /*5130*/  FADD.FTZ R68, R30, R77 ;  /* 0x0000004d1e447221 */ /* 0x000fe20000010000 */
[----:B------:R-:W-:Y:S01]  /*5140*/  CS2R R30, SRZ ;  /* 0x00000000001e7805 */ /* 0x000fe2000001ff00 */
[----:B------:R0:W1:Y:S02]  /*5150*/  MUFU.EX2 R104, R33 ;  /* 0x0000002100687308 */ /* 0x0000640000000800 */
[----:B------:R-:W-:-:S06]  /*5160*/  FADD.FTZ R68, R67, R68 ;  /* 0x0000004443447221 */ /* 0x000fcc0000010000 */
[----:B------:R-:W2:Y:S01]  /*5170*/  MUFU.EX2 R13, R13 ;  /* 0x0000000d000d7308 */ /* 0x000ea20000000800 */
[----:B0-----:R-:W-:-:S01]  /*5180*/  FFMA.FTZ R33, R74, UR59, -R39 ;  /* 0x0000003b4a217c23 */ /* 0x001fc20008010827 */
[----:B------:R-:W-:-:S04]  /*5190*/  FADD.FTZ R74, R24, R79 ;  /* 0x0000004f184a7221 */ /* 0x000fc80000010000 */
[----:B------:R-:W-:Y:S02]  /*51a0*/  FADD.FTZ R77, R25, R74 ;  /* 0x0000004a194d7221 */ /* 0x000fe40000010000 */
[----:B------:R-:W0:Y:S01]  /*51b0*/  MUFU.EX2 R14, R14 ;  /* 0x0000000e000e7308 */ /* 0x000e220000000800 */
[----:B-1----:R-:W-:Y:S01]  /*51c0*/  F2FP.SATFINITE.E4M3.F32.PACK_AB_MERGE_C R186, R104, R71, RZ ;  /* 0x0000004768ba723e */ /* 0x002fe200048070ff */
[----:B------:R-:W-:Y:S01]  /*51d0*/  FADD.FTZ R74, R26, R77 ;  /* 0x0000004d1a4a7221 */ /* 0x000fe20000010000 */
[----:B------:R-:W-:-:S02]  /*51e0*/  FADD.FTZ R77, R29, R68 ;  /* 0x000000441d4d7221 */ /* 0x000fc40000010000 */
[----:B------:R-:W-:Y:S01]  /*51f0*/  F2FP.SATFINITE.E4M3.F32.PACK_AB_MERGE_C R186, R12, R29, R186 ;  /* 0x0000001d0cba723e */ /* 0x000fe200048070ba */
[----:B------:R-:W-:-:S01]  /*5200*/  FADD.FTZ R79, R7, R74 ;  /* 0x0000004a074f7221 */ /* 0x000fc20000010000 */
[----:B------:R-:W-:Y:S01]  /*5210*/  FADD.FTZ R2, R12, R77 ;  /* 0x0000004d0c027221 */ /* 0x000fe20000010000 */
[----:B------:R-:W1:Y:S01]  /*5220*/  MUFU.EX2 R53, R53 ;  /* 0x0000003500357308 */ /* 0x000e620000000800 */
[----:B------:R-:W-:Y:S01]  /*5230*/  CS2R R28, SRZ ;  /* 0x00000000001c7805 */ /* 0x000fe2000001ff00 */
[----:B------:R-:W-:Y:S01]  /*5240*/  FADD.FTZ R4, R8, R79 ;  /* 0x0000004f08047221 */ /* 0x000fe20000010000 */
[----:B------:R-:W-:-:S01]  /*5250*/  FADD.FTZ R77, R71, R2 ;  /* 0x00000002474d7221 */ /* 0x000fc20000010000 */
[--C-:B------:R-:W-:Y:S01]  /*5260*/  FFMA.FTZ R2, R90, UR59, -R39.reuse ;  /* 0x0000003b5a027c23 */ /* 0x100fe20008010827 */
[----:B------:R-:W-:-:S03]  /*5270*/  FFMA.FTZ R39, R94, UR59, -R39 ;  /* 0x0000003b5e277c23 */ /* 0x000fc60008010827 */
[----:B------:R-:W-:Y:S08]  /*5280*/  MUFU.EX2 R59, R62 ;  /* 0x0000003e003b7308 */ /* 0x000ff00000000800 */
[----:B------:R3:W-:Y:S08]  /*5290*/  MUFU.EX2 R62, R64 ;  /* 0x00000040003e7308 */ /* 0x0007f00000000800 */
[----:B------:R-:W4:Y:S01]  /*52a0*/  MUFU.EX2 R72, R72 ;  /* 0x0000004800487308 */ /* 0x000f220000000800 */
[----:B---3--:R-:W-:-:S01]  /*52b0*/  FADD.FTZ R64, R11, R4 ;  /* 0x000000040b407221 */ /* 0x008fc20000010000 */
[----:B------:R-:W-:-:S03]  /*52c0*/  FADD.FTZ R4, R104, R77 ;  /* 0x0000004d68047221 */ /* 0x000fc60000010000 */
[----:B------:R-:W-:Y:S01]  /*52d0*/  FADD.FTZ R95, R9, R64 ;  /* 0x00000040095f7221 */ /* 0x000fe20000010000 */
[----:B--2---:R-:W-:-:S02]  /*52e0*/  FADD.FTZ R79, R13, R4 ;  /* 0x000000040d4f7221 */ /* 0x004fc40000010000 */
[----:B------:R-:W2:Y:S01]  /*52f0*/  MUFU.EX2 R21, R105 ;  /* 0x0000006900157308 */ /* 0x000ea20000000800 */
[----:B------:R-:W-:-:S01]  /*5300*/  FADD.FTZ R64, R10, R95 ;  /* 0x0000005f0a407221 */ /* 0x000fc20000010000 */
[----:B0-----:R-:W-:-:S03]  /*5310*/  FADD.FTZ R4, R14, R79 ;  /* 0x0000004f0e047221 */ /* 0x001fc60000010000 */
[----:B------:R-:W-:Y:S01]  /*5320*/  FADD.FTZ R95, R15, R64 ;  /* 0x000000400f5f7221 */ /* 0x000fe20000010000 */
[----:B-1----:R-:W-:-:S02]  /*5330*/  FADD.FTZ R79, R53, R4 ;  /* 0x00000004354f7221 */ /* 0x002fc40000010000 */
[----:B------:R-:W0:Y:S01]  /*5340*/  MUFU.EX2 R20, R20 ;  /* 0x0000001400147308 */ /* 0x000e220000000800 */
[----:B------:R-:W-:-:S01]  /*5350*/  FADD.FTZ R4, R66, R95 ;  /* 0x0000005f42047221 */ /* 0x000fc20000010000 */
[----:B----4-:R-:W-:Y:S01]  /*5360*/  FADD.FTZ R95, R72, R79 ;  /* 0x0000004f485f7221 */ /* 0x010fe20000010000 */
[----:B------:R-:W-:Y:S02]  /*5370*/  F2FP.SATFINITE.E4M3.F32.PACK_AB_MERGE_C R66, R66, R15, RZ ;  /* 0x0000000f4242723e */ /* 0x000fe400048070ff */
[----:B------:R-:W-:Y:S02]  /*5380*/  F2FP.SATFINITE.E4M3.F32.PACK_AB_MERGE_C R180, R72, R53, RZ ;  /* 0x0000003548b4723e */ /* 0x000fe400048070ff */
[----:B------:R-:W-:Y:S01]  /*5390*/  F2FP.SATFINITE.E4M3.F32.PACK_AB_MERGE_C R181, R10, R9, R66 ;  /* 0x000000090ab5723e */ /* 0x000fe20004807042 */
[----:B------:R-:W1:Y:S01]  /*53a0*/  MUFU.EX2 R56, R56 ;  /* 0x0000003800387308 */ /* 0x000e620000000800 */
[----:B------:R-:W-:-:S07]  /*53b0*/  F2FP.SATFINITE.E4M3.F32.PACK_AB_MERGE_C R180, R14, R13, R180 ;  /* 0x0000000d0eb4723e */ /* 0x000fce00048070b4 */
[----:B------:R-:W3:Y:S08]  /*53c0*/  MUFU.EX2 R33, R33 ;  /* 0x0000002100217308 */ /* 0x000ef00000000800 */
[----:B------:R-:W4:Y:S08]  /*53d0*/  MUFU.EX2 R57, R57 ;  /* 0x0000003900397308 */ /* 0x000f300000000800 */
[----:B------:R-:W5:Y:S08]  /*53e0*/  MUFU.EX2 R76, R76 ;  /* 0x0000004c004c7308 */ /* 0x000f700000000800 */
[----:B------:R-:W5:Y:S08]  /*53f0*/  MUFU.EX2 R60, R60 ;  /* 0x0000003c003c7308 */ /* 0x000f700000000800 */
[----:B------:R-:W5:Y:S08]  /*5400*/  MUFU.EX2 R75, R75 ;  /* 0x0000004b004b7308 */ /* 0x000f700000000800 */
[----:B------:R2:W5:Y:S08]  /*5410*/  MUFU.EX2 R40, R97 ;  /* 0x0000006100287308 */ /* 0x0005700000000800 */
[----:B------:R-:W5:Y:S01]  /*5420*/  MUFU.EX2 R32, R32 ;  /* 0x0000002000207308 */ /* 0x000f620000000800 */
[----:B--2---:R-:W-:-:S01]  /*5430*/  FADD.FTZ R97, R21, R4 ;  /* 0x0000000415617221 */ /* 0x004fc20000010000 */
[----:B0-----:R-:W-:-:S03]  /*5440*/  FADD.FTZ R4, R20, R95 ;  /* 0x0000005f14047221 */ /* 0x001fc60000010000 */
[----:B-1----:R-:W-:Y:S01]  /*5450*/  FADD.FTZ R64, R56, R97 ;  /* 0x0000006138407221 */ /* 0x002fe20000010000 */
[----:B---3--:R-:W-:-:S02]  /*5460*/  FADD.FTZ R95, R33, R4 ;  /* 0x00000004215f7221 */ /* 0x008fc40000010000 */
[----:B------:R-:W0:Y:S01]  /*5470*/  MUFU.EX2 R61, R61 ;  /* 0x0000003d003d7308 */ /* 0x000e220000000800 */
[----:B----4-:R-:W-:-:S01]  /*5480*/  FADD.FTZ R97, R57, R64 ;  /* 0x0000004039617221 */ /* 0x010fc20000010000 */
[----:B-----5:R-:W-:Y:S01]  /*5490*/  FADD.FTZ R4, R76, R95 ;  /* 0x0000005f4c047221 */ /* 0x020fe20000010000 */
[C---:B------:R-:W-:Y:S02]  /*54a0*/  F2FP.SATFINITE.E4M3.F32.PACK_AB_MERGE_C R57, R60.reuse, R57, RZ ;  /* 0x000000393c39723e */ /* 0x040fe400048070ff */
[----:B------:R-:W-:Y:S01]  /*54b0*/  FADD.FTZ R97, R60, R97 ;  /* 0x000000613c617221 */ /* 0x000fe20000010000 */
[----:B------:R-:W-:-:S01]  /*54c0*/  FADD.FTZ R25, R75, R4 ;  /* 0x000000044b197221 */ /* 0x000fc20000010000 */
[----:B------:R-:W-:Y:S01]  /*54d0*/  F2FP.SATFINITE.E4M3.F32.PACK_AB_MERGE_C R75, R75, R76, RZ ;  /* 0x0000004c4b4b723e */ /* 0x000fe200048070ff */
[----:B------:R-:W1:Y:S01]  /*54e0*/  MUFU.EX2 R37, R37 ;  /* 0x0000002500257308 */ /* 0x000e620000000800 */
[----:B------:R-:W-:-:S01]  /*54f0*/  FADD.FTZ R8, R40, R97 ;  /* 0x0000006128087221 */ /* 0x000fc20000010000 */
[----:B------:R-:W-:Y:S01]  /*5500*/  FADD.FTZ R4, R32, R25 ;  /* 0x0000001920047221 */ /* 0x000fe20000010000 */
[----:B------:R-:W-:-:S02]  /*5510*/  F2FP.SATFINITE.E4M3.F32.PACK_AB_MERGE_C R182, R33, R20, R75 ;  /* 0x0000001421b6723e */ /* 0x000fc4000480704b */
[----:B------:R-:W-:Y:S02]  /*5520*/  CS2R R74, SRZ ;  /* 0x00000000004a7805 */ /* 0x000fe4000001ff00 */
[----:B------:R-:W-:Y:S02]  /*5530*/  F2FP.SATFINITE.E4M3.F32.PACK_AB_MERGE_C R183, R56, R21, R57 ;  /* 0x0000001538b7723e */ /* 0x000fe40004807039 */
[----:B------:R-:W-:Y:S01]  /*5540*/  CS2R R56, SRZ ;  /* 0x0000000000387805 */ /* 0x000fe2000001ff00 */
[----:B------:R-:W2:Y:S01]  /*5550*/  MUFU.EX2 R80, R80 ;  /* 0x0000005000507308 */ /* 0x000ea20000000800 */
[----:B0-----:R-:W-:-:S04]  /*5560*/  FADD.FTZ R67, R61, R8 ;  /* 0x000000083d437221 */ /* 0x001fc80000010000 */
[----:B------:R-:W-:Y:S01]  /*5570*/  FADD.FTZ R8, R78, R67 ;  /* 0x000000434e087221 */ /* 0x000fe20000010000 */
[----:B------:R-:W-:Y:S02]  /*5580*/  CS2R R66, SRZ ;  /* 0x0000000000427805 */ /* 0x000fe4000001ff00 */
[----:B------:R-:W0:Y:S01]  /*5590*/  MUFU.EX2 R91, R91 ;  /* 0x0000005b005b7308 */ /* 0x000e220000000800 */
[----:B-1----:R-:W-:-:S07]  /*55a0*/  FADD.FTZ R25, R37, R4 ;  /* 0x0000000425197221 */ /* 0x002fce0000010000 */
[----:B------:R-:W1:Y:S01]  /*55b0*/  MUFU.EX2 R73, R51 ;  /* 0x0000003300497308 */ /* 0x000e620000000800 */
[----:B--2---:R-:W-:-:S07]  /*55c0*/  FADD.FTZ R4, R80, R25 ;  /* 0x0000001950047221 */ /* 0x004fce0000010000 */
[----:B------:R-:W2:Y:S01]  /*55d0*/  MUFU.EX2 R38, R38 ;  /* 0x0000002600267308 */ /* 0x000ea20000000800 */
[----:B0-----:R-:W-:-:S01]  /*55e0*/  FADD.FTZ R15, R91, R8 ;  /* 0x000000085b0f7221 */ /* 0x001fc20000010000 */
[----:B------:R-:W-:-:S04]  /*55f0*/  F2FP.SATFINITE.E4M3.F32.PACK_AB_MERGE_C R78, R91, R78, RZ ;  /* 0x0000004e5b4e723e */ /* 0x000fc800048070ff */
[----:B------:R-:W-:Y:S02]  /*5600*/  F2FP.SATFINITE.E4M3.F32.PACK_AB_MERGE_C R177, R61, R40, R78 ;  /* 0x000000283db1723e */ /* 0x000fe4000480704e */
[----:B------:R-:W-:Y:S01]  /*5610*/  CS2R R60, SRZ ;  /* 0x00000000003c7805 */ /* 0x000fe2000001ff00 */
[----:B------:R-:W0:Y:S01]  /*5620*/  MUFU.EX2 R43, R43 ;  /* 0x0000002b002b7308 */ /* 0x000e220000000800 */
[----:B-1----:R-:W-:-:S01]  /*5630*/  FADD.FTZ R4, R73, R4 ;  /* 0x0000000449047221 */ /* 0x002fc20000010000 */
[----:B------:R-:W-:-:S04]  /*5640*/  F2FP.SATFINITE.E4M3.F32.PACK_AB_MERGE_C R73, R73, R80, RZ ;  /* 0x000000504949723e */ /* 0x000fc800048070ff */
[----:B------:R-:W-:Y:S02]  /*5650*/  F2FP.SATFINITE.E4M3.F32.PACK_AB_MERGE_C R176, R37, R32, R73 ;  /* 0x0000002025b0723e */ /* 0x000fe40004807049 */
[----:B------:R-:W-:Y:S01]  /*5660*/  CS2R R32, SRZ ;  /* 0x0000000000207805 */ /* 0x000fe2000001ff00 */
[----:B------:R-:W1:Y:S01]  /*5670*/  MUFU.EX2 R45, R45 ;  /* 0x0000002d002d7308 */ /* 0x000e620000000800 */
[----:B--2---:R-:W-:-:S01]  /*5680*/  FADD.FTZ R8, R38, R15 ;  /* 0x0000000f26087221 */ /* 0x004fc20000010000 */
[----:B------:R-:W-:-:S06]  /*5690*/  CS2R R72, SRZ ;  /* 0x0000000000487805 */ /* 0x000fcc000001ff00 */
[----:B------:R-:W2:Y:S01]  /*56a0*/  MUFU.EX2 R58, R58 ;  /* 0x0000003a003a7308 */ /* 0x000ea20000000800 */
[----:B0-----:R-:W-:-:S07]  /*56b0*/  FADD.FTZ R15, R43, R4 ;  /* 0x000000042b0f7221 */ /* 0x001fce0000010000 */
[----:B------:R-:W0:Y:S01]  /*56c0*/  MUFU.EX2 R46, R46 ;  /* 0x0000002e002e7308 */ /* 0x000e220000000800 */
[----:B-1----:R-:W-:-:S07]  /*56d0*/  FADD.FTZ R25, R45, R8 ;  /* 0x000000082d197221 */ /* 0x002fce0000010000 */
[----:B------:R-:W1:Y:S01]  /*56e0*/  MUFU.EX2 R49, R49 ;  /* 0x0000003100317308 */ /* 0x000e620000000800 */
[----:B--2---:R-:W-:-:S04]  /*56f0*/  FADD.FTZ R4, R58, R15 ;  /* 0x0000000f3a047221 */ /* 0x004fc80000010000 */
[----:B------:R-:W-:-:S03]  /*5700*/  FADD.FTZ R5, R59, R4 ;  /* 0x000000043b057221 */ /* 0x000fc60000010000 */
[----:B------:R-:W2:Y:S01]  /*5710*/  MUFU.EX2 R84, R84 ;  /* 0x0000005400547308 */ /* 0x000ea20000000800 */
[----:B0-----:R-:W-:-:S01]  /*5720*/  FADD.FTZ R6, R46, R25 ;  /* 0x000000192e067221 */ /* 0x001fc20000010000 */
[----:B------:R-:W-:-:S06]  /*5730*/  CS2R R24, SRZ ;  /* 0x0000000000187805 */ /* 0x000fcc000001ff00 */
[----:B------:R-:W0:Y:S01]  /*5740*/  MUFU.EX2 R36, R36 ;  /* 0x0000002400247308 */ /* 0x000e220000000800 */
[C---:B-1----:R-:W-:Y:S01]  /*5750*/  F2FP.SATFINITE.E4M3.F32.PACK_AB_MERGE_C R46, R49.reuse, R46, RZ ;  /* 0x0000002e312e723e */ /* 0x042fe200048070ff */
[----:B------:R-:W-:-:S03]  /*5760*/  FADD.FTZ R49, R49, R6 ;  /* 0x0000000631317221 */ /* 0x000fc60000010000 */
[----:B------:R-:W-:-:S03]  /*5770*/  F2FP.SATFINITE.E4M3.F32.PACK_AB_MERGE_C R179, R45, R38, R46 ;  /* 0x000000262db3723e */ /* 0x000fc6000480702e */
[----:B------:R-:W1:Y:S01]  /*5780*/  MUFU.EX2 R51, R86 ;  /* 0x0000005600337308 */ /* 0x000e620000000800 */
[C---:B--2---:R-:W-:Y:S01]  /*5790*/  F2FP.SATFINITE.E4M3.F32.PACK_AB_MERGE_C R59, R84.reuse, R59, RZ ;  /* 0x0000003b543b723e */ /* 0x044fe200048070ff */
[----:B------:R-:W-:-:S03]  /*57a0*/  FADD.FTZ R84, R84, R5 ;  /* 0x0000000554547221 */ /* 0x000fc60000010000 */
[----:B------:R-:W-:Y:S02]  /*57b0*/  F2FP.SATFINITE.E4M3.F32.PACK_AB_MERGE_C R178, R58, R43, R59 ;  /* 0x0000002b3ab2723e */ /* 0x000fe4000480703b */
[----:B------:R-:W-:Y:S01]  /*57c0*/  CS2R R58, SRZ ;  /* 0x00000000003a7805 */ /* 0x000fe2000001ff00 */
[----:B------:R-:W2:Y:S01]  /*57d0*/  MUFU.EX2 R69, R69 ;  /* 0x0000004500457308 */ /* 0x000ea20000000800 */
[----:B0-----:R-:W-:-:S07]  /*57e0*/  FADD.FTZ R4, R36, R49 ;  /* 0x0000003124047221 */ /* 0x001fce0000010000 */
[----:B------:R-:W0:Y:S01]  /*57f0*/  MUFU.EX2 R50, R50 ;  /* 0x0000003200327308 */ /* 0x000e220000000800 */
[----:B-1----:R-:W-:-:S04]  /*5800*/  FADD.FTZ R5, R51, R84 ;  /* 0x0000005433057221 */ /* 0x002fc80000010000 */
[----:B------:R-:W-:-:S03]  /*5810*/  FADD.FTZ R5, R62, R5 ;  /* 0x000000053e057221 */ /* 0x000fc60000010000 */
[----:B------:R-:W1:Y:S01]  /*5820*/  MUFU.EX2 R54, R54 ;  /* 0x0000003600367308 */ /* 0x000e620000000800 */
[----:B--2---:R-:W-:-:S07]  /*5830*/  FADD.FTZ R7, R69, R4 ;  /* 0x0000000445077221 */ /* 0x004fce0000010000 */
[----:B------:R-:W2:Y:S01]  /*5840*/  MUFU.EX2 R65, R65 ;  /* 0x0000004100417308 */ /* 0x000ea20000000800 */
[----:B0-----:R-:W-:-:S07]  /*5850*/  FADD.FTZ R6, R50, R7 ;  /* 0x0000000732067221 */ /* 0x001fce0000010000 */
[----:B------:R0:W3:Y:S01]  /*5860*/  MUFU.EX2 R77, R70 ;  /* 0x00000046004d7308 */ /* 0x0000e20000000800 */
[----:B-1----:R-:W-:-:S07]  /*5870*/  FADD.FTZ R4, R54, R5 ;  /* 0x0000000536047221 */ /* 0x002fce0000010000 */
[----:B------:R-:W1:Y:S01]  /*5880*/  MUFU.EX2 R52, R52 ;  /* 0x0000003400347308 */ /* 0x000e620000000800 */
[C---:B--2---:R-:W-:Y:S01]  /*5890*/  F2FP.SATFINITE.E4M3.F32.PACK_AB_MERGE_C R50, R65.reuse, R50, RZ ;  /* 0x000000324132723e */ /* 0x044fe200048070ff */
[----:B------:R-:W-:Y:S01]  /*58a0*/  FADD.FTZ R65, R65, R6 ;  /* 0x0000000641417221 */ /* 0x000fe20000010000 */
[----:B0-----:R-:W-:Y:S02]  /*58b0*/  CS2R R70, SRZ ;  /* 0x0000000000467805 */ /* 0x001fe4000001ff00 */
[----:B------:R-:W-:Y:S02]  /*58c0*/  F2FP.SATFINITE.E4M3.F32.PACK_AB_MERGE_C R173, R69, R36, R50 ;  /* 0x0000002445ad723e */ /* 0x000fe40004807032 */
[----:B------:R-:W-:Y:S02]  /*58d0*/  CS2R R36, SRZ ;  /* 0x0000000000247805 */ /* 0x000fe4000001ff00 */
[----:B------:R-:W-:Y:S01]  /*58e0*/  CS2R R68, SRZ ;  /* 0x0000000000447805 */ /* 0x000fe2000001ff00 */
[----:B------:R-:W0:Y:S01]  /*58f0*/  MUFU.EX2 R2, R2 ;  /* 0x0000000200027308 */ /* 0x000e220000000800 */
[C---:B---3--:R-:W-:Y:S01]  /*5900*/  F2FP.SATFINITE.E4M3.F32.PACK_AB_MERGE_C R54, R77.reuse, R54, RZ ;  /* 0x000000364d36723e */ /* 0x048fe200048070ff */
[----:B------:R-:W-:-:S03]  /*5910*/  FADD.FTZ R77, R77, R4 ;  /* 0x000000044d4d7221 */ /* 0x000fc60000010000 */
[----:B------:R-:W-:Y:S02]  /*5920*/  F2FP.SATFINITE.E4M3.F32.PACK_AB_MERGE_C R172, R62, R51, R54 ;  /* 0x000000333eac723e */ /* 0x000fe40004807036 */
[----:B------:R-:W-:Y:S01]  /*5930*/  CS2R R50, SRZ ;  /* 0x0000000000327805 */ /* 0x000fe2000001ff00 */
[----:B------:R-:W2:Y:S01]  /*5940*/  MUFU.EX2 R63, R63 ;  /* 0x0000003f003f7308 */ /* 0x000ea20000000800 */
[----:B-1----:R-:W-:-:S01]  /*5950*/  FADD.FTZ R8, R52, R65 ;  /* 0x0000004134087221 */ /* 0x002fc20000010000 */
[----:B------:R-:W-:-:S06]  /*5960*/  CS2R R64, SRZ ;  /* 0x0000000000407805 */ /* 0x000fcc000001ff00 */
[----:B------:R-:W1:Y:S01]  /*5970*/  MUFU.EX2 R79, R34 ;  /* 0x00000022004f7308 */ /* 0x000e620000000800 */
[----:B0-----:R-:W-:-:S01]  /*5980*/  FADD.FTZ R6, R2, R77 ;  /* 0x0000004d02067221 */ /* 0x001fc20000010000 */
[----:B------:R-:W-:-:S06]  /*5990*/  CS2R R76, SRZ ;  /* 0x00000000004c7805 */ /* 0x000fcc000001ff00 */
        /* <DEDUP_REMOVED lines=9> */
[C---:B-1----:R-:W-:Y:S01]  /*5a30*/  F2FP.SATFINITE.E4M3.F32.PACK_AB_MERGE_C R55, R96.reuse, R55, RZ ;  /* 0x000000376037723e */ /* 0x042fe200048070ff */
[----:B------:R-:W-:-:S03]  /*5a40*/  FADD.FTZ R96, R96, R7 ;  /* 0x0000000760607221 */ /* 0x000fc60000010000 */
[----:B------:R-:W-:Y:S02]  /*5a50*/  F2FP.SATFINITE.E4M3.F32.PACK_AB_MERGE_C R175, R63, R52, R55 ;  /* 0x000000343faf723e */ /* 0x000fe40004807037 */
[----:B------:R-:W-:Y:S02]  /*5a60*/  CS2R R52, SRZ ;  /* 0x0000000000347805 */ /* 0x000fe4000001ff00 */
[----:B------:R-:W-:Y:S01]  /*5a70*/  CS2R R54, SRZ ;  /* 0x0000000000367805 */ /* 0x000fe2000001ff00 */
[----:B------:R-:W1:Y:S01]  /*5a80*/  MUFU.EX2 R87, R87 ;  /* 0x0000005700577308 */ /* 0x000e620000000800 */
[----:B0-----:R-:W-:-:S01]  /*5a90*/  FADD.FTZ R8, R11, R6 ;  /* 0x000000060b087221 */ /* 0x001fc20000010000 */
[----:B------:R-:W-:Y:S02]  /*5aa0*/  F2FP.SATFINITE.E4M3.F32.PACK_AB_MERGE_C R42, R11, R42, RZ ;  /* 0x0000002a0b2a723e */ /* 0x000fe400048070ff */
[----:B------:R-:W-:Y:S02]  /*5ab0*/  CS2R R62, SRZ ;  /* 0x00000000003e7805 */ /* 0x000fe4000001ff00 */
[----:B------:R-:W-:-:S02]  /*5ac0*/  F2FP.SATFINITE.E4M3.F32.PACK_AB_MERGE_C R174, R79, R2, R42 ;  /* 0x000000024fae723e */ /* 0x000fc4000480702a */
[----:B------:R-:W-:Y:S01]  /*5ad0*/  CS2R R42, SRZ ;  /* 0x00000000002a7805 */ /* 0x000fe2000001ff00 */
[----:B------:R-:W0:Y:S01]  /*5ae0*/  MUFU.EX2 R98, R98 ;  /* 0x0000006200627308 */ /* 0x000e220000000800 */
[----:B--2---:R-:W-:-:S01]  /*5af0*/  FADD.FTZ R7, R47, R96 ;  /* 0x000000602f077221 */ /* 0x004fc20000010000 */
[----:B------:R-:W-:-:S06]  /*5b00*/  CS2R R78, SRZ ;  /* 0x00000000004e7805 */ /* 0x000fcc000001ff00 */
        /* <DEDUP_REMOVED lines=11> */
[C---:B--2---:R-:W-:Y:S01]  /*5bc0*/  F2FP.SATFINITE.E4M3.F32.PACK_AB_MERGE_C R41, R100.reuse, R41, RZ ;  /* 0x000000296429723e */ /* 0x044fe200048070ff */
[----:B------:R-:W-:-:S03]  /*5bd0*/  FADD.FTZ R100, R100, R7 ;  /* 0x0000000764647221 */ /* 0x000fc60000010000 */
[----:B------:R-:W-:Y:S02]  /*5be0*/  F2FP.SATFINITE.E4M3.F32.PACK_AB_MERGE_C R169, R98, R47, R41 ;  /* 0x0000002f62a9723e */ /* 0x000fe40004807029 */
[----:B------:R-:W-:Y:S02]  /*5bf0*/  CS2R R40, SRZ ;  /* 0x0000000000287805 */ /* 0x000fe4000001ff00 */
[----:B------:R-:W-:Y:S01]  /*5c00*/  CS2R R46, SRZ ;  /* 0x00000000002e7805 */ /* 0x000fe2000001ff00 */
[----:B------:R-:W2:Y:S01]  /*5c10*/  MUFU.EX2 R83, R83 ;  /* 0x0000005300537308 */ /* 0x000ea20000000800 */
[----:B-1----:R-:W-:-:S01]  /*5c20*/  FADD.FTZ R10, R85, R10 ;  /* 0x0000000a550a7221 */ /* 0x002fc20000010000 */
[----:B------:R-:W-:Y:S02]  /*5c30*/  F2FP.SATFINITE.E4M3.F32.PACK_AB_MERGE_C R48, R85, R48, RZ ;  /* 0x000000305530723e */ /* 0x000fe400048070ff */
[----:B------:R-:W-:Y:S02]  /*5c40*/  CS2R R84, SRZ ;  /* 0x0000000000547805 */ /* 0x000fe4000001ff00 */
[----:B------:R-:W-:-:S02]  /*5c50*/  F2FP.SATFINITE.E4M3.F32.PACK_AB_MERGE_C R168, R44, R87, R48 ;  /* 0x000000572ca8723e */ /* 0x000fc40004807030 */
[----:B------:R-:W-:Y:S01]  /*5c60*/  CS2R R44, SRZ ;  /* 0x00000000002c7805 */ /* 0x000fe2000001ff00 */
[----:B------:R-:W1:Y:S01]  /*5c70*/  MUFU.EX2 R102, R102 ;  /* 0x0000006600667308 */ /* 0x000e620000000800 */
[----:B0-----:R-:W-:-:S01]  /*5c80*/  FADD.FTZ R5, R35, R100 ;  /* 0x0000006423057221 */ /* 0x001fc20000010000 */
[----:B------:R-:W-:Y:S02]  /*5c90*/  CS2R R48, SRZ ;  /* 0x0000000000307805 */ /* 0x000fe4000001ff00 */
[----:B------:R-:W-:-:S04]  /*5ca0*/  CS2R R86, SRZ ;  /* 0x0000000000567805 */ /* 0x000fc8000001ff00 */
[----:B------:R-:W0:Y:S08]  /*5cb0*/  MUFU.EX2 R4, R93 ;  /* 0x0000005d00047308 */ /* 0x000e300000000800 */
[----:B------:R-:W-:Y:S08]  /*5cc0*/  MUFU.EX2 R27, R27 ;  /* 0x0000001b001b7308 */ /* 0x000ff00000000800 */
[----:B------:R2:W3:Y:S08]  /*5cd0*/  MUFU.EX2 R8, R3 ;  /* 0x0000000300087308 */ /* 0x0004f00000000800 */
[----:B------:R-:W4:Y:S01]  /*5ce0*/  MUFU.EX2 R81, R81 ;  /* 0x0000005100517308 */ /* 0x000f220000000800 */
[----:B--2---:R-:W-:-:S01]  /*5cf0*/  FADD.FTZ R3, R83, R10 ;  /* 0x0000000a53037221 */ /* 0x004fc20000010000 */
[----:B-1----:R-:W-:-:S03]  /*5d00*/  FADD.FTZ R10, R102, R5 ;  /* 0x00000005660a7221 */ /* 0x002fc60000010000 */
[----:B0-----:R-:W-:-:S03]  /*5d10*/  FADD.FTZ R2, R4, R3 ;  /* 0x0000000304027221 */ /* 0x001fc60000010000 */
[----:B------:R0:W1:Y:S01]  /*5d20*/  MUFU.EX2 R6, R39 ;  /* 0x0000002700067308 */ /* 0x0000620000000800 */
[----:B---3--:R-:W-:Y:S01]  /*5d30*/  F2FP.SATFINITE.E4M3.F32.PACK_AB_MERGE_C R7, R8, R27, RZ ;  /* 0x0000001b0807723e */ /* 0x008fe200048070ff */
[----:B------:R-:W-:-:S03]  /*5d40*/  FADD.FTZ R27, R27, R10 ;  /* 0x0000000a1b1b7221 */ /* 0x000fc60000010000 */
[----:B------:R-:W-:Y:S02]  /*5d50*/  F2FP.SATFINITE.E4M3.F32.PACK_AB_MERGE_C R171, R102, R35, R7 ;  /* 0x0000002366ab723e */ /* 0x000fe40004807007 */
[----:B------:R-:W-:Y:S01]  /*5d60*/  CS2R R34, SRZ ;  /* 0x0000000000227805 */ /* 0x000fe2000001ff00 */
[----:B----4-:R-:W-:Y:S01]  /*5d70*/  FADD.FTZ R3, R81, R2 ;  /* 0x0000000251037221 */ /* 0x010fe20000010000 */
[----:B------:R-:W-:-:S01]  /*5d80*/  FADD.FTZ R2, R8, R27 ;  /* 0x0000001b08027221 */ /* 0x000fc20000010000 */
[----:B------:R-:W-:Y:S02]  /*5d90*/  CS2R R26, SRZ ;  /* 0x00000000001a7805 */ /* 0x000fe4000001ff00 */
[----:B0-----:R-:W-:Y:S02]  /*5da0*/  CS2R R38, SRZ ;  /* 0x0000000000267805 */ /* 0x001fe4000001ff00 */
[C---:B-1----:R-:W-:Y:S01]  /*5db0*/  F2FP.SATFINITE.E4M3.F32.PACK_AB_MERGE_C R5, R6.reuse, R81, RZ ;  /* 0x000000510605723e */ /* 0x042fe200048070ff */
[----:B------:R-:W-:-:S01]  /*5dc0*/  FADD.FTZ R3, R6, R3 ;  /* 0x0000000306037221 */ /* 0x000fc20000010000 */
[----:B------:R-:W-:-:S02]  /*5dd0*/  CS2R R80, SRZ ;  /* 0x0000000000507805 */ /* 0x000fc4000001ff00 */
[----:B------:R-:W-:Y:S02]  /*5de0*/  F2FP.SATFINITE.E4M3.F32.PACK_AB_MERGE_C R170, R4, R83, R5 ;  /* 0x0000005304aa723e */ /* 0x000fe40004807005 */
        /* <DEDUP_REMOVED lines=39> */
.L_x_2443:
[----:B------:R-:W-:Y:S01]  /*6060*/  ISETP.NE.AND P2, PT, RZ, UR49, PT ;  /* 0x00000031ff007c0c */ /* 0x000fe2000bf45270 */
[----:B------:R-:W-:-:S04]  /*6070*/  UISETP.NE.AND UP0, UPT, UR5, 0x1, UPT ;  /* 0x000000010500788c */ /* 0x000fc8000bf05270 */
[----:B------:R-:W-:-:S04]  /*6080*/  USEL UR44, URZ, 0x1, UP0 ;  /* 0x000000013f2c7887 */ /* 0x000fc80008000000 */
[----:B------:R-:W-:-:S04]  /*6090*/  ULOP3.LUT UR44, UR7, UR44, URZ, 0x3c, !UPT ;  /* 0x0000002c072c7292 */ /* 0x000fc8000f8e3c3f */
[----:B------:R-:W-:Y:S08]  /*60a0*/  @P2 BRA `(.L_x_2433) ;  /* 0x0000000000382947 */ /* 0x000ff00003800000 */
[----:B------:R-:W-:Y:S05]  /*60b0*/  @!P1 BRA `(.L_x_2434) ;  /* 0x0000000000049947 */ /* 0x000fea0003800000 */
[----:B------:R-:W-:Y:S01]  /*60c0*/  BPT.TRAP 0x1 ;  /* 0x000000040000795c */ /* 0x000fe20000300000 */
.L_x_2434:
        /* <DEDUP_REMOVED lines=9> */
.L_x_2435:
[----:B-1----:R-:W-:Y:S05]  /*6160*/  @P0 BRA `(.L_x_2433) ;  /* 0x0000000000080947 */ /* 0x002fea0003800000 */
[----:B------:R-:W1:Y:S02]  /*6170*/  SYNCS.PHASECHK.TRANS64.TRYWAIT P0, [UR6+0x29830], R6 ;  /* 0x02983006ff0075a7 */ /* 0x000e640008000146 */
[----:B-1----:R-:W-:Y:S05]  /*6180*/  @!P0 BRA `(.L_x_2436) ;  /* 0x0000013400248947 */ /* 0x002fea0003800000 */
.L_x_2433:
        /* <DEDUP_REMOVED lines=54> */
[----:B------:R-:W-:Y:S01]  /*64f0*/  QGMMA.64x32x32.F32.E4M3.E4M3 R88, gdesc[UR8], RZ, !UPT, gsb0 ;  /* 0x00600000085879f3 */ /* 0x000fe2000c0008ff */
        /* <DEDUP_REMOVED lines=136> */
.L_x_2438:
[----:B------:R-:W-:Y:S01]  /*6d80*/  ULEA UR6, UR5, UR39, 0x3 ;  /* 0x0000002705067291 */ /* 0x000fe2000f8e183f */
[----:B------:R-:W-:-:S05]  /*6d90*/  IMAD.U32 R6, RZ, RZ, UR7 ;  /* 0x00000007ff067e24 */ /* 0x000fca000f8e00ff */
[----:B------:R-:W-:-:S04]  /*6da0*/  SHF.L.U32 R6, R6, 0x1f, RZ ;  /* 0x0000001f06067819 */ /* 0x000fc800000006ff */
[----:B------:R0:W1:Y:S01]  /*6db0*/  SYNCS.PHASECHK.TRANS64.TRYWAIT P0, [UR6+0x29850], R6 ;  /* 0x02985006ff0075a7 */ /* 0x0000620008000146 */
[----:B------:R-:W-:Y:S05]  /*6dc0*/  @!P1 BRA `(.L_x_2439) ;  /* 0x0000000000049947 */ /* 0x000fea0003800000 */
[----:B------:R-:W-:Y:S01]  /*6dd0*/  BPT.TRAP 0x1 ;  /* 0x000000040000795c */ /* 0x000fe20000300000 */
.L_x_2439:
[----:B-1----:R-:W-:Y:S05]  /*6de0*/  @P0 BRA `(.L_x_2437) ;  /* 0x0000000000080947 */ /* 0x002fea0003800000 */
[----:B------:R-:W1:Y:S02]  /*6df0*/  SYNCS.PHASECHK.TRANS64.TRYWAIT P0, [UR6+0x29850], R6 ;  /* 0x02985006ff0075a7 */ /* 0x000e640008000146 */
[----:B-1----:R-:W-:Y:S05]  /*6e00*/  @!P0 BRA `(.L_x_2440) ;  /* 0x00000128001c8947 */ /* 0x002fea0003800000 */
.L_x_2437:
[----:B------:R-:W-:Y:S01]  /*6e10*/  UIADD3 UR6, UR39, 0x400, URZ ;  /* 0x0000040027067890 */ /* 0x000fe2000fffe03f */
[----:B------:R-:W-:Y:S01]  /*6e20*/  WARPGROUP.ARRIVE ;  /* 0x00000000000079c5 */ /* 0x000fe20000000000 */
[----:B------:R-:W-:-:S05]  /*6e30*/  UMOV UR7, 0xc0000010 ;  /* 0xc000001000077882 */ /* 0x000fca0000000000 */
[----:B-1----:R-:W1:Y:S01]  /*6e40*/  S2R R7, SR_TID.X ;  /* 0x0000000000077919 */ /* 0x002e620000002100 */
        /* <DEDUP_REMOVED lines=32> */
.L_x_2441:
        /* <DEDUP_REMOVED lines=9> */
[----:B------:R-:W-:Y:S01]  /*70e0*/  FMUL.FTZ R137, R0, R147 ;  /* 0x0000009300897220 */ /* 0x000fe20000410000 */
[----:B------:R-:W-:-:S02]  /*70f0*/  VIADD R124, R18, UR48 ;  /* 0x00000030127c7c36 */ /* 0x000fc40008000000 */
[C---:B------:R-:W-:Y:S01]  /*7100*/  FMUL.FTZ R147, R0.reuse, R120 ;  /* 0x0000007800937220 */ /* 0x040fe20000410000 */
[C---:B------:R-:W-:Y:S01]  /*7110*/  FMUL.FTZ R120, R0.reuse, R122 ;  /* 0x0000007a00787220 */ /* 0x040fe20000410000 */
[----:B------:R-:W-:Y:S01]  /*7120*/  @UP0 ULDC UR6, c[0x0][0x44c] ;  /* 0x0001130000060ab9 */ /* 0x000fe20000000800 */
[C---:B------:R-:W-:Y:S01]  /*7130*/  FMUL.FTZ R122, R0.reuse, R126 ;  /* 0x0000007e007a7220 */ /* 0x040fe20000410000 */
        /* <DEDUP_REMOVED lines=8> */
[C---:B------:R-:W-:Y:S01]  /*71c0*/  FMUL.FTZ R14, R0.reuse, R138 ;  /* 0x0000008a000e7220 */ /* 0x040fe20000410000 */
[----:B------:R-:W-:Y:S01]  /*71d0*/  @P2 SHF.R.U32.HI R124, RZ, UR6, R126 ;  /* 0x00000006ff7c2c19 */ /* 0x000fe2000801167e */
[----:B------:R-:W-:Y:S01]  /*71e0*/  UIMAD UR6, UR4, -0xa0, URZ ;  /* 0xffffff60040678a4 */ /* 0x000fe2000f8e023f */
[C---:B------:R-:W-:Y:S01]  /*71f0*/  FMUL.FTZ R138, R0.reuse, R150 ;  /* 0x00000096008a7220 */ /* 0x040fe20000410000 */
[C---:B------:R-:W-:Y:S01]  /*7200*/  FMUL.FTZ R150, R0.reuse, R129 ;  /* 0x0000008100967220 */ /* 0x040fe20000410000 */
[----:B------:R-:W-:Y:S01]  /*7210*/  FMUL.FTZ R152, R0, R153 ;  /* 0x0000009900987220 */ /* 0x000fe20000410000 */
[----:B------:R-:W1:Y:S01]  /*7220*/  SHFL.IDX PT, R161, R124, RZ, 0x1c1f ;  /* 0x001c1fff7ca17589 */ /* 0x000e6200000e0000 */
[----:B------:R-:W-:Y:S01]  /*7230*/  IMAD.U32 R129, RZ, RZ, UR45 ;  /* 0x0000002dff817e24 */ /* 0x000fe2000f8e00ff */
[----:B------:R-:W2:Y:S01]  /*7240*/  MUFU.TANH R168, R168 ;  /* 0x000000a800a87308 */ /* 0x000ea20000002400 */
[----:B------:R-:W-:-:S02]  /*7250*/  IMAD.U32 R128, RZ, RZ, UR6 ;  /* 0x00000006ff807e24 */ /* 0x000fc4000f8e00ff */
[C---:B------:R-:W-:Y:S01]  /*7260*/  FMUL.FTZ R153, R0.reuse, R156 ;  /* 0x0000009c00997220 */ /* 0x040fe20000410000 */
[C---:B0-----:R-:W-:Y:S01]  /*7270*/  FMUL.FTZ R6, R0.reuse, R154 ;  /* 0x0000009a00067220 */ /* 0x041fe20000410000 */
[C---:B------:R-:W-:Y:S01]  /*7280*/  FMUL.FTZ R154, R0.reuse, R157 ;  /* 0x0000009d009a7220 */ /* 0x040fe20000410000 */
[C---:B------:R-:W-:Y:S01]  /*7290*/  FMUL.FTZ R156, R0.reuse, R160 ;  /* 0x000000a0009c7220 */ /* 0x040fe20000410000 */
[----:B------:R-:W-:Y:S01]  /*72a0*/  IADD3 R128, -R17, 0x1, R128 ;  /* 0x0000000111807810 */ /* 0x000fe20007ffe180 */
[C---:B------:R-:W-:Y:S01]  /*72b0*/  FMUL.FTZ R126, R0.reuse, R131 ;  /* 0x00000083007e7220 */ /* 0x040fe20000410000 */
[----:B------:R-:W0:Y:S01]  /*72c0*/  MUFU.TANH R152, R152 ;  /* 0x0000009800987308 */ /* 0x000e220000002400 */
[C---:B------:R-:W-:Y:S01]  /*72d0*/  FMUL.FTZ R8, R0.reuse, R158 ;  /* 0x0000009e00087220 */ /* 0x040fe20000410000 */
[----:B------:R-:W-:Y:S01]  /*72e0*/  IADD3 R128, -R129, UR50, R128 ;  /* 0x0000003281807c10 */ /* 0x000fe2000fffe180 */
[C---:B------:R-:W-:Y:S01]  /*72f0*/  FMUL.FTZ R158, R0.reuse, R164 ;  /* 0x000000a4009e7220 */ /* 0x040fe20000410000 */
[C---:B------:R-:W-:Y:S01]  /*7300*/  FMUL.FTZ R10, R0.reuse, R162 ;  /* 0x000000a2000a7220 */ /* 0x040fe20000410000 */
[C---:B------:R-:W-:Y:S01]  /*7310*/  FMUL.FTZ R162, R0.reuse, R133 ;  /* 0x0000008500a27220 */ /* 0x040fe20000410000 */
[C---:B------:R-:W-:Y:S01]  /*7320*/  FMUL.FTZ R164, R0.reuse, R104 ;  /* 0x0000006800a47220 */ /* 0x040fe20000410000 */
[C---:B------:R-:W-:Y:S01]  /*7330*/  FMUL.FTZ R157, R0.reuse, R165 ;  /* 0x000000a5009d7220 */ /* 0x040fe20000410000 */
[----:B------:R-:W3:Y:S01]  /*7340*/  MUFU.TANH R153, R153 ;  /* 0x0000009900997308 */ /* 0x000ee20000002400 */
[C---:B------:R-:W-:Y:S01]  /*7350*/  FMUL.FTZ R11, R0.reuse, R163 ;  /* 0x000000a3000b7220 */ /* 0x040fe20000410000 */
[C---:B------:R-:W-:Y:S01]  /*7360*/  FMUL.FTZ R20, R0.reuse, R142 ;  /* 0x0000008e00147220 */ /* 0x040fe20000410000 */
[C---:B------:R-:W-:Y:S01]  /*7370*/  FMUL.FTZ R163, R0.reuse, R132 ;  /* 0x0000008400a37220 */ /* 0x040fe20000410000 */
[C---:B------:R-:W-:Y:S01]  /*7380*/  FMUL.FTZ R142, R0.reuse, R145 ;  /* 0x00000091008e7220 */ /* 0x040fe20000410000 */
[----:B------:R-:W-:Y:S01]  /*7390*/  FMUL.FTZ R160, R0, R136 ;  /* 0x0000008800a07220 */ /* 0x000fe20000410000 */
[----:B-1----:R-:W-:-:S02]  /*73a0*/  IMAD.IADD R161, R128, 0x1, R161 ;  /* 0x0000000180a17824 */ /* 0x002fc400078e02a1 */
[C---:B------:R-:W-:Y:S01]  /*73b0*/  FMUL.FTZ R145, R0.reuse, R148 ;  /* 0x0000009400917220 */ /* 0x040fe20000410000 */
[----:B------:R-:W1:Y:S01]  /*73c0*/  MUFU.TANH R154, R154 ;  /* 0x0000009a009a7308 */ /* 0x000e620000002400 */
[C---:B------:R-:W-:Y:S01]  /*73d0*/  FMUL.FTZ R148, R0.reuse, R125 ;  /* 0x0000007d00947220 */ /* 0x040fe20000410000 */
[C---:B------:R-:W-:Y:S01]  /*73e0*/  FMUL.FTZ R125, R0.reuse, R130 ;  /* 0x00000082007d7220 */ /* 0x040fe20000410000 */
[C---:B------:R-:W-:Y:S01]  /*73f0*/  ISETP.GT.AND P0, PT, R161.reuse, RZ, PT ;  /* 0x000000ffa100720c */ /* 0x040fe20003f04270 */
[C---:B------:R-:W-:Y:S01]  /*7400*/  FMUL.FTZ R129, R0.reuse, R135 ;  /* 0x0000008700817220 */ /* 0x040fe20000410000 */
[C---:B------:R-:W-:Y:S01]  /*7410*/  ISETP.GT.AND P2, PT, R161.reuse, 0x1, PT ;  /* 0x00000001a100780c */ /* 0x040fe20003f44270 */
[----:B------:R-:W-:Y:S01]  /*7420*/  FMUL.FTZ R140, R0, R140 ;  /* 0x0000008c008c7220 */ /* 0x000fe20000410000 */
[----:B--2---:R-:W-:Y:S01]  /*7430*/  FSEL R131, R168, -INF , P0 ;  /* 0xff800000a8837808 */ /* 0x004fe20000000000 */
[----:B------:R-:W2:Y:S01]  /*7440*/  MUFU.TANH R156, R156 ;  /* 0x0000009c009c7308 */ /* 0x000ea20000002400 */
[----:B------:R-:W-:Y:S01]  /*7450*/  ISETP.GT.AND P0, PT, R161, 0x8, PT ;  /* 0x00000008a100780c */ /* 0x000fe20003f04270 */
[----:B------:R-:W-:Y:S01]  /*7460*/  FMUL.FTZ R136, R0, R146 ;  /* 0x0000009200887220 */ /* 0x000fe20000410000 */
[----:B0-----:R-:W-:Y:S01]  /*7470*/  FSEL R104, R152, -INF , P2 ;  /* 0xff80000098687808 */ /* 0x001fe20001000000 */
[C---:B------:R-:W-:Y:S01]  /*7480*/  FMUL.FTZ R152, R0.reuse, R105 ;  /* 0x0000006900987220 */ /* 0x040fe20000410000 */
[----:B------:R-:W-:Y:S01]  /*7490*/  FMNMX.FTZ R133, R131, R4, !PT ;  /* 0x0000000483857209 */ /* 0x000fe20007810000 */
[C---:B------:R-:W-:Y:S01]  /*74a0*/  FMUL.FTZ R146, R0.reuse, R121 ;  /* 0x0000007900927220 */ /* 0x040fe20000410000 */
[----:B------:R-:W-:Y:S01]  /*74b0*/  ISETP.GT.AND P2, PT, R161, 0x9, PT ;  /* 0x00000009a100780c */ /* 0x000fe20003f44270 */
[----:B------:R-:W0:Y:S01]  /*74c0*/  MUFU.TANH R155, R155 ;  /* 0x0000009b009b7308 */ /* 0x000e220000002400 */
[----:B---3--:R-:W-:Y:S01]  /*74d0*/  FSEL R105, R153, -INF , P0 ;  /* 0xff80000099697808 */ /* 0x008fe20000000000 */
[----:B------:R-:W-:Y:S01]  /*74e0*/  FMUL.FTZ R141, R0, R141 ;  /* 0x0000008d008d7220 */ /* 0x000fe20000410000 */
[----:B------:R-:W-:Y:S01]  /*74f0*/  FMNMX.FTZ R132, R104, R133, !PT ;  /* 0x0000008568847209 */ /* 0x000fe20007810000 */
[C---:B------:R-:W-:Y:S01]  /*7500*/  FMUL.FTZ R121, R0.reuse, R123 ;  /* 0x0000007b00797220 */ /* 0x040fe20000410000 */
[----:B------:R-:W-:Y:S01]  /*7510*/  ISETP.GT.AND P0, PT, R161, 0x10, PT ;  /* 0x00000010a100780c */ /* 0x000fe20003f04270 */
[----:B------:R-:W-:Y:S01]  /*7520*/  FMUL.FTZ R123, R0, R127 ;  /* 0x0000007f007b7220 */ /* 0x000fe20000410000 */
[----:B-1----:R-:W-:Y:S01]  /*7530*/  FSEL R130, R154, -INF , P2 ;  /* 0xff8000009a827808 */ /* 0x002fe20001000000 */
[----:B------:R-:W1:Y:S01]  /*7540*/  MUFU.TANH R158, R158 ;  /* 0x0000009e009e7308 */ /* 0x000e620000002400 */
[----:B------:R-:W-:Y:S01]  /*7550*/  FMNMX.FTZ R133, R105, R132, !PT ;  /* 0x0000008469857209 */ /* 0x000fe20007810000 */
[C---:B------:R-:W-:Y:S01]  /*7560*/  FMUL.FTZ R132, R0.reuse, R106 ;  /* 0x0000006a00847220 */ /* 0x040fe20000410000 */
[C---:B------:R-:W-:Y:S01]  /*7570*/  ISETP.GT.AND P2, PT, R161.reuse, 0x11, PT ;  /* 0x00000011a100780c */ /* 0x040fe20003f44270 */
[----:B------:R-:W-:Y:S01]  /*7580*/  FMUL.FTZ R127, R0, R134 ;  /* 0x00000086007f7220 */ /* 0x000fe20000410000 */
[----:B--2---:R-:W-:Y:S01]  /*7590*/  FSEL R106, R156, -INF , P0 ;  /* 0xff8000009c6a7808 */ /* 0x004fe20000000000 */
[----:B------:R-:W-:Y:S01]  /*75a0*/  FMUL.FTZ R134, R0, R107 ;  /* 0x0000006b00867220 */ /* 0x000fe20000410000 */
[----:B------:R-:W-:Y:S01]  /*75b0*/  FMNMX.FTZ R135, R130, R133, !PT ;  /* 0x0000008582877209 */ /* 0x000fe20007810000 */
[----:B------:R-:W2:Y:S01]  /*75c0*/  MUFU.TANH R157, R157 ;  /* 0x0000009d009d7308 */ /* 0x000ea20000002400 */
[----:B------:R-:W-:Y:S01]  /*75d0*/  ISETP.GT.AND P0, PT, R161, 0x18, PT ;  /* 0x00000018a100780c */ /* 0x000fe20003f04270 */
[C---:B------:R-:W-:Y:S01]  /*75e0*/  FMUL.FTZ R153, R0.reuse, R108 ;  /* 0x0000006c00997220 */ /* 0x040fe20000410000 */
[----:B0-----:R-:W-:Y:S01]  /*75f0*/  FSEL R133, R155, -INF , P2 ;  /* 0xff8000009b857808 */ /* 0x001fe20001000000 */
[----:B------:R-:W-:Y:S01]  /*7600*/  FMUL.FTZ R88, R0, R88 ;  /* 0x0000005800587220 */ /* 0x000fe20000410000 */
[----:B------:R-:W-:Y:S01]  /*7610*/  FMNMX.FTZ R154, R106, R135, !PT ;  /* 0x000000876a9a7209 */ /* 0x000fe20007810000 */
[----:B------:R-:W-:Y:S01]  /*7620*/  FMUL.FTZ R12, R0, R166 ;  /* 0x000000a6000c7220 */ /* 0x000fe20000410000 */
[----:B------:R-:W-:Y:S01]  /*7630*/  ISETP.GT.AND P2, PT, R161, 0x19, PT ;  /* 0x00000019a100780c */ /* 0x000fe20003f44270 */
[----:B------:R-:W0:Y:S01]  /*7640*/  MUFU.TANH R160, R160 ;  /* 0x000000a000a07308 */ /* 0x000e220000002400 */
[----:B-1----:R-:W-:Y:S01]  /*7650*/  FSEL R107, R158, -INF , P0 ;  /* 0xff8000009e6b7808 */ /* 0x002fe20000000000 */
[C---:B------:R-:W-:Y:S01]  /*7660*/  FMUL.FTZ R13, R0.reuse, R167 ;  /* 0x000000a7000d7220 */ /* 0x040fe20000410000 */
[----:B------:R-:W-:Y:S01]  /*7670*/  FMNMX.FTZ R154, R133, R154, !PT ;  /* 0x0000009a859a7209 */ /* 0x000fe20007810000 */
[C---:B------:R-:W-:Y:S01]  /*7680*/  FMUL.FTZ R114, R0.reuse, R114 ;  /* 0x0000007200727220 */ /* 0x040fe20000410000 */
[----:B------:R-:W-:Y:S01]  /*7690*/  ISETP.GT.AND P0, PT, R161, 0x20, PT ;  /* 0x00000020a100780c */ /* 0x000fe20003f04270 */
[C---:B------:R-:W-:Y:S01]  /*76a0*/  FMUL.FTZ R115, R0.reuse, R115 ;  /* 0x0000007300737220 */ /* 0x040fe20000410000 */
[----:B------:R-:W-:Y:S01]  /*76b0*/  FMNMX.FTZ R154, R107, R154, !PT ;  /* 0x0000009a6b9a7209 */ /* 0x000fe20007810000 */
        /* <DEDUP_REMOVED lines=8> */
[----:B------:R-:W2:Y:S01]  /*7740*/  MUFU.TANH R140, R140 ;  /* 0x0000008c008c7308 */ /* 0x000ea20000002400 */
[----:B0-----:R-:W-:Y:S01]  /*7750*/  FSEL R108, R160, -INF , P0 ;  /* 0xff800000a06c7808 */ /* 0x001fe20000000000 */
[C---:B------:R-:W-:Y:S01]  /*7760*/  FMUL.FTZ R91, R0.reuse, R91 ;  /* 0x0000005b005b7220 */ /* 0x040fe20000410000 */
[----:B------:R-:W-:Y:S01]  /*7770*/  ISETP.GT.AND P0, PT, R161, 0x28, PT ;  /* 0x00000028a100780c */ /* 0x000fe20003f04270 */
[----:B------:R-:W-:Y:S01]  /*7780*/  FMUL.FTZ R94, R0, R94 ;  /* 0x0000005e005e7220 */ /* 0x000fe20000410000 */
[----:B------:R-:W-:Y:S01]  /*7790*/  FMNMX.FTZ R156, R108, R155, !PT ;  /* 0x0000009b6c9c7209 */ /* 0x000fe20007810000 */
[C---:B------:R-:W-:Y:S01]  /*77a0*/  FMUL.FTZ R155, R0.reuse, R112 ;  /* 0x00000070009b7220 */ /* 0x040fe20000410000 */
[C---:B------:R-:W-:Y:S01]  /*77b0*/  FMUL.FTZ R95, R0.reuse, R95 ;  /* 0x0000005f005f7220 */ /* 0x040fe20000410000 */
[----:B------:R-:W0:Y:S01]  /*77c0*/  MUFU.TANH R141, R141 ;  /* 0x0000008d008d7308 */ /* 0x000e220000002400 */
[----:B-1----:R-:W-:Y:S01]  /*77d0*/  FSEL R135, R159, -INF , P2 ;  /* 0xff8000009f877808 */ /* 0x002fe20001000000 */
[C---:B------:R-:W-:Y:S01]  /*77e0*/  FMUL.FTZ R159, R0.reuse, R117 ;  /* 0x00000075009f7220 */ /* 0x040fe20000410000 */
[----:B------:R-:W-:Y:S01]  /*77f0*/  ISETP.GT.AND P2, PT, R161, 0x29, PT ;  /* 0x00000029a100780c */ /* 0x000fe20003f44270 */
[C---:B------:R-:W-:Y:S01]  /*7800*/  FMUL.FTZ R98, R0.reuse, R98 ;  /* 0x0000006200627220 */ /* 0x040fe20000410000 */
[----:B------:R-:W-:Y:S01]  /*7810*/  FMNMX.FTZ R156, R135, R156, !PT ;  /* 0x0000009c879c7209 */ /* 0x000fe20007810000 */
[C---:B------:R-:W-:Y:S01]  /*7820*/  FMUL.FTZ R99, R0.reuse, R99 ;  /* 0x0000006300637220 */ /* 0x040fe20000410000 */
[----:B------:R-:W-:Y:S01]  /*7830*/  FMUL.FTZ R103, R0, R103 ;  /* 0x0000006700677220 */ /* 0x000fe20000410000 */
[----:B------:R-:W1:Y:S01]  /*7840*/  MUFU.TANH R143, R143 ;  /* 0x0000008f008f7308 */ /* 0x000e620000002400 */
[----:B--2---:R-:W-:Y:S01]  /*7850*/  FSEL R109, R140, -INF , P0 ;  /* 0xff8000008c6d7808 */ /* 0x004fe20000000000 */
[----:B------:R-:W-:Y:S01]  /*7860*/  ULEA UR6, UR38, UR39, 0x3 ;  /* 0x0000002726067291 */ /* 0x000fe2000f8e183f */
[----:B------:R-:W-:-:S03]  /*7870*/  ISETP.GT.AND P0, PT, R161, 0x30, PT ;  /* 0x00000030a100780c */ /* 0x000fc60003f04270 */
[----:B------:R-:W-:Y:S02]  /*7880*/  UIADD3 UR6, UR6, 0x29840, URZ ;  /* 0x0002984006067890 */ /* 0x000fe4000fffe03f */
[----:B------:R-:W2:Y:S01]  /*7890*/  MUFU.TANH R142, R142 ;  /* 0x0000008e008e7308 */ /* 0x000ea20000002400 */
[----:B0-----:R-:W-:Y:S01]  /*78a0*/  FSEL R140, R141, -INF , P2 ;  /* 0xff8000008d8c7808 */ /* 0x001fe20001000000 */
[----:B------:R-:W-:Y:S01]  /*78b0*/  UPRMT UR6, UR55, 0x654, UR6 ;  /* 0x0000065437067896 */ /* 0x000fe20008000006 */
[----:B------:R-:W-:Y:S01]  /*78c0*/  FMNMX.FTZ R141, R109, R156, !PT ;  /* 0x0000009c6d8d7209 */ /* 0x000fe20007810000 */
[----:B------:R-:W-:Y:S01]  /*78d0*/  FMUL.FTZ R156, R0, R113 ;  /* 0x00000071009c7220 */ /* 0x000fe20000410000 */
[----:B------:R-:W-:-:S03]  /*78e0*/  ISETP.GT.AND P2, PT, R161, 0x31, PT ;  /* 0x00000031a100780c */ /* 0x000fc60003f44270 */
[----:B------:R-:W0:Y:S01]  /*78f0*/  MUFU.TANH R145, R145 ;  /* 0x0000009100917308 */ /* 0x000e220000002400 */
[----:B-1----:R-:W-:Y:S02]  /*7900*/  FSEL R112, R143, -INF , P0 ;  /* 0xff8000008f707808 */ /* 0x002fe40000000000 */
[----:B------:R-:W-:Y:S01]  /*7910*/  FMNMX.FTZ R143, R140, R141, !PT ;  /* 0x0000008d8c8f7209 */ /* 0x000fe20007810000 */
[----:B------:R-:W-:Y:S01]  /*7920*/  SYNCS.ARRIVE.TRANS64.RED.A1T0 RZ, [UR6], RZ ;  /* 0x000000ffffff79a7 */ /* 0x000fe20008100406 */
[----:B------:R-:W-:-:S03]  /*7930*/  ISETP.GT.AND P0, PT, R161, 0x38, PT ;  /* 0x00000038a100780c */ /* 0x000fc60003f04270 */
[----:B------:R-:W1:Y:S01]  /*7940*/  MUFU.TANH R144, R144 ;  /* 0x0000009000907308 */ /* 0x000e620000002400 */
[----:B--2---:R-:W-:Y:S02]  /*7950*/  FSEL R141, R142, -INF , P2 ;  /* 0xff8000008e8d7808 */ /* 0x004fe40001000000 */
[----:B------:R-:W-:Y:S02]  /*7960*/  FMNMX.FTZ R142, R112, R143, !PT ;  /* 0x0000008f708e7209 */ /* 0x000fe40007810000 */
[----:B------:R-:W-:Y:S02]  /*7970*/  ISETP.GT.AND P2, PT, R161, 0x39, PT ;  /* 0x00000039a100780c */ /* 0x000fe40003f44270 */
[----:B------:R-:W-:Y:S01]  /*7980*/  FMNMX.FTZ R158, R141, R142, !PT ;  /* 0x0000008e8d9e7209 */ /* 0x000fe20007810000 */
[----:B------:R-:W2:Y:S01]  /*7990*/  MUFU.TANH R147, R147 ;  /* 0x0000009300937308 */ /* 0x000ea20000002400 */
[----:B0-----:R-:W-:Y:S02]  /*79a0*/  FSEL R113, R145, -INF , P0 ;  /* 0xff80000091717808 */ /* 0x001fe40000000000 */
[----:B------:R-:W-:-:S02]  /*79b0*/  ISETP.GT.AND P0, PT, R161, 0x40, PT ;  /* 0x00000040a100780c */ /* 0x000fc40003f04270 */
[----:B------:R-:W-:Y:S01]  /*79c0*/  FMNMX.FTZ R143, R113, R158, !PT ;  /* 0x0000009e718f7209 */ /* 0x000fe20007810000 */
[----:B------:R-:W-:Y:S02]  /*79d0*/  FMUL.FTZ R158, R0, R116 ;  /* 0x00000074009e7220 */ /* 0x000fe40000410000 */
        /* <DEDUP_REMOVED lines=13> */
[----:B-1----:R-:W-:Y:S01]  /*7ab0*/  FSEL R117, R149, -INF , P0 ;  /* 0xff80000095757808 */ /* 0x002fe20000000000 */
[----:B------:R-:W-:Y:S01]  /*7ac0*/  FMUL.FTZ R149, R0, R89 ;  /* 0x0000005900957220 */ /* 0x000fe20000410000 */
        /* <DEDUP_REMOVED lines=31> */
[----:B------:R4:W-:Y:S08]  /*7cc0*/  MUFU.TANH R160, R149 ;  /* 0x0000009500a07308 */ /* 0x0009f00000002400 */
[----:B------:R-:W5:Y:S01]  /*7cd0*/  MUFU.TANH R158, R158 ;  /* 0x0000009e009e7308 */ /* 0x000f620000002400 */
[----:B----4-:R-:W-:Y:S01]  /*7ce0*/  FMNMX.FTZ R149, R92, R151, !PT ;  /* 0x000000975c957209 */ /* 0x010fe20007810000 */
[----:B------:R-:W-:Y:S01]  /*7cf0*/  FMUL.FTZ R151, R0, R93 ;  /* 0x0000005d00977220 */ /* 0x000fe20000410000 */
[----:B0-----:R-:W-:-:S02]  /*7d00*/  FSEL R93, R153, -INF , P0 ;  /* 0xff800000995d7808 */ /* 0x001fc40000000000 */
[----:B------:R-:W-:Y:S02]  /*7d10*/  FMNMX.FTZ R152, R148, R149, !PT ;  /* 0x0000009594987209 */ /* 0x000fe40007810000 */
[C---:B------:R-:W-:Y:S01]  /*7d20*/  ISETP.GT.AND P0, PT, R161.reuse, 0x70, PT ;  /* 0x00000070a100780c */ /* 0x040fe20003f04270 */
[----:B------:R-:W0:Y:S01]  /*7d30*/  MUFU.TANH R159, R159 ;  /* 0x0000009f009f7308 */ /* 0x000e220000002400 */
[----:B-1----:R-:W-:Y:S02]  /*7d40*/  FSEL R149, R154, -INF , P2 ;  /* 0xff8000009a957808 */ /* 0x002fe40001000000 */
[----:B------:R-:W-:-:S05]  /*7d50*/  ISETP.GT.AND P2, PT, R161, 0x71, PT ;  /* 0x00000071a100780c */ /* 0x000fca0003f44270 */
[----:B------:R1:W-:Y:S08]  /*7d60*/  MUFU.TANH R162, R150 ;  /* 0x0000009600a27308 */ /* 0x0003f00000002400 */
[----:B------:R-:W4:Y:S01]  /*7d70*/  MUFU.TANH R88, R88 ;  /* 0x0000005800587308 */ /* 0x000f220000002400 */
[----:B-1----:R-:W-:Y:S01]  /*7d80*/  FMNMX.FTZ R150, R93, R152, !PT ;  /* 0x000000985d967209 */ /* 0x002fe20007810000 */
[----:B------:R-:W-:Y:S01]  /*7d90*/  FMUL.FTZ R152, R0, R96 ;  /* 0x0000006000987220 */ /* 0x000fe20000410000 */
[----:B--2---:R-:W-:-:S02]  /*7da0*/  FSEL R96, R155, -INF , P0 ;  /* 0xff8000009b607808 */ /* 0x004fc40000000000 */
[----:B------:R-:W-:Y:S02]  /*7db0*/  FMNMX.FTZ R153, R149, R150, !PT ;  /* 0x0000009695997209 */ /* 0x000fe40007810000 */
[C---:B------:R-:W-:Y:S01]  /*7dc0*/  ISETP.GT.AND P0, PT, R161.reuse, 0x78, PT ;  /* 0x00000078a100780c */ /* 0x040fe20003f04270 */
[----:B------:R1:W2:Y:S01]  /*7dd0*/  MUFU.TANH R163, R151 ;  /* 0x0000009700a37308 */ /* 0x0002a20000002400 */
[----:B---3--:R-:W-:Y:S02]  /*7de0*/  FSEL R150, R156, -INF , P2 ;  /* 0xff8000009c967808 */ /* 0x008fe40001000000 */
[----:B------:R-:W-:-:S05]  /*7df0*/  ISETP.GT.AND P2, PT, R161, 0x79, PT ;  /* 0x00000079a100780c */ /* 0x000fca0003f44270 */
[----:B------:R3:W2:Y:S01]  /*7e00*/  MUFU.TANH R164, R152 ;  /* 0x0000009800a47308 */ /* 0x0006a20000002400 */
[----:B-1----:R-:W-:Y:S01]  /*7e10*/  FMNMX.FTZ R151, R96, R153, !PT ;  /* 0x0000009960977209 */ /* 0x002fe20007810000 */
[----:B------:R-:W-:Y:S01]  /*7e20*/  FMUL.FTZ R153, R0, R97 ;  /* 0x0000006100997220 */ /* 0x000fe20000410000 */
[----:B-----5:R-:W-:Y:S02]  /*7e30*/  FSEL R97, R158, -INF , P0 ;  /* 0xff8000009e617808 */ /* 0x020fe40000000000 */
[----:B------:R-:W-:Y:S02]  /*7e40*/  FMNMX.FTZ R154, R150, R151, !PT ;  /* 0x00000097969a7209 */ /* 0x000fe40007810000 */
[----:B------:R-:W-:Y:S01]  /*7e50*/  ISETP.GT.AND P0, PT, R161, 0x80, PT ;  /* 0x00000080a100780c */ /* 0x000fe20003f04270 */
[----:B------:R-:W1:Y:S01]  /*7e60*/  MUFU.TANH R158, R153 ;  /* 0x00000099009e7308 */ /* 0x000e620000002400 */
[----:B0-----:R-:W-:Y:S02]  /*7e70*/  FSEL R151, R159, -INF , P2 ;  /* 0xff8000009f977808 */ /* 0x001fe40001000000 */
[----:B---3--:R-:W-:Y:S01]  /*7e80*/  FMNMX.FTZ R152, R97, R154, !PT ;  /* 0x0000009a61987209 */ /* 0x008fe20007810000 */
[----:B------:R-:W-:Y:S01]  /*7e90*/  FMUL.FTZ R154, R0, R100 ;  /* 0x00000064009a7220 */ /* 0x000fe20000410000 */
[----:B------:R-:W-:-:S02]  /*7ea0*/  ISETP.GT.AND P2, PT, R161, 0x81, PT ;  /* 0x00000081a100780c */ /* 0x000fc40003f44270 */
[----:B----4-:R-:W-:Y:S01]  /*7eb0*/  FSEL R100, R88, -INF , P0 ;  /* 0xff80000058647808 */ /* 0x010fe20000000000 */
[----:B------:R-:W-:Y:S01]  /*7ec0*/  FMUL.FTZ R88, R0, R101 ;  /* 0x0000006500587220 */ /* 0x000fe20000410000 */
[----:B------:R-:W-:Y:S01]  /*7ed0*/  FMNMX.FTZ R155, R151, R152, !PT ;  /* 0x00000098979b7209 */ /* 0x000fe20007810000 */
[----:B------:R0:W3:Y:S01]  /*7ee0*/  MUFU.TANH R165, R154 ;  /* 0x0000009a00a57308 */ /* 0x0000e20000002400 */
[C---:B------:R-:W-:Y:S02]  /*7ef0*/  ISETP.GT.AND P0, PT, R161.reuse, 0x88, PT ;  /* 0x00000088a100780c */ /* 0x040fe40003f04270 */
[----:B------:R-:W-:Y:S02]  /*7f00*/  FSEL R152, R160, -INF , P2 ;  /* 0xff800000a0987808 */ /* 0x000fe40001000000 */
[----:B------:R-:W-:Y:S02]  /*7f10*/  FMNMX.FTZ R155, R100, R155, !PT ;  /* 0x0000009b649b7209 */ /* 0x000fe40007810000 */
[----:B------:R-:W-:Y:S01]  /*7f20*/  ISETP.GT.AND P2, PT, R161, 0x89, PT ;  /* 0x00000089a100780c */ /* 0x000fe20003f44270 */
[----:B------:R-:W4:Y:S01]  /*7f30*/  MUFU.TANH R88, R88 ;  /* 0x0000005800587308 */ /* 0x000f220000002400 */
[----:B------:R-:W-:Y:S01]  /*7f40*/  FSEL R101, R162, -INF , P0 ;  /* 0xff800000a2657808 */ /* 0x000fe20000000000 */
[----:B0-----:R-:W-:Y:S01]  /*7f50*/  FMUL.FTZ R154, R0, R110 ;  /* 0x0000006e009a7220 */ /* 0x001fe20000410000 */
[----:B------:R-:W-:-:S02]  /*7f60*/  FMNMX.FTZ R156, R152, R155, !PT ;  /* 0x0000009b989c7209 */ /* 0x000fc40007810000 */
[----:B------:R-:W-:Y:S02]  /*7f70*/  ISETP.GT.AND P0, PT, R161, 0x90, PT ;  /* 0x00000090a100780c */ /* 0x000fe40003f04270 */
[----:B--2---:R-:W-:Y:S01]  /*7f80*/  FSEL R153, R163, -INF , P2 ;  /* 0xff800000a3997808 */ /* 0x004fe20001000000 */
[----:B------:R-:W0:Y:S01]  /*7f90*/  MUFU.TANH R6, R6 ;  /* 0x0000000600067308 */ /* 0x000e220000002400 */
[----:B------:R-:W-:Y:S02]  /*7fa0*/  FMNMX.FTZ R156, R101, R156, !PT ;  /* 0x0000009c659c7209 */ /* 0x000fe40007810000 */
[----:B------:R-:W-:Y:S02]  /*7fb0*/  ISETP.GT.AND P2, PT, R161, 0x91, PT ;  /* 0x00000091a100780c */ /* 0x000fe40003f44270 */
[----:B------:R-:W-:Y:S02]  /*7fc0*/  FSEL R155, R164, -INF , P0 ;  /* 0xff800000a49b7808 */ /* 0x000fe40000000000 */
[----:B------:R-:W-:Y:S01]  /*7fd0*/  FMNMX.FTZ R156, R153, R156, !PT ;  /* 0x0000009c999c7209 */ /* 0x000fe20007810000 */
[----:B------:R-:W2:Y:S01]  /*7fe0*/  MUFU.TANH R7, R7 ;  /* 0x0000000700077308 */ /* 0x000ea20000002400 */
[----:B------:R-:W-:-:S02]  /*7ff0*/  ISETP.GT.AND P0, PT, R161, 0x98, PT ;  /* 0x00000098a100780c */ /* 0x000fc40003f04270 */
[----:B-1----:R-:W-:Y:S01]  /*8000*/  FSEL R110, R158, -INF , P2 ;  /* 0xff8000009e6e7808 */ /* 0x002fe20001000000 */
[----:B------:R-:W-:Y:S01]  /*8010*/  FMUL.FTZ R158, R0, R111 ;  /* 0x0000006f009e7220 */ /* 0x000fe20000410000 */
[----:B------:R-:W-:Y:S02]  /*8020*/  FMNMX.FTZ R159, R155, R156, !PT ;  /* 0x0000009c9b9f7209 */ /* 0x000fe40007810000 */
[----:B------:R-:W-:Y:S01]  /*8030*/  ISETP.GT.AND P2, PT, R161, 0x99, PT ;  /* 0x00000099a100780c */ /* 0x000fe20003f44270 */
[----:B------:R-:W-:Y:S01]  /*8040*/  IMAD.U32 R161, RZ, RZ, UR59 ;  /* 0x0000003bffa17e24 */ /* 0x000fe2000f8e00ff */
[----:B---3--:R-:W-:Y:S01]  /*8050*/  FSEL R156, R165, -INF , P0 ;  /* 0xff800000a59c7808 */ /* 0x008fe20000000000 */
[----:B------:R-:W1:Y:S01]  /*8060*/  MUFU.TANH R8, R8 ;  /* 0x0000000800087308 */ /* 0x000e620000002400 */
[----:B------:R-:W-:Y:S02]  /*8070*/  FMNMX.FTZ R159, R110, R159, !PT ;  /* 0x0000009f6e9f7209 */ /* 0x000fe40007810000 */
[----:B----4-:R-:W-:-:S02]  /*8080*/  FSEL R111, R88, -INF , P2 ;  /* 0xff800000586f7808 */ /* 0x010fc40001000000 */
[----:B------:R-:W-:-:S03]  /*8090*/  FMNMX.FTZ R88, R156, R159, !PT ;  /* 0x0000009f9c587209 */ /* 0x000fc60007810000 */
[----:B------:R-:W3:Y:S01]  /*80a0*/  MUFU.TANH R9, R9 ;  /* 0x0000000900097308 */ /* 0x000ee20000002400 */
[----:B------:R-:W-:-:S05]  /*80b0*/  FMNMX.FTZ R88, R111, R88, !PT ;  /* 0x000000586f587209 */ /* 0x000fca0007810000 */
[----:B------:R-:W4:Y:S02]  /*80c0*/  SHFL.BFLY PT, R159, R88, 0x2, 0x1f ;  /* 0x0c401f00589f7f89 */ /* 0x000f2400000e0000 */
[----:B------:R-:W5:Y:S08]  /*80d0*/  MUFU.TANH R10, R10 ;  /* 0x0000000a000a7308 */ /* 0x000f700000002400 */
[----:B------:R-:W5:Y:S08]  /*80e0*/  MUFU.TANH R11, R11 ;  /* 0x0000000b000b7308 */ /* 0x000f700000002400 */
[----:B------:R-:W5:Y:S01]  /*80f0*/  MUFU.TANH R12, R12 ;  /* 0x0000000c000c7308 */ /* 0x000f620000002400 */
[----:B----4-:R-:W-:-:S07]  /*8100*/  FMNMX.FTZ R159, R88, R159, !PT ;  /* 0x0000009f589f7209 */ /* 0x010fce0007810000 */
[----:B------:R-:W4:Y:S01]  /*8110*/  MUFU.TANH R13, R13 ;  /* 0x0000000d000d7308 */ /* 0x000f220000002400 */
[----:B------:R-:W0:Y:S07]  /*8120*/  SHFL.BFLY PT, R88, R159, 0x1, 0x1f ;  /* 0x0c201f009f587f89 */ /* 0x000e2e00000e0000 */
[----:B------:R-:W4:Y:S08]  /*8130*/  MUFU.TANH R14, R14 ;  /* 0x0000000e000e7308 */ /* 0x000f300000002400 */
[----:B------:R-:W4:Y:S08]  /*8140*/  MUFU.TANH R15, R15 ;  /* 0x0000000f000f7308 */ /* 0x000f300000002400 */
[----:B------:R-:W4:Y:S01]  /*8150*/  MUFU.TANH R20, R20 ;  /* 0x0000001400147308 */ /* 0x000f220000002400 */
[----:B0-----:R-:W-:Y:S01]  /*8160*/  FMNMX.FTZ R88, R159, R88, !PT ;  /* 0x000000589f587209 */ /* 0x001fe20007810000 */
[----:B------:R-:W-:-:S03]  /*8170*/  FMUL.FTZ R159, R0, R102 ;  /* 0x00000066009f7220 */ /* 0x000fc60000410000 */
[C---:B------:R-:W-:Y:S01]  /*8180*/  FSETP.NEU.FTZ.AND P0, PT, R88.reuse, -INF , PT ;  /* 0xff8000005800780b */ /* 0x040fe20003f1d000 */
[----:B------:R-:W-:-:S02]  /*8190*/  FFMA.FTZ R102, R88, R161, -8 ;  /* 0xc100000058667423 */ /* 0x000fc400000100a1 */
[----:B------:R-:W0:Y:S01]  /*81a0*/  MUFU.TANH R21, R21 ;  /* 0x0000001500157308 */ /* 0x000e220000002400 */
[----:B------:R-:W2:Y:S02]  /*81b0*/  SHFL.IDX PT, R161, R124, 0x1, 0x1c1f ;  /* 0x003c1f007ca17f89 */ /* 0x000ea400000e0000 */
[----:B------:R-:W-:-:S05]  /*81c0*/  FSEL R102, R102, RZ, P0 ;  /* 0x000000ff66667208 */ /* 0x000fca0000000000 */
[----:B------:R-:W0:Y:S01]  /*81d0*/  MUFU.TANH R136, R136 ;  /* 0x0000008800887308 */ /* 0x000e220000002400 */
[----:B------:R-:W-:-:S01]  /*81e0*/  FFMA.FTZ R160, R131, UR59, -R102 ;  /* 0x0000003b83a07c23 */ /* 0x000fc20008010866 */
[--C-:B------:R-:W-:Y:S01]  /*81f0*/  FFMA.FTZ R131, R104, UR59, -R102.reuse ;  /* 0x0000003b68837c23 */ /* 0x100fe20008010866 */
[----:B------:R-:W-:-:S01]  /*8200*/  FFMA.FTZ R104, R105, UR59, -R102 ;  /* 0x0000003b69687c23 */ /* 0x000fc20008010866 */
[--C-:B------:R-:W-:Y:S01]  /*8210*/  FFMA.FTZ R105, R130, UR59, -R102.reuse ;  /* 0x0000003b82697c23 */ /* 0x100fe20008010866 */
[----:B------:R-:W-:-:S01]  /*8220*/  FFMA.FTZ R130, R107, UR59, -R102 ;  /* 0x0000003b6b827c23 */ /* 0x000fc20008010866 */
[--C-:B------:R-:W-:Y:S01]  /*8230*/  FFMA.FTZ R162, R145, UR59, -R102.reuse ;  /* 0x0000003b91a27c23 */ /* 0x100fe20008010866 */
[----:B------:R-:W-:-:S01]  /*8240*/  FFMA.FTZ R144, R144, UR59, -R102 ;  /* 0x0000003b90907c23 */ /* 0x000fc20008010866 */
        /* <DEDUP_REMOVED lines=9> */
[----:B--2---:R-:W-:-:S02]  /*82e0*/  IMAD.IADD R128, R128, 0x1, R161 ;  /* 0x0000000180807824 */ /* 0x004fc400078e02a1 */
[--C-:B------:R-:W-:Y:S01]  /*82f0*/  FFMA.FTZ R113, R113, UR59, -R102.reuse ;  /* 0x0000003b71717c23 */ /* 0x100fe20008010866 */
[----:B------:R-:W-:-:S01]  /*8300*/  FFMA.FTZ R116, R116, UR59, -R102 ;  /* 0x0000003b74747c23 */ /* 0x000fc20008010866 */
[--C-:B------:R-:W-:Y:S01]  /*8310*/  FFMA.FTZ R143, R143, UR59, -R102.reuse ;  /* 0x0000003b8f8f7c23 */ /* 0x100fe20008010866 */
[----:B------:R-:W-:-:S01]  /*8320*/  FFMA.FTZ R117, R117, UR59, -R102 ;  /* 0x0000003b75757c23 */ /* 0x000fc20008010866 */
[----:B------:R-:W-:Y:S01]  /*8330*/  ISETP.GT.AND P2, PT, R128, RZ, PT ;  /* 0x000000ff8000720c */ /* 0x000fe20003f44270 */
[----:B------:R-:W-:-:S01]  /*8340*/  FFMA.FTZ R147, R147, UR59, -R102 ;  /* 0x0000003b93937c23 */ /* 0x000fc20008010866 */
[----:B------:R-:W-:Y:S01]  /*8350*/  ISETP.GT.AND P3, PT, R128, 0x1, PT ;  /* 0x000000018000780c */ /* 0x000fe20003f64270 */
[----:B------:R-:W2:Y:S01]  /*8360*/  MUFU.TANH R139, R139 ;  /* 0x0000008b008b7308 */ /* 0x000ea20000002400 */
[----:B------:R-:W-:Y:S01]  /*8370*/  FSEL R6, R6, -INF , P2 ;  /* 0xff80000006067808 */ /* 0x000fe20001000000 */
[--C-:B------:R-:W-:Y:S01]  /*8380*/  FFMA.FTZ R92, R92, UR59, -R102.reuse ;  /* 0x0000003b5c5c7c23 */ /* 0x100fe20008010866 */
[----:B------:R-:W-:Y:S01]  /*8390*/  ISETP.GT.AND P2, PT, R128, 0x8, PT ;  /* 0x000000088000780c */ /* 0x000fe20003f44270 */
[--C-:B------:R-:W-:Y:S01]  /*83a0*/  FFMA.FTZ R93, R93, UR59, -R102.reuse ;  /* 0x0000003b5d5d7c23 */ /* 0x100fe20008010866 */
[----:B------:R-:W-:Y:S01]  /*83b0*/  FSEL R7, R7, -INF , P3 ;  /* 0xff80000007077808 */ /* 0x000fe20001800000 */
[--C-:B------:R-:W-:Y:S01]  /*83c0*/  FFMA.FTZ R96, R96, UR59, -R102.reuse ;  /* 0x0000003b60607c23 */ /* 0x100fe20008010866 */
[----:B------:R-:W-:Y:S01]  /*83d0*/  FMNMX.FTZ R124, R6, R5, !PT ;  /* 0x00000005067c7209 */ /* 0x000fe20007810000 */
[----:B------:R-:W2:Y:S01]  /*83e0*/  MUFU.TANH R120, R120 ;  /* 0x0000007800787308 */ /* 0x000ea20000002400 */
[----:B------:R-:W-:Y:S01]  /*83f0*/  ISETP.GT.AND P3, PT, R128, 0x9, PT ;  /* 0x000000098000780c */ /* 0x000fe20003f64270 */
[--C-:B------:R-:W-:Y:S01]  /*8400*/  FFMA.FTZ R97, R97, UR59, -R102.reuse ;  /* 0x0000003b61617c23 */ /* 0x100fe20008010866 */
[----:B-1----:R-:W-:Y:S01]  /*8410*/  FSEL R107, R8, -INF , P2 ;  /* 0xff800000086b7808 */ /* 0x002fe20001000000 */
[--C-:B------:R-:W-:Y:S01]  /*8420*/  FFMA.FTZ R100, R100, UR59, -R102.reuse ;  /* 0x0000003b64647c23 */ /* 0x100fe20008010866 */
[----:B------:R-:W-:Y:S01]  /*8430*/  FMNMX.FTZ R124, R7, R124, !PT ;  /* 0x0000007c077c7209 */ /* 0x000fe20007810000 */
[--C-:B------:R-:W-:Y:S01]  /*8440*/  FFMA.FTZ R101, R101, UR59, -R102.reuse ;  /* 0x0000003b65657c23 */ /* 0x100fe20008010866 */
[C---:B------:R-:W-:Y:S01]  /*8450*/  ISETP.GT.AND P2, PT, R128.reuse, 0x10, PT ;  /* 0x000000108000780c */ /* 0x040fe20003f44270 */
[----:B------:R1:W-:Y:S01]  /*8460*/  MUFU.EX2 R8, R130 ;  /* 0x0000008200087308 */ /* 0x0003e20000000800 */
[----:B---3--:R-:W-:Y:S01]  /*8470*/  FSEL R9, R9, -INF , P3 ;  /* 0xff80000009097808 */ /* 0x008fe20001800000 */
[--C-:B------:R-:W-:Y:S01]  /*8480*/  FFMA.FTZ R155, R155, UR59, -R102.reuse ;  /* 0x0000003b9b9b7c23 */ /* 0x100fe20008010866 */
[----:B------:R-:W-:Y:S01]  /*8490*/  FMNMX.FTZ R124, R107, R124, !PT ;  /* 0x0000007c6b7c7209 */ /* 0x000fe20007810000 */
[----:B------:R-:W-:Y:S01]  /*84a0*/  FFMA.FTZ R111, R111, UR59, -R102 ;  /* 0x0000003b6f6f7c23 */ /* 0x000fe20008010866 */
[----:B------:R-:W-:-:S02]  /*84b0*/  ISETP.GT.AND P3, PT, R128, 0x11, PT ;  /* 0x000000118000780c */ /* 0x000fc40003f64270 */
[----:B-----5:R-:W-:Y:S01]  /*84c0*/  FSEL R10, R10, -INF , P2 ;  /* 0xff8000000a0a7808 */ /* 0x020fe20001000000 */
[----:B------:R-:W3:Y:S01]  /*84d0*/  MUFU.TANH R121, R121 ;  /* 0x0000007900797308 */ /* 0x000ee20000002400 */
[----:B------:R-:W-:Y:S01]  /*84e0*/  FMNMX.FTZ R161, R9, R124, !PT ;  /* 0x0000007c09a17209 */ /* 0x000fe20007810000 */
[----:B-1----:R-:W-:Y:S01]  /*84f0*/  FFMA.FTZ R130, R108, UR59, -R102 ;  /* 0x0000003b6c827c23 */ /* 0x002fe20008010866 */
[----:B------:R-:W-:Y:S02]  /*8500*/  ISETP.GT.AND P2, PT, R128, 0x18, PT ;  /* 0x000000188000780c */ /* 0x000fe40003f44270 */
[----:B------:R-:W-:Y:S02]  /*8510*/  FSEL R11, R11, -INF , P3 ;  /* 0xff8000000b0b7808 */ /* 0x000fe40001800000 */
[----:B------:R-:W-:Y:S01]  /*8520*/  FMNMX.FTZ R124, R10, R161, !PT ;  /* 0x000000a10a7c7209 */ /* 0x000fe20007810000 */
[----:B------:R-:W1:Y:S01]  /*8530*/  MUFU.TANH R122, R122 ;  /* 0x0000007a007a7308 */ /* 0x000e620000002400 */
[----:B------:R-:W-:-:S02]  /*8540*/  ISETP.GT.AND P3, PT, R128, 0x19, PT ;  /* 0x000000198000780c */ /* 0x000fc40003f64270 */
[----:B------:R-:W-:Y:S02]  /*8550*/  FSEL R108, R12, -INF , P2 ;  /* 0xff8000000c6c7808 */ /* 0x000fe40001000000 */
[----:B------:R-:W-:Y:S02]  /*8560*/  FMNMX.FTZ R161, R11, R124, !PT ;  /* 0x0000007c0ba17209 */ /* 0x000fe40007810000 */
[----:B------:R-:W-:Y:S01]  /*8570*/  ISETP.GT.AND P2, PT, R128, 0x20, PT ;  /* 0x000000208000780c */ /* 0x000fe20003f44270 */
[----:B------:R5:W-:Y:S01]  /*8580*/  MUFU.EX2 R12, R130 ;  /* 0x00000082000c7308 */ /* 0x000be20000000800 */
[----:B----4-:R-:W-:Y:S02]  /*8590*/  FSEL R13, R13, -INF , P3 ;  /* 0xff8000000d0d7808 */ /* 0x010fe40001800000 */
[----:B------:R-:W-:Y:S02]  /*85a0*/  FMNMX.FTZ R124, R108, R161, !PT ;  /* 0x000000a16c7c7209 */ /* 0x000fe40007810000 */
[----:B------:R-:W-:-:S02]  /*85b0*/  ISETP.GT.AND P3, PT, R128, 0x21, PT ;  /* 0x000000218000780c */ /* 0x000fc40003f64270 */
[----:B------:R-:W-:Y:S01]  /*85c0*/  FSEL R14, R14, -INF , P2 ;  /* 0xff8000000e0e7808 */ /* 0x000fe20001000000 */
[----:B------:R-:W4:Y:S01]  /*85d0*/  MUFU.TANH R123, R123 ;  /* 0x0000007b007b7308 */ /* 0x000f220000002400 */
[----:B------:R-:W-:Y:S01]  /*85e0*/  FMNMX.FTZ R161, R13, R124, !PT ;  /* 0x0000007c0da17209 */ /* 0x000fe20007810000 */
[--C-:B-----5:R-:W-:Y:S01]  /*85f0*/  FFMA.FTZ R130, R109, UR59, -R102.reuse ;  /* 0x0000003b6d827c23 */ /* 0x120fe20008010866 */
[----:B------:R-:W-:Y:S02]  /*8600*/  ISETP.GT.AND P2, PT, R128, 0x28, PT ;  /* 0x000000288000780c */ /* 0x000fe40003f44270 */
[----:B------:R-:W-:Y:S02]  /*8610*/  FSEL R15, R15, -INF , P3 ;  /* 0xff8000000f0f7808 */ /* 0x000fe40001800000 */
[----:B------:R-:W-:Y:S01]  /*8620*/  FMNMX.FTZ R124, R14, R161, !PT ;  /* 0x000000a10e7c7209 */ /* 0x000fe20007810000 */
[----:B------:R-:W5:Y:S01]  /*8630*/  MUFU.TANH R125, R125 ;  /* 0x0000007d007d7308 */ /* 0x000f620000002400 */
[----:B------:R-:W-:Y:S01]  /*8640*/  ISETP.GT.AND P3, PT, R128, 0x29, PT ;  /* 0x000000298000780c */ /* 0x000fe20003f64270 */
[----:B------:R-:W-:Y:S01]  /*8650*/  FFMA.FTZ R161, R140, UR59, -R102 ;  /* 0x0000003b8ca17c23 */ /* 0x000fe20008010866 */
[----:B------:R-:W-:-:S02]  /*8660*/  FSEL R109, R20, -INF , P2 ;  /* 0xff800000146d7808 */ /* 0x000fc40001000000 */
[----:B------:R-:W-:Y:S02]  /*8670*/  FMNMX.FTZ R124, R15, R124, !PT ;  /* 0x0000007c0f7c7209 */ /* 0x000fe40007810000 */
[C---:B------:R-:W-:Y:S01]  /*8680*/  ISETP.GT.AND P2, PT, R128.reuse, 0x30, PT ;  /* 0x000000308000780c */ /* 0x040fe20003f44270 */
[----:B------:R-:W5:Y:S01]  /*8690*/  MUFU.TANH R126, R126 ;  /* 0x0000007e007e7308 */ /* 0x000f620000002400 */
[----:B0-----:R-:W-:Y:S02]  /*86a0*/  FSEL R21, R21, -INF , P3 ;  /* 0xff80000015157808 */ /* 0x001fe40001800000 */
[----:B------:R-:W-:Y:S02]  /*86b0*/  FMNMX.FTZ R124, R109, R124, !PT ;  /* 0x0000007c6d7c7209 */ /* 0x000fe40007810000 */
[----:B------:R-:W-:Y:S02]  /*86c0*/  ISETP.GT.AND P3, PT, R128, 0x31, PT ;  /* 0x000000318000780c */ /* 0x000fe40003f64270 */
[----:B------:R-:W-:Y:S01]  /*86d0*/  FSEL R136, R136, -INF , P2 ;  /* 0xff80000088887808 */ /* 0x000fe20001000000 */
[----:B------:R-:W0:Y:S01]  /*86e0*/  MUFU.TANH R127, R127 ;  /* 0x0000007f007f7308 */ /* 0x000e220000002400 */
[----:B------:R-:W-:-:S02]  /*86f0*/  FMNMX.FTZ R163, R21, R124, !PT ;  /* 0x0000007c15a37209 */ /* 0x000fc40007810000 */
[----:B------:R-:W-:Y:S02]  /*8700*/  ISETP.GT.AND P2, PT, R128, 0x38, PT ;  /* 0x000000388000780c */ /* 0x000fe40003f44270 */
[----:B------:R-:W-:Y:S02]  /*8710*/  FSEL R137, R137, -INF , P3 ;  /* 0xff80000089897808 */ /* 0x000fe40001800000 */
[----:B------:R-:W-:Y:S01]  /*8720*/  FMNMX.FTZ R124, R136, R163, !PT ;  /* 0x000000a3887c7209 */ /* 0x000fe20007810000 */
[----:B------:R-:W0:Y:S01]  /*8730*/  MUFU.TANH R129, R129 ;  /* 0x0000008100817308 */ /* 0x000e220000002400 */
[----:B------:R-:W-:Y:S02]  /*8740*/  ISETP.GT.AND P3, PT, R128, 0x39, PT ;  /* 0x000000398000780c */ /* 0x000fe40003f64270 */
[----:B------:R-:W-:Y:S02]  /*8750*/  FSEL R138, R138, -INF , P2 ;  /* 0xff8000008a8a7808 */ /* 0x000fe40001000000 */
[----:B------:R-:W-:-:S02]  /*8760*/  FMNMX.FTZ R163, R137, R124, !PT ;  /* 0x0000007c89a37209 */ /* 0x000fc40007810000 */
[----:B------:R-:W-:Y:S01]  /*8770*/  ISETP.GT.AND P2, PT, R128, 0x40, PT ;  /* 0x000000408000780c */ /* 0x000fe20003f44270 */
[----:B------:R5:W-:Y:S01]  /*8780*/  MUFU.EX2 R20, R130 ;  /* 0x0000008200147308 */ /* 0x000be20000000800 */
[----:B--2---:R-:W-:Y:S02]  /*8790*/  FSEL R139, R139, -INF , P3 ;  /* 0xff8000008b8b7808 */ /* 0x004fe40001800000 */
[----:B------:R-:W-:Y:S02]  /*87a0*/  FMNMX.FTZ R124, R138, R163, !PT ;  /* 0x000000a38a7c7209 */ /* 0x000fe40007810000 */
[----:B------:R-:W-:Y:S02]  /*87b0*/  ISETP.GT.AND P3, PT, R128, 0x41, PT ;  /* 0x000000418000780c */ /* 0x000fe40003f64270 */
[----:B------:R-:W-:Y:S01]  /*87c0*/  FSEL R120, R120, -INF , P2 ;  /* 0xff80000078787808 */ /* 0x000fe20001000000 */
[----:B------:R-:W2:Y:S01]  /*87d0*/  MUFU.TANH R132, R132 ;  /* 0x0000008400847308 */ /* 0x000ea20000002400 */
[----:B------:R-:W-:-:S02]  /*87e0*/  FMNMX.FTZ R163, R139, R124, !PT ;  /* 0x0000007c8ba37209 */ /* 0x000fc40007810000 */
[----:B------:R-:W-:Y:S02]  /*87f0*/  ISETP.GT.AND P2, PT, R128, 0x48, PT ;  /* 0x000000488000780c */ /* 0x000fe40003f44270 */
[----:B---3--:R-:W-:Y:S02]  /*8800*/  FSEL R121, R121, -INF , P3 ;  /* 0xff80000079797808 */ /* 0x008fe40001800000 */
[----:B------:R-:W-:Y:S01]  /*8810*/  FMNMX.FTZ R124, R120, R163, !PT ;  /* 0x000000a3787c7209 */ /* 0x000fe20007810000 */
[----:B------:R-:W3:Y:S01]  /*8820*/  MUFU.TANH R134, R134 ;  /* 0x0000008600867308 */ /* 0x000ee20000002400 */
[----:B------:R-:W-:Y:S02]  /*8830*/  ISETP.GT.AND P3, PT, R128, 0x49, PT ;  /* 0x000000498000780c */ /* 0x000fe40003f64270 */
[----:B-1----:R-:W-:Y:S02]  /*8840*/  FSEL R122, R122, -INF , P2 ;  /* 0xff8000007a7a7808 */ /* 0x002fe40001000000 */
[----:B------:R-:W-:Y:S01]  /*8850*/  FMNMX.FTZ R163, R121, R124, !PT ;  /* 0x0000007c79a37209 */ /* 0x000fe20007810000 */
[----:B------:R-:W-:Y:S01]  /*8860*/  FFMA.FTZ R124, R142, UR59, -R102 ;  /* 0x0000003b8e7c7c23 */ /* 0x000fe20008010866 */
[----:B------:R-:W-:Y:S01]  /*8870*/  ISETP.GT.AND P2, PT, R128, 0x50, PT ;  /* 0x000000508000780c */ /* 0x000fe20003f44270 */
[----:B------:R-:W1:Y:S01]  /*8880*/  MUFU.TANH R154, R154 ;  /* 0x0000009a009a7308 */ /* 0x000e620000002400 */
[----:B----4-:R-:W-:-:S02]  /*8890*/  FSEL R123, R123, -INF , P3 ;  /* 0xff8000007b7b7808 */ /* 0x010fc40001800000 */
[----:B-----5:R-:W-:Y:S02]  /*88a0*/  FMNMX.FTZ R130, R122, R163, !PT ;  /* 0x000000a37a827209 */ /* 0x020fe40007810000 */
[C---:B------:R-:W-:Y:S02]  /*88b0*/  ISETP.GT.AND P3, PT, R128.reuse, 0x51, PT ;  /* 0x000000518000780c */ /* 0x040fe40003f64270 */
[----:B------:R-:W-:Y:S01]  /*88c0*/  FSEL R125, R125, -INF , P2 ;  /* 0xff8000007d7d7808 */ /* 0x000fe20001000000 */
[----:B------:R-:W4:Y:S01]  /*88d0*/  MUFU.TANH R158, R158 ;  /* 0x0000009e009e7308 */ /* 0x000f220000002400 */
[----:B------:R-:W-:Y:S02]  /*88e0*/  FMNMX.FTZ R130, R123, R130, !PT ;  /* 0x000000827b827209 */ /* 0x000fe40007810000 */
[----:B------:R-:W-:Y:S02]  /*88f0*/  ISETP.GT.AND P2, PT, R128, 0x58, PT ;  /* 0x000000588000780c */ /* 0x000fe40003f44270 */
[----:B------:R-:W-:-:S02]  /*8900*/  FSEL R126, R126, -INF , P3 ;  /* 0xff8000007e7e7808 */ /* 0x000fc40001800000 */
[----:B------:R-:W-:Y:S01]  /*8910*/  FMNMX.FTZ R163, R125, R130, !PT ;  /* 0x000000827da37209 */ /* 0x000fe20007810000 */
[----:B------:R-:W5:Y:S01]  /*8920*/  MUFU.TANH R114, R114 ;  /* 0x0000007200727308 */ /* 0x000f620000002400 */
[----:B------:R-:W-:Y:S02]  /*8930*/  ISETP.GT.AND P3, PT, R128, 0x59, PT ;  /* 0x000000598000780c */ /* 0x000fe40003f64270 */
[----:B0-----:R-:W-:Y:S02]  /*8940*/  FSEL R127, R127, -INF , P2 ;  /* 0xff8000007f7f7808 */ /* 0x001fe40001000000 */
[----:B------:R-:W-:Y:S02]  /*8950*/  FMNMX.FTZ R130, R126, R163, !PT ;  /* 0x000000a37e827209 */ /* 0x000fe40007810000 */
[----:B------:R-:W-:Y:S01]  /*8960*/  ISETP.GT.AND P2, PT, R128, 0x60, PT ;  /* 0x000000608000780c */ /* 0x000fe20003f44270 */
[----:B------:R-:W0:Y:S01]  /*8970*/  MUFU.TANH R115, R115 ;  /* 0x0000007300737308 */ /* 0x000e220000002400 */
[----:B------:R-:W-:-:S02]  /*8980*/  FSEL R129, R129, -INF , P3 ;  /* 0xff80000081817808 */ /* 0x000fc40001800000 */
[----:B------:R-:W-:Y:S02]  /*8990*/  FMNMX.FTZ R130, R127, R130, !PT ;  /* 0x000000827f827209 */ /* 0x000fe40007810000 */
[----:B------:R-:W-:Y:S02]  /*89a0*/  ISETP.GT.AND P3, PT, R128, 0x61, PT ;  /* 0x000000618000780c */ /* 0x000fe40003f64270 */
[----:B--2---:R-:W-:Y:S01]  /*89b0*/  FSEL R132, R132, -INF , P2 ;  /* 0xff80000084847808 */ /* 0x004fe20001000000 */
[----:B------:R-:W2:Y:S01]  /*89c0*/  MUFU.TANH R118, R118 ;  /* 0x0000007600767308 */ /* 0x000ea20000002400 */
[----:B------:R-:W-:Y:S02]  /*89d0*/  FMNMX.FTZ R163, R129, R130, !PT ;  /* 0x0000008281a37209 */ /* 0x000fe40007810000 */
[----:B------:R-:W-:Y:S02]  /*89e0*/  ISETP.GT.AND P2, PT, R128, 0x68, PT ;  /* 0x000000688000780c */ /* 0x000fe40003f44270 */
[----:B---3--:R-:W-:-:S02]  /*89f0*/  FSEL R134, R134, -INF , P3 ;  /* 0xff80000086867808 */ /* 0x008fc40001800000 */
[----:B------:R-:W-:Y:S01]  /*8a00*/  FMNMX.FTZ R163, R132, R163, !PT ;  /* 0x000000a384a37209 */ /* 0x000fe20007810000 */
[----:B------:R-:W3:Y:S01]  /*8a10*/  MUFU.TANH R119, R119 ;  /* 0x0000007700777308 */ /* 0x000ee20000002400 */
        /* <DEDUP_REMOVED lines=8> */
[----:B-----5:R-:W-:Y:S01]  /*8aa0*/  FSEL R130, R114, -INF , P2 ;  /* 0xff80000072827808 */ /* 0x020fe20001000000 */
[----:B------:R-:W4:Y:S01]  /*8ab0*/  MUFU.TANH R91, R91 ;  /* 0x0000005b005b7308 */ /* 0x000f220000002400 */
[----:B------:R-:W-:Y:S02]  /*8ac0*/  FMNMX.FTZ R163, R158, R163, !PT ;  /* 0x000000a39ea37209 */ /* 0x000fe40007810000 */
[----:B------:R-:W-:Y:S02]  /*8ad0*/  ISETP.GT.AND P2, PT, R128, 0x78, PT ;  /* 0x000000788000780c */ /* 0x000fe40003f44270 */
[----:B0-----:R-:W-:-:S02]  /*8ae0*/  FSEL R115, R115, -INF , P3 ;  /* 0xff80000073737808 */ /* 0x001fc40001800000 */
[----:B------:R-:W-:Y:S01]  /*8af0*/  FMNMX.FTZ R142, R130, R163, !PT ;  /* 0x000000a3828e7209 */ /* 0x000fe20007810000 */
[----:B------:R-:W0:Y:S01]  /*8b00*/  MUFU.TANH R94, R94 ;  /* 0x0000005e005e7308 */ /* 0x000e220000002400 */
[----:B------:R-:W-:Y:S02]  /*8b10*/  ISETP.GT.AND P3, PT, R128, 0x79, PT ;  /* 0x000000798000780c */ /* 0x000fe40003f64270 */
[----:B--2---:R-:W-:Y:S02]  /*8b20*/  FSEL R140, R118, -INF , P2 ;  /* 0xff800000768c7808 */ /* 0x004fe40001000000 */
[----:B------:R-:W-:Y:S02]  /*8b30*/  FMNMX.FTZ R145, R115, R142, !PT ;  /* 0x0000008e73917209 */ /* 0x000fe40007810000 */
[----:B------:R-:W-:Y:S01]  /*8b40*/  ISETP.GT.AND P2, PT, R128, 0x80, PT ;  /* 0x000000808000780c */ /* 0x000fe20003f44270 */
[----:B------:R-:W2:Y:S01]  /*8b50*/  MUFU.TANH R95, R95 ;  /* 0x0000005f005f7308 */ /* 0x000ea20000002400 */
[----:B---3--:R-:W-:-:S02]  /*8b60*/  FSEL R119, R119, -INF , P3 ;  /* 0xff80000077777808 */ /* 0x008fc40001800000 */
[----:B------:R-:W-:Y:S02]  /*8b70*/  FMNMX.FTZ R142, R140, R145, !PT ;  /* 0x000000918c8e7209 */ /* 0x000fe40007810000 */
[----:B------:R-:W-:Y:S02]  /*8b80*/  ISETP.GT.AND P3, PT, R128, 0x81, PT ;  /* 0x000000818000780c */ /* 0x000fe40003f64270 */
[----:B-1----:R-:W-:Y:S01]  /*8b90*/  FSEL R90, R90, -INF , P2 ;  /* 0xff8000005a5a7808 */ /* 0x002fe20001000000 */
[----:B------:R-:W1:Y:S01]  /*8ba0*/  MUFU.TANH R98, R98 ;  /* 0x0000006200627308 */ /* 0x000e620000002400 */
[----:B------:R-:W-:Y:S02]  /*8bb0*/  FMNMX.FTZ R163, R119, R142, !PT ;  /* 0x0000008e77a37209 */ /* 0x000fe40007810000 */
[----:B------:R-:W-:Y:S02]  /*8bc0*/  ISETP.GT.AND P2, PT, R128, 0x88, PT ;  /* 0x000000888000780c */ /* 0x000fe40003f44270 */
[----:B----4-:R-:W-:-:S02]  /*8bd0*/  FSEL R91, R91, -INF , P3 ;  /* 0xff8000005b5b7808 */ /* 0x010fc40001800000 */
[----:B------:R-:W-:Y:S01]  /*8be0*/  ISETP.GT.AND P3, PT, R128, 0x89, PT ;  /* 0x000000898000780c */ /* 0x000fe20003f64270 */
[----:B------:R-:W3:Y:S01]  /*8bf0*/  MUFU.TANH R99, R99 ;  /* 0x0000006300637308 */ /* 0x000ee20000002400 */
[----:B0-----:R-:W-:Y:S02]  /*8c00*/  FSEL R142, R94, -INF , P2 ;  /* 0xff8000005e8e7808 */ /* 0x001fe40001000000 */
[C---:B------:R-:W-:Y:S02]  /*8c10*/  ISETP.GT.AND P2, PT, R128.reuse, 0x90, PT ;  /* 0x000000908000780c */ /* 0x040fe40003f44270 */
[----:B--2---:R-:W-:Y:S02]  /*8c20*/  FSEL R95, R95, -INF , P3 ;  /* 0xff8000005f5f7808 */ /* 0x004fe40001800000 */
[----:B------:R-:W-:Y:S01]  /*8c30*/  ISETP.GT.AND P3, PT, R128, 0x91, PT ;  /* 0x000000918000780c */ /* 0x000fe20003f64270 */
[----:B------:R0:W-:Y:S01]  /*8c40*/  MUFU.EX2 R114, R144 ;  /* 0x0000009000727308 */ /* 0x0001e20000000800 */
[----:B-1----:R-:W-:-:S02]  /*8c50*/  FSEL R98, R98, -INF , P2 ;  /* 0xff80000062627808 */ /* 0x002fc40001000000 */
[----:B------:R-:W-:-:S05]  /*8c60*/  ISETP.GT.AND P2, PT, R128, 0x98, PT ;  /* 0x000000988000780c */ /* 0x000fca0003f44270 */
[----:B------:R1:W-:Y:S01]  /*8c70*/  MUFU.EX2 R118, R162 ;  /* 0x000000a200767308 */ /* 0x0003e20000000800 */
[----:B0-----:R-:W-:Y:S01]  /*8c80*/  FMNMX.FTZ R144, R90, R163, !PT ;  /* 0x000000a35a907209 */ /* 0x001fe20007810000 */
[--C-:B------:R-:W-:Y:S01]  /*8c90*/  FFMA.FTZ R163, R148, UR59, -R102.reuse ;  /* 0x0000003b94a37c23 */ /* 0x100fe20008010866 */
[----:B---3--:R-:W-:Y:S01]  /*8ca0*/  FSEL R99, R99, -INF , P3 ;  /* 0xff80000063637808 */ /* 0x008fe20001800000 */
[--C-:B------:R-:W-:Y:S01]  /*8cb0*/  FFMA.FTZ R148, R151, UR59, -R102.reuse ;  /* 0x0000003b97947c23 */ /* 0x100fe20008010866 */
[----:B------:R-:W-:Y:S01]  /*8cc0*/  ISETP.GT.AND P3, PT, R128, 0x99, PT ;  /* 0x000000998000780c */ /* 0x000fe20003f64270 */
[--C-:B------:R-:W-:Y:S01]  /*8cd0*/  FFMA.FTZ R128, R149, UR59, -R102.reuse ;  /* 0x0000003b95807c23 */ /* 0x100fe20008010866 */
[----:B------:R-:W-:-:S01]  /*8ce0*/  FFMA.FTZ R149, R150, UR59, -R102 ;  /* 0x0000003b96957c23 */ /* 0x000fc20008010866 */
[----:B------:R-:W0:Y:S01]  /*8cf0*/  MUFU.TANH R159, R159 ;  /* 0x0000009f009f7308 */ /* 0x000e220000002400 */
[----:B-1----:R-:W-:-:S01]  /*8d00*/  FFMA.FTZ R162, R89, UR59, -R102 ;  /* 0x0000003b59a27c23 */ /* 0x002fc20008010866 */
[----:B------:R-:W-:Y:S01]  /*8d10*/  FMNMX.FTZ R89, R91, R144, !PT ;  /* 0x000000905b597209 */ /* 0x000fe20007810000 */
[----:B------:R-:W-:-:S03]  /*8d20*/  FFMA.FTZ R151, R152, UR59, -R102 ;  /* 0x0000003b98977c23 */ /* 0x000fc60008010866 */
[----:B------:R-:W-:Y:S02]  /*8d30*/  FMNMX.FTZ R144, R142, R89, !PT ;  /* 0x000000598e907209 */ /* 0x000fe40007810000 */
[----:B------:R-:W1:Y:S02]  /*8d40*/  MUFU.TANH R103, R103 ;  /* 0x0000006700677308 */ /* 0x000e640000002400 */
[----:B------:R-:W-:-:S04]  /*8d50*/  FMNMX.FTZ R89, R95, R144, !PT ;  /* 0x000000905f597209 */ /* 0x000fc80007810000 */
[----:B------:R-:W-:Y:S02]  /*8d60*/  FMNMX.FTZ R144, R98, R89, !PT ;  /* 0x0000005962907209 */ /* 0x000fe40007810000 */
[----:B------:R2:W-:Y:S01]  /*8d70*/  MUFU.EX2 R145, R146 ;  /* 0x0000009200917308 */ /* 0x0005e20000000800 */
[----:B0-----:R-:W-:Y:S02]  /*8d80*/  FSEL R159, R159, -INF , P2 ;  /* 0xff8000009f9f7808 */ /* 0x001fe40001000000 */
[----:B------:R-:W-:-:S04]  /*8d90*/  FMNMX.FTZ R144, R99, R144, !PT ;  /* 0x0000009063907209 */ /* 0x000fc80007810000 */
[----:B------:R-:W-:Y:S01]  /*8da0*/  FMNMX.FTZ R144, R159, R144, !PT ;  /* 0x000000909f907209 */ /* 0x000fe20007810000 */
[----:B------:R-:W-:Y:S01]  /*8db0*/  MUFU.EX2 R160, R160 ;  /* 0x000000a000a07308 */ /* 0x000fe20000000800 */
[----:B-1----:R-:W-:Y:S01]  /*8dc0*/  FSEL R103, R103, -INF , P3 ;  /* 0xff80000067677808 */ /* 0x002fe20001800000 */
[--C-:B--2---:R-:W-:Y:S01]  /*8dd0*/  FFMA.FTZ R146, R153, UR59, -R102.reuse ;  /* 0x0000003b99927c23 */ /* 0x104fe20008010866 */
[----:B------:R-:W-:-:S01]  /*8de0*/  FFMA.FTZ R153, R110, UR59, -R102 ;  /* 0x0000003b6e997c23 */ /* 0x000fc20008010866 */
[----:B------:R-:W-:Y:S01]  /*8df0*/  FFMA.FTZ R110, R156, UR59, -R102 ;  /* 0x0000003b9c6e7c23 */ /* 0x000fe20008010866 */
[----:B------:R-:W-:-:S03]  /*8e00*/  FMNMX.FTZ R144, R103, R144, !PT ;  /* 0x0000009067907209 */ /* 0x000fc60007810000 */
[----:B------:R-:W-:Y:S02]  /*8e10*/  MUFU.EX2 R131, R131 ;  /* 0x0000008300837308 */ /* 0x000fe40000000800 */
[----:B------:R-:W0:Y:S06]  /*8e20*/  SHFL.BFLY PT, R89, R144, 0x2, 0x1f ;  /* 0x0c401f0090597f89 */ /* 0x000e2c00000e0000 */
[----:B------:R-:W-:Y:S08]  /*8e30*/  MUFU.EX2 R104, R104 ;  /* 0x0000006800687308 */ /* 0x000ff00000000800 */
[----:B------:R-:W-:Y:S08]  /*8e40*/  MUFU.EX2 R105, R105 ;  /* 0x0000006900697308 */ /* 0x000ff00000000800 */
[----:B------:R-:W-:Y:S01]  /*8e50*/  MUFU.EX2 R106, R106 ;  /* 0x0000006a006a7308 */ /* 0x000fe20000000800 */
[----:B0-----:R-:W-:-:S05]  /*8e60*/  FMNMX.FTZ R150, R144, R89, !PT ;  /* 0x0000005990967209 */ /* 0x001fca0007810000 */
[----:B------:R-:W0:Y:S02]  /*8e70*/  SHFL.BFLY PT, R89, R150, 0x1, 0x1f ;  /* 0x0c201f0096597f89 */ /* 0x000e2400000e0000 */
[----:B------:R-:W-:Y:S08]  /*8e80*/  MUFU.EX2 R144, R148 ;  /* 0x0000009400907308 */ /* 0x000ff00000000800 */
[----:B------:R1:W-:Y:S08]  /*8e90*/  MUFU.EX2 R148, R155 ;  /* 0x0000009b00947308 */ /* 0x0003f00000000800 */
[----:B------:R-:W-:Y:S01]  /*8ea0*/  MUFU.EX2 R133, R133 ;  /* 0x0000008500857308 */ /* 0x000fe20000000800 */
[----:B0-----:R-:W-:Y:S01]  /*8eb0*/  FMNMX.FTZ R89, R150, R89, !PT ;  /* 0x0000005996597209 */ /* 0x001fe20007810000 */
[----:B------:R-:W-:-:S06]  /*8ec0*/  IMAD.U32 R150, RZ, RZ, UR59 ;  /* 0x0000003bff967e24 */ /* 0x000fcc000f8e00ff */
[----:B------:R-:W-:Y:S01]  /*8ed0*/  MUFU.EX2 R94, R162 ;  /* 0x000000a2005e7308 */ /* 0x000fe20000000800 */
[C---:B------:R-:W-:Y:S01]  /*8ee0*/  FSETP.NEU.FTZ.AND P2, PT, R89.reuse, -INF , PT ;  /* 0xff8000005900780b */ /* 0x040fe20003f5d000 */
[----:B------:R-:W-:-:S05]  /*8ef0*/  FFMA.FTZ R150, R89, R150, -8 ;  /* 0xc100000059967423 */ /* 0x000fca0000010096 */
[----:B------:R-:W-:Y:S01]  /*8f00*/  FSEL R102, R150, RZ, P2 ;  /* 0x000000ff96667208 */ /* 0x000fe20001000000 */
[----:B------:R-:W-:Y:S04]  /*8f10*/  MUFU.EX2 R157, R157 ;  /* 0x0000009d009d7308 */ /* 0x000fe80000000800 */
[----:B------:R-:W-:-:S01]  /*8f20*/  FFMA.FTZ R152, R21, UR59, -R102 ;  /* 0x0000003b15987c23 */ /* 0x000fc20008010866 */
[--C-:B------:R-:W-:Y:S01]  /*8f30*/  FFMA.FTZ R21, R136, UR59, -R102.reuse ;  /* 0x0000003b88157c23 */ /* 0x100fe20008010866 */
[----:B------:R-:W-:-:S01]  /*8f40*/  FFMA.FTZ R136, R137, UR59, -R102 ;  /* 0x0000003b89887c23 */ /* 0x000fc20008010866 */
[----:B------:R-:W-:Y:S01]  /*8f50*/  FSEL R137, R88, RZ, P0 ;  /* 0x000000ff58897208 */ /* 0x000fe20000000000 */
[----:B-1----:R-:W-:-:S01]  /*8f60*/  FFMA.FTZ R155, R6, UR59, -R102 ;  /* 0x0000003b069b7c23 */ /* 0x002fc20008010866 */
[--C-:B------:R-:W-:Y:S01]  /*8f70*/  FFMA.FTZ R6, R7, UR59, -R102.reuse ;  /* 0x0000003b07067c23 */ /* 0x100fe20008010866 */
[----:B------:R-:W-:-:S01]  /*8f80*/  FFMA.FTZ R7, R107, UR59, -R102 ;  /* 0x0000003b6b077c23 */ /* 0x000fc20008010866 */
[----:B------:R-:W-:Y:S01]  /*8f90*/  FFMA.FTZ R150, R9, UR59, -R102 ;  /* 0x0000003b09967c23 */ /* 0x000fe20008010866 */
[----:B------:R-:W-:-:S01]  /*8fa0*/  FADD.FTZ R137, -R137, R4 ;  /* 0x0000000489897221 */ /* 0x000fc20000010100 */
[--C-:B------:R-:W-:Y:S01]  /*8fb0*/  FFMA.FTZ R4, R122, UR59, -R102.reuse ;  /* 0x0000003b7a047c23 */ /* 0x100fe20008010866 */
[----:B------:R-:W-:Y:S01]  /*8fc0*/  FSEL R122, R89, RZ, P2 ;  /* 0x000000ff597a7208 */ /* 0x000fe20001000000 */
[----:B------:R-:W-:Y:S01]  /*8fd0*/  MUFU.EX2 R155, R155 ;  /* 0x0000009b009b7308 */ /* 0x000fe20000000800 */
[----:B------:R-:W-:Y:S01]  /*8fe0*/  FMUL.FTZ R137, R137, UR59 ;  /* 0x0000003b89897c20 */ /* 0x000fe20008410000 */
[--C-:B------:R-:W-:Y:S01]  /*8ff0*/  FFMA.FTZ R9, R10, UR59, -R102.reuse ;  /* 0x0000003b0a097c23 */ /* 0x100fe20008010866 */
[----:B------:R-:W-:-:S01]  /*9000*/  FFMA.FTZ R10, R11, UR59, -R102 ;  /* 0x0000003b0b0a7c23 */ /* 0x000fc20008010866 */
[----:B------:R-:W-:Y:S01]  /*9010*/  FADD.FTZ R122, -R122, R5 ;  /* 0x000000057a7a7221 */ /* 0x000fe20000010100 */
[----:B------:R-:W-:-:S01]  /*9020*/  FFMA.FTZ R11, R108, UR59, -R102 ;  /* 0x0000003b6c0b7c23 */ /* 0x000fc20008010866 */
[--C-:B------:R-:W-:Y:S01]  /*9030*/  FFMA.FTZ R108, R13, UR59, -R102.reuse ;  /* 0x0000003b0d6c7c23 */ /* 0x100fe20008010866 */
[----:B------:R-:W-:-:S01]  /*9040*/  FFMA.FTZ R13, R14, UR59, -R102 ;  /* 0x0000003b0e0d7c23 */ /* 0x000fc20008010866 */
[----:B------:R-:W-:Y:S01]  /*9050*/  FMUL.FTZ R122, R122, UR59 ;  /* 0x0000003b7a7a7c20 */ /* 0x000fe20008410000 */
        /* <DEDUP_REMOVED lines=17> */
[----:B0-----:R-:W-:-:S04]  /*9170*/  FFMA.FTZ R156, R5, R3, R160 ;  /* 0x00000003059c7223 */ /* 0x001fc800000100a0 */
[----:B------:R-:W-:Y:S01]  /*9180*/  FADD.FTZ R127, R131, R156 ;  /* 0x0000009c837f7221 */ /* 0x000fe20000010000 */
[----:B------:R-:W-:-:S02]  /*9190*/  FFMA.FTZ R156, R129, UR59, -R102 ;  /* 0x0000003b819c7c23 */ /* 0x000fc40008010866 */
[----:B------:R-:W0:Y:S01]  /*91a0*/  MUFU.EX2 R7, R7 ;  /* 0x0000000700077308 */ /* 0x000e220000000800 */
[----:B-1----:R-:W-:-:S01]  /*91b0*/  FFMA.FTZ R3, R122, R2, R155 ;  /* 0x000000027a037223 */ /* 0x002fc2000001009b */
[----:B------:R-:W-:Y:S01]  /*91c0*/  FADD.FTZ R162, R104, R127 ;  /* 0x0000007f68a27221 */ /* 0x000fe20000010000 */
[----:B------:R-:W-:-:S03]  /*91d0*/  FFMA.FTZ R127, R132, UR59, -R102 ;  /* 0x0000003b847f7c23 */ /* 0x000fc60008010866 */
[----:B------:R-:W-:Y:S02]  /*91e0*/  FADD.FTZ R129, R105, R162 ;  /* 0x000000a269817221 */ /* 0x000fe40000010000 */
[----:B------:R-:W1:Y:S01]  /*91f0*/  MUFU.EX2 R150, R150 ;  /* 0x0000009600967308 */ /* 0x000e620000000800 */
[----:B--2---:R-:W-:-:S01]  /*9200*/  FADD.FTZ R2, R6, R3 ;  /* 0x0000000306027221 */ /* 0x004fc20000010000 */
[----:B------:R-:W-:-:S04]  /*9210*/  FADD.FTZ R132, R106, R129 ;  /* 0x000000816a847221 */ /* 0x000fc80000010000 */
[----:B------:R-:W-:Y:S01]  /*9220*/  FADD.FTZ R129, R133, R132 ;  /* 0x0000008485817221 */ /* 0x000fe20000010000 */
[----:B------:R-:W-:-:S01]  /*9230*/  FFMA.FTZ R132, R134, UR59, -R102 ;  /* 0x0000003b86847c23 */ /* 0x000fc20008010866 */
[----:B------:R-:W2:Y:S01]  /*9240*/  MUFU.EX2 R9, R9 ;  /* 0x0000000900097308 */ /* 0x000ea20000000800 */
[----:B0-----:R-:W-:-:S01]  /*9250*/  FADD.FTZ R3, R7, R2 ;  /* 0x0000000207037221 */ /* 0x001fc20000010000 */
[----:B------:R-:W-:Y:S01]  /*9260*/  FADD.FTZ R134, R8, R129 ;  /* 0x0000008108867221 */ /* 0x000fe20000010000 */
[----:B------:R-:W-:-:S03]  /*9270*/  FFMA.FTZ R129, R154, UR59, -R102 ;  /* 0x0000003b9a817c23 */ /* 0x000fc60008010866 */
        /* <DEDUP_REMOVED lines=16> */
[----:B------:R-:W-:-:S03]  /*9380*/  FFMA.FTZ R134, R158, UR59, -R102 ;  /* 0x0000003b9e867c23 */ /* 0x000fc60008010866 */
[----:B------:R-:W-:-:S03]  /*9390*/  FADD.FTZ R154, R20, R137 ;  /* 0x00000089149a7221 */ /* 0x000fc60000010000 */
        /* <DEDUP_REMOVED lines=24> */
[----:B------:R-:W-:-:S06]  /*9520*/  FFMA.FTZ R137, R140, UR59, -R102 ;  /* 0x0000003b8c897c23 */ /* 0x000fcc0008010866 */
        /* <DEDUP_REMOVED lines=10> */
[----:B0-----:R-:W-:-:S04]  /*95d0*/  FADD.FTZ R119, R117, R2 ;  /* 0x0000000275777221 */ /* 0x001fc80000010000 */
[----:B------:R-:W-:-:S03]  /*95e0*/  FADD.FTZ R119, R114, R119 ;  /* 0x0000007772777221 */ /* 0x000fc60000010000 */
[----:B------:R-:W0:Y:S01]  /*95f0*/  MUFU.EX2 R123, R123 ;  /* 0x0000007b007b7308 */ /* 0x000e220000000800 */
[----:B-1----:R-:W-:-:S01]  /*9600*/  FADD.FTZ R2, R4, R3 ;  /* 0x0000000304027221 */ /* 0x002fc20000010000 */
[----:B------:R-:W-:-:S04]  /*9610*/  FADD.FTZ R154, R118, R119 ;  /* 0x00000077769a7221 */ /* 0x000fc80000010000 */
[----:B------:R-:W-:Y:S02]  /*9620*/  FADD.FTZ R119, R145, R154 ;  /* 0x0000009a91777221 */ /* 0x000fe40000010000 */
[----:B------:R-:W1:Y:S01]  /*9630*/  MUFU.EX2 R126, R126 ;  /* 0x0000007e007e7308 */ /* 0x000e620000000800 */
[----:B--2---:R-:W-:-:S01]  /*9640*/  FADD.FTZ R2, R121, R2 ;  /* 0x0000000279027221 */ /* 0x004fc20000010000 */
[----:B------:R-:W-:Y:S01]  /*9650*/  FADD.FTZ R154, R94, R119 ;  /* 0x000000775e9a7221 */ /* 0x000fe20000010000 */
[----:B------:R-:W-:-:S05]  /*9660*/  FFMA.FTZ R119, R142, UR59, -R102 ;  /* 0x0000003b8e777c23 */ /* 0x000fca0008010866 */
        /* <DEDUP_REMOVED lines=38> */
[----:B--2---:R-:W-:-:S04]  /*98d0*/  FADD.FTZ R3, R97, R2 ;  /* 0x0000000261037221 */ /* 0x004fc80000010000 */
[----:B------:R-:W-:-:S03]  /*98e0*/  FADD.FTZ R3, R144, R3 ;  /* 0x0000000390037221 */ /* 0x000fc60000010000 */
[----:B------:R-:W2:Y:S01]  /*98f0*/  MUFU.EX2 R100, R100 ;  /* 0x0000006400647308 */ /* 0x000ea20000000800 */
[----:B0-----:R-:W-:-:S07]  /*9900*/  FADD.FTZ R99, R137, R154 ;  /* 0x0000009a89637221 */ /* 0x001fce0000010000 */
[----:B------:R-:W0:Y:S01]  /*9910*/  MUFU.EX2 R90, R90 ;  /* 0x0000005a005a7308 */ /* 0x000e220000000800 */
[----:B-1----:R-:W-:-:S01]  /*9920*/  FADD.FTZ R139, R140, R99 ;  /* 0x000000638c8b7221 */ /* 0x002fc20000010000 */
[--C-:B------:R-:W-:Y:S01]  /*9930*/  FFMA.FTZ R99, R159, UR59, -R102.reuse ;  /* 0x0000003b9f637c23 */ /* 0x100fe20008010866 */
[----:B------:R-:W-:-:S05]  /*9940*/  FFMA.FTZ R102, R103, UR59, -R102 ;  /* 0x0000003b67667c23 */ /* 0x000fca0008010866 */
        /* <DEDUP_REMOVED lines=31> */
.L_x_2442:
        /* <DEDUP_REMOVED lines=16> */
[----:B------:R-:W-:Y:S01]  /*9c40*/  FMUL.FTZ R28, R28, R5 ;  /* 0x000000051c1c7220 */ /* 0x000fe20000410000 */
[----:B------:R-:W-:Y:S01]  /*9c50*/  F2FP.SATFINITE.E4M3.F32.PACK_AB_MERGE_C R113, R124, R113, RZ ;  /* 0x000000717c71723e */ /* 0x000fe200048070ff */
[----:B------:R-:W-:Y:S01]  /*9c60*/  SYNCS.ARRIVE.TRANS64.RED.A1T0 RZ, [UR5], RZ ;  /* 0x000000ffffff79a7 */ /* 0x000fe20008100405 */
[----:B------:R-:W-:Y:S01]  /*9c70*/  F2FP.SATFINITE.E4M3.F32.PACK_AB_MERGE_C R107, R138, R107, RZ ;  /* 0x0000006b8a6b723e */ /* 0x000fe200048070ff */
        /* <DEDUP_REMOVED lines=96> */
.L_x_2432:
[----:B------:R-:W-:-:S06]  /*a280*/  UISETP.GE.AND UP0, UPT, UR4, UR52, UPT ;  /* 0x000000340400728c */ /* 0x000fcc000bf06270 */
[----:B------:R-:W-:-:S13]  /*a290*/  PLOP3.LUT P0, PT, PT, PT, UP0, 0x80, 0x0 ;  /* 0x000000000000781c */ /* 0x000fda0003f0f008 */
[----:B------:R-:W-:Y:S05]  /*a2a0*/  @!P0 BRA `(.L_x_2444) ;  /* 0x0000003400b48947 */ /* 0x000fea0003800000 */
[----:B------:R-:W-:Y:S01]  /*a2b0*/  IMAD.MOV.U32 R4, RZ, RZ, R89 ;  /* 0x000000ffff047224 */ /* 0x000fe200078e0059 */
[----:B------:R-:W-:Y:S01]  /*a2c0*/  UMOV UR7, UR44 ;  /* 0x0000002c00077c82 */ /* 0x000fe20008000000 */
[----:B------:R-:W-:Y:S01]  /*a2d0*/  IMAD.MOV.U32 R5, RZ, RZ, R88 ;  /* 0x000000ffff057224 */ /* 0x000fe200078e0058 */
[----:B------:R-:W-:Y:S01]  /*a2e0*/  UMOV UR5, UR38 ;  /* 0x0000002600057c82 */ /* 0x000fe20008000000 */
[----:B------:R-:W-:-:S05]  /*a2f0*/  ULDC UR45, c[0x0][0x988] ;  /* 0x00026200002d7ab9 */ /* 0x000fca0000000800 */
.L_x_2455:
        /* <DEDUP_REMOVED lines=9> */
.L_x_2446:
[----:B------:R-:W-:Y:S01]  /*a390*/  ULEA UR6, UR38, UR39, 0x3 ;  /* 0x0000002726067291 */ /* 0x000fe2000f8e183f */
[----:B------:R-:W-:-:S05]  /*a3a0*/  IMAD.U32 R6, RZ, RZ, UR44 ;  /* 0x0000002cff067e24 */ /* 0x000fca000f8e00ff */
[----:B------:R-:W-:-:S04]  /*a3b0*/  SHF.L.U32 R6, R6, 0x1f, RZ ;  /* 0x0000001f06067819 */ /* 0x000fc800000006ff */
[----:B------:R0:W1:Y:S01]  /*a3c0*/  SYNCS.PHASECHK.TRANS64.TRYWAIT P0, [UR6+0x29830], R6 ;  /* 0x02983006ff0075a7 */ /* 0x0000620008000146 */
[----:B------:R-:W-:Y:S05]  /*a3d0*/  @!P1 BRA `(.L_x_2447) ;  /* 0x0000000000049947 */ /* 0x000fea0003800000 */
[----:B------:R-:W-:Y:S01]  /*a3e0*/  BPT.TRAP 0x1 ;  /* 0x000000040000795c */ /* 0x000fe20000300000 */
.L_x_2447:
[----:B-1----:R-:W-:Y:S05]  /*a3f0*/  @P0 BRA `(.L_x_2445) ;  /* 0x0000000000080947 */ /* 0x002fea0003800000 */
[----:B------:R-:W1:Y:S02]  /*a400*/  SYNCS.PHASECHK.TRANS64.TRYWAIT P0, [UR6+0x29830], R6 ;  /* 0x02983006ff0075a7 */ /* 0x000e640008000146 */
[----:B-1----:R-:W-:Y:S05]  /*a410*/  @!P0 BRA `(.L_x_2448) ;  /* 0x000000f000b08947 */ /* 0x002fea0003800000 */
.L_x_2445:
[----:B-1----:R-:W1:Y:S01]  /*a420*/  S2R R7, SR_TID.X ;  /* 0x0000000000077919 */ /* 0x002e620000002100 */
[----:B------:R-:W-:Y:S01]  /*a430*/  UIMAD UR6, UR38, 0x780, UR47 ;  /* 0x00000780260678a4 */ /* 0x000fe2000f8e022f */
[----:B------:R-:W-:Y:S01]  /*a440*/  UMOV UR11, 0x80000020 ;  /* 0x80000020000b7882 */ /* 0x000fe20000000000 */
[----:B------:R-:W-:Y:S02]  /*a450*/  UMOV UR32, UR8 ;  /* 0x0000000800207c82 */ /* 0x000fe40008000000 */
[----:B------:R-:W-:Y:S01]  /*a460*/  UIADD3 UR34, UR6, 0x80, URZ ;  /* 0x0000008006227890 */ /* 0x000fe2000fffe03f */
[----:B------:R-:W-:Y:S02]  /*a470*/  UMOV UR33, UR9 ;  /* 0x0000000900217c82 */ /* 0x000fe40008000000 */
[----:B------:R-:W-:Y:S01]  /*a480*/  UMOV UR10, UR6 ;  /* 0x00000006000a7c82 */ /* 0x000fe20008000000 */
[----:B------:R-:W-:Y:S01]  /*a490*/  UMOV UR35, 0x80000020 ;  /* 0x8000002000237882 */ /* 0x000fe20000000000 */
        /* <DEDUP_REMOVED lines=180> */
.L_x_2450:
[----:B------:R-:W-:Y:S01]  /*afe0*/  ULEA UR6, UR5, UR39, 0x3 ;  /* 0x0000002705067291 */ /* 0x000fe2000f8e183f */
[----:B------:R-:W-:-:S05]  /*aff0*/  IMAD.U32 R6, RZ, RZ, UR7 ;  /* 0x00000007ff067e24 */ /* 0x000fca000f8e00ff */
[----:B------:R-:W-:-:S04]  /*b000*/  SHF.L.U32 R6, R6, 0x1f, RZ ;  /* 0x0000001f06067819 */ /* 0x000fc800000006ff */
[----:B------:R0:W1:Y:S01]  /*b010*/  SYNCS.PHASECHK.TRANS64.TRYWAIT P0, [UR6+0x29850], R6 ;  /* 0x02985006ff0075a7 */ /* 0x0000620008000146 */
[----:B------:R-:W-:Y:S05]  /*b020*/  @!P1 BRA `(.L_x_2451) ;  /* 0x0000000000049947 */ /* 0x000fea0003800000 */
[----:B------:R-:W-:Y:S01]  /*b030*/  BPT.TRAP 0x1 ;  /* 0x000000040000795c */ /* 0x000fe20000300000 */
.L_x_2451:
[----:B-1----:R-:W-:Y:S05]  /*b040*/  @P0 BRA `(.L_x_2449) ;  /* 0x0000000000080947 */ /* 0x002fea0003800000 */
[----:B------:R-:W1:Y:S02]  /*b050*/  SYNCS.PHASECHK.TRANS64.TRYWAIT P0, [UR6+0x29850], R6 ;  /* 0x02985006ff0075a7 */ /* 0x000e640008000146 */
[----:B-1----:R-:W-:Y:S05]  /*b060*/  @!P0 BRA `(.L_x_2452) ;  /* 0x000000e400b48947 */ /* 0x002fea0003800000 */
.L_x_2449:
        /* <DEDUP_REMOVED lines=36> */
.L_x_2453:
[C---:B0-----:R-:W-:Y:S01]  /*b2b0*/  FMUL.FTZ R6, R0.reuse, R152 ;  /* 0x0000009800067220 */ /* 0x041fe20000410000 */
        /* <DEDUP_REMOVED lines=110> */
[----:B0-----:R-:W-:Y:S01]  /*b9a0*/  FMNMX.FTZ R88, R152, R157, !PT ;  /* 0x0000009d98587209 */ /* 0x001fe20007810000 */
[----:B------:R-:W-:Y:S02]  /*b9b0*/  FMUL.FTZ R157, R0, R89 ;  /* 0x00000059009d7220 */ /* 0x000fe40000410000 */
[----:B------:R-:W-:Y:S04]  /*b9c0*/  SYNCS.ARRIVE.TRANS64.RED.A1T0 RZ, [UR6], RZ ;  /* 0x000000ffffff79a7 */ /* 0x000fe80008100406 */
        /* <DEDUP_REMOVED lines=129> */
[----:B--2---:R-:W-:Y:S02]  /*c1e0*/  FMNMX.FTZ R158, R102, R159, !PT ;  /* 0x0000009f669e7209 */ /* 0x004fe40007810000 */
[----:B0-----:R-:W-:-:S05]  /*c1f0*/  FMNMX.FTZ R159, R101, R88, !PT ;  /* 0x00000058659f7209 */ /* 0x001fca0007810000 */
[----:B------:R-:W0:Y:S01]  /*c200*/  SHFL.BFLY PT, R88, R159, 0x2, 0x1f ;  /* 0x0c401f009f587f89 */ /* 0x000e2200000e0000 */
[----:B-1----:R-:W-:-:S05]  /*c210*/  FMNMX.FTZ R158, R103, R158, !PT ;  /* 0x0000009e679e7209 */ /* 0x002fca0007810000 */
[----:B------:R-:W1:Y:S01]  /*c220*/  SHFL.BFLY PT, R89, R158, 0x2, 0x1f ;  /* 0x0c401f009e597f89 */ /* 0x000e6200000e0000 */
[----:B0-----:R-:W-:Y:S02]  /*c230*/  FMNMX.FTZ R160, R159, R88, !PT ;  /* 0x000000589fa07209 */ /* 0x001fe40007810000 */
[----:B-1----:R-:W-:-:S03]  /*c240*/  FMNMX.FTZ R161, R158, R89, !PT ;  /* 0x000000599ea17209 */ /* 0x002fc60007810000 */
[----:B------:R-:W0:Y:S04]  /*c250*/  SHFL.BFLY PT, R89, R160, 0x1, 0x1f ;  /* 0x0c201f00a0597f89 */ /* 0x000e2800000e0000 */
[----:B------:R-:W1:Y:S01]  /*c260*/  SHFL.BFLY PT, R162, R161, 0x1, 0x1f ;  /* 0x0c201f00a1a27f89 */ /* 0x000e6200000e0000 */
[----:B0-----:R-:W-:Y:S01]  /*c270*/  FMNMX.FTZ R88, R160, R89, !PT ;  /* 0x00000059a0587209 */ /* 0x001fe20007810000 */
[----:B------:R-:W-:Y:S01]  /*c280*/  IMAD.U32 R160, RZ, RZ, UR59 ;  /* 0x0000003bffa07e24 */ /* 0x000fe2000f8e00ff */
        /* <DEDUP_REMOVED lines=13> */
[----:B------:R-:W-:Y:S01]  /*c360*/  FFMA.FTZ R156, R157, UR59, -R158 ;  /* 0x0000003b9d9c7c23 */ /* 0x000fe2000801089e */
[----:B------:R-:W-:-:S01]  /*c370*/  FADD.FTZ R5, -R89, R4 ;  /* 0x0000000459057221 */ /* 0x000fc20000010100 */
        /* <DEDUP_REMOVED lines=79> */
[----:B------:R-:W-:-:S03]  /*c870*/  FFMA.FTZ R103, R103, UR59, -R157 ;  /* 0x0000003b67677c23 */ /* 0x000fc6000801089d */
        /* <DEDUP_REMOVED lines=152> */
[----:B--2---:R-:W-:-:S03]  /*d200*/  FADD.FTZ R3, R101, R2 ;  /* 0x0000000265037221 */ /* 0x004fc60000010000 */
[----:B-1----:R-:W-:Y:S01]  /*d210*/  FADD.FTZ R2, R103, R157 ;  /* 0x0000009d67027221 */ /* 0x002fe20000010000 */
[----:B------:R-:W-:Y:S06]  /*d220*/  @!P1 BRA `(.L_x_2454) ;  /* 0x0000000000049947 */ /* 0x000fec0003800000 */
[----:B------:R-:W-:Y:S01]  /*d230*/  BPT.TRAP 0x1 ;  /* 0x000000040000795c */ /* 0x000fe20000300000 */
.L_x_2454:
        /* <DEDUP_REMOVED lines=116> */
.L_x_2444:
[----:B------:R-:W-:Y:S06]  /*d980*/  BAR.ARV 0x8, 0x180 ;  /* 0x0206000000007b1d */ /* 0x000fec0000002000 */
[----:B------:R-:W-:Y:S05]  /*d990*/  @!P1 BRA `(.L_x_2456) ;  /* 0x0000000000049947 */ /* 0x000fea0003800000 */
[----:B------:R-:W-:Y:S01]  /*d9a0*/  BPT.TRAP 0x1 ;  /* 0x000000040000795c */ /* 0x000fe20000300000 */
.L_x_2456:
[----:B------:R-:W-:Y:S01]  /*d9b0*/  ULEA UR5, UR38, UR39, 0x3 ;  /* 0x0000002726057291 */ /* 0x000fe2000f8e183f */
[----:B------:R-:W-:-:S05]  /*d9c0*/  IMAD.U32 R0, RZ, RZ, UR44 ;  /* 0x0000002cff007e24 */ /* 0x000fca000f8e00ff */
[----:B------:R-:W-:-:S04]  /*d9d0*/  SHF.L.U32 R0, R0, 0x1f, RZ ;  /* 0x0000001f00007819 */ /* 0x000fc800000006ff */
[----:B------:R0:W1:Y:S01]  /*d9e0*/  SYNCS.PHASECHK.TRANS64.TRYWAIT P0, [UR5+0x29850], R0 ;  /* 0x02985000ff0075a7 */ /* 0x0000620008000145 */
[----:B------:R-:W-:Y:S05]  /*d9f0*/  @!P1 BRA `(.L_x_2457) ;  /* 0x0000000000049947 */ /* 0x000fea0003800000 */
[----:B------:R-:W-:Y:S01]  /*da00*/  BPT.TRAP 0x1 ;  /* 0x000000040000795c */ /* 0x000fe20000300000 */
.L_x_2457:
[----:B-1----:R-:W-:Y:S05]  /*da10*/  @P0 BRA `(.L_x_2458) ;  /* 0x0000000000080947 */ /* 0x002fea0003800000 */
[----:B------:R-:W1:Y:S02]  /*da20*/  SYNCS.PHASECHK.TRANS64.TRYWAIT P0, [UR5+0x29850], R0 ;  /* 0x02985000ff0075a7 */ /* 0x000e640008000145 */
[----:B-1----:R-:W-:Y:S05]  /*da30*/  @!P0 BRA `(.L_x_2459) ;  /* 0x000000bc00588947 */ /* 0x002fea0003800000 */
.L_x_2458:
        /* <DEDUP_REMOVED lines=14> */
[----:B------:R-:W-:Y:S02]  /*db20*/  ULDC.64 UR6, c[0x0][0x9a0] ;  /* 0x0002680000067ab9 */ /* 0x000fe40000000a00 */
[----:B------:R-:W-:-:S04]  /*db30*/  ISETP.NE.U32.AND P0, PT, RZ, UR6, PT ;  /* 0x00000006ff007c0c */ /* 0x000fc8000bf05070 */
[----:B------:R-:W-:-:S13]  /*db40*/  ISETP.NE.AND.EX P0, PT, RZ, UR7, PT, P0 ;  /* 0x00000007ff007c0c */ /* 0x000fda000bf05300 */
[----:B------:R-:W0:Y:S08]  /*db50*/  @P0 LDC.64 R6, c[0x0][0x9c8] ;  /* 0x00027200ff060b82 */ /* 0x000e300000000a00 */
[----:B------:R-:W2:Y:S01]  /*db60*/  @P0 LDC.64 R8, c[0x0][0x9d0] ;  /* 0x00027400ff080b82 */ /* 0x000ea20000000a00 */
[C---:B01----:R-:W-:Y:S02]  /*db70*/  @P0 IMAD R0, R6.reuse, UR57, RZ ;  /* 0x0000003906000c24 */ /* 0x043fe4000f8e02ff */
[----:B------:R-:W-:-:S04]  /*db80*/  @P0 IMAD.WIDE.U32 R4, R6, UR53, RZ ;  /* 0x0000003506040c25 */ /* 0x000fc8000f8e00ff */
[----:B------:R-:W-:-:S04]  /*db90*/  @P0 IMAD R7, R7, UR53, R0 ;  /* 0x0000003507070c24 */ /* 0x000fc8000f8e0200 */
[----:B------:R-:W-:Y:S02]  /*dba0*/  @P0 IMAD.IADD R5, R5, 0x1, R7 ;  /* 0x0000000105050824 */ /* 0x000fe400078e0207 */
[----:B--2---:R-:W-:-:S04]  /*dbb0*/  @P0 IMAD.WIDE.U32 R4, R8, UR54, R4 ;  /* 0x0000003608040c25 */ /* 0x004fc8000f8e0004 */
[----:B------:R-:W-:Y:S01]  /*dbc0*/  @P0 IMAD R5, R9, UR54, R5 ;  /* 0x0000003609050c24 */ /* 0x000fe2000f8e0205 */
[----:B------:R-:W-:Y:S01]  /*dbd0*/  @P0 LEA R6, P2, R4, UR6, 0x2 ;  /* 0x0000000604060c11 */ /* 0x000fe2000f8410ff */
[----:B------:R-:W-:-:S03]  /*dbe0*/  UIADD3 UR6, UR4, 0x200, URZ ;  /* 0x0000020004067890 */ /* 0x000fc6000fffe03f */
[----:B------:R-:W-:Y:S01]  /*dbf0*/  @P0 LEA.HI.X R7, R4, UR7, R5, 0x2, P2 ;  /* 0x0000000704070c11 */ /* 0x000fe200090f1405 */
[----:B------:R-:W-:Y:S01]  /*dc00*/  UMOV UR7, 0xc0000010 ;  /* 0xc000001000077882 */ /* 0x000fe20000000000 */
[----:B------:R-:W-:-:S06]  /*dc10*/  IMAD.MOV.U32 R4, RZ, RZ, 0x3f800000 ;  /* 0x3f800000ff047424 */ /* 0x000fcc00078e00ff */
[----:B------:R0:W2:Y:S01]  /*dc20*/  @P0 LDG.E R4, desc[UR36][R6.64] ;  /* 0x0000002406040981 */ /* 0x0000a2000c1e1900 */
[----:B------:R-:W-:Y:S02]  /*dc30*/  WARPGROUP.DEPBAR.LE gsb0, 0x0 ;  /* 0x00008000000079c5 */ /* 0x000fe40000010000 */
[----:B------:R-:W-:-:S06]  /*dc40*/  WARPGROUP.ARRIVE ;  /* 0x00000000000079c5 */ /* 0x000fcc0000000000 */
[----:B------:R-:W-:Y:S01]  /*dc50*/  QGMMA.64x128x32.F32.E4M3.E4M3 R24, R176, gdesc[UR4], R24, gsb0 ;  /* 0x01e00004b0187df3 */ /* 0x000fe20008000818 */
[----:B------:R-:W-:Y:S01]  /*dc60*/  UIADD3 UR6, UR4, 0x300, URZ ;  /* 0x0000030004067890 */ /* 0x000fe2000fffe03f */
[----:B------:R-:W-:Y:S01]  /*dc70*/  UMOV UR7, 0xc0000010 ;  /* 0xc000001000077882 */ /* 0x000fe20000000000 */
[----:B------:R-:W1:Y:S04]  /*dc80*/  SHFL.BFLY PT, R0, R3, 0x2, 0x1f ;  /* 0x0c401f0003007f89 */ /* 0x000e6800000e0000 */
[----:B------:R-:W3:Y:S01]  /*dc90*/  SHFL.BFLY PT, R9, R2, 0x2, 0x1f ;  /* 0x0c401f0002097f89 */ /* 0x000ee200000e0000 */
[----:B------:R-:W-:Y:S02]  /*dca0*/  WARPGROUP.DEPBAR.LE gsb0, 0x0 ;  /* 0x00008000000079c5 */ /* 0x000fe40000010000 */
[----:B------:R-:W-:-:S06]  /*dcb0*/  WARPGROUP.ARRIVE ;  /* 0x00000000000079c5 */ /* 0x000fcc0000000000 */
[----:B------:R-:W-:Y:S01]  /*dcc0*/  QGMMA.64x128x32.F32.E4M3.E4M3 R24, R172, gdesc[UR4], R24, gsb0 ;  /* 0x01e00004ac187df3 */ /* 0x000fe20008000818 */
[----:B------:R-:W-:Y:S01]  /*dcd0*/  UIADD3 UR6, UR4, 0x400, URZ ;  /* 0x0000040004067890 */ /* 0x000fe2000fffe03f */
[----:B------:R-:W-:Y:S01]  /*dce0*/  UMOV UR7, 0xc0000010 ;  /* 0xc000001000077882 */ /* 0x000fe20000000000 */
[----:B-1----:R-:W-:-:S01]  /*dcf0*/  FADD.FTZ R0, R0, R3 ;  /* 0x0000000300007221 */ /* 0x002fc20000010000 */
[----:B---3--:R-:W-:-:S04]  /*dd00*/  FADD.FTZ R9, R9, R2 ;  /* 0x0000000209097221 */ /* 0x008fc80000010000 */
[----:B------:R-:W1:Y:S04]  /*dd10*/  SHFL.BFLY PT, R5, R0, 0x1, 0x1f ;  /* 0x0c201f0000057f89 */ /* 0x000e6800000e0000 */
[----:B0-----:R-:W0:Y:S01]  /*dd20*/  SHFL.BFLY PT, R6, R9, 0x1, 0x1f ;  /* 0x0c201f0009067f89 */ /* 0x001e2200000e0000 */
        /* <DEDUP_REMOVED lines=32> */
.L_x_2460:
        /* <DEDUP_REMOVED lines=74> */
.L_x_2424:
        /* <DEDUP_REMOVED lines=50> */
[----:B------:R-:W-:-:S02]  /*e6f0*/  SEL R52, R67, R66, P0 ;  /* 0x0000004243347207 */ /* 0x000fc40000000000 */
[C---:B------:R-:W-:Y:S02]  /*e700*/  IADD3 R63, P6, R10.reuse, 0x20, RZ ;  /* 0x000000200a3f7810 */ /* 0x040fe40007fde0ff */
[----:B------:R-:W-:Y:S02]  /*e710*/  IADD3 R67, P1, R10, 0x40, RZ ;  /* 0x000000400a437810 */ /* 0x000fe40007f3e0ff */
[----:B------:R-:W-:Y:S01]  /*e720*/  SEL R61, R6, R9, P0 ;  /* 0x00000009063d7207 */ /* 0x000fe20000000000 */
[----:B------:R-:W-:Y:S01]  /*e730*/  IMAD.X R101, RZ, RZ, R11, P6 ;  /* 0x000000ffff657224 */ /* 0x000fe200030e060b */
[----:B------:R-:W-:Y:S02]  /*e740*/  SEL R27, R9, R6, P0 ;  /* 0x00000006091b7207 */ /* 0x000fe40000000000 */
[----:B------:R-:W-:Y:S02]  /*e750*/  SEL R103, R49, R48, P0 ;  /* 0x0000003031677207 */ /* 0x000fe40000000000 */
[----:B------:R-:W-:-:S02]  /*e760*/  SEL R141, R32, R33, P0 ;  /* 0x00000021208d7207 */ /* 0x000fc40000000000 */
[----:B------:R-:W-:Y:S02]  /*e770*/  SEL R26, R33, R32, P0 ;  /* 0x00000020211a7207 */ /* 0x000fe40000000000 */
[----:B------:R-:W-:Y:S02]  /*e780*/  SEL R119, R84, R85, P0 ;  /* 0x0000005554777207 */ /* 0x000fe40000000000 */
[----:B------:R-:W-:Y:S02]  /*e790*/  SEL R42, R85, R84, P0 ;  /* 0x00000054552a7207 */ /* 0x000fe40000000000 */
[----:B------:R-:W-:Y:S02]  /*e7a0*/  SEL R49, R48, R49, P0 ;  /* 0x0000003130317207 */ /* 0x000fe40000000000 */
[----:B------:R-:W-:Y:S02]  /*e7b0*/  LOP3.LUT R4, R63, 0x380, RZ, 0xc0, !PT ;  /* 0x000003803f047812 */ /* 0x000fe400078ec0ff */
[----:B------:R-:W-:-:S02]  /*e7c0*/  LOP3.LUT R6, R67, 0x380, RZ, 0xc0, !PT ;  /* 0x0000038043067812 */ /* 0x000fc400078ec0ff */
        /* <DEDUP_REMOVED lines=24> */
[----:B------:R-:W-:Y:S02]  /*e950*/  IADD3 R71, P2, R10, 0x60, RZ ;  /* 0x000000600a477810 */ /* 0x000fe40007f5e0ff */
[----:B------:R-:W-:Y:S02]  /*e960*/  SHF.R.U64 R4, R4, 0x3, RZ ;  /* 0x0000000304047819 */ /* 0x000fe400000012ff */
[----:B------:R-:W-:Y:S02]  /*e970*/  SHF.R.U64 R6, R6, 0x3, RZ ;  /* 0x0000000306067819 */ /* 0x000fe400000012ff */
[----:B------:R-:W-:Y:S02]  /*e980*/  SEL R65, R86, R87, P0 ;  /* 0x0000005756417207 */ /* 0x000fe40000000000 */
[----:B------:R-:W-:Y:S02]  /*e990*/  SEL R75, R87, R86, P0 ;  /* 0x00000056574b7207 */ /* 0x000fe40000000000 */
[----:B------:R-:W-:-:S02]  /*e9a0*/  IADD3 R79, P3, R10, 0x4000, RZ ;  /* 0x000040000a4f7810 */ /* 0x000fc40007f7e0ff */
[C---:B------:R-:W-:Y:S02]  /*e9b0*/  IADD3 R83, P4, R10.reuse, 0x4020, RZ ;  /* 0x000040200a537810 */ /* 0x040fe40007f9e0ff */
[----:B------:R-:W-:Y:S01]  /*e9c0*/  SEL R111, R47, R14, P0 ;  /* 0x0000000e2f6f7207 */ /* 0x000fe20000000000 */
[--C-:B------:R-:W-:Y:S01]  /*e9d0*/  IMAD.X R95, RZ, RZ, R11.reuse, P3 ;  /* 0x000000ffff5f7224 */ /* 0x100fe200018e060b */
[----:B------:R-:W-:Y:S01]  /*e9e0*/  IADD3 R87, P5, R10, 0x4040, RZ ;  /* 0x000040400a577810 */ /* 0x000fe20007fbe0ff */
[--C-:B------:R-:W-:Y:S01]  /*e9f0*/  IMAD.X R9, RZ, RZ, R11.reuse, P4 ;  /* 0x000000ffff097224 */ /* 0x100fe200020e060b */
[----:B------:R-:W-:Y:S02]  /*ea00*/  SEL R59, R7, R8, P0 ;  /* 0x00000008073b7207 */ /* 0x000fe40000000000 */
[----:B------:R-:W-:Y:S01]  /*ea10*/  SEL R25, R8, R7, P0 ;  /* 0x0000000708197207 */ /* 0x000fe20000000000 */
[----:B------:R-:W-:Y:S01]  /*ea20*/  IMAD.X R7, RZ, RZ, R11, P5 ;  /* 0x000000ffff077224 */ /* 0x000fe200028e060b */
[----:B------:R-:W-:-:S02]  /*ea30*/  SEL R47, R14, R47, P0 ;  /* 0x0000002f0e2f7207 */ /* 0x000fc40000000000 */
[----:B------:R-:W-:Y:S02]  /*ea40*/  LOP3.LUT R8, R71, 0x380, RZ, 0xc0, !PT ;  /* 0x0000038047087812 */ /* 0x000fe400078ec0ff */
[----:B------:R-:W-:Y:S02]  /*ea50*/  LOP3.LUT R100, R4, R63, RZ, 0x3c, !PT ;  /* 0x0000003f04647212 */ /* 0x000fe400078e3cff */
[----:B------:R-:W-:Y:S02]  /*ea60*/  LOP3.LUT R14, R6, R67, RZ, 0x3c, !PT ;  /* 0x00000043060e7212 */ /* 0x000fe400078e3cff */
[----:B------:R-:W-:Y:S02]  /*ea70*/  LOP3.LUT R4, R79, 0x380, RZ, 0xc0, !PT ;  /* 0x000003804f047812 */ /* 0x000fe400078ec0ff */
[----:B------:R-:W-:Y:S02]  /*ea80*/  LOP3.LUT R6, R83, 0x380, RZ, 0xc0, !PT ;  /* 0x0000038053067812 */ /* 0x000fe400078ec0ff */
[----:B------:R-:W-:-:S02]  /*ea90*/  LOP3.LUT R30, R87, 0x380, RZ, 0xc0, !PT ;  /* 0x00000380571e7812 */ /* 0x000fc400078ec0ff */
[----:B------:R-:W-:Y:S02]  /*eaa0*/  SHF.R.U64 R8, R8, 0x3, RZ ;  /* 0x0000000308087819 */ /* 0x000fe400000012ff */
[----:B------:R-:W-:Y:S02]  /*eab0*/  SHF.R.U64 R4, R4, 0x3, RZ ;  /* 0x0000000304047819 */ /* 0x000fe400000012ff */
[----:B------:R-:W-:Y:S02]  /*eac0*/  SHF.R.U64 R6, R6, 0x3, RZ ;  /* 0x0000000306067819 */ /* 0x000fe400000012ff */
[----:B------:R-:W-:Y:S02]  /*ead0*/  SHF.R.U64 R30, R30, 0x3, RZ ;  /* 0x000000031e1e7819 */ /* 0x000fe400000012ff */
[----:B------:R-:W-:Y:S02]  /*eae0*/  SEL R107, R12, R13, P0 ;  /* 0x0000000d0c6b7207 */ /* 0x000fe40000000000 */
[----:B------:R-:W-:Y:S01]  /*eaf0*/  SEL R43, R13, R12, P0 ;  /* 0x0000000c0d2b7207 */ /* 0x000fe20000000000 */
[----:B------:R-:W-:Y:S01]  /*eb00*/  IMAD.X R13, RZ, RZ, R11, P2 ;  /* 0x000000ffff0d7224 */ /* 0x000fe200010e060b */
[----:B------:R-:W-:-:S02]  /*eb10*/  IADD3 R97, P6, R10, 0x4060, RZ ;  /* 0x000040600a617810 */ /* 0x000fc40007fde0ff */
[----:B------:R-:W-:Y:S02]  /*eb20*/  LOP3.LUT R12, R8, R71, RZ, 0x3c, !PT ;  /* 0x00000047080c7212 */ /* 0x000fe400078e3cff */
[----:B------:R-:W-:Y:S02]  /*eb30*/  LOP3.LUT R94, R4, R79, RZ, 0x3c, !PT ;  /* 0x0000004f045e7212 */ /* 0x000fe400078e3cff */
[----:B------:R-:W-:Y:S02]  /*eb40*/  LOP3.LUT R8, R6, R83, RZ, 0x3c, !PT ;  /* 0x0000005306087212 */ /* 0x000fe400078e3cff */
[----:B------:R-:W-:Y:S02]  /*eb50*/  LOP3.LUT R5, R10, 0x380, RZ, 0xc0, !PT ;  /* 0x000003800a057812 */ /* 0x000fe400078ec0ff */
[----:B------:R-:W-:Y:S02]  /*eb60*/  LOP3.LUT R6, R30, R87, RZ, 0x3c, !PT ;  /* 0x000000571e067212 */ /* 0x000fe400078e3cff */
[----:B------:R-:W-:-:S02]  /*eb70*/  LOP3.LUT R58, R97, 0x380, RZ, 0xc0, !PT ;  /* 0x00000380613a7812 */ /* 0x000fc400078ec0ff */
[----:B------:R-:W-:Y:S02]  /*eb80*/  MOV R94, R94 ;  /* 0x0000005e005e7202 */ /* 0x000fe40000000f00 */
[----:B------:R-:W-:Y:S02]  /*eb90*/  SHF.R.U64 R5, R5, 0x3, RZ ;  /* 0x0000000305057819 */ /* 0x000fe400000012ff */
[----:B------:R-:W-:Y:S02]  /*eba0*/  MOV R95, R6 ;  /* 0x00000006005f7202 */ /* 0x000fe40000000f00 */
[----:B------:R-:W-:Y:S02]  /*ebb0*/  SHF.R.U64 R58, R58, 0x3, RZ ;  /* 0x000000033a3a7819 */ /* 0x000fe400000012ff */
[----:B------:R-:W-:Y:S01]  /*ebc0*/  LOP3.LUT R10, R5, R10, RZ, 0x3c, !PT ;  /* 0x0000000a050a7212 */ /* 0x000fe200078e3cff */
[----:B------:R-:W-:Y:S01]  /*ebd0*/  IMAD.X R5, RZ, RZ, R11, P6 ;  /* 0x000000ffff057224 */ /* 0x000fe200030e060b */
[----:B------:R-:W-:-:S02]  /*ebe0*/  SEL R139, R15, R88, P0 ;  /* 0x000000580f8b7207 */ /* 0x000fc40000000000 */
[----:B------:R-:W-:Y:S01]  /*ebf0*/  SEL R33, R88, R15, P0 ;  /* 0x0000000f58217207 */ /* 0x000fe20000000000 */
[----:B------:R-:W-:Y:S01]  /*ec00*/  IMAD.X R15, RZ, RZ, R11, P1 ;  /* 0x000000ffff0f7224 */ /* 0x000fe200008e060b */
[----:B------:R-:W-:Y:S02]  /*ec10*/  LOP3.LUT R4, R58, R97, RZ, 0x3c, !PT ;  /* 0x000000613a047212 */ /* 0x000fe400078e3cff */
[----:B------:R-:W-:Y:S02]  /*ec20*/  MOV R98, R12 ;  /* 0x0000000c00627202 */ /* 0x000fe40000000f00 */
[----:B------:R-:W-:Y:S02]  /*ec30*/  MOV R30, R8 ;  /* 0x00000008001e7202 */ /* 0x000fe40000000f00 */
[----:B------:R-:W-:Y:S02]  /*ec40*/  MOV R99, R10 ;  /* 0x0000000a00637202 */ /* 0x000fe40000000f00 */
[----:B------:R-:W-:-:S02]  /*ec50*/  MOV R97, R14 ;  /* 0x0000000e00617202 */ /* 0x000fc40000000f00 */
[----:B------:R-:W-:Y:S02]  /*ec60*/  MOV R96, R4 ;  /* 0x0000000400607202 */ /* 0x000fe40000000f00 */
[----:B------:R-:W-:Y:S02]  /*ec70*/  MOV R100, R100 ;  /* 0x0000006400647202 */ /* 0x000fe40000000f00 */
        /* <DEDUP_REMOVED lines=13> */
[----:B------:R-:W1:Y:S04]  /*ed50*/  SHFL.IDX PT, R80, R25, R6, 0x1c1f ;  /* 0x001c1f0619507589 */ /* 0x000e6800000e0000 */
[----:B------:R-:W-:Y:S04]  /*ed60*/  SHFL.IDX PT, R75, R75, R6, 0x1c1f ;  /* 0x001c1f064b4b7589 */ /* 0x000fe800000e0000 */
[----:B------:R-:W2:Y:S01]  /*ed70*/  SHFL.IDX PT, R45, R45, R6, 0x1c1f ;  /* 0x001c1f062d2d7589 */ /* 0x000ea200000e0000 */
[----:B0-----:R-:W-:-:S02]  /*ed80*/  SEL R78, R76, R77, P0 ;  /* 0x0000004d4c4e7207 */ /* 0x001fc40000000000 */
[----:B------:R-:W-:Y:S01]  /*ed90*/  SEL R76, R77, R76, P0 ;  /* 0x0000004c4d4c7207 */ /* 0x000fe20000000000 */
[----:B------:R-:W-:Y:S04]  /*eda0*/  SHFL.IDX PT, R26, R43, R6, 0x1c1f ;  /* 0x001c1f062b1a7589 */ /* 0x000fe800000e0000 */
[----:B------:R-:W-:Y:S04]  /*edb0*/  SHFL.IDX PT, R53, R53, R6, 0x1c1f ;  /* 0x001c1f0635357589 */ /* 0x000fe800000e0000 */
[----:B------:R-:W-:Y:S04]  /*edc0*/  SHFL.IDX PT, R61, R61, R24, 0x1c1f ;  /* 0x001c1f183d3d7589 */ /* 0x000fe800000e0000 */
[----:B------:R-:W-:Y:S01]  /*edd0*/  SHFL.IDX PT, R72, R137, R24, 0x1c1f ;  /* 0x001c1f1889487589 */ /* 0x000fe200000e0000 */
[----:B-1----:R-:W-:-:S02]  /*ede0*/  SEL R82, R59, R80, P0 ;  /* 0x000000503b527207 */ /* 0x002fc40000000000 */
[----:B------:R-:W-:Y:S01]  /*edf0*/  SEL R80, R80, R59, P0 ;  /* 0x0000003b50507207 */ /* 0x000fe20000000000 */
        /* <DEDUP_REMOVED lines=8> */
[----:B------:R2:W-:Y:S04]  /*ee80*/  SHFL.IDX PT, R58, R37, R6, 0x1c1f ;  /* 0x001c1f06253a7589 */ /* 0x0005e800000e0000 */
[----:B------:R-:W1:Y:S04]  /*ee90*/  SHFL.IDX PT, R44, R44, R6, 0x1c1f ;  /* 0x001c1f062c2c7589 */ /* 0x000e6800000e0000 */
[----:B------:R-:W3:Y:S01]  /*eea0*/  SHFL.IDX PT, R49, R49, R6, 0x1c1f ;  /* 0x001c1f0631317589 */ /* 0x000ee200000e0000 */
[----:B--2---:R-:W-:-:S03]  /*eeb0*/  SEL R37, R45, R62, P0 ;  /* 0x0000003e2d257207 */ /* 0x004fc60000000000 */
[----:B------:R-:W-:Y:S04]  /*eec0*/  SHFL.IDX PT, R7, R143, R24, 0x1c1f ;  /* 0x001c1f188f077589 */ /* 0x000fe800000e0000 */
[----:B------:R-:W-:Y:S01]  /*eed0*/  SHFL.IDX PT, R68, R133, R24, 0x1c1f ;  /* 0x001c1f1885447589 */ /* 0x000fe200000e0000 */
[----:B0-----:R-:W-:-:S03]  /*eee0*/  SEL R83, R61, R8, P0 ;  /* 0x000000083d537207 */ /* 0x001fc60000000000 */
[----:B------:R-:W-:Y:S04]  /*eef0*/  SHFL.IDX PT, R84, R121, R24, 0x1c1f ;  /* 0x001c1f1879547589 */ /* 0x000fe800000e0000 */
[----:B------:R-:W-:Y:S04]  /*ef00*/  SHFL.IDX PT, R92, R117, R24, 0x1c1f ;  /* 0x001c1f18755c7589 */ /* 0x000fe800000e0000 */
[----:B------:R0:W2:Y:S01]  /*ef10*/  SHFL.IDX PT, R10, R29, R6, 0x1c1f ;  /* 0x001c1f061d0a7589 */ /* 0x0000a200000e0000 */
[----:B-1----:R-:W-:-:S03]  /*ef20*/  SEL R34, R63, R44, P0 ;  /* 0x0000002c3f227207 */ /* 0x002fc60000000000 */
[----:B------:R-:W-:Y:S01]  /*ef30*/  SHFL.IDX PT, R69, R32, R6, 0x1c1f ;  /* 0x001c1f0620457589 */ /* 0x000fe200000e0000 */
[----:B---3--:R-:W-:-:S03]  /*ef40*/  SEL R43, R70, R49, P0 ;  /* 0x00000031462b7207 */ /* 0x008fc60000000000 */
[----:B------:R1:W-:Y:S01]  /*ef50*/  SHFL.IDX PT, R85, R38, R6, 0x1c1f ;  /* 0x001c1f0626557589 */ /* 0x0003e200000e0000 */
[----:B0-----:R-:W-:-:S03]  /*ef60*/  SEL R29, R74, R75, P0 ;  /* 0x0000004b4a1d7207 */ /* 0x001fc60000000000 */
[----:B------:R0:W-:Y:S04]  /*ef70*/  SHFL.IDX PT, R93, R39, R6, 0x1c1f ;  /* 0x001c1f06275d7589 */ /* 0x0001e800000e0000 */
[----:B------:R-:W-:Y:S01]  /*ef80*/  SHFL.IDX PT, R9, R139, R24, 0x1c1f ;  /* 0x001c1f188b097589 */ /* 0x000fe200000e0000 */
[----:B-1----:R-:W-:-:S03]  /*ef90*/  SEL R38, R67, R26, P0 ;  /* 0x0000001a43267207 */ /* 0x002fc60000000000 */
[----:B------:R-:W-:Y:S01]  /*efa0*/  SHFL.IDX PT, R87, R89, R24, 0x1c1f ;  /* 0x001c1f1859577589 */ /* 0x000fe200000e0000 */
[----:B0-----:R-:W-:-:S03]  /*efb0*/  SEL R39, R66, R47, P0 ;  /* 0x0000002f42277207 */ /* 0x001fc60000000000 */
[----:B------:R-:W-:Y:S01]  /*efc0*/  SHFL.IDX PT, R91, R91, R24, 0x1c1f ;  /* 0x001c1f185b5b7589 */ /* 0x000fe200000e0000 */
[----:B--2---:R-:W-:Y:S02]  /*efd0*/  SEL R79, R7, R10, P0 ;  /* 0x0000000a074f7207 */ /* 0x004fe40000000000 */
[----:B------:R-:W-:Y:S01]  /*efe0*/  SEL R77, R10, R7, P0 ;  /* 0x000000070a4d7207 */ /* 0x000fe20000000000 */
[----:B------:R0:W1:Y:S03]  /*eff0*/  SHFL.IDX PT, R12, R33, R6, 0x1c1f ;  /* 0x001c1f06210c7589 */ /* 0x00006600000e0000 */
[----:B------:R-:W-:Y:S01]  /*f000*/  F2FP.BF16.F32.PACK_AB R10, R77, R76 ;  /* 0x0000004c4d0a723e */ /* 0x000fe200000010ff */
[----:B------:R-:W-:Y:S04]  /*f010*/  SHFL.IDX PT, R46, R46, R6, 0x1c1f ;  /* 0x001c1f062e2e7589 */ /* 0x000fe800000e0000 */
[----:B------:R-:W2:Y:S01]  /*f020*/  SHFL.IDX PT, R32, R50, R6, 0x1c1f ;  /* 0x001c1f0632207589 */ /* 0x000ea200000e0000 */
[----:B0-----:R-:W-:-:S03]  /*f030*/  SEL R33, R75, R74, P0 ;  /* 0x0000004a4b217207 */ /* 0x001fc60000000000 */
[----:B------:R-:W-:Y:S01]  /*f040*/  SHFL.IDX PT, R11, R135, R24, 0x1c1f ;  /* 0x001c1f18870b7589 */ /* 0x000fe200000e0000 */
[----:B------:R-:W-:Y:S02]  /*f050*/  SEL R74, R72, R73, P0 ;  /* 0x00000049484a7207 */ /* 0x000fe40000000000 */
[----:B------:R-:W-:Y:S01]  /*f060*/  SEL R72, R73, R72, P0 ;  /* 0x0000004849487207 */ /* 0x000fe20000000000 */
[----:B------:R-:W-:Y:S04]  /*f070*/  SHFL.IDX PT, R5, R123, R24, 0x1c1f ;  /* 0x001c1f187b057589 */ /* 0x000fe800000e0000 */
[----:B------:R-:W-:Y:S04]  /*f080*/  SHFL.IDX PT, R4, R119, R24, 0x1c1f ;  /* 0x001c1f1877047589 */ /* 0x000fe800000e0000 */
[----:B------:R0:W3:Y:S01]  /*f090*/  SHFL.IDX PT, R14, R35, R6, 0x1c1f ;  /* 0x001c1f06230e7589 */ /* 0x0000e200000e0000 */
[----:B-1----:R-:W-:-:S02]  /*f0a0*/  SEL R75, R9, R12, P0 ;  /* 0x0000000c094b7207 */ /* 0x002fc40000000000 */
[----:B------:R-:W-:Y:S01]  /*f0b0*/  SEL R73, R12, R9, P0 ;  /* 0x000000090c497207 */ /* 0x000fe20000000000 */
[----:B------:R1:W-:Y:S01]  /*f0c0*/  SHFL.IDX PT, R86, R41, R6, 0x1c1f ;  /* 0x001c1f0629567589 */ /* 0x0003e200000e0000 */
[----:B------:R-:W-:Y:S02]  /*f0d0*/  F2FP.BF16.F32.PACK_AB R9, R39, R38 ;  /* 0x000000262709723e */ /* 0x000fe400000010ff */
[----:B------:R-:W-:Y:S01]  /*f0e0*/  F2FP.BF16.F32.PACK_AB R12, R75, R74 ;  /* 0x0000004a4b0c723e */ /* 0x000fe200000010ff */
[----:B------:R-:W-:Y:S01]  /*f0f0*/  SHFL.IDX PT, R27, R42, R6, 0x1c1f ;  /* 0x001c1f062a1b7589 */ /* 0x000fe200000e0000 */
[----:B--2---:R-:W-:Y:S02]  /*f100*/  SEL R50, R91, R32, P0 ;  /* 0x000000205b327207 */ /* 0x004fe40000000000 */
[----:B0-----:R-:W-:Y:S01]  /*f110*/  SEL R35, R62, R45, P0 ;  /* 0x0000002d3e237207 */ /* 0x001fe20000000000 */
[----:B------:R0:W-:Y:S01]  /*f120*/  SHFL.IDX PT, R28, R51, R6, 0x1c1f ;  /* 0x001c1f06331c7589 */ /* 0x0001e200000e0000 */
[----:B------:R-:W-:-:S02]  /*f130*/  SEL R45, R49, R70, P0 ;  /* 0x00000046312d7207 */ /* 0x000fc40000000000 */
[----:B-1----:R-:W-:Y:S01]  /*f140*/  SEL R41, R47, R66, P0 ;  /* 0x000000422f297207 */ /* 0x002fe20000000000 */
[----:B------:R-:W1:Y:S01]  /*f150*/  SHFL.IDX PT, R89, R48, R6, 0x1c1f ;  /* 0x001c1f0630597589 */ /* 0x000e6200000e0000 */
[----:B------:R-:W-:Y:S02]  /*f160*/  SEL R66, R64, R65, P0 ;  /* 0x0000004140427207 */ /* 0x000fe40000000000 */
[----:B------:R-:W-:Y:S01]  /*f170*/  SEL R64, R65, R64, P0 ;  /* 0x0000004041407207 */ /* 0x000fe20000000000 */
[----:B------:R-:W-:Y:S01]  /*f180*/  SHFL.IDX PT, R60, R125, R24, 0x1c1f ;  /* 0x001c1f187d3c7589 */ /* 0x000fe200000e0000 */
[----:B------:R-:W-:Y:S02]  /*f190*/  SEL R65, R58, R13, P0 ;  /* 0x0000000d3a417207 */ /* 0x000fe40000000000 */
[----:B0-----:R-:W-:Y:S01]  /*f1a0*/  SEL R51, R90, R53, P0 ;  /* 0x000000355a337207 */ /* 0x001fe20000000000 */
[----:B------:R-:W-:Y:S01]  /*f1b0*/  SHFL.IDX PT, R15, R127, R24, 0x1c1f ;  /* 0x001c1f187f0f7589 */ /* 0x000fe200000e0000 */
[----:B------:R-:W-:-:S02]  /*f1c0*/  SEL R53, R53, R90, P0 ;  /* 0x0000005a35357207 */ /* 0x000fc40000000000 */
[----:B------:R-:W-:Y:S01]  /*f1d0*/  SEL R70, R68, R69, P0 ;  /* 0x0000004544467207 */ /* 0x000fe20000000000 */
[----:B------:R0:W-:Y:S01]  /*f1e0*/  SHFL.IDX PT, R101, R81, R24, 0x1c1f ;  /* 0x001c1f1851657589 */ /* 0x0001e200000e0000 */
[----:B------:R-:W-:Y:S02]  /*f1f0*/  SEL R90, R92, R93, P0 ;  /* 0x0000005d5c5a7207 */ /* 0x000fe40000000000 */
[----:B------:R-:W-:Y:S01]  /*f200*/  SEL R42, R71, R46, P0 ;  /* 0x0000002e472a7207 */ /* 0x000fe20000000000 */
[----:B------:R-:W-:Y:S01]  /*f210*/  SHFL.IDX PT, R105, R105, R24, 0x1c1f ;  /* 0x001c1f1869697589 */ /* 0x000fe200000e0000 */
[----:B------:R-:W-:Y:S02]  /*f220*/  SEL R68, R69, R68, P0 ;  /* 0x0000004445447207 */ /* 0x000fe40000000000 */
[----:B------:R-:W-:Y:S01]  /*f230*/  SEL R92, R93, R92, P0 ;  /* 0x0000005c5d5c7207 */ /* 0x000fe20000000000 */
[----:B------:R-:W-:Y:S01]  /*f240*/  SHFL.IDX PT, R109, R109, R24, 0x1c1f ;  /* 0x001c1f186d6d7589 */ /* 0x000fe200000e0000 */
[----:B---3--:R-:W-:-:S02]  /*f250*/  SEL R69, R14, R11, P0 ;  /* 0x0000000b0e457207 */ /* 0x008fc40000000000 */
[----:B0-----:R-:W-:Y:S01]  /*f260*/  SEL R81, R8, R61, P0 ;  /* 0x0000003d08517207 */ /* 0x001fe20000000000 */
[----:B------:R0:W-:Y:S01]  /*f270*/  SHFL.IDX PT, R24, R40, R6, 0x1c1f ;  /* 0x001c1f0628187589 */ /* 0x0001e200000e0000 */
[----:B-1----:R-:W-:Y:S02]  /*f280*/  SEL R48, R89, R88, P0 ;  /* 0x0000005859307207 */ /* 0x002fe40000000000 */
[----:B------:R-:W-:Y:S01]  /*f290*/  SEL R47, R87, R28, P0 ;  /* 0x0000001c572f7207 */ /* 0x000fe20000000000 */
[----:B------:R1:W2:Y:S01]  /*f2a0*/  SHFL.IDX PT, R25, R36, R6, 0x1c1f ;  /* 0x001c1f0624197589 */ /* 0x0002a200000e0000 */
[----:B------:R-:W-:Y:S02]  /*f2b0*/  SEL R49, R28, R87, P0 ;  /* 0x000000571c317207 */ /* 0x000fe40000000000 */
[----:B------:R-:W-:Y:S01]  /*f2c0*/  SEL R59, R5, R86, P0 ;  /* 0x00000056053b7207 */ /* 0x000fe20000000000 */
[----:B------:R-:W-:Y:S01]  /*f2d0*/  SHFL.IDX PT, R104, R55, R6, 0x1c1f ;  /* 0x001c1f0637687589 */ /* 0x000fe200000e0000 */
[----:B------:R-:W-:-:S02]  /*f2e0*/  SEL R93, R27, R4, P0 ;  /* 0x000000041b5d7207 */ /* 0x000fc40000000000 */
[----:B0-----:R-:W-:Y:S01]  /*f2f0*/  SEL R40, R26, R67, P0 ;  /* 0x000000431a287207 */ /* 0x001fe20000000000 */
[----:B------:R0:W3:Y:S01]  /*f300*/  SHFL.IDX PT, R103, R52, R6, 0x1c1f ;  /* 0x001c1f0634677589 */ /* 0x0000e200000e0000 */
[----:B------:R-:W-:Y:S02]  /*f310*/  SEL R67, R13, R58, P0 ;  /* 0x0000003a0d437207 */ /* 0x000fe40000000000 */
[----:B-1----:R-:W-:Y:S01]  /*f320*/  SEL R36, R44, R63, P0 ;  /* 0x0000003f2c247207 */ /* 0x002fe20000000000 */
[----:B------:R-:W-:Y:S01]  /*f330*/  SHFL.IDX PT, R108, R56, R6, 0x1c1f ;  /* 0x001c1f06386c7589 */ /* 0x000fe200000e0000 */
[----:B------:R-:W-:Y:S02]  /*f340*/  SEL R58, R84, R85, P0 ;  /* 0x00000055543a7207 */ /* 0x000fe40000000000 */
[----:B------:R-:W-:Y:S01]  /*f350*/  SEL R44, R46, R71, P0 ;  /* 0x000000472e2c7207 */ /* 0x000fe20000000000 */
[----:B------:R-:W1:Y:S01]  /*f360*/  SHFL.IDX PT, R107, R54, R6, 0x1c1f ;  /* 0x001c1f06366b7589 */ /* 0x000e6200000e0000 */
[----:B------:R-:W-:-:S02]  /*f370*/  SEL R84, R85, R84, P0 ;  /* 0x0000005455547207 */ /* 0x000fc40000000000 */
[----:B0-----:R-:W-:Y:S01]  /*f380*/  SEL R52, R32, R91, P0 ;  /* 0x0000005b20347207 */ /* 0x001fe20000000000 */
[----:B------:R0:W4:Y:S01]  /*f390*/  SHFL.IDX PT, R110, R57, R6, 0x1c1f ;  /* 0x001c1f06396e7589 */ /* 0x00012200000e0000 */
[----:B------:R-:W-:Y:S02]  /*f3a0*/  SEL R71, R11, R14, P0 ;  /* 0x0000000e0b477207 */ /* 0x000fe40000000000 */
[----:B------:R-:W-:Y:S02]  /*f3b0*/  SEL R46, R88, R89, P0 ;  /* 0x00000059582e7207 */ /* 0x000fe40000000000 */
[----:B------:R-:W-:Y:S02]  /*f3c0*/  SEL R85, R86, R5, P0 ;  /* 0x0000000556557207 */ /* 0x000fe40000000000 */
[----:B------:R-:W-:Y:S02]  /*f3d0*/  SEL R91, R4, R27, P0 ;  /* 0x0000001b045b7207 */ /* 0x000fe40000000000 */
[----:B------:R-:W-:-:S02]  /*f3e0*/  F2FP.BF16.F32.PACK_AB R4, R83, R82 ;  /* 0x000000525304723e */ /* 0x000fc400000010ff */
[----:B------:R-:W-:Y:S02]  /*f3f0*/  F2FP.BF16.F32.PACK_AB R5, R35, R34 ;  /* 0x000000222305723e */ /* 0x000fe400000010ff */
[----:B0-----:R-:W-:Y:S02]  /*f400*/  F2FP.BF16.F32.PACK_AB R6, R81, R80 ;  /* 0x000000505106723e */ /* 0x001fe400000010ff */
[----:B------:R-:W-:Y:S02]  /*f410*/  F2FP.BF16.F32.PACK_AB R7, R37, R36 ;  /* 0x000000242507723e */ /* 0x000fe400000010ff */
[----:B--2---:R-:W-:Y:S02]  /*f420*/  SEL R62, R60, R25, P0 ;  /* 0x000000193c3e7207 */ /* 0x004fe40000000000 */
[----:B------:R-:W-:Y:S01]  /*f430*/  SEL R63, R15, R24, P0 ;  /* 0x000000180f3f7207 */ /* 0x000fe20000000000 */
[----:B------:R0:W-:Y:S01]  /*f440*/  STSM.16.M88.4 [R99], R4 ;  /* 0x0000000463007844 */ /* 0x0001e20000000200 */
[----:B------:R-:W-:-:S02]  /*f450*/  SEL R61, R24, R15, P0 ;  /* 0x0000000f183d7207 */ /* 0x000fc40000000000 */
[----:B------:R-:W-:Y:S02]  /*f460*/  F2FP.BF16.F32.PACK_AB R8, R79, R78 ;  /* 0x0000004e4f08723e */ /* 0x000fe400000010ff */
[----:B------:R-:W-:Y:S02]  /*f470*/  F2FP.BF16.F32.PACK_AB R11, R41, R40 ;  /* 0x00000028290b723e */ /* 0x000fe400000010ff */
[----:B------:R-:W-:Y:S02]  /*f480*/  SEL R60, R25, R60, P0 ;  /* 0x0000003c193c7207 */ /* 0x000fe40000000000 */
[----:B------:R-:W-:Y:S01]  /*f490*/  F2FP.BF16.F32.PACK_AB R13, R43, R42 ;  /* 0x0000002a2b0d723e */ /* 0x000fe200000010ff */
[----:B------:R-:W-:Y:S01]  /*f4a0*/  STSM.16.M88.4 [R100], R8 ;  /* 0x0000000864007844 */ /* 0x000fe20000000200 */
[----:B------:R-:W-:Y:S02]  /*f4b0*/  F2FP.BF16.F32.PACK_AB R14, R73, R72 ;  /* 0x00000048490e723e */ /* 0x000fe400000010ff */
[----:B------:R-:W-:-:S02]  /*f4c0*/  F2FP.BF16.F32.PACK_AB R15, R45, R44 ;  /* 0x0000002c2d0f723e */ /* 0x000fc400000010ff */
[----:B---3--:R-:W-:Y:S01]  /*f4d0*/  SEL R54, R102, R103, P0 ;  /* 0x0000006766367207 */ /* 0x008fe20000000000 */
[----:B0-----:R-:W-:Y:S01]  /*f4e0*/  IMAD.U32 R99, RZ, RZ, UR9 ;  /* 0x00000009ff637e24 */ /* 0x001fe2000f8e00ff */
[----:B------:R-:W-:Y:S01]  /*f4f0*/  SEL R56, R103, R102, P0 ;  /* 0x0000006667387207 */ /* 0x000fe20000000000 */
[----:B------:R-:W-:Y:S01]  /*f500*/  STSM.16.M88.4 [R97], R12 ;  /* 0x0000000c61007844 */ /* 0x000fe20000000200 */
[----:B------:R-:W-:Y:S02]  /*f510*/  SEL R55, R101, R104, P0 ;  /* 0x0000006865377207 */ /* 0x000fe40000000000 */
[----:B------:R-:W-:Y:S02]  /*f520*/  SEL R57, R104, R101, P0 ;  /* 0x0000006568397207 */ /* 0x000fe40000000000 */
[----:B------:R-:W-:Y:S02]  /*f530*/  F2FP.BF16.F32.PACK_AB R24, R71, R70 ;  /* 0x000000464718723e */ /* 0x000fe400000010ff */
[----:B------:R-:W-:-:S02]  /*f540*/  F2FP.BF16.F32.PACK_AB R25, R47, R46 ;  /* 0x0000002e2f19723e */ /* 0x000fc400000010ff */
[----:B------:R-:W-:Y:S02]  /*f550*/  F2FP.BF16.F32.PACK_AB R26, R69, R68 ;  /* 0x00000044451a723e */ /* 0x000fe400000010ff */
[----:B------:R-:W-:Y:S02]  /*f560*/  F2FP.BF16.F32.PACK_AB R27, R49, R48 ;  /* 0x00000030311b723e */ /* 0x000fe400000010ff */
[----:B-1----:R-:W-:Y:S02]  /*f570*/  SEL R86, R106, R107, P0 ;  /* 0x0000006b6a567207 */ /* 0x002fe40000000000 */
[----:B------:R-:W-:Y:S01]  /*f580*/  SEL R88, R107, R106, P0 ;  /* 0x0000006a6b587207 */ /* 0x000fe20000000000 */
[----:B------:R0:W-:Y:S01]  /*f590*/  STSM.16.M88.4 [R98], R24 ;  /* 0x0000001862007844 */ /* 0x0001e20000000200 */
[----:B------:R-:W-:Y:S02]  /*f5a0*/  SEL R87, R105, R108, P0 ;  /* 0x0000006c69577207 */ /* 0x000fe40000000000 */
[----:B------:R-:W-:-:S02]  /*f5b0*/  SEL R89, R108, R105, P0 ;  /* 0x000000696c597207 */ /* 0x000fc40000000000 */
[----:B----4-:R-:W-:Y:S02]  /*f5c0*/  SEL R28, R109, R110, P0 ;  /* 0x0000006e6d1c7207 */ /* 0x010fe40000000000 */
[----:B------:R-:W-:Y:S02]  /*f5d0*/  SEL R32, R110, R109, P0 ;  /* 0x0000006d6e207207 */ /* 0x000fe40000000000 */
[----:B------:R-:W-:Y:S02]  /*f5e0*/  F2FP.BF16.F32.PACK_AB R4, R67, R66 ;  /* 0x000000424304723e */ /* 0x000fe400000010ff */
[----:B------:R-:W-:Y:S02]  /*f5f0*/  F2FP.BF16.F32.PACK_AB R5, R51, R50 ;  /* 0x000000323305723e */ /* 0x000fe400000010ff */
[----:B------:R-:W-:Y:S02]  /*f600*/  F2FP.BF16.F32.PACK_AB R6, R65, R64 ;  /* 0x000000404106723e */ /* 0x000fe400000010ff */
[----:B------:R-:W-:Y:S01]  /*f610*/  F2FP.BF16.F32.PACK_AB R7, R53, R52 ;  /* 0x000000343507723e */ /* 0x000fe200000010ff */
[----:B0-----:R-:W-:Y:S01]  /*f620*/  IMAD.U32 R98, RZ, RZ, UR8 ;  /* 0x00000008ff627e24 */ /* 0x001fe2000f8e00ff */
[----:B------:R-:W-:Y:S01]  /*f630*/  F2FP.BF16.F32.PACK_AB R8, R63, R62 ;  /* 0x0000003e3f08723e */ /* 0x000fe200000010ff */
[----:B------:R-:W-:Y:S01]  /*f640*/  ULDC.64 UR8, c[0x0][0xc08] ;  /* 0x0003020000087ab9 */ /* 0x000fe20000000a00 */
[----:B------:R-:W-:Y:S01]  /*f650*/  F2FP.BF16.F32.PACK_AB R9, R55, R54 ;  /* 0x000000363709723e */ /* 0x000fe200000010ff */
[----:B------:R0:W-:Y:S01]  /*f660*/  STSM.16.M88.4 [R94], R4 ;  /* 0x000000045e007844 */ /* 0x0001e20000000200 */
        /* <DEDUP_REMOVED lines=10> */
[----:B------:R-:W-:Y:S01]  /*f710*/  F2FP.BF16.F32.PACK_AB R26, R93, R92 ;  /* 0x0000005c5d1a723e */ /* 0x000fe200000010ff */
[----:B0-----:R-:W0:Y:S01]  /*f720*/  LDC R94, c[0x0][0xbe8] ;  /* 0x0002fa00ff5e7b82 */ /* 0x001e220000000800 */
[----:B------:R-:W-:Y:S02]  /*f730*/  F2FP.BF16.F32.PACK_AB R27, R33, R32 ;  /* 0x00000020211b723e */ /* 0x000fe400000010ff */
[----:B------:R-:W-:-:S03]  /*f740*/  ISETP.NE.U32.AND P0, PT, RZ, UR10, PT ;  /* 0x0000000aff007c0c */ /* 0x000fc6000bf05070 */
[----:B------:R3:W-:Y:S02]  /*f750*/  STSM.16.M88.4 [R96], R24 ;  /* 0x0000001860007844 */ /* 0x0007e40000000200 */
[----:B------:R-:W-:Y:S01]  /*f760*/  BAR.SYNC.DEFER_BLOCKING 0x1, 0x100 ;  /* 0x0044000000007b1d */ /* 0x000fe20000010000 */
[----:B------:R-:W-:-:S13]  /*f770*/  ISETP.NE.AND.EX P0, PT, RZ, UR11, PT, P0 ;  /* 0x0000000bff007c0c */ /* 0x000fda000bf05300 */
[----:B------:R-:W4:Y:S01]  /*f780*/  @P0 LDG.E R97, desc[UR36][R98.64] ;  /* 0x0000002462610981 */ /* 0x000f22000c1e1900 */
[----:B------:R-:W-:Y:S01]  /*f790*/  UISETP.NE.U32.AND UP0, UPT, UR8, URZ, UPT ;  /* 0x0000003f0800728c */ /* 0x000fe2000bf05070 */
[----:B0-----:R-:W-:Y:S01]  /*f7a0*/  ISETP.NE.AND P1, PT, R94, 0x1, PT ;  /* 0x000000015e00780c */ /* 0x001fe20003f25270 */
[----:B------:R-:W-:Y:S02]  /*f7b0*/  ULDC UR4, c[0x0][0xa88] ;  /* 0x0002a20000047ab9 */ /* 0x000fe40000000800 */
[----:B------:R-:W-:Y:S01]  /*f7c0*/  UISETP.NE.AND.EX UP0, UPT, UR9, URZ, UPT, UP0 ;  /* 0x0000003f0900728c */ /* 0x000fe2000bf05300 */
[----:B-1----:R-:W-:Y:S01]  /*f7d0*/  IMAD.U32 R9, RZ, RZ, UR4 ;  /* 0x00000004ff097e24 */ /* 0x002fe2000f8e00ff */
[----:B------:R-:W-:-:S04]  /*f7e0*/  UMOV UR16, 0x9b8 ;  /* 0x000009b800107882 */ /* 0x000fc80000000000 */
[----:B------:R-:W-:-:S04]  /*f7f0*/  PLOP3.LUT P4, PT, PT, PT, UP0, 0x80, 0x0 ;  /* 0x000000000000781c */ /* 0x000fc80003f8f008 */
[----:B------:R-:W0:Y:S01]  /*f800*/  @P1 LDC R6, c[0x0][0xbec] ;  /* 0x0002fb00ff061b82 */ /* 0x000e220000000800 */
[----:B------:R-:W-:-:S04]  /*f810*/  @UP0 ULEA UR8, UP1, UR53, UR8, 0x2 ;  /* 0x0000000835080291 */ /* 0x000fc8000f82103f */
[----:B------:R-:W-:Y:S02]  /*f820*/  @UP0 ULEA.HI.X UR9, UR53, UR9, UR57, 0x2, UP1 ;  /* 0x0000000935090291 */ /* 0x000fe400088f1439 */
[----:B------:R-:W-:Y:S01]  /*f830*/  UISETP.GT.AND UP1, UPT, UR56, 0x1, UPT ;  /* 0x000000013800788c */ /* 0x000fe2000bf24270 */
[----:B------:R-:W1:Y:S01]  /*f840*/  @P1 LDC R11, c[0x0][0xbf0] ;  /* 0x0002fc00ff0b1b82 */ /* 0x000e620000000800 */
[----:B------:R-:W-:Y:S02]  /*f850*/  IMAD.U32 R4, RZ, RZ, UR8 ;  /* 0x00000008ff047e24 */ /* 0x000fe4000f8e00ff */
[----:B------:R-:W-:Y:S01]  /*f860*/  USEL UR16, UR16, 0x978, UP1 ;  /* 0x0000097810107887 */ /* 0x000fe20008800000 */
[----:B------:R-:W-:Y:S01]  /*f870*/  IMAD.U32 R5, RZ, RZ, UR9 ;  /* 0x00000009ff057e24 */ /* 0x000fe2000f8e00ff */
[----:B------:R-:W-:Y:S01]  /*f880*/  UISETP.NE.U32.AND UP0, UPT, UR10, URZ, UPT ;  /* 0x0000003f0a00728c */ /* 0x000fe2000bf05070 */
[----:B--2---:R-:W-:Y:S01]  /*f890*/  VIADD R13, R18, UR48 ;  /* 0x00000030120d7c36 */ /* 0x004fe20008000000 */
[----:B------:R-:W-:-:S02]  /*f8a0*/  UMOV UR4, URZ ;  /* 0x0000003f00047c82 */ /* 0x000fc40008000000 */
[----:B------:R-:W-:Y:S01]  /*f8b0*/  UISETP.NE.AND.EX UP0, UPT, UR11, URZ, UPT, UP0 ;  /* 0x0000003f0b00728c */ /* 0x000fe2000bf05300 */
[----:B------:R0:W5:Y:S01]  /*f8c0*/  @P4 LDG.E R9, desc[UR36][R4.64] ;  /* 0x0000002404094981 */ /* 0x000162000c1e1900 */
[----:B------:R-:W-:Y:S01]  /*f8d0*/  USEL UR7, UR58, URZ, UP1 ;  /* 0x0000003f3a077287 */ /* 0x000fe20008800000 */
[----:B------:R-:W-:Y:S01]  /*f8e0*/  IMAD.MOV.U32 R7, RZ, RZ, R13 ;  /* 0x000000ffff077224 */ /* 0x000fe200078e000d */
[----:B------:R-:W-:Y:S02]  /*f8f0*/  USEL UR53, UR53, URZ, !UP0 ;  /* 0x0000003f35357287 */ /* 0x000fe4000c000000 */
[----:B------:R-:W-:Y:S01]  /*f900*/  ULDC.64 UR10, c[0x0][UR16+0x218] ;  /* 0x00008600100a7abb */ /* 0x000fe20008000a00 */
[----:B------:R-:W-:Y:S01]  /*f910*/  ULDC.64 UR14, c[0x0][UR16+0x228] ;  /* 0x00008a00100e7abb */ /* 0x000fe20008000a00 */
[----:B------:R-:W-:Y:S01]  /*f920*/  ULDC.64 UR12, c[0x0][UR16+0x220] ;  /* 0x00008800100c7abb */ /* 0x000fe20008000a00 */
[----:B------:R-:W-:Y:S02]  /*f930*/  UIMAD.WIDE.U32 UR8, UR10, UR54, URZ ;  /* 0x000000360a0872a5 */ /* 0x000fe4000f8e003f */
[----:B------:R-:W-:Y:S01]  /*f940*/  UIMAD.WIDE.U32 UR18, UR14, UR7, URZ ;  /* 0x000000070e1272a5 */ /* 0x000fe2000f8e003f */
[----:B0-----:R-:W-:Y:S01]  /*f950*/  @P1 IMAD.HI.U32 R4, R13, R6, RZ ;  /* 0x000000060d041227 */ /* 0x001fe200078e00ff */
[----:B------:R-:W-:-:S02]  /*f960*/  UIMAD UR10, UR11, UR54, URZ ;  /* 0x000000360b0a72a4 */ /* 0x000fc4000f8e023f */
[----:B------:R-:W-:Y:S02]  /*f970*/  UIMAD UR14, UR15, UR7, URZ ;  /* 0x000000070f0e72a4 */ /* 0x000fe4000f8e023f */
[----:B------:R-:W-:Y:S01]  /*f980*/  USEL UR57, UR57, URZ, !UP0 ;  /* 0x0000003f39397287 */ /* 0x000fe2000c000000 */
[----:B-1----:R-:W-:Y:S01]  /*f990*/  @P1 SHF.R.U32.HI R7, RZ, R11, R4 ;  /* 0x0000000bff071219 */ /* 0x002fe20000011604 */
[----:B------:R-:W-:Y:S01]  /*f9a0*/  UIMAD UR7, UR13, UR53, URZ ;  /* 0x000000350d0772a4 */ /* 0x000fe2000f8e023f */
[----:B------:R-:W-:Y:S01]  /*f9b0*/  IMAD.U32 R4, RZ, RZ, UR18 ;  /* 0x00000012ff047e24 */ /* 0x000fe2000f8e00ff */
[----:B------:R-:W-:Y:S01]  /*f9c0*/  UIADD3 UR9, UR9, UR10, URZ ;  /* 0x0000000a09097290 */ /* 0x000fe2000fffe03f */
[----:B------:R-:W-:Y:S01]  /*f9d0*/  IMAD.U32 R5, RZ, RZ, UR19 ;  /* 0x00000013ff057e24 */ /* 0x000fe2000f8e00ff */
[----:B------:R-:W-:Y:S01]  /*f9e0*/  UIMAD.WIDE.U32 UR10, UR12, UR53, URZ ;  /* 0x000000350c0a72a5 */ /* 0x000fe2000f8e003f */
[--C-:B------:R-:W-:Y:S01]  /*f9f0*/  IMAD.MOV R11, RZ, RZ, -R7.reuse ;  /* 0x000000ffff0b7224 */ /* 0x100fe200078e0a07 */
[----:B------:R-:W-:Y:S01]  /*fa00*/  UIMAD UR7, UR12, UR57, UR7 ;  /* 0x000000390c0772a4 */ /* 0x000fe2000f8e0207 */
[----:B------:R-:W-:Y:S01]  /*fa10*/  SHF.R.S32.HI R5, RZ, 0x1f, R7 ;  /* 0x0000001fff057819 */ /* 0x000fe20000011407 */
[----:B------:R-:W-:Y:S01]  /*fa20*/  UIADD3 UR14, UR19, UR14, URZ ;  /* 0x0000000e130e7290 */ /* 0x000fe2000fffe03f */
[----:B------:R-:W-:Y:S01]  /*fa30*/  IMAD R11, R94, R11, R13 ;  /* 0x0000000b5e0b7224 */ /* 0x000fe200078e020d */
[----:B------:R-:W-:-:S04]  /*fa40*/  UIADD3 UR7, UR11, UR7, URZ ;  /* 0x000000070b077290 */ /* 0x000fc8000fffe03f */
[----:B------:R-:W-:Y:S01]  /*fa50*/  IMAD.U32 R8, RZ, RZ, UR14 ;  /* 0x0000000eff087e24 */ /* 0x000fe2000f8e00ff */
        /* <DEDUP_REMOVED lines=22> */
.L_x_2463:
        /* <DEDUP_REMOVED lines=63> */
[----:B------:R-:W-:Y:S01]  /*ffb0*/  IMAD R0, R22, 0x20, R202 ;  /* 0x0000002016007824 */ /* 0x000fe200078e02ca */
[----:B------:R-:W-:-:S02]  /*ffc0*/  ULDC.64 UR10, c[0x0][0xae8] ;  /* 0x0002ba00000a7ab9 */ /* 0x000fc40000000a00 */
[----:B------:R-:W5:Y:S04]  /*ffd0*/  LD.E.128 R12, desc[UR36][R12.64] ;  /* 0x000000240c0c7980 */ /* 0x000f68000c101d00 */
[----:B------:R-:W5:Y:S01]  /*ffe0*/  LD.E.128 R24, desc[UR36][R24.64] ;  /* 0x0000002418187980 */ /* 0x000f62000c101d00 */
[----:B-1----:R-:W1:Y:S01]  /*fff0*/  @P1 LDC R21, c[0x0][0xbec] ;  /* 0x0002fb00ff151b82 */ /* 0x002e620000000800 */
[----:B------:R-:W-:Y:S01]  /*10000*/  UIADD3 UR9, UR9, UR7, URZ ;  /* 0x0000000709097290 */ /* 0x000fe2000fffe03f */
[----:B------:R-:W-:Y:S01]  /*10010*/  VIADD R2, R0, UR48 ;  /* 0x0000003000027c36 */ /* 0x000fe20008000000 */
[----:B------:R-:W5:Y:S02]  /*10020*/  LD.E.128 R32, desc[UR36][R32.64] ;  /* 0x0000002420207980 */ /* 0x000f64000c101d00 */
[----:B------:R-:W-:-:S02]  /*10030*/  UIMAD.WIDE.U32 UR8, UR54, UR10, UR8 ;  /* 0x0000000a360872a5 */ /* 0x000fc4000f8e0008 */
[----:B------:R-:W-:Y:S01]  /*10040*/  USHF.R.S32.HI UR4, URZ, 0x1f, UR53 ;  /* 0x0000001f3f047899 */ /* 0x000fe20008011435 */
[----:B------:R-:W5:Y:S01]  /*10050*/  LD.E.128 R36, desc[UR36][R36.64] ;  /* 0x0000002424247980 */ /* 0x000f62000c101d00 */
[----:B------:R-:W-:-:S03]  /*10060*/  UIMAD UR9, UR54, UR11, UR9 ;  /* 0x0000000b360972a4 */ /* 0x000fc6000f8e0209 */
[----:B------:R-:W-:Y:S01]  /*10070*/  ULDC.64 UR10, c[0x0][0xaf0] ;  /* 0x0002bc00000a7ab9 */ /* 0x000fe20000000a00 */
[----:B------:R-:W5:Y:S01]  /*10080*/  LD.E.128 R40, desc[UR36][R40.64] ;  /* 0x0000002428287980 */ /* 0x000f62000c101d00 */
[----:B------:R-:W-:Y:S01]  /*10090*/  UIMAD UR4, UR4, UR10, URZ ;  /* 0x0000000a040472a4 */ /* 0x000fe2000f8e023f */
[----:B------:R-:W-:Y:S01]  /*100a0*/  IMAD.MOV.U32 R29, RZ, RZ, R2 ;  /* 0x000000ffff1d7224 */ /* 0x000fe200078e0002 */
[----:B------:R-:W-:Y:S01]  /*100b0*/  UIMAD.WIDE.U32 UR8, UR53, UR10, UR8 ;  /* 0x0000000a350872a5 */ /* 0x000fe2000f8e0008 */
[----:B------:R-:W5:Y:S01]  /*100c0*/  LD.E.128 R44, desc[UR36][R44.64] ;  /* 0x000000242c2c7980 */ /* 0x000f62000c101d00 */
[----:B------:R-:W-:-:S03]  /*100d0*/  UIMAD UR4, UR53, UR11, UR4 ;  /* 0x0000000b350472a4 */ /* 0x000fc6000f8e0204 */
[----:B------:R-:W-:Y:S01]  /*100e0*/  ULDC.64 UR10, c[0x0][0xae0] ;  /* 0x0002b800000a7ab9 */ /* 0x000fe20000000a00 */
[----:B-1----:R-:W-:Y:S01]  /*100f0*/  @P1 IMAD.HI.U32 R0, R2, R21, RZ ;  /* 0x0000001502001227 */ /* 0x002fe200078e00ff */
[----:B------:R-:W-:Y:S01]  /*10100*/  @!PT LDS RZ, [RZ] ;  /* 0x00000000fffff984 */ /* 0x000fe20000000800 */
[----:B------:R-:W-:Y:S01]  /*10110*/  @!PT LDS RZ, [RZ] ;  /* 0x00000000fffff984 */ /* 0x000fe20000000800 */
[----:B------:R-:W-:Y:S01]  /*10120*/  @!PT LDS RZ, [RZ] ;  /* 0x00000000fffff984 */ /* 0x000fe20000000800 */
[----:B------:R-:W-:Y:S01]  /*10130*/  @!PT LDS RZ, [RZ] ;  /* 0x00000000fffff984 */ /* 0x000fe20000000800 */
[----:B------:R1:W-:Y:S06]  /*10140*/  MEMBAR.ALL.CTA ;  /* 0x0000000000007992 */ /* 0x0003ec0000008000 */
[----:B-1----:R-:W1:Y:S01]  /*10150*/  FENCE.VIEW.ASYNC.S ;  /* 0x00000000000073c6 */ /* 0x002e620000000000 */
        /* <DEDUP_REMOVED lines=43> */
.L_x_2466:
[----:B------:R-:W-:Y:S05]  /*10410*/  BSYNC B1 ;  /* 0x0000000000017941 */ /* 0x000fea0003800000 */
.L_x_2465:
        /* <DEDUP_REMOVED lines=13> */
.L_x_2468:
[----:B------:R-:W-:Y:S05]  /*104f0*/  BSYNC B1 ;  /* 0x0000000000017941 */ /* 0x000fea0003800000 */
.L_x_2467:
        /* <DEDUP_REMOVED lines=13> */
.L_x_2470:
[----:B------:R-:W-:Y:S05]  /*105d0*/  BSYNC B1 ;  /* 0x0000000000017941 */ /* 0x000fea0003800000 */
.L_x_2469:
        /* <DEDUP_REMOVED lines=16> */
.L_x_2464:
        /* <DEDUP_REMOVED lines=17> */
[----:B------:R-:W-:Y:S02]  /*107f0*/  UIMAD UR4, UR4, UR10, URZ ;  /* 0x0000000a040472a4 */ /* 0x000fe4000f8e023f */
[----:B------:R-:W-:Y:S01]  /*10800*/  UIMAD.WIDE.U32 UR8, UR53, UR10, UR8 ;  /* 0x0000000a350872a5 */ /* 0x000fe2000f8e0008 */
[----:B0-----:R-:W-:Y:S01]  /*10810*/  @P1 IMAD.HI.U32 R0, R13, R0, RZ ;  /* 0x000000000d001227 */ /* 0x001fe200078e00ff */
        /* <DEDUP_REMOVED lines=8> */
[----:B------:R-:W-:Y:S01]  /*108a0*/  IMAD.U32 R5, RZ, RZ, UR9 ;  /* 0x00000009ff057e24 */ /* 0x000fe2000f8e00ff */
[----:B------:R-:W-:Y:S01]  /*108b0*/  ULDC.64 UR10, c[0x0][0xb30] ;  /* 0x0002cc00000a7ab9 */ /* 0x000fe20000000a00 */
[----:B------:R-:W-:Y:S02]  /*108c0*/  IMAD R9, R94, R9, R13 ;  /* 0x000000095e097224 */ /* 0x000fe400078e020d */
        /* <DEDUP_REMOVED lines=14> */
[----:B------:R-:W-:Y:S02]  /*109b0*/  LEA.HI.X R14, R4, UR9, R3, 0x2, P1 ;  /* 0x00000009040e7c11 */ /* 0x000fe400088f1403 */
        /* <DEDUP_REMOVED lines=8> */
[----:B012---:R-:W-:Y:S02]  /*10a40*/  @!P1 IMAD.WIDE R2, R17, 0x4, R4 ;  /* 0x0000000411029825 */ /* 0x007fe400078e0204 */
        /* <DEDUP_REMOVED lines=21> */
[----:B--2---:R-:W-:Y:S01]  /*10ba0*/  @!P2 LEA R8, P5, R195, R4, 0x2 ;  /* 0x00000004c308a211 */ /* 0x004fe200078a10ff */
[----:B------:R1:W-:Y:S01]  /*10bb0*/  @!P4 ST.E.64 desc[UR36][R2.64], R72 ;  /* 0x000000480200c985 */ /* 0x0003e2000c101b24 */
[----:B------:R-:W-:-:S02]  /*10bc0*/  @!P3 LEA.HI.X R7, R196, R5, R213, 0x2, P6 ;  /* 0x00000005c407b211 */ /* 0x000fc400030f14d5 */
[----:B------:R-:W-:Y:S02]  /*10bd0*/  ISETP.GE.AND P4, PT, R193, UR4, PT ;  /* 0x00000004c1007c0c */ /* 0x000fe4000bf86270 */
        /* <DEDUP_REMOVED lines=33> */
.L_x_2473:
[----:B------:R-:W-:Y:S05]  /*10df0*/  BSYNC B1 ;  /* 0x0000000000017941 */ /* 0x000fea0003800000 */
.L_x_2472:
[----:B-1--4-:R1:W3:Y:S04]  /*10e00*/  SHFL.IDX PT, R5, R14, 0x1, 0x1c1f ;  /* 0x003c1f000e057f89 */ /* 0x0122e800000e0000 */
        /* <DEDUP_REMOVED lines=8> */
[-C--:B0-----:R-:W-:Y:S02]  /*10e90*/  @!P1 LEA R6, P4, R201, R4.reuse, 0x2 ;  /* 0x00000004c9069211 */ /* 0x081fe400078810ff */
[----:B--23--:R-:W-:Y:S02]  /*10ea0*/  @!P6 IMAD.WIDE R2, R17, 0x4, R4 ;  /* 0x000000041102e825 */ /* 0x00cfe400078e0204 */
        /* <DEDUP_REMOVED lines=13> */
[----:B-1----:R-:W-:Y:S01]  /*10f80*/  @!P4 LEA R14, P5, R197, R4, 0x2 ;  /* 0x00000004c50ec211 */ /* 0x002fe200078a10ff */
[----:B------:R1:W-:Y:S01]  /*10f90*/  @!P2 ST.E.64 desc[UR36][R10.64], R40 ;  /* 0x000000280a00a985 */ /* 0x0003e2000c101b24 */
[----:B------:R-:W-:-:S02]  /*10fa0*/  ISETP.GE.AND P2, PT, R194, UR4, PT ;  /* 0x00000004c2007c0c */ /* 0x000fc4000bf46270 */
[-C--:B------:R-:W-:Y:S01]  /*10fb0*/  @!P4 LEA.HI.X R15, R197, R5.reuse, R214, 0x2, P5 ;  /* 0x00000005c50fc211 */ /* 0x080fe200028f14d6 */
[----:B------:R4:W-:Y:S02]  /*10fc0*/  @!P3 ST.E.64 desc[UR36][R12.64], R42 ;  /* 0x0000002a0c00b985 */ /* 0x0009e4000c101b24 */
[CC--:B0-----:R-:W-:Y:S02]  /*10fd0*/  @!P0 LEA R2, P3, R196.reuse, R4.reuse, 0x2 ;  /* 0x00000004c4028211 */ /* 0x0c1fe400078610ff */
[----:B------:R-:W-:Y:S01]  /*10fe0*/  @!P4 ST.E.64 desc[UR36][R14.64], R44 ;  /* 0x0000002c0e00c985 */ /* 0x000fe2000c101b24 */
[----:B------:R-:W-:Y:S02]  /*10ff0*/  ISETP.GE.AND P4, PT, R193, UR4, PT ;  /* 0x00000004c1007c0c */ /* 0x000fe4000bf86270 */
[----:B--2---:R-:W-:Y:S02]  /*11000*/  @!P1 LEA R6, P5, R195, R4, 0x2 ;  /* 0x00000004c3069211 */ /* 0x004fe400078a10ff */
[----:B------:R-:W-:-:S02]  /*11010*/  @!P0 LEA.HI.X R3, R196, R5, R213, 0x2, P3 ;  /* 0x00000005c4038211 */ /* 0x000fc400018f14d5 */
[----:B------:R-:W-:Y:S02]  /*11020*/  ISETP.GE.AND P3, PT, R192, UR4, PT ;  /* 0x00000004c0007c0c */ /* 0x000fe4000bf66270 */
[CC--:B---3--:R-:W-:Y:S01]  /*11030*/  @!P2 LEA R8, P6, R194.reuse, R4.reuse, 0x2 ;  /* 0x00000004c208a211 */ /* 0x0c8fe200078c10ff */
[----:B------:R0:W-:Y:S01]  /*11040*/  @!P0 ST.E.64 desc[UR36][R2.64], R46 ;  /* 0x0000002e02008985 */ /* 0x0001e2000c101b24 */
[-C--:B------:R-:W-:Y:S02]  /*11050*/  @!P1 LEA.HI.X R7, R195, R5.reuse, R212, 0x2, P5 ;  /* 0x00000005c3079211 */ /* 0x080fe400028f14d4 */
[----:B------:R-:W-:Y:S02]  /*11060*/  @!P2 LEA.HI.X R9, R194, R5, R211, 0x2, P6 ;  /* 0x00000005c209a211 */ /* 0x000fe400030f14d3 */
[----:B------:R-:W-:Y:S01]  /*11070*/  ISETP.GE.AND P0, PT, R191, UR4, PT ;  /* 0x00000004bf007c0c */ /* 0x000fe2000bf06270 */
[----:B------:R2:W-:Y:S01]  /*11080*/  @!P1 ST.E.64 desc[UR36][R6.64], R48 ;  /* 0x0000003006009985 */ /* 0x0005e2000c101b24 */
[----:B-1----:R-:W-:-:S02]  /*11090*/  @!P4 LEA R10, P1, R193, R4, 0x2 ;  /* 0x00000004c10ac211 */ /* 0x002fc400078210ff */
[----:B------:R-:W-:Y:S01]  /*110a0*/  ISETP.GE.AND P5, PT, R190, UR4, PT ;  /* 0x00000004be007c0c */ /* 0x000fe2000bfa6270 */
[----:B------:R1:W-:Y:S01]  /*110b0*/  @!P2 ST.E.64 desc[UR36][R8.64], R50 ;  /* 0x000000320800a985 */ /* 0x0003e2000c101b24 */
[----:B------:R-:W-:Y:S02]  /*110c0*/  @!P4 LEA.HI.X R11, R193, R5, R210, 0x2, P1 ;  /* 0x00000005c10bc211 */ /* 0x000fe400008f14d2 */
[----:B------:R-:W-:Y:S02]  /*110d0*/  ISETP.GE.AND P2, PT, R189, UR4, PT ;  /* 0x00000004bd007c0c */ /* 0x000fe4000bf46270 */
[----:B------:R-:W-:Y:S01]  /*110e0*/  ISETP.GE.AND P1, PT, R188, UR4, PT ;  /* 0x00000004bc007c0c */ /* 0x000fe2000bf26270 */
[----:B------:R3:W-:Y:S01]  /*110f0*/  @!P4 ST.E.64 desc[UR36][R10.64], R52 ;  /* 0x000000340a00c985 */ /* 0x0007e2000c101b24 */
[-C--:B----4-:R-:W-:Y:S02]  /*11100*/  @!P3 LEA R12, P6, R192, R4.reuse, 0x2 ;  /* 0x00000004c00cb211 */ /* 0x090fe400078c10ff */
[----:B0-----:R-:W-:-:S02]  /*11110*/  @!P0 LEA R2, P4, R191, R4, 0x2 ;  /* 0x00000004bf028211 */ /* 0x001fc400078810ff */
[-C--:B------:R-:W-:Y:S02]  /*11120*/  @!P3 LEA.HI.X R13, R192, R5.reuse, R209, 0x2, P6 ;  /* 0x00000005c00db211 */ /* 0x080fe400030f14d1 */
[----:B------:R-:W-:-:S03]  /*11130*/  @!P0 LEA.HI.X R3, R191, R5, R208, 0x2, P4 ;  /* 0x00000005bf038211 */ /* 0x000fc600020f14d0 */
[----:B------:R3:W-:Y:S01]  /*11140*/  @!P3 ST.E.64 desc[UR36][R12.64], R54 ;  /* 0x000000360c00b985 */ /* 0x0007e2000c101b24 */
[-C--:B--2---:R-:W-:Y:S02]  /*11150*/  @!P5 LEA R6, P3, R190, R4.reuse, 0x2 ;  /* 0x00000004be06d211 */ /* 0x084fe400078610ff */
        /* <DEDUP_REMOVED lines=11> */
[----:B---3--:R-:W-:-:S04]  /*11210*/  LEA R2, P0, R23, R4, 0x2 ;  /* 0x0000000417027211 */ /* 0x008fc800078010ff */
[----:B------:R-:W-:-:S05]  /*11220*/  LEA.HI.X R3, R23, R5, R204, 0x2, P0 ;  /* 0x0000000517037211 */ /* 0x000fca00000f14cc */
[----:B------:R4:W-:Y:S01]  /*11230*/  ST.E.64 desc[UR36][R2.64], R32 ;  /* 0x0000002002007985 */ /* 0x0009e2000c101b24 */
[----:B------:R-:W-:Y:S05]  /*11240*/  BRA `(.L_x_2471) ;  /* 0x0000000c000c7947 */ /* 0x000fea0003800000 */
.L_x_2462:
        /* <DEDUP_REMOVED lines=9> */
[----:B------:R-:W-:-:S03]  /*112e0*/  UISETP.NE.U32.AND UP1, UPT, UR8, URZ, UPT ;  /* 0x0000003f0800728c */ /* 0x000fc6000bf25070 */
[----:B------:R-:W2:Y:S01]  /*112f0*/  @P1 LDG.E R6, desc[UR36][R2.64] ;  /* 0x0000002402061981 */ /* 0x000ea2000c1e1900 */
[----:B------:R-:W-:Y:S01]  /*11300*/  UISETP.NE.AND.EX UP1, UPT, UR9, URZ, UPT, UP1 ;  /* 0x0000003f0900728c */ /* 0x000fe2000bf25310 */
[----:B------:R-:W-:Y:S02]  /*11310*/  ULDC UR4, c[0x0][0xa88] ;  /* 0x0002a20000047ab9 */ /* 0x000fe40000000800 */
[----:B------:R-:W-:-:S03]  /*11320*/  IMAD.U32 R0, RZ, RZ, UR4 ;  /* 0x00000004ff007e24 */ /* 0x000fc6000f8e00ff */
        /* <DEDUP_REMOVED lines=15> */
.L_x_2474:
[----:B------:R-:W-:Y:S01]  /*11420*/  USEL UR53, UR53, URZ, !UP0 ;  /* 0x0000003f35357287 */ /* 0x000fe2000c000000 */
[----:B------:R-:W-:Y:S01]  /*11430*/  BSSY B1, `(.L_x_2475) ;  /* 0x0000038000017945 */ /* 0x000fe20003800000 */
[----:B------:R-:W-:-:S03]  /*11440*/  USEL UR57, UR57, URZ, !UP0 ;  /* 0x0000003f39397287 */ /* 0x000fc6000c000000 */
[----:B------:R-:W-:Y:S09]  /*11450*/  @P0 BRA `(.L_x_2476) ;  /* 0x0000000000d40947 */ /* 0x000ff20003800000 */
        /* <DEDUP_REMOVED lines=32> */
[----:B------:R-:W-:Y:S01]  /*11660*/  UIADD3.X UR7, UR7, UR11, UR16, UP0, UP1 ;  /* 0x0000000b07077290 */ /* 0x000fe200087e2410 */
[----:B-1----:R-:W-:Y:S01]  /*11670*/  @P0 SHF.R.U32.HI R5, RZ, R7, R2 ;  /* 0x00000007ff050219 */ /* 0x002fe20000011602 */
[----:B------:R-:W-:Y:S01]  /*11680*/  IMAD.U32 R2, RZ, RZ, UR20 ;  /* 0x00000014ff027e24 */ /* 0x000fe2000f8e00ff */
[----:B------:R-:W-:Y:S01]  /*11690*/  ULDC.64 UR8, c[0x0][UR17+0x210] ;  /* 0x0000840011087abb */ /* 0x000fe20008000a00 */
[----:B------:R-:W-:Y:S01]  /*116a0*/  ULDC.64 UR10, c[0x0][0xba8] ;  /* 0x0002ea00000a7ab9 */ /* 0x000fe20000000a00 */
[----:B------:R-:W-:Y:S01]  /*116b0*/  @!UP2 ULDC UR10, c[0x0][0xb50] ;  /* 0x0002d400000aaab9 */ /* 0x000fe20000000800 */
[--C-:B------:R-:W-:Y:S01]  /*116c0*/  IMAD.MOV R7, RZ, RZ, -R5.reuse ;  /* 0x000000ffff077224 */ /* 0x100fe200078e0a05 */
[----:B------:R-:W-:Y:S01]  /*116d0*/  IADD3 R2, P0, P1, R5, UR14, R2 ;  /* 0x0000000e05027c10 */ /* 0x000fe2000f91e002 */
[----:B------:R-:W-:Y:S01]  /*116e0*/  @!UP2 ULDC UR11, c[0x0][0xb54] ;  /* 0x0002d500000baab9 */ /* 0x000fe20000000800 */
[----:B------:R-:W-:Y:S01]  /*116f0*/  SHF.R.S32.HI R5, RZ, 0x1f, R5 ;  /* 0x0000001fff057819 */ /* 0x000fe20000011405 */
[----:B------:R-:W-:-:S03]  /*11700*/  IMAD R7, R9, R7, R4 ;  /* 0x0000000709077224 */ /* 0x000fc600078e0204 */
[----:B------:R-:W-:Y:S01]  /*11710*/  IADD3.X R3, R5, UR7, R6, P0, P1 ;  /* 0x0000000705037c10 */ /* 0x000fe200087e2406 */
        /* <DEDUP_REMOVED lines=9> */
.L_x_2476:
[----:B------:R-:W-:Y:S05]  /*117b0*/  BSYNC B1 ;  /* 0x0000000000017941 */ /* 0x000fea0003800000 */
.L_x_2475:
        /* <DEDUP_REMOVED lines=11> */
[----:B------:R-:W-:Y:S01]  /*11870*/  ULDC.64 UR10, c[0x0][0xae8] ;  /* 0x0002ba00000a7ab9 */ /* 0x000fe20000000a00 */
[----:B------:R-:W-:Y:S01]  /*11880*/  UIADD3 UR9, UR9, UR7, URZ ;  /* 0x0000000709097290 */ /* 0x000fe2000fffe03f */
[----:B0-----:R-:W-:-:S03]  /*11890*/  IMAD.MOV.U32 R5, RZ, RZ, R6 ;  /* 0x000000ffff057224 */ /* 0x001fc600078e0006 */
        /* <DEDUP_REMOVED lines=51> */
.L_x_2478:
[----:B------:R-:W-:Y:S05]  /*11bd0*/  BSYNC B1 ;  /* 0x0000000000017941 */ /* 0x000fea0003800000 */
.L_x_2477:
        /* <DEDUP_REMOVED lines=13> */
.L_x_2480:
[----:B------:R-:W-:Y:S05]  /*11cb0*/  BSYNC B1 ;  /* 0x0000000000017941 */ /* 0x000fea0003800000 */
.L_x_2479:
        /* <DEDUP_REMOVED lines=13> */
.L_x_2482:
[----:B------:R-:W-:Y:S05]  /*11d90*/  BSYNC B1 ;  /* 0x0000000000017941 */ /* 0x000fea0003800000 */
.L_x_2481:
        /* <DEDUP_REMOVED lines=14> */
.L_x_2471:
[----:B------:R-:W-:Y:S05]  /*11e80*/  BSYNC B0 ;  /* 0x0000000000007941 */ /* 0x000fea0003800000 */
.L_x_2461:
[----:B------:R-:W-:Y:S02]  /*11e90*/  ULDC UR4, c[0x0][0xc3c] ;  /* 0x00030f0000047ab9 */ /* 0x000fe40000000800 */
[----:B------:R-:W-:-:S13]  /*11ea0*/  ISETP.GE.AND P0, PT, R31, UR4, PT ;  /* 0x000000041f007c0c */ /* 0x000fda000bf06270 */
[----:B------:R-:W-:Y:S05]  /*11eb0*/  @!P0 BRA `(.L_x_2483) ;  /* 0xfffffef0002c8947 */ /* 0x000fea000383ffff */
[----:B------:R-:W-:Y:S05]  /*11ec0*/  EXIT ;  /* 0x000000000000794d */ /* 0x000fea0003800000 */
.L_x_2418:
[----:B------:R-:W-:-:S08]  /*11ed0*/  NOP ;  /* 0x0000000000007918 */ /* 0x000fd00000000000 */
[----:B0-----:R-:W0:-:S00]  /*11ee0*/  USETMAXREG.DEALLOC.CTAPOOL 0x28 ;  /* 0x00000028000079c8 */ /* 0x001e0000080e0500 */
        /* <DEDUP_REMOVED lines=60> */
.L_x_2487:
        /* <DEDUP_REMOVED lines=36> */
.L_x_2485:
[----:B------:R-:W-:-:S04]  /*124f0*/  IMAD.IADD R8, R11, 0x1, -R8 ;  /* 0x000000010b087824 */ /* 0x000fc800078e0a08 */
[----:B------:R-:W-:-:S05]  /*12500*/  IMAD R3, R5, R4, R8 ;  /* 0x0000000405037224 */ /* 0x000fca00078e0208 */
[----:B------:R-:W-:Y:S01]  /*12510*/  ISETP.GT.AND P0, PT, R3, R6, PT ;  /* 0x000000060300720c */ /* 0x000fe20003f04270 */
[----:B------:R-:W-:-:S12]  /*12520*/  IMAD.MOV.U32 R3, RZ, RZ, RZ ;  /* 0x000000ffff037224 */ /* 0x000fd800078e00ff */
        /* <DEDUP_REMOVED lines=13> */
.L_x_2488:
[----:B01----:R-:W-:-:S04]  /*12600*/  IMAD R2, R3, R4, R8 ;  /* 0x0000000403027224 */ /* 0x003fc800078e0208 */
[----:B------:R-:W-:Y:S01]  /*12610*/  IMAD.IADD R5, R6, 0x1, -R2 ;  /* 0x0000000106057824 */ /* 0x000fe200078e0a02 */
[----:B------:R0:W-:Y:S01]  /*12620*/  STL [R1], R2 ;  /* 0x0000000201007387 */ /* 0x0001e20000100800 */
[----:B------:R-:W-:Y:S05]  /*12630*/  @!P1 BRA `(.L_x_2489) ;  /* 0x0000000000ec9947 */ /* 0x000fea0003800000 */
        /* <DEDUP_REMOVED lines=40> */
[----:B------:R-:W-:Y:S02]  /*128c0*/  IMAD R3, R2, R6, R3 ;  /* 0x0000000602037224 */ /* 0x000fe400078e0203 */
[----:B------:R-:W-:-:S03]  /*128d0*/  IMAD.MOV R6, RZ, RZ, -R8 ;  /* 0x000000ffff067224 */ /* 0x000fc600078e0a08 */
        /* <DEDUP_REMOVED lines=13> */
[----:B------:R-:W-:Y:S02]  /*129b0*/  IMAD R2, R0, R6, R5 ;  /* 0x0000000600027224 */ /* 0x000fe400078e0205 */
[----:B------:R-:W-:-:S05]  /*129c0*/  IMAD R3, R3, 0x10000, R4 ;  /* 0x0001000003037824 */ /* 0x000fca00078e0204 */
[----:B------:R1:W-:Y:S01]  /*129d0*/  STL [R1+0x8], R3 ;  /* 0x0000080301007387 */ /* 0x0003e20000100800 */
[----:B------:R-:W-:Y:S05]  /*129e0*/  BRA `(.L_x_2490) ;  /* 0x0000000400007947 */ /* 0x000fea0003800000 */
.L_x_2489:
        /* <DEDUP_REMOVED lines=36> */
[-C--:B------:R-:W-:Y:S02]  /*12c30*/  IABS R8, R13.reuse ;  /* 0x0000000d00087213 */ /* 0x080fe40000000000 */
[----:B------:R-:W-:Y:S02]  /*12c40*/  IABS R10, R13 ;  /* 0x0000000d000a7213 */ /* 0x000fe40000000000 */
[----:B------:R-:W0:Y:S08]  /*12c50*/  I2F.RP R4, R8 ;  /* 0x0000000800047306 */ /* 0x000e300000209400 */
[----:B0-----:R-:W0:Y:S02]  /*12c60*/  MUFU.RCP R4, R4 ;  /* 0x0000000400047308 */ /* 0x001e240000001000 */
[----:B0-----:R-:W-:-:S02]  /*12c70*/  VIADD R3, R4, 0xffffffe ;  /* 0x0ffffffe04037836 */ /* 0x001fc40000000000 */
[----:B------:R-:W-:-:S04]  /*12c80*/  IMAD.MOV R4, RZ, RZ, -R13 ;  /* 0x000000ffff047224 */ /* 0x000fc800078e0a0d */
        /* <DEDUP_REMOVED lines=20> */
[----:B------:R-:W-:-:S05]  /*12dd0*/  IMAD R3, R2, R4, R3 ;  /* 0x0000000402037224 */ /* 0x000fca00078e0203 */
[----:B------:R0:W-:Y:S02]  /*12de0*/  STL [R1+0x8], R3 ;  /* 0x0000080301007387 */ /* 0x0001e40000100800 */
.L_x_2490:
[----:B01----:R-:W-:-:S05]  /*12df0*/  LOP3.LUT R3, RZ, R2, RZ, 0x33, !PT ;  /* 0x00000002ff037212 */ /* 0x003fca00078e33ff */
[----:B------:R-:W-:-:S05]  /*12e00*/  IMAD.IADD R0, R0, 0x1, R3 ;  /* 0x0000000100007824 */ /* 0x000fca00078e0203 */
[----:B------:R1:W-:Y:S01]  /*12e10*/  STL [R1+0x4], R0 ;  /* 0x0000040001007387 */ /* 0x0003e20000100800 */
[----:B------:R-:W-:Y:S05]  /*12e20*/  BRA `(.L_x_2491) ;  /* 0x0000000000107947 */ /* 0x000fea0003800000 */
.L_x_2486:
[----:B------:R0:W-:Y:S01]  /*12e30*/  STL [R1], R6 ;  /* 0x0000000601007387 */ /* 0x0001e20000100800 */
[----:B------:R-:W-:-:S03]  /*12e40*/  ULDC UR41, c[0x0][0xc3c] ;  /* 0x00030f0000297ab9 */ /* 0x000fc60000000800 */
[----:B------:R0:W-:Y:S04]  /*12e50*/  STL [R1+0x4], RZ ;  /* 0x000004ff01007387 */ /* 0x0001e80000100800 */
[----:B------:R0:W-:Y:S02]  /*12e60*/  STL [R1+0x8], RZ ;  /* 0x000008ff01007387 */ /* 0x0001e40000100800 */
.L_x_2491:
[----:B------:R-:W2:Y:S04]  /*12e70*/  LDL R8, [R1] ;  /* 0x0000000001087983 */ /* 0x000ea80000100800 */
[----:B------:R-:W2:Y:S04]  /*12e80*/  LDL R9, [R1+0x4] ;  /* 0x0000040001097983 */ /* 0x000ea80000100800 */
[----:B------:R-:W2:Y:S01]  /*12e90*/  LDL R10, [R1+0x8] ;  /* 0x00000800010a7983 */ /* 0x000ea20000100800 */
[----:B------:R-:W-:Y:S01]  /*12ea0*/  ISETP.NE.AND P0, PT, R7, RZ, PT ;  /* 0x000000ff0700720c */ /* 0x000fe20003f05270 */
[----:B------:R-:W-:-:S12]  /*12eb0*/  IMAD.U32 R2, RZ, RZ, UR41 ;  /* 0x00000029ff027e24 */ /* 0x000fd8000f8e00ff */
[----:B------:R-:W3:Y:S01]  /*12ec0*/  @!P0 S2R R3, SR_CgaCtaId ;  /* 0x0000000000038919 */ /* 0x000ee20000008800 */
[----:B-1----:R-:W-:Y:S01]  /*12ed0*/  @!P0 MOV R0, 0x400 ;  /* 0x0000040000008802 */ /* 0x002fe20000000f00 */
[----:B------:R-:W-:-:S03]  /*12ee0*/  @!P0 IMAD.MOV.U32 R11, RZ, RZ, R2 ;  /* 0x000000ffff0b8224 */ /* 0x000fc600078e0002 */
[----:B---3--:R-:W-:-:S05]  /*12ef0*/  @!P0 LEA R0, R3, R0, 0x18 ;  /* 0x0000000003008211 */ /* 0x008fca00078ec0ff */
[----:B--2---:R1:W-:Y:S01]  /*12f00*/  @!P0 STS.128 [R0+0x298d0], R8 ;  /* 0x0298d00800008388 */ /* 0x0043e20000000c00 */
[----:B------:R-:W-:Y:S06]  /*12f10*/  BAR.ARV 0x5, 0x180 ;  /* 0x0146000000007b1d */ /* 0x000fec0000002000 */
.L_x_2484:
[----:B------:R-:W-:Y:S01]  /*12f20*/  ULDC UR4, c[0x0][0xc3c] ;  /* 0x00030f0000047ab9 */ /* 0x000fe20000000800 */
[----:B------:R2:W-:Y:S01]  /*12f30*/  STL [R1+0x28], RZ ;  /* 0x000028ff01007387 */ /* 0x0005e20000100800 */
[----:B------:R-:W-:Y:S01]  /*12f40*/  UISETP.GE.AND UP0, UPT, UR41, UR4, UPT ;  /* 0x000000042900728c */ /* 0x000fe2000bf06270 */
[----:B------:R-:W-:Y:S02]  /*12f50*/  IMAD.MOV.U32 R32, RZ, RZ, 0x1 ;  /* 0x00000001ff207424 */ /* 0x000fe400078e00ff */
[----:B------:R-:W-:-:S03]  /*12f60*/  IMAD.MOV.U32 R19, RZ, RZ, RZ ;  /* 0x000000ffff137224 */ /* 0x000fc600078e00ff */
[----:B------:R-:W-:-:S13]  /*12f70*/  PLOP3.LUT P0, PT, PT, PT, UP0, 0x80, 0x0 ;  /* 0x000000000000781c */ /* 0x000fda0003f0f008 */
[----:B--2---:R-:W-:Y:S05]  /*12f80*/  @P0 BRA `(.L_x_2492) ;  /* 0x0000006000680947 */ /* 0x004fea0003800000 */
[----:B-1----:R-:W2:Y:S01]  /*12f90*/  LDL R0, [R1+0x2c] ;  /* 0x00002c0001007983 */ /* 0x002ea20000100800 */
[----:B------:R-:W1:Y:S01]  /*12fa0*/  S2UR UR4, SR_CgaCtaId ;  /* 0x00000000000479c3 */ /* 0x000e620000008800 */
[----:B------:R-:W-:Y:S01]  /*12fb0*/  MOV R16, 0x400 ;  /* 0x0000040000107802 */ /* 0x000fe20000000f00 */
[----:B------:R-:W-:Y:S01]  /*12fc0*/  IMAD.MOV.U32 R34, RZ, RZ, 0x40 ;  /* 0x00000040ff227424 */ /* 0x000fe200078e00ff */
[----:B------:R-:W0:Y:S01]  /*12fd0*/  S2R R14, SR_TID.X ;  /* 0x00000000000e7919 */ /* 0x000e220000002100 */
[----:B------:R-:W-:Y:S01]  /*12fe0*/  IMAD.MOV.U32 R32, RZ, RZ, 0x1 ;  /* 0x00000001ff207424 */ /* 0x000fe200078e00ff */
[----:B------:R-:W-:Y:S01]  /*12ff0*/  ULDC UR46, c[0x0][0xc] ;  /* 0x00000300002e7ab9 */ /* 0x000fe20000000800 */
[----:B------:R-:W-:Y:S02]  /*13000*/  IMAD.MOV.U32 R19, RZ, RZ, RZ ;  /* 0x000000ffff137224 */ /* 0x000fe400078e00ff */
[C---:B0-----:R-:W-:Y:S01]  /*13010*/  IMAD.SHL.U32 R4, R14.reuse, 0x10, RZ ;  /* 0x000000100e047824 */ /* 0x041fe200078e00ff */
[C---:B------:R-:W-:Y:S01]  /*13020*/  LOP3.LUT R13, R14.reuse, 0x7f, RZ, 0xc0, !PT ;  /* 0x0000007f0e0d7812 */ /* 0x040fe200078ec0ff */
[C---:B------:R-:W-:Y:S01]  /*13030*/  IMAD.SHL.U32 R3, R14.reuse, 0x2, RZ ;  /* 0x000000020e037824 */ /* 0x040fe200078e00ff */
[C---:B------:R-:W-:Y:S01]  /*13040*/  R2P PR, R14.reuse, 0x14 ;  /* 0x000000140e007804 */ /* 0x040fe20000000000 */
[----:B------:R-:W-:Y:S01]  /*13050*/  IMAD.SHL.U32 R11, R14, 0x4, RZ ;  /* 0x000000040e0b7824 */ /* 0x000fe200078e00ff */
[----:B------:R-:W-:-:S02]  /*13060*/  SHF.R.U32.HI R2, RZ, 0x5, R13 ;  /* 0x00000005ff027819 */ /* 0x000fc4000001160d */
[----:B------:R-:W-:-:S03]  /*13070*/  LOP3.LUT R35, R4, 0x30, RZ, 0xc0, !PT ;  /* 0x0000003004237812 */ /* 0x000fc600078ec0ff */
[----:B------:R-:W-:Y:S01]  /*13080*/  IMAD.SHL.U32 R7, R2, 0x200, RZ ;  /* 0x0000020002077824 */ /* 0x000fe200078e00ff */
[----:B--2---:R-:W-:Y:S02]  /*13090*/  R2UR UR5, R0 ;  /* 0x00000000000572ca */ /* 0x004fe400000e0000 */
[----:B------:R-:W-:-:S04]  /*130a0*/  LOP3.LUT R0, R4, 0x1b0, RZ, 0xc0, !PT ;  /* 0x000001b004007812 */ /* 0x000fc800078ec0ff */
[----:B------:R-:W-:Y:S01]  /*130b0*/  LOP3.LUT R10, R0, 0x30, R3, 0x78, !PT ;  /* 0x00000030000a7812 */ /* 0x000fe200078e7803 */
[C---:B------:R-:W-:Y:S02]  /*130c0*/  IMAD.SHL.U32 R3, R14.reuse, 0x80, RZ ;  /* 0x000000800e037824 */ /* 0x040fe400078e00ff */
[----:B------:R-:W-:-:S03]  /*130d0*/  IMAD.SHL.U32 R0, R14, 0x20, RZ ;  /* 0x000000200e007824 */ /* 0x000fc600078e00ff */
[----:B------:R-:W-:Y:S01]  /*130e0*/  LOP3.LUT R5, R3, 0x380, RZ, 0xc0, !PT ;  /* 0x0000038003057812 */ /* 0x000fe200078ec0ff */
[----:B------:R-:W-:Y:S01]  /*130f0*/  ULOP3.LUT UR44, UR5, 0x2, URZ, 0xfc, !UPT ;  /* 0x00000002052c7892 */ /* 0x000fe2000f8efc3f */
[C---:B------:R-:W-:Y:S01]  /*13100*/  LOP3.LUT R6, R0.reuse, 0x80, RZ, 0xc0, !PT ;  /* 0x0000008000067812 */ /* 0x040fe200078ec0ff */
[----:B------:R-:W-:Y:S01]  /*13110*/  ULOP3.LUT UR45, UR5, 0x1, URZ, 0xfc, !UPT ;  /* 0x00000001052d7892 */ /* 0x000fe2000f8efc3f */
[----:B------:R-:W-:Y:S01]  /*13120*/  LOP3.LUT R9, R0, 0x380, RZ, 0xc0, !PT ;  /* 0x0000038000097812 */ /* 0x000fe200078ec0ff */
[----:B------:R-:W-:Y:S01]  /*13130*/  IMAD R5, R2, 0x10, R5 ;  /* 0x0000001002057824 */ /* 0x000fe200078e0205 */
[----:B------:R-:W-:Y:S01]  /*13140*/  LOP3.LUT R6, R6, 0x10, R14, 0xf8, !PT ;  /* 0x0000001006067812 */ /* 0x000fe200078ef80e */
[----:B------:R-:W-:Y:S01]  /*13150*/  IMAD.SHL.U32 R2, R2, 0x400, RZ ;  /* 0x0000040002027824 */ /* 0x000fe200078e00ff */
[----:B------:R-:W-:Y:S02]  /*13160*/  LOP3.LUT R33, R9, 0x30, R4, 0xf8, !PT ;  /* 0x0000003009217812 */ /* 0x000fe400078ef804 */
[----:B------:R-:W-:-:S02]  /*13170*/  LOP3.LUT R9, R7, 0x60, R0, 0xf8, !PT ;  /* 0x0000006007097812 */ /* 0x000fc400078ef800 */
[----:B------:R-:W-:Y:S02]  /*13180*/  LOP3.LUT R8, R6, 0x10, R11, 0x78, !PT ;  /* 0x0000001006087812 */ /* 0x000fe400078e780b */
[--C-:B------:R-:W-:Y:S02]  /*13190*/  LOP3.LUT R6, R5, 0x70, R4.reuse, 0x78, !PT ;  /* 0x0000007005067812 */ /* 0x100fe400078e7804 */
[----:B------:R-:W-:Y:S02]  /*131a0*/  LOP3.LUT R7, R7, 0x40, R4, 0xf8, !PT ;  /* 0x0000004007077812 */ /* 0x000fe400078ef804 */
[----:B------:R-:W-:Y:S02]  /*131b0*/  LOP3.LUT R9, R9, 0x100, R0, 0xf8, !PT ;  /* 0x0000010009097812 */ /* 0x000fe400078ef800 */
[----:B------:R-:W-:Y:S02]  /*131c0*/  LOP3.LUT R5, R6, 0xc00, R3, 0xf8, !PT ;  /* 0x00000c0006057812 */ /* 0x000fe400078ef803 */
[----:B------:R-:W-:-:S02]  /*131d0*/  LOP3.LUT R12, R7, R10, RZ, 0xfc, !PT ;  /* 0x0000000a070c7212 */ /* 0x000fc400078efcff */
[----:B------:R-:W-:Y:S01]  /*131e0*/  LOP3.LUT R3, R9, R8, RZ, 0xfc, !PT ;  /* 0x0000000809037212 */ /* 0x000fe200078efcff */
[----:B------:R0:W-:Y:S01]  /*131f0*/  STL [R1+0x1c], R5 ;  /* 0x00001c0501007387 */ /* 0x0001e20000100800 */
[----:B------:R-:W-:Y:S02]  /*13200*/  SHF.R.U32.HI R4, RZ, 0x2, R13 ;  /* 0x00000002ff047819 */ /* 0x000fe4000001160d */
[----:B------:R-:W-:Y:S01]  /*13210*/  LOP3.LUT R33, R33, 0x70, R11, 0x78, !PT ;  /* 0x0000007021217812 */ /* 0x000fe200078e780b */
[----:B------:R-:W-:Y:S01]  /*13220*/  STL [R1+0x14], R12 ;  /* 0x0000140c01007387 */ /* 0x000fe20000100800 */
[----:B------:R-:W-:Y:S02]  /*13230*/  LOP3.LUT R0, R4, 0x60, R0, 0xf8, !PT ;  /* 0x0000006004007812 */ /* 0x000fe400078ef800 */
[----:B------:R-:W-:Y:S01]  /*13240*/  LOP3.LUT R4, R35, 0x40, RZ, 0xfc, !PT ;  /* 0x0000004023047812 */ /* 0x000fe200078efcff */
[----:B------:R1:W-:Y:S01]  /*13250*/  STL [R1+0x18], R3 ;  /* 0x0000180301007387 */ /* 0x0003e20000100800 */
[----:B------:R-:W-:-:S02]  /*13260*/  LOP3.LUT R2, R0, 0x80, RZ, 0xfc, !PT ;  /* 0x0000008000027812 */ /* 0x000fc400078efcff */
[C---:B0-----:R-:W-:Y:S02]  /*13270*/  SEL R5, R34.reuse, 0xffffffc0, !P2 ;  /* 0xffffffc022057807 */ /* 0x041fe40005000000 */
[----:B------:R-:W-:-:S03]  /*13280*/  SEL R34, R34, 0xffffffc0, !P4 ;  /* 0xffffffc022227807 */ /* 0x000fc60006000000 */
[----:B------:R-:W-:Y:S01]  /*13290*/  STL [R1+0x20], R5 ;  /* 0x0000200501007387 */ /* 0x000fe20000100800 */
[----:B-1----:R-:W-:-:S05]  /*132a0*/  IMAD.U32 R3, RZ, RZ, UR4 ;  /* 0x00000004ff037e24 */ /* 0x002fca000f8e00ff */
[----:B------:R-:W-:Y:S01]  /*132b0*/  LEA R16, R3, R16, 0x18 ;  /* 0x0000001003107211 */ /* 0x000fe200078ec0ff */
[----:B------:R0:W-:Y:S04]  /*132c0*/  STL [R1+0x10], R3 ;  /* 0x0000100301007387 */ /* 0x0001e80000100800 */
[----:B------:R-:W-:Y:S01]  /*132d0*/  IMAD.IADD R0, R16, 0x1, R12 ;  /* 0x0000000110007824 */ /* 0x000fe200078e020c */
[----:B------:R1:W-:Y:S04]  /*132e0*/  STL [R1+0x28], RZ ;  /* 0x000028ff01007387 */ /* 0x0003e80000100800 */
[----:B------:R1:W-:Y:S01]  /*132f0*/  STL [R1+0x24], R0 ;  /* 0x0000240001007387 */ /* 0x0003e20000100800 */
[----:B0-----:R-:W-:-:S07]  /*13300*/  LOP3.LUT R3, R35, 0x80, RZ, 0xfc, !PT ;  /* 0x0000008023037812 */ /* 0x001fce00078efcff */
.L_x_2570:
[----:B------:R-:W-:Y:S01]  /*13310*/  ULDC.64 UR4, c[0x0][0xc88] ;  /* 0x0003220000047ab9 */ /* 0x000fe20000000a00 */
[----:B------:R-:W-:Y:S01]  /*13320*/  ULDC.64 UR6, c[0x0][0xa18] ;  /* 0x0002860000067ab9 */ /* 0x000fe20000000a00 */
[----:B------:R-:W-:Y:S01]  /*13330*/  UIMAD.WIDE UR4, UR41, 0x4, UR4 ;  /* 0x00000004290478a5 */ /* 0x000fe2000f8e0204 */
[----:B------:R-:W-:Y:S01]  /*13340*/  IMAD.MOV.U32 R36, RZ, RZ, RZ ;  /* 0x000000ffff247224 */ /* 0x000fe200078e00ff */
[----:B0--3--:R-:W0:Y:S04]  /*13350*/  LDC R7, c[0x0][0x424] ;  /* 0x00010900ff077b82 */ /* 0x009e280000000800 */
[----:B------:R-:W-:Y:S02]  /*13360*/  IMAD.U32 R2, RZ, RZ, UR4 ;  /* 0x00000004ff027e24 */ /* 0x000fe4000f8e00ff */
[----:B------:R-:W-:Y:S01]  /*13370*/  IMAD.U32 R3, RZ, RZ, UR5 ;  /* 0x00000005ff037e24 */ /* 0x000fe2000f8e00ff */
[----:B------:R-:W-:Y:S01]  /*13380*/  ULDC.64 UR4, c[0x0][0xa28] ;  /* 0x00028a0000047ab9 */ /* 0x000fe20000000a00 */
[----:B-1----:R-:W1:Y:S03]  /*13390*/  LDC R0, c[0x0][0x2f0] ;  /* 0x0000bc00ff007b82 */ /* 0x002e660000000800 */
[----:B------:R-:W2:Y:S01]  /*133a0*/  LDG.E R2, desc[UR36][R2.64] ;  /* 0x0000002402027981 */ /* 0x000ea2000c1e1900 */
[----:B------:R-:W-:-:S04]  /*133b0*/  UISETP.NE.U32.AND UP0, UPT, UR4, URZ, UPT ;  /* 0x0000003f0400728c */ /* 0x000fc8000bf05070 */
[----:B------:R-:W-:-:S06]  /*133c0*/  UISETP.NE.AND.EX UP0, UPT, UR5, URZ, UPT, UP0 ;  /* 0x0000003f0500728c */ /* 0x000fcc000bf05300 */
[----:B------:R-:W-:Y:S02]  /*133d0*/  PLOP3.LUT P0, PT, PT, PT, UP0, 0x80, 0x0 ;  /* 0x000000000000781c */ /* 0x000fe40003f0f008 */
[----:B--2---:R-:W-:-:S13]  /*133e0*/  R2UR UR43, R2 ;  /* 0x00000000022b72ca */ /* 0x004fda00000e0000 */
[----:B------:R-:W-:Y:S02]  /*133f0*/  USHF.R.S32.HI UR42, URZ, 0x1f, UR43 ;  /* 0x0000001f3f2a7899 */ /* 0x000fe4000801142b */
[----:B------:R-:W-:-:S04]  /*13400*/  @UP0 ULEA UR4, UP1, UR43, UR4, 0x2 ;  /* 0x000000042b040291 */ /* 0x000fc8000f82103f */
[----:B------:R-:W-:Y:S02]  /*13410*/  @UP0 ULEA.HI.X UR5, UR43, UR5, UR42, 0x2, UP1 ;  /* 0x000000052b050291 */ /* 0x000fe400088f142a */
[----:B------:R-:W-:-:S04]  /*13420*/  IMAD.U32 R2, RZ, RZ, UR4 ;  /* 0x00000004ff027e24 */ /* 0x000fc8000f8e00ff */
[----:B------:R-:W-:Y:S01]  /*13430*/  IMAD.U32 R3, RZ, RZ, UR5 ;  /* 0x00000005ff037e24 */ /* 0x000fe2000f8e00ff */
[----:B------:R-:W-:Y:S01]  /*13440*/  ULDC.64 UR4, c[0x0][0xa00] ;  /* 0x0002800000047ab9 */ /* 0x000fe20000000a00 */
[----:B------:R-:W-:Y:S02]  /*13450*/  USHF.L.U32 UR39, UR43, 0x2, URZ ;  /* 0x000000022b277899 */ /* 0x000fe4000800063f */
[----:B------:R-:W-:Y:S01]  /*13460*/  UISETP.NE.U32.AND UP0, UPT, UR4, URZ, UPT ;  /* 0x0000003f0400728c */ /* 0x000fe2000bf05070 */
[----:B------:R2:W5:Y:S01]  /*13470*/  @P0 LDG.E R36, desc[UR36][R2.64] ;  /* 0x0000002402240981 */ /* 0x000562000c1e1900 */
[----:B------:R-:W-:Y:S02]  /*13480*/  USHF.L.U64.HI UR38, UR43, 0x2, UR42 ;  /* 0x000000022b267899 */ /* 0x000fe4000801022a */
[----:B------:R-:W-:Y:S02]  /*13490*/  UISETP.NE.AND.EX UP2, UPT, UR5, URZ, UPT, UP0 ;  /* 0x0000003f0500728c */ /* 0x000fe4000bf45300 */
[----:B------:R-:W-:-:S02]  /*134a0*/  UIADD3 UR4, UP0, UR39, UR4, URZ ;  /* 0x0000000427047290 */ /* 0x000fc4000ff1e03f */
[----:B------:R-:W-:Y:S02]  /*134b0*/  UP2UR UR48, UPR, URZ, 0x4 ;  /* 0x000000043f307883 */ /* 0x000fe40008000000 */
[----:B------:R-:W-:Y:S01]  /*134c0*/  UIADD3.X UR5, UR38, UR5, URZ, UP0, !UPT ;  /* 0x0000000526057290 */ /* 0x000fe200087fe43f */
[----:B------:R-:W-:Y:S01]  /*134d0*/  PLOP3.LUT P0, PT, PT, PT, UP2, 0x80, 0x0 ;  /* 0x000000000000781c */ /* 0x000fe20003f0f028 */
[----:B------:R-:W-:Y:S01]  /*134e0*/  UISETP.NE.U32.AND UP0, UPT, UR6, URZ, UPT ;  /* 0x0000003f0600728c */ /* 0x000fe2000bf05070 */
[----:B--2---:R-:W-:-:S03]  /*134f0*/  IMAD.U32 R2, RZ, RZ, UR4 ;  /* 0x00000004ff027e24 */ /* 0x004fc6000f8e00ff */
[----:B------:R-:W-:Y:S01]  /*13500*/  UISETP.NE.AND.EX UP0, UPT, UR7, URZ, UPT, UP0 ;  /* 0x0000003f0700728c */ /* 0x000fe2000bf05300 */
[----:B------:R-:W-:-:S05]  /*13510*/  IMAD.U32 R3, RZ, RZ, UR5 ;  /* 0x00000005ff037e24 */ /* 0x000fca000f8e00ff */
[----:B------:R-:W-:Y:S02]  /*13520*/  PLOP3.LUT P1, PT, PT, PT, UP0, 0x80, 0x0 ;  /* 0x000000000000781c */ /* 0x000fe40003f2f008 */
[----:B------:R-:W5:Y:S03]  /*13530*/  @P0 LDG.E R6, desc[UR36][R2.64] ;  /* 0x0000002402060981 */ /* 0x000f66000c1e1900 */
[----:B------:R-:W-:-:S04]  /*13540*/  @UP0 UIADD3 UR4, UP1, UR39, UR6, URZ ;  /* 0x0000000627040290 */ /* 0x000fc8000ff3e03f */
[----:B------:R-:W-:Y:S02]  /*13550*/  @UP0 UIADD3.X UR5, UR38, UR7, URZ, UP1, !UPT ;  /* 0x0000000726050290 */ /* 0x000fe40008ffe43f */
[----:B------:R-:W-:-:S04]  /*13560*/  IMAD.U32 R4, RZ, RZ, UR4 ;  /* 0x00000004ff047e24 */ /* 0x000fc8000f8e00ff */
[----:B------:R-:W-:-:S05]  /*13570*/  IMAD.U32 R5, RZ, RZ, UR5 ;  /* 0x00000005ff057e24 */ /* 0x000fca000f8e00ff */
[----:B------:R2:W5:Y:S01]  /*13580*/  @P1 LDG.E R23, desc[UR36][R4.64] ;  /* 0x0000002404171981 */ /* 0x000562000c1e1900 */
[----:B------:R-:W-:Y:S01]  /*13590*/  PLOP3.LUT P2, PT, PT, PT, UP2, 0x80, 0x0 ;  /* 0x000000000000781c */ /* 0x000fe20003f4f028 */
[----:B--2---:R-:W2:Y:S02]  /*135a0*/  LDC.64 R4, c[0x0][0x418] ;  /* 0x00010600ff047b82 */ /* 0x004ea40000000a00 */
[----:B--2---:R-:W-:-:S04]  /*135b0*/  ISETP.NE.U32.AND P0, PT, R4, RZ, PT ;  /* 0x000000ff0400720c */ /* 0x004fc80003f05070 */
[----:B------:R-:W-:Y:S01]  /*135c0*/  ISETP.NE.AND.EX P0, PT, R5, RZ, PT, P0 ;  /* 0x000000ff0500720c */ /* 0x000fe20003f05300 */
[----:B01----:R-:W-:-:S12]  /*135d0*/  @P1 BRA `(.L_x_2493) ;  /* 0x00000000001c1947 */ /* 0x003fd80003800000 */
[----:B------:R-:W-:Y:S01]  /*135e0*/  UISETP.NE.AND UP0, UPT, UR48, URZ, UPT ;  /* 0x0000003f3000728c */ /* 0x000fe2000bf05270 */
[----:B-----5:R-:W0:Y:S05]  /*135f0*/  LDC R23, c[0x0][0x288] ;  /* 0x0000a200ff177b82 */ /* 0x020e2a0000000800 */
[----:B------:R-:W-:-:S13]  /*13600*/  PLOP3.LUT P1, PT, PT, PT, UP0, 0x40, 0x0 ;  /* 0x000000000000781c */ /* 0x000fda0003f2e808 */
[----:B------:R-:W-:Y:S05]  /*13610*/  @P1 BRA `(.L_x_2493) ;  /* 0x00000000000c1947 */ /* 0x000fea0003800000 */
[----:B------:R-:W2:Y:S04]  /*13620*/  LDG.E R4, desc[UR36][R2.64] ;  /* 0x0000002402047981 */ /* 0x000ea8000c1e1900 */
[----:B0-----:R-:W2:Y:S02]  /*13630*/  LDG.E R23, desc[UR36][R2.64+0x4] ;  /* 0x0000042402177981 */ /* 0x001ea4000c1e1900 */
[----:B--2---:R-:W-:-:S07]  /*13640*/  IMAD.IADD R23, R23, 0x1, -R4 ;  /* 0x0000000117177824 */ /* 0x004fce00078e0a04 */
.L_x_2493:
        /* <DEDUP_REMOVED lines=15> */
.L_x_2494:
[----:B------:R-:W-:Y:S02]  /*13740*/  ULDC.64 UR4, c[0x0][0xa08] ;  /* 0x0002820000047ab9 */ /* 0x000fe40000000a00 */
[----:B------:R-:W-:-:S04]  /*13750*/  ISETP.NE.U32.AND P0, PT, RZ, UR4, PT ;  /* 0x00000004ff007c0c */ /* 0x000fc8000bf05070 */
[----:B------:R-:W-:-:S13]  /*13760*/  ISETP.NE.AND.EX P0, PT, RZ, UR5, PT, P0 ;  /* 0x00000005ff007c0c */ /* 0x000fda000bf05300 */
[----:B------:R-:W-:Y:S05]  /*13770*/  @!P0 BRA `(.L_x_2495) ;  /* 0x0000000000148947 */ /* 0x000fea0003800000 */
[----:B------:R-:W1:Y:S02]  /*13780*/  LDC.64 R2, c[0x0][0xa08] ;  /* 0x00028200ff027b82 */ /* 0x000e640000000a00 */
[----:B-1----:R-:W-:-:S05]  /*13790*/  IMAD.WIDE R2, R31, 0x4, R2 ;  /* 0x000000041f027825 */ /* 0x002fca00078e0202 */
[----:B------:R-:W2:Y:S04]  /*137a0*/  LDG.E R5, desc[UR36][R2.64] ;  /* 0x0000002402057981 */ /* 0x000ea8000c1e1900 */
[----:B------:R-:W2:Y:S02]  /*137b0*/  LDG.E R0, desc[UR36][R2.64+0x4] ;  /* 0x0000042402007981 */ /* 0x000ea4000c1e1900 */
[----:B--2---:R-:W-:-:S07]  /*137c0*/  IMAD.IADD R5, R0, 0x1, -R5 ;  /* 0x0000000100057824 */ /* 0x004fce00078e0a05 */
.L_x_2495:
[----:B------:R-:W2:Y:S01]  /*137d0*/  LDL R0, [R1+0x4] ;  /* 0x0000040001007983 */ /* 0x000ea20000100800 */
[----:B------:R-:W3:Y:S03]  /*137e0*/  LDC R30, c[0x0][0x448] ;  /* 0x00011200ff1e7b82 */ /* 0x000ee60000000800 */
[----:B------:R-:W4:Y:S01]  /*137f0*/  LDL R18, [R1+0x8] ;  /* 0x0000080001127983 */ /* 0x000f220000100800 */
[----:B-----5:R-:W-:Y:S01]  /*13800*/  IMAD.IADD R22, R5, 0x1, -R36 ;  /* 0x0000000105167824 */ /* 0x020fe200078e0a24 */
[----:B------:R-:W-:Y:S02]  /*13810*/  LOP3.LUT R17, R17, 0xfffffdff, RZ, 0xc0, !PT ;  /* 0xfffffdff11117812 */ /* 0x000fe400078ec0ff */
[----:B---3--:R-:W-:-:S13]  /*13820*/  ISETP.NE.AND P0, PT, R30, 0x1, PT ;  /* 0x000000011e00780c */ /* 0x008fda0003f05270 */
[----:B-1----:R-:W1:Y:S01]  /*13830*/  @P0 LDC R3, c[0x0][0x44c] ;  /* 0x00011300ff030b82 */ /* 0x002e620000000800 */
[----:B------:R-:W-:-:S07]  /*13840*/  @P0 LOP3.LUT R17, R17, 0x200, RZ, 0xfc, !PT ;  /* 0x0000020011110812 */ /* 0x000fce00078efcff */
[----:B------:R-:W3:Y:S01]  /*13850*/  @P0 LDC R2, c[0x0][0x450] ;  /* 0x00011400ff020b82 */ /* 0x000ee20000000800 */
[----:B--2---:R-:W-:-:S04]  /*13860*/  IMAD.SHL.U32 R0, R0, 0x80, RZ ;  /* 0x0000008000007824 */ /* 0x004fc800078e00ff */
[----:B------:R-:W-:-:S04]  /*13870*/  VIADD R0, R0, 0x7f ;  /* 0x0000007f00007836 */ /* 0x000fc80000000000 */
[----:B-1----:R-:W-:-:S05]  /*13880*/  @P0 IMAD.HI.U32 R3, R0, R3, RZ ;  /* 0x0000000300030227 */ /* 0x002fca00078e00ff */
[----:B---3--:R-:W-:Y:S01]  /*13890*/  @P0 SHF.R.U32.HI R0, RZ, R2, R3 ;  /* 0x00000002ff000219 */ /* 0x008fe20000011603 */
[C---:B------:R-:W-:Y:S01]  /*138a0*/  VIADD R2, R22.reuse, 0x9f ;  /* 0x0000009f16027836 */ /* 0x040fe20000000000 */
[----:B0-----:R-:W-:-:S03]  /*138b0*/  IADD3 R3, R22, 0xa0, -R23 ;  /* 0x000000a016037810 */ /* 0x001fc60007ffe817 */
[----:B------:R-:W-:-:S04]  /*138c0*/  IMAD.HI R2, R2, 0x66666667, RZ ;  /* 0x6666666702027827 */ /* 0x000fc800078e02ff */
[----:B------:R-:W-:Y:S01]  /*138d0*/  IMAD.IADD R0, R3, 0x1, R0 ;  /* 0x0000000103007824 */ /* 0x000fe200078e0200 */
[----:B------:R-:W-:-:S03]  /*138e0*/  SHF.R.U32.HI R3, RZ, 0x1f, R2 ;  /* 0x0000001fff037819 */ /* 0x000fc60000011602 */
[----:B------:R-:W-:Y:S01]  /*138f0*/  IMAD.HI R4, R0, 0x66666667, RZ ;  /* 0x6666666700047827 */ /* 0x000fe200078e02ff */
[----:B------:R-:W-:Y:S02]  /*13900*/  LEA.HI.SX32 R0, R2, R3, 0x1a ;  /* 0x0000000302007211 */ /* 0x000fe400078fd2ff */
[----:B----4-:R-:W-:Y:S02]  /*13910*/  LOP3.LUT R2, R18, 0xff000000, RZ, 0xc0, !PT ;  /* 0xff00000012027812 */ /* 0x010fe400078ec0ff */
[----:B------:R-:W-:Y:S02]  /*13920*/  SHF.R.U32.HI R3, RZ, 0x1f, R4 ;  /* 0x0000001fff037819 */ /* 0x000fe40000011604 */
[----:B------:R-:W-:Y:S02]  /*13930*/  SHF.R.U32.HI R2, RZ, 0x8, R2 ;  /* 0x00000008ff027819 */ /* 0x000fe40000011602 */
[----:B------:R-:W-:-:S04]  /*13940*/  LEA.HI.SX32 R3, R4, R3, 0x1a ;  /* 0x0000000304037211 */ /* 0x000fc800078fd2ff */
[----:B------:R-:W-:Y:S02]  /*13950*/  VIMNMX R0, R0, R3, PT ;  /* 0x0000000300007248 */ /* 0x000fe40003fe0100 */
[----:B------:R-:W-:Y:S02]  /*13960*/  LOP3.LUT R3, R18, 0xff0000, RZ, 0xc0, !PT ;  /* 0x00ff000012037812 */ /* 0x000fe400078ec0ff */
[----:B------:R-:W-:Y:S02]  /*13970*/  ISETP.GE.AND P0, PT, R0, 0x1, PT ;  /* 0x000000010000780c */ /* 0x000fe40003f06270 */
[----:B------:R-:W-:Y:S01]  /*13980*/  LEA.HI R2, R3, R2, RZ, 0x10 ;  /* 0x0000000203027211 */ /* 0x000fe200078f80ff */
[----:B------:R-:W-:-:S03]  /*13990*/  IMAD.MOV.U32 R3, RZ, RZ, RZ ;  /* 0x000000ffff037224 */ /* 0x000fc600078e00ff */
[----:B------:R-:W-:-:S07]  /*139a0*/  LOP3.LUT R4, R2, 0xff, RZ, 0xc0, !PT ;  /* 0x000000ff02047812 */ /* 0x000fce00078ec0ff */
[----:B------:R-:W-:Y:S05]  /*139b0*/  @!P0 BRA `(.L_x_2496) ;  /* 0x0000000000748947 */ /* 0x000fea0003800000 */
[----:B------:R-:W-:-:S04]  /*139c0*/  SHF.R.U32.HI R5, RZ, 0x10, R2 ;  /* 0x00000010ff057819 */ /* 0x000fc80000011602 */
[----:B------:R-:W-:-:S13]  /*139d0*/  ISETP.NE.AND P0, PT, R5, RZ, PT ;  /* 0x000000ff0500720c */ /* 0x000fda0003f05270 */
[----:B------:R-:W0:Y:S02]  /*139e0*/  @!P0 LDC R5, c[0x0][0x9f0] ;  /* 0x00027c00ff058b82 */ /* 0x000e240000000800 */
[-C--:B0-----:R-:W-:Y:S02]  /*139f0*/  IABS R7, R5.reuse ;  /* 0x0000000500077213 */ /* 0x081fe40000000000 */
[----:B------:R-:W-:Y:S02]  /*13a00*/  IADD3 R6, R5, -0x1, R0 ;  /* 0xffffffff05067810 */ /* 0x000fe40007ffe000 */
[----:B------:R-:W0:Y:S02]  /*13a10*/  I2F.RP R9, R7 ;  /* 0x0000000700097306 */ /* 0x000e240000209400 */
[----:B------:R-:W-:-:S04]  /*13a20*/  LOP3.LUT R2, R6, R5, RZ, 0x3c, !PT ;  /* 0x0000000506027212 */ /* 0x000fc800078e3cff */
[----:B------:R-:W-:Y:S02]  /*13a30*/  ISETP.GE.AND P2, PT, R2, RZ, PT ;  /* 0x000000ff0200720c */ /* 0x000fe40003f46270 */
[----:B0-----:R-:W0:Y:S02]  /*13a40*/  MUFU.RCP R9, R9 ;  /* 0x0000000900097308 */ /* 0x001e240000001000 */
[----:B0-----:R-:W-:-:S06]  /*13a50*/  VIADD R10, R9, 0xffffffe ;  /* 0x0ffffffe090a7836 */ /* 0x001fcc0000000000 */
[----:B------:R-:W0:Y:S02]  /*13a60*/  F2I.FTZ.U32.TRUNC.NTZ R3, R10 ;  /* 0x0000000a00037305 */ /* 0x000e24000021f000 */
[----:B0-----:R-:W-:-:S04]  /*13a70*/  IMAD.MOV R2, RZ, RZ, -R3 ;  /* 0x000000ffff027224 */ /* 0x001fc800078e0a03 */
[----:B------:R-:W-:Y:S02]  /*13a80*/  IMAD R8, R2, R7, RZ ;  /* 0x0000000702087224 */ /* 0x000fe400078e02ff */
[----:B------:R-:W-:-:S04]  /*13a90*/  IMAD.MOV.U32 R2, RZ, RZ, RZ ;  /* 0x000000ffff027224 */ /* 0x000fc800078e00ff */
        /* <DEDUP_REMOVED lines=15> */
.L_x_2496:
        /* <DEDUP_REMOVED lines=25> */
.L_x_2498:
        /* <DEDUP_REMOVED lines=20> */
.L_x_2501:
[----:B------:R-:W-:Y:S05]  /*13e60*/  BSYNC B6 ;  /* 0x0000000000067941 */ /* 0x000fea0003800000 */
.L_x_2500:
        /* <DEDUP_REMOVED lines=22> */
.L_x_2503:
[----:B------:R-:W-:Y:S05]  /*13fd0*/  BSYNC B6 ;  /* 0x0000000000067941 */ /* 0x000fea0003800000 */
.L_x_2502:
        /* <DEDUP_REMOVED lines=20> */
.L_x_2505:
[----:B------:R-:W-:Y:S05]  /*14120*/  BSYNC B6 ;  /* 0x0000000000067941 */ /* 0x000fea0003800000 */
.L_x_2504:
        /* <DEDUP_REMOVED lines=19> */
.L_x_2507:
[----:B------:R-:W-:Y:S05]  /*14260*/  BSYNC B6 ;  /* 0x0000000000067941 */ /* 0x000fea0003800000 */
.L_x_2506:
        /* <DEDUP_REMOVED lines=8> */
[----:B------:R-:W-:Y:S02]  /*142f0*/  ULDC UR4, c[0x0][0x2f4] ;  /* 0x0000bd0000047ab9 */ /* 0x000fe40000000800 */
[C---:B------:R-:W-:Y:S01]  /*14300*/  ISETP.GE.AND P1, PT, R35.reuse, UR4, PT ;  /* 0x0000000423007c0c */ /* 0x040fe2000bf26270 */
[----:B------:R-:W-:Y:S01]  /*14310*/  IMAD.U32 R3, RZ, RZ, UR5 ;  /* 0x00000005ff037e24 */ /* 0x000fe2000f8e00ff */
[----:B------:R-:W-:Y:S01]  /*14320*/  LOP3.LUT R21, R35, 0x40, RZ, 0xfc, !PT ;  /* 0x0000004023157812 */ /* 0x000fe200078efcff */
[----:B------:R-:W-:Y:S01]  /*14330*/  ULDC UR5, c[0x0][0x320] ;  /* 0x0000c80000057ab9 */ /* 0x000fe20000000800 */
[----:B------:R-:W-:Y:S02]  /*14340*/  LOP3.LUT R17, R17, 0xffffffef, RZ, 0xc0, !PT ;  /* 0xffffffef11117812 */ /* 0x000fe400078ec0ff */
[----:B------:R1:W5:Y:S01]  /*14350*/  @P0 LDG.E R31, desc[UR36][R2.64] ;  /* 0x00000024021f0981 */ /* 0x000362000c1e1900 */
[----:B------:R-:W-:Y:S01]  /*14360*/  ISETP.GE.AND P0, PT, R21, UR4, PT ;  /* 0x0000000415007c0c */ /* 0x000fe2000bf06270 */
[----:B------:R-:W-:Y:S01]  /*14370*/  UMOV UR6, 0xffffffff ;  /* 0xffffffff00067882 */ /* 0x000fe20000000000 */
[----:B------:R-:W-:-:S04]  /*14380*/  LOP3.LUT R24, R35, 0x80, RZ, 0xfc, !PT ;  /* 0x0000008023187812 */ /* 0x000fc800078efcff */
[----:B------:R-:W-:Y:S02]  /*14390*/  @P1 LOP3.LUT R17, R17, 0x10, RZ, 0xfc, !PT ;  /* 0x0000001011111812 */ /* 0x000fe400078efcff */
[----:B------:R-:W-:Y:S02]  /*143a0*/  ISETP.GE.AND P2, PT, R24, UR4, PT ;  /* 0x0000000418007c0c */ /* 0x000fe4000bf46270 */
[----:B------:R-:W-:Y:S02]  /*143b0*/  LOP3.LUT R17, R17, 0xfffffff7, RZ, 0xc0, !PT ;  /* 0xfffffff711117812 */ /* 0x000fe400078ec0ff */
[----:B------:R-:W-:Y:S02]  /*143c0*/  ISETP.GE.AND P1, PT, R35, UR5, PT ;  /* 0x0000000523007c0c */ /* 0x000fe4000bf26270 */
[----:B------:R-:W-:Y:S02]  /*143d0*/  @P0 LOP3.LUT R17, R17, 0x8, RZ, 0xfc, !PT ;  /* 0x0000000811110812 */ /* 0x000fe400078efcff */
[----:B------:R-:W-:-:S02]  /*143e0*/  ISETP.GE.AND P0, PT, R21, UR5, PT ;  /* 0x0000000515007c0c */ /* 0x000fc4000bf06270 */
[----:B------:R-:W-:-:S04]  /*143f0*/  LOP3.LUT R17, R17, 0xfffffffb, RZ, 0xc0, !PT ;  /* 0xfffffffb11117812 */ /* 0x000fc800078ec0ff */
[----:B------:R-:W-:-:S04]  /*14400*/  @P2 LOP3.LUT R17, R17, 0x4, RZ, 0xfc, !PT ;  /* 0x0000000411112812 */ /* 0x000fc800078efcff */
[----:B------:R-:W-:-:S04]  /*14410*/  LOP3.LUT R17, R17, 0xfffffffe, RZ, 0xc0, !PT ;  /* 0xfffffffe11117812 */ /* 0x000fc800078ec0ff */
[----:B------:R-:W-:-:S04]  /*14420*/  LOP3.LUT R17, R17, 0xfffffffd, RZ, 0xc0, !PT ;  /* 0xfffffffd11117812 */ /* 0x000fc800078ec0ff */
[----:B------:R-:W-:-:S04]  /*14430*/  @P1 LOP3.LUT R17, R17, 0x2, RZ, 0xfc, !PT ;  /* 0x0000000211111812 */ /* 0x000fc800078efcff */
[----:B------:R-:W-:Y:S01]  /*14440*/  @P0 LOP3.LUT R17, R17, 0x1, RZ, 0xfc, !PT ;  /* 0x0000000111110812 */ /* 0x000fe200078efcff */
[----:B01----:R-:W-:Y:S06]  /*14450*/  BRA.DIV UR6, `(.L_x_2508) ;  /* 0x0000005206e87947 */ /* 0x003fec000b800000 */
.L_x_2590:
[----:B------:R-:W0:Y:S01]  /*14460*/  S2R R0, SR_TID.X ;  /* 0x0000000000007919 */ /* 0x000e220000002100 */
[----:B------:R-:W-:Y:S01]  /*14470*/  ISETP.NE.AND P2, PT, R20, 0x1, PT ;  /* 0x000000011400780c */ /* 0x000fe20003f45270 */
[----:B------:R-:W-:Y:S01]  /*14480*/  UMOV UR4, 0xa0 ;  /* 0x000000a000047882 */ /* 0x000fe20000000000 */
[----:B-----5:R-:W-:Y:S01]  /*14490*/  SHF.R.S32.HI R37, RZ, 0x1f, R31 ;  /* 0x0000001fff257819 */ /* 0x020fe2000001141f */
[----:B------:R-:W1:Y:S01]  /*144a0*/  S2R R10, SR_TID.X ;  /* 0x00000000000a7919 */ /* 0x000e620000002100 */
[----:B------:R-:W-:Y:S01]  /*144b0*/  UIMAD UR4, UR47, UR4, -0xa0 ;  /* 0xffffff602f0474a4 */ /* 0x000fe2000f8e0204 */
[----:B------:R-:W-:-:S08]  /*144c0*/  LOP3.LUT R17, R17, 0xffffff7f, RZ, 0xc0, !PT ;  /* 0xffffff7f11117812 */ /* 0x000fd000078ec0ff */
[----:B------:R-:W2:Y:S01]  /*144d0*/  @P2 LDC R5, c[0x0][0x434] ;  /* 0x00010d00ff052b82 */ /* 0x000ea20000000800 */
[----:B------:R-:W-:-:S07]  /*144e0*/  @P2 LOP3.LUT R17, R17, 0x80, RZ, 0xfc, !PT ;  /* 0x0000008011112812 */ /* 0x000fce00078efcff */
[----:B------:R-:W3:Y:S01]  /*144f0*/  @P2 LDC R4, c[0x0][0x438] ;  /* 0x00010e00ff042b82 */ /* 0x000ee20000000800 */
[----:B0-----:R-:W-:Y:S01]  /*14500*/  LOP3.LUT R0, R0, 0x7f, RZ, 0xc0, !PT ;  /* 0x0000007f00007812 */ /* 0x001fe200078ec0ff */
[----:B-1----:R-:W-:-:S03]  /*14510*/  IMAD.SHL.U32 R11, R10, 0x20, RZ ;  /* 0x000000200a0b7824 */ /* 0x002fc600078e00ff */
        /* <DEDUP_REMOVED lines=8> */
[----:B--2---:R-:W-:Y:S01]  /*145a0*/  @P2 IMAD.HI.U32 R5, R8, R5, RZ ;  /* 0x0000000508052227 */ /* 0x004fe200078e00ff */
        /* <DEDUP_REMOVED lines=31> */
[----:B------:R-:W-:-:S02]  /*147a0*/  LOP3.LUT R17, R17, 0xffffffbf, RZ, 0xc0, !PT ;  /* 0xffffffbf11117812 */ /* 0x000fc400078ec0ff */
[----:B0-----:R-:W-:-:S04]  /*147b0*/  @!P0 LEA R2, P1, R6, R2, 0x2 ;  /* 0x0000000206028211 */ /* 0x001fc800078210ff */
[----:B------:R-:W-:Y:S01]  /*147c0*/  @!P0 LEA.HI.X R3, R6, R3, R5, 0x2, P1 ;  /* 0x0000000306038211 */ /* 0x000fe200008f1405 */
[----:B------:R-:W-:Y:S02]  /*147d0*/  IMAD.MOV R5, RZ, RZ, -R0 ;  /* 0x000000ffff057224 */ /* 0x000fe400078e0a00 */
[----:B------:R-:W-:Y:S02]  /*147e0*/  IMAD.U32 R0, RZ, RZ, UR44 ;  /* 0x0000002cff007e24 */ /* 0x000fe4000f8e00ff */
[----:B------:R-:W-:-:S03]  /*147f0*/  IMAD.MOV.U32 R6, RZ, RZ, RZ ;  /* 0x000000ffff067224 */ /* 0x000fc600078e00ff */
[----:B------:R-:W-:-:S03]  /*14800*/  ISETP.NE.AND P2, PT, R0, 0x3, PT ;  /* 0x000000030000780c */ /* 0x000fc60003f45270 */
[----:B------:R0:W5:Y:S01]  /*14810*/  @!P0 LDG.E R6, desc[UR36][R2.64] ;  /* 0x0000002402068981 */ /* 0x000162000c1e1900 */
[----:B------:R-:W-:Y:S01]  /*14820*/  ISETP.GT.U32.AND P0, PT, R11, 0x9f, PT ;  /* 0x0000009f0b00780c */ /* 0x000fe20003f04070 */
[----:B------:R-:W-:Y:S01]  /*14830*/  IMAD.MOV R7, RZ, RZ, -R10 ;  /* 0x000000ffff077224 */ /* 0x000fe200078e0a0a */
[----:B------:R-:W-:Y:S01]  /*14840*/  LOP3.LUT R18, R18, 0xffff, RZ, 0xc0, !PT ;  /* 0x0000ffff12127812 */ /* 0x000fe200078ec0ff */
[----:B------:R-:W-:Y:S02]  /*14850*/  IMAD.U32 R10, RZ, RZ, UR47 ;  /* 0x0000002fff0a7e24 */ /* 0x000fe4000f8e00ff */
[C---:B------:R-:W-:Y:S02]  /*14860*/  IMAD R5, R20.reuse, R5, R8 ;  /* 0x0000000514057224 */ /* 0x040fe400078e0208 */
[----:B------:R-:W-:Y:S02]  /*14870*/  IMAD R7, R20, R7, R9 ;  /* 0x0000000714077224 */ /* 0x000fe400078e0209 */
[----:B------:R-:W-:Y:S01]  /*14880*/  @P2 LOP3.LUT R17, R17, 0x40, RZ, 0xfc, !PT ;  /* 0x0000004011112812 */ /* 0x000fe200078efcff */
[----:B------:R-:W-:-:S03]  /*14890*/  VIADD R10, R10, 0xffffffff ;  /* 0xffffffff0a0a7836 */ /* 0x000fc60000000000 */
[----:B------:R-:W-:-:S04]  /*148a0*/  LOP3.LUT R17, R17, 0xffffffdf, RZ, 0xc0, !PT ;  /* 0xffffffdf11117812 */ /* 0x000fc800078ec0ff */
[----:B------:R-:W-:Y:S01]  /*148b0*/  @P0 LOP3.LUT R17, R17, 0x20, RZ, 0xfc, !PT ;  /* 0x0000002011110812 */ /* 0x000fe200078efcff */
[----:B0-----:R-:W-:Y:S06]  /*148c0*/  @!P2 BRA `(.L_x_2509) ;  /* 0x000000000004a947 */ /* 0x001fec0003800000 */
[----:B------:R-:W-:Y:S01]  /*148d0*/  BPT.TRAP 0x1 ;  /* 0x000000040000795c */ /* 0x000fe20000300000 */
.L_x_2509:
[----:B------:R-:W-:Y:S01]  /*148e0*/  IMAD R0, R19, 0x8, R16 ;  /* 0x0000000813007824 */ /* 0x000fe200078e0210 */
[----:B------:R-:W-:Y:S01]  /*148f0*/  SHF.L.U32 R29, R32, 0x1f, RZ ;  /* 0x0000001f201d7819 */ /* 0x000fe200000006ff */
[----:B------:R-:W-:Y:S01]  /*14900*/  BSSY B0, `(.L_x_2510) ;  /* 0x0000004000007945 */ /* 0x000fe20003800000 */
[----:B------:R-:W-:Y:S02]  /*14910*/  SHF.R.S32.HI R25, RZ, 0x1f, R7 ;  /* 0x0000001fff197819 */ /* 0x000fe40000011407 */
[----:B------:R-:W0:Y:S02]  /*14920*/  SYNCS.PHASECHK.TRANS64.TRYWAIT P0, [R0+URZ+0x29880], R29 ;  /* 0x0298801d000075a7 */ /* 0x000e24000800017f */
[----:B0-----:R-:W-:Y:S05]  /*14930*/  @!P0 BRA `(.L_x_2511) ;  /* 0x0000004c00dc8947 */ /* 0x001fea0003800000 */
.L_x_2591:
[----:B------:R-:W-:Y:S05]  /*14940*/  BSYNC B0 ;  /* 0x0000000000007941 */ /* 0x000fea0003800000 */
.L_x_2510:
[----:B------:R-:W-:Y:S01]  /*14950*/  ULDC.64 UR4, c[0x0][0x328] ;  /* 0x0000ca0000047ab9 */ /* 0x000fe20000000a00 */
[----:B-----5:R-:W-:Y:S01]  /*14960*/  SHF.R.S32.HI R27, RZ, 0x1f, R6 ;  /* 0x0000001fff1b7819 */ /* 0x020fe20000011406 */
[----:B------:R-:W-:Y:S01]  /*14970*/  IMAD R8, R25, UR4, RZ ;  /* 0x0000000419087c24 */ /* 0x000fe2000f8e02ff */
[----:B------:R-:W1:Y:S01]  /*14980*/  S2R R13, SR_TID.X ;  /* 0x00000000000d7919 */ /* 0x000e620000002100 */
        /* <DEDUP_REMOVED lines=16> */
[----:B------:R-:W-:-:S03]  /*14a90*/  ULDC.64 UR4, c[0x0][0x330] ;  /* 0x0000cc0000047ab9 */ /* 0x000fc60000000a00 */
[----:B------:R-:W-:Y:S01]  /*14aa0*/  IMAD.IADD R3, R3, 0x1, R10 ;  /* 0x0000000103037824 */ /* 0x000fe200078e020a */
[----:B-1----:R-:W-:Y:S01]  /*14ab0*/  LOP3.LUT R13, R13, 0x7f, RZ, 0xc0, !PT ;  /* 0x0000007f0d0d7812 */ /* 0x002fe200078ec0ff */
[----:B------:R-:W-:Y:S02]  /*14ac0*/  IMAD R10, R28, UR6, RZ ;  /* 0x000000061c0a7c24 */ /* 0x000fe4000f8e02ff */
[C---:B------:R-:W-:Y:S01]  /*14ad0*/  IMAD.WIDE.U32 R2, R4.reuse, UR6, R2 ;  /* 0x0000000604027c25 */ /* 0x040fe2000f8e0002 */
[--C-:B------:R-:W-:Y:S02]  /*14ae0*/  SHF.R.U32.HI R14, RZ, 0x2, R13.reuse ;  /* 0x00000002ff0e7819 */ /* 0x100fe4000001160d */
[----:B------:R-:W-:Y:S01]  /*14af0*/  SHF.R.U32.HI R13, RZ, 0x5, R13 ;  /* 0x00000005ff0d7819 */ /* 0x000fe2000001160d */
[----:B------:R-:W-:Y:S01]  /*14b00*/  IMAD R10, R4, UR7, R10 ;  /* 0x00000007040a7c24 */ /* 0x000fe2000f8e020a */
[----:B------:R-:W-:Y:S01]  /*14b10*/  ULDC.64 UR6, c[0x0][0x318] ;  /* 0x0000c60000067ab9 */ /* 0x000fe20000000a00 */
[----:B------:R-:W-:-:S02]  /*14b20*/  IMAD R22, R18, UR5, RZ ;  /* 0x0000000512167c24 */ /* 0x000fc4000f8e02ff */
        /* <DEDUP_REMOVED lines=56> */
.L_x_2603:
        /* <DEDUP_REMOVED lines=12> */
.L_x_2513:
[----:B------:R-:W-:Y:S02]  /*14f70*/  PLOP3.LUT P1, PT, P1, P0, PT, 0xa2, 0x0 ;  /* 0x000000000000781c */ /* 0x000fe40000f21472 */
[----:B------:R-:W-:-:S08]  /*14f80*/  @P0 R2UR P1, UR4, R0 ;  /* 0x00000000000402ca */ /* 0x000fd00000020000 */
[----:B------:R-:W-:-:S05]  /*14f90*/  @P0 PLOP3.LUT P0, PT, P1, PT, PT, 0x80, 0x0 ;  /* 0x000000000000081c */ /* 0x000fca0000f0f070 */
[----:B------:R-:W-:Y:S01]  /*14fa0*/  @!P1 SYNCS.ARRIVE.TRANS64.RED.A0T1 RZ, [UR4+0x29870], RZ ;  /* 0x029870ffffff99a7 */ /* 0x000fe20008200404 */
[----:B------:R-:W-:Y:S07]  /*14fb0*/  @!P1 ARRIVES.LDGSTSBAR.64.TRANSCNT [UR4+0x29870] ;  /* 0x02987000ff0099b0 */ /* 0x000fee0008000a84 */
[----:B------:R-:W-:Y:S05]  /*14fc0*/  @P0 BRA.U.ANY `(.L_x_2513) ;  /* 0xfffffffd00e80947 */ /* 0x000fea000393ffff */
[----:B------:R-:W-:Y:S01]  /*14fd0*/  NOP ;  /* 0x0000000000007918 */ /* 0x000fe20000000000 */
[----:B------:R-:W-:-:S13]  /*14fe0*/  LOP3.LUT P6, RZ, R17, 0x40, RZ, 0xc0, !PT ;  /* 0x0000004011ff7812 */ /* 0x000fda00078cc0ff */
[----:B------:R-:W-:Y:S05]  /*14ff0*/  @!P6 BRA `(.L_x_2514) ;  /* 0x000000000004e947 */ /* 0x000fea0003800000 */
[----:B------:R-:W-:Y:S01]  /*15000*/  BPT.TRAP 0x1 ;  /* 0x000000040000795c */ /* 0x000fe20000300000 */
.L_x_2514:
[----:B------:R3:W-:Y:S01]  /*15010*/  SYNCS.ARRIVE.TRANS64.A1T0 RZ, [R0+URZ+0x29870], RZ ;  /* 0x029870ff00ff79a7 */ /* 0x0007e2000810003f */
[----:B------:R-:W-:Y:S05]  /*15020*/  @!P6 BRA `(.L_x_2515) ;  /* 0x000000000004e947 */ /* 0x000fea0003800000 */
[----:B------:R-:W-:Y:S01]  /*15030*/  BPT.TRAP 0x1 ;  /* 0x000000040000795c */ /* 0x000fe20000300000 */
.L_x_2515:
[----:B------:R-:W4:Y:S01]  /*15040*/  SYNCS.PHASECHK.TRANS64.TRYWAIT P0, [R0+URZ+0x29840], R29 ;  /* 0x0298401d000075a7 */ /* 0x000f22000800017f */
[----:B------:R-:W-:Y:S04]  /*15050*/  BSSY B0, `(.L_x_2516) ;  /* 0x0000002000007945 */ /* 0x000fe80003800000 */
[----:B----4-:R-:W-:Y:S05]  /*15060*/  @!P0 BRA `(.L_x_2517) ;  /* 0x0000004c00d48947 */ /* 0x010fea0003800000 */
.L_x_2604:
[----:B------:R-:W-:Y:S05]  /*15070*/  BSYNC B0 ;  /* 0x0000000000007941 */ /* 0x000fea0003800000 */
.L_x_2516:
[----:B--2---:R-:W2:Y:S01]  /*15080*/  LDL R9, [R1+0x14] ;  /* 0x0000140001097983 */ /* 0x004ea20000100800 */
        /* <DEDUP_REMOVED lines=29> */
[----:B--2---:R-:W-:Y:S01]  /*15260*/  IMAD R4, R19, 0x7800, R9 ;  /* 0x0000780013047824 */ /* 0x004fe200078e0209 */
[----:B------:R-:W-:Y:S07]  /*15270*/  BRA.DIV UR4, `(.L_x_2518) ;  /* 0x0000004e04647947 */ /* 0x000fee000b800000 */
[----:B------:R-:W2:Y:S01]  /*15280*/  SHFL.IDX PT, R3, R5, RZ, 0x1c1f ;  /* 0x001c1fff05037589 */ /* 0x000ea200000e0000 */
[C---:B------:R-:W-:Y:S01]  /*15290*/  LOP3.LUT P6, RZ, R17.reuse, 0x8, RZ, 0xc0, !PT ;  /* 0x0000000811ff7812 */ /* 0x040fe200078cc0ff */
[C-C-:B------:R-:W-:Y:S01]  /*152a0*/  @P5 IMAD.IADD R9, R16.reuse, 0x1, R4.reuse ;  /* 0x0000000110095824 */ /* 0x140fe200078e0204 */
[----:B------:R-:W-:Y:S01]  /*152b0*/  LOP3.LUT P1, RZ, R17, 0x4, RZ, 0xc0, !PT ;  /* 0x0000000411ff7812 */ /* 0x000fe2000782c0ff */
[----:B------:R-:W5:Y:S01]  /*152c0*/  SHFL.IDX PT, R2, R6, RZ, 0x1c1f ;  /* 0x001c1fff06027589 */ /* 0x000f6200000e0000 */
[----:B------:R-:W-:-:S03]  /*152d0*/  @P4 IMAD.IADD R21, R16, 0x1, R4 ;  /* 0x0000000110154824 */ /* 0x000fc600078e0204 */
[----:B------:R-:W-:Y:S01]  /*152e0*/  SHFL.IDX PT, R7, R7, RZ, 0x1c1f ;  /* 0x001c1fff07077589 */ /* 0x000fe200000e0000 */
[----:B--2---:R-:W-:-:S05]  /*152f0*/  @P5 IADD3 R3, P0, R35, R3, RZ ;  /* 0x0000000323035210 */ /* 0x004fca0007f1e0ff */
        /* <DEDUP_REMOVED lines=9> */
[----:B--2---:R-:W2:Y:S01]  /*15390*/  SHFL.IDX PT, R3, R5, 0x1, 0x1c1f ;  /* 0x003c1f0005037f89 */ /* 0x004ea200000e0000 */
[----:B------:R-:W-:-:S03]  /*153a0*/  @P3 IMAD.IADD R9, R16, 0x1, R4 ;  /* 0x0000000110093824 */ /* 0x000fc600078e0204 */
[----:B------:R-:W5:Y:S01]  /*153b0*/  SHFL.IDX PT, R2, R6, 0x1, 0x1c1f ;  /* 0x003c1f0006027f89 */ /* 0x000f6200000e0000 */
[----:B--2---:R-:W-:-:S05]  /*153c0*/  @P4 IADD3 R3, P0, R35, R3, RZ ;  /* 0x0000000323034210 */ /* 0x004fca0007f1e0ff */
[----:B-----5:R-:W-:-:S05]  /*153d0*/  @P4 IMAD.X R2, RZ, RZ, R2, P0 ;  /* 0x000000ffff024224 */ /* 0x020fca00000e0602 */
[----:B------:R-:W-:-:S04]  /*153e0*/  @P4 LOP3.LUT R3, R3, R2, RZ, 0x3c, !PT ;  /* 0x0000000203034212 */ /* 0x000fc800078e3cff */
[----:B------:R-:W-:-:S04]  /*153f0*/  @P4 LOP3.LUT R2, R3, R2, RZ, 0x3c, !PT ;  /* 0x0000000203024212 */ /* 0x000fc800078e3cff */
[----:B------:R-:W-:-:S05]  /*15400*/  @P4 LOP3.LUT R3, R3, R2, RZ, 0x3c, !PT ;  /* 0x0000000203034212 */ /* 0x000fca00078e3cff */
[----:B------:R-:W-:Y:S04]  /*15410*/  @P4 LDGSTS.E.BYPASS.LTC128B.128 [R21+0x1ac00], desc[UR36][R2.64], !P5 ;  /* 0x1ac0000002154fae */ /* 0x000fe8000e901d64 */
[----:B------:R-:W-:Y:S04]  /*15420*/  @P4 LDGSTS.E.BYPASS.LTC128B.128 [R21+0x1d400], desc[UR36][R2.64+0x40], !P6 ;  /* 0x1d40004002154fae */ /* 0x000fe8000f101d64 */
[----:B------:R2:W-:Y:S04]  /*15430*/  @P4 LDGSTS.E.BYPASS.LTC128B.128 [R21+0x1fc00], desc[UR36][R2.64+0x80], !P1 ;  /* 0x1fc0008002154fae */ /* 0x0005e8000c901d64 */
[----:B--2---:R-:W2:Y:S01]  /*15440*/  SHFL.IDX PT, R3, R5, 0x2, 0x1c1f ;  /* 0x005c1f0005037f89 */ /* 0x004ea200000e0000 */
[----:B------:R-:W-:-:S03]  /*15450*/  @P2 IMAD.IADD R21, R16, 0x1, R4 ;  /* 0x0000000110152824 */ /* 0x000fc600078e0204 */
[----:B------:R-:W5:Y:S04]  /*15460*/  SHFL.IDX PT, R2, R6, 0x2, 0x1c1f ;  /* 0x005c1f0006027f89 */ /* 0x000f6800000e0000 */
[----:B------:R-:W-:Y:S01]  /*15470*/  SHFL.IDX PT, R6, R6, 0x3, 0x1c1f ;  /* 0x007c1f0006067f89 */ /* 0x000fe200000e0000 */
        /* <DEDUP_REMOVED lines=8> */
[----:B--2---:R-:W2:Y:S02]  /*15500*/  SHFL.IDX PT, R2, R5, 0x3, 0x1c1f ;  /* 0x007c1f0005027f89 */ /* 0x004ea400000e0000 */
[----:B--2---:R-:W-:-:S05]  /*15510*/  @P2 IADD3 R2, P0, R35, R2, RZ ;  /* 0x0000000223022210 */ /* 0x004fca0007f1e0ff */
[----:B------:R-:W-:-:S05]  /*15520*/  @P2 IMAD.X R3, RZ, RZ, R6, P0 ;  /* 0x000000ffff032224 */ /* 0x000fca00000e0606 */
[----:B------:R-:W-:Y:S04]  /*15530*/  @P2 LDGSTS.E.BYPASS.LTC128B.128 [R21+0x1bc00], desc[UR36][R2.64], !P5 ;  /* 0x1bc0000002152fae */ /* 0x000fe8000e901d64 */
[----:B------:R-:W-:Y:S04]  /*15540*/  @P2 LDGSTS.E.BYPASS.LTC128B.128 [R21+0x1e400], desc[UR36][R2.64+0x40], !P6 ;  /* 0x1e40004002152fae */ /* 0x000fe8000f101d64 */
[----:B------:R2:W-:Y:S04]  /*15550*/  @P2 LDGSTS.E.BYPASS.LTC128B.128 [R21+0x20c00], desc[UR36][R2.64+0x80], !P1 ;  /* 0x20c0008002152fae */ /* 0x0005e8000c901d64 */
[----:B--2---:R2:W0:Y:S02]  /*15560*/  SHFL.IDX PT, R2, R8, RZ, 0x1c1f ;  /* 0x001c1fff08027589 */ /* 0x00442400000e0000 */
.L_x_2616:
[----:B------:R-:W-:Y:S01]  /*15570*/  LOP3.LUT P0, RZ, R17, 0x100, RZ, 0xc0, !PT ;  /* 0x0000010011ff7812 */ /* 0x000fe2000780c0ff */
[----:B------:R-:W-:-:S12]  /*15580*/  BSSY B0, `(.L_x_2519) ;  /* 0x000000e000007945 */ /* 0x000fd80003800000 */
[----:B------:R-:W-:Y:S05]  /*15590*/  @!P0 BRA `(.L_x_2520) ;  /* 0x0000000000308947 */ /* 0x000fea0003800000 */
[C---:B------:R-:W-:Y:S01]  /*155a0*/  LOP3.LUT P3, RZ, R17.reuse, 0x10, RZ, 0xc0, !PT ;  /* 0x0000001011ff7812 */ /* 0x040fe2000786c0ff */
[----:B------:R-:W-:Y:S01]  /*155b0*/  IMAD.IADD R4, R16, 0x1, R4 ;  /* 0x0000000110047824 */ /* 0x000fe200078e0204 */
[C---:B------:R-:W-:Y:S02]  /*155c0*/  LOP3.LUT P2, RZ, R17.reuse, 0x8, RZ, 0xc0, !PT ;  /* 0x0000000811ff7812 */ /* 0x040fe4000784c0ff */
[----:B------:R-:W-:Y:S02]  /*155d0*/  LOP3.LUT P1, RZ, R17, 0x4, RZ, 0xc0, !PT ;  /* 0x0000000411ff7812 */ /* 0x000fe4000782c0ff */
[----:B0-----:R-:W-:-:S05]  /*155e0*/  IADD3 R2, P0, R35, R2, RZ ;  /* 0x0000000223027210 */ /* 0x001fca0007f1e0ff */
[----:B------:R-:W-:-:S05]  /*155f0*/  IMAD.X R3, RZ, RZ, R7, P0 ;  /* 0x000000ffff037224 */ /* 0x000fca00000e0607 */
[----:B------:R-:W-:Y:S01]  /*15600*/  @!PT LDS RZ, [RZ] ;  /* 0x00000000fffff984 */ /* 0x000fe20000000800 */
[----:B------:R-:W-:Y:S01]  /*15610*/  @!PT LDS RZ, [RZ] ;  /* 0x00000000fffff984 */ /* 0x000fe20000000800 */
[----:B------:R-:W-:Y:S01]  /*15620*/  @!PT LDS RZ, [RZ] ;  /* 0x00000000fffff984 */ /* 0x000fe20000000800 */
[----:B------:R0:W-:Y:S04]  /*15630*/  LDGSTS.E.BYPASS.LTC128B.128 [R4+0x1c400], desc[UR36][R2.64], !P3 ;  /* 0x1c40000002047fae */ /* 0x0001e8000d901d64 */
[----:B------:R0:W-:Y:S04]  /*15640*/  LDGSTS.E.BYPASS.LTC128B.128 [R4+0x1ec00], desc[UR36][R2.64+0x40], !P2 ;  /* 0x1ec0004002047fae */ /* 0x0001e8000d101d64 */
[----:B------:R0:W-:Y:S02]  /*15650*/  LDGSTS.E.BYPASS.LTC128B.128 [R4+0x21400], desc[UR36][R2.64+0x80], !P1 ;  /* 0x2140008002047fae */ /* 0x0001e4000c901d64 */
.L_x_2520:
[----:B------:R-:W-:Y:S05]  /*15660*/  BSYNC B0 ;  /* 0x0000000000007941 */ /* 0x000fea0003800000 */
.L_x_2519:
[----:B------:R-:W-:Y:S01]  /*15670*/  NOP ;  /* 0x0000000000007918 */ /* 0x000fe20000000000 */
[----:B------:R-:W-:-:S13]  /*15680*/  PLOP3.LUT P0, PT, PT, PT, PT, 0x80, 0x0 ;  /* 0x000000000000781c */ /* 0x000fda0003f0f070 */
.L_x_2521:
        /* <DEDUP_REMOVED lines=10> */
.L_x_2522:
[----:B------:R0:W-:Y:S02]  /*15730*/  SYNCS.ARRIVE.TRANS64.A1T0 RZ, [R0+URZ+0x29830], RZ ;  /* 0x029830ff00ff79a7 */ /* 0x0001e4000810003f */
[----:B------:R-:W-:Y:S05]  /*15740*/  WARPSYNC.ALL ;  /* 0x0000000000007948 */ /* 0x000fea0003800000 */
[----:B0--34-:R-:W-:Y:S01]  /*15750*/  VIADD R0, R16, 0x14400 ;  /* 0x0001440010007836 */ /* 0x019fe20000000000 */
[----:B------:R-:W-:Y:S01]  /*15760*/  USHF.R.S32.HI UR4, URZ, 0x1f, UR40 ;  /* 0x0000001f3f047899 */ /* 0x000fe20008011428 */
[----:B------:R-:W-:Y:S01]  /*15770*/  BAR.SYNC.DEFER_BLOCKING 0x8, 0x180 ;  /* 0x0206000000007b1d */ /* 0x000fe20000010000 */
[----:B------:R-:W-:Y:S02]  /*15780*/  UISETP.NE.AND UP0, UPT, UR48, URZ, UPT ;  /* 0x0000003f3000728c */ /* 0x000fe4000bf05270 */
[----:B------:R-:W-:-:S02]  /*15790*/  LOP3.LUT P0, RZ, R0, 0x1bf, RZ, 0xc0, !PT ;  /* 0x000001bf00ff7812 */ /* 0x000fc4000780c0ff */
[----:B------:R-:W-:Y:S01]  /*157a0*/  USEL UR42, UR42, URZ, !UP0 ;  /* 0x0000003f2a2a7287 */ /* 0x000fe2000c000000 */
[----:B------:R-:W-:Y:S01]  /*157b0*/  BSSY B6, `(.L_x_2523) ;  /* 0x0000018000067945 */ /* 0x000fe20003800000 */
[----:B------:R-:W-:Y:S02]  /*157c0*/  ULDC.64 UR6, c[0x0][0x298] ;  /* 0x0000a60000067ab9 */ /* 0x000fe40000000a00 */
[----:B------:R-:W-:Y:S02]  /*157d0*/  UIMAD UR4, UR4, UR6, URZ ;  /* 0x00000006040472a4 */ /* 0x000fe4000f8e023f */
[----:B------:R-:W-:Y:S02]  /*157e0*/  UIMAD.WIDE.U32 UR38, UR40, UR6, URZ ;  /* 0x00000006282672a5 */ /* 0x000fe4000f8e003f */
[----:B------:R-:W-:Y:S02]  /*157f0*/  UIMAD UR4, UR40, UR7, UR4 ;  /* 0x00000007280472a4 */ /* 0x000fe4000f8e0204 */
[----:B------:R-:W-:-:S02]  /*15800*/  USEL UR40, UR43, URZ, !UP0 ;  /* 0x0000003f2b287287 */ /* 0x000fc4000c000000 */
        /* <DEDUP_REMOVED lines=13> */
[----:B--2---:R-:W-:Y:S02]  /*158e0*/  IMAD.MOV.U32 R8, RZ, RZ, 0x70 ;  /* 0x00000070ff087424 */ /* 0x004fe400078e00ff */
[----:B------:R-:W-:Y:S02]  /*158f0*/  IMAD.MOV.U32 R12, RZ, RZ, 0x1 ;  /* 0x00000001ff0c7424 */ /* 0x000fe400078e00ff */
[----:B------:R-:W-:-:S07]  /*15900*/  IMAD.MOV.U32 R13, RZ, RZ, RZ ;  /* 0x000000ffff0d7224 */ /* 0x000fce00078e00ff */
[----:B------:R-:W-:-:S07]  /*15910*/  LEPC R20, `(.L_x_2524) ;  /* 0x000000001014794e */ /* 0x000fce0000000000 */
[----:B01----:R-:W-:Y:S05]  /*15920*/  CALL.ABS.NOINC R2 ;  /* 0x0000000002007343 */ /* 0x003fea0003c00000 */
.L_x_2524:
[----:B------:R-:W-:Y:S05]  /*15930*/  BSYNC B6 ;  /* 0x0000000000067941 */ /* 0x000fea0003800000 */
.L_x_2523:
[----:B------:R-:W0:Y:S01]  /*15940*/  S2R R2, SR_TID.X ;  /* 0x0000000000027919 */ /* 0x000e220000002100 */
[----:B--2---:R2:W5:Y:S01]  /*15950*/  LDL R8, [R1+0x24] ;  /* 0x0000240001087983 */ /* 0x0045620000100800 */
[----:B------:R-:W-:Y:S01]  /*15960*/  ISETP.NE.AND P6, PT, R30, 0x1, PT ;  /* 0x000000011e00780c */ /* 0x000fe20003fc5270 */
[----:B------:R-:W-:-:S12]  /*15970*/  ULDC.64 UR6, c[0x0][0x2d8] ;  /* 0x0000b60000067ab9 */ /* 0x000fd80000000a00 */
[----:B------:R-:W3:Y:S01]  /*15980*/  @P6 LDC R5, c[0x0][0x44c] ;  /* 0x00011300ff056b82 */ /* 0x000ee20000000800 */
[----:B------:R-:W-:-:S07]  /*15990*/  R2UR UR8, R18 ;  /* 0x00000000120872ca */ /* 0x000fce00000e0000 */
[----:B------:R-:W4:Y:S01]  /*159a0*/  @P6 LDC R3, c[0x0][0x450] ;  /* 0x00011400ff036b82 */ /* 0x000f220000000800 */
[----:B0-----:R-:W-:-:S04]  /*159b0*/  LOP3.LUT R20, R2, 0x7f, RZ, 0xc0, !PT ;  /* 0x0000007f02147812 */ /* 0x001fc800078ec0ff */
[----:B------:R-:W-:Y:S02]  /*159c0*/  SHF.R.U32.HI R21, RZ, 0x2, R20 ;  /* 0x00000002ff157819 */ /* 0x000fe40000011614 */
[----:B------:R-:W2:Y:S01]  /*159d0*/  LDL R20, [R1+0x4] ;  /* 0x0000040001147983 */ /* 0x000ea20000100800 */
[----:B------:R-:W-:-:S05]  /*159e0*/  IMAD.SHL.U32 R2, R2, 0x20, RZ ;  /* 0x0000002002027824 */ /* 0x000fca00078e00ff */
[----:B------:R-:W-:Y:S02]  /*159f0*/  LOP3.LUT R2, R21, 0x60, R2, 0xf8, !PT ;  /* 0x0000006015027812 */ /* 0x000fe400078ef802 */
[----:B------:R-:W-:Y:S01]  /*15a00*/  R2UR UR9, R18 ;  /* 0x00000000120972ca */ /* 0x000fe200000e0000 */
[----:B------:R-:W-:Y:S01]  /*15a10*/  UMOV UR4, UR38 ;  /* 0x0000002600047c82 */ /* 0x000fe20008000000 */
[----:B------:R-:W-:Y:S02]  /*15a20*/  UMOV UR5, UR43 ;  /* 0x0000002b00057c82 */ /* 0x000fe40008000000 */
[----:B------:R-:W-:Y:S01]  /*15a30*/  UIMAD.WIDE.U32 UR4, UR8, UR6, UR4 ;  /* 0x00000006080472a5 */ /* 0x000fe2000f8e0004 */
[----:B------:R-:W0:Y:S08]  /*15a40*/  S2R R21, SR_TID.X ;  /* 0x0000000000157919 */ /* 0x000e300000002100 */
[----:B------:R-:W-:-:S03]  /*15a50*/  UIMAD UR5, UR9, UR7, UR5 ;  /* 0x00000007090572a4 */ /* 0x000fc6000f8e0205 */
[----:B------:R-:W-:Y:S02]  /*15a60*/  ULDC.64 UR8, c[0x0][0x2e0] ;  /* 0x0000b80000087ab9 */ /* 0x000fe40000000a00 */
[----:B------:R-:W-:Y:S02]  /*15a70*/  UIMAD UR6, UR42, UR8, URZ ;  /* 0x000000082a0672a4 */ /* 0x000fe4000f8e023f */
[----:B------:R-:W-:Y:S02]  /*15a80*/  UIMAD.WIDE.U32 UR4, UR40, UR8, UR4 ;  /* 0x00000008280472a5 */ /* 0x000fe4000f8e0004 */
[----:B------:R-:W-:-:S03]  /*15a90*/  UIMAD UR6, UR40, UR9, UR6 ;  /* 0x00000009280672a4 */ /* 0x000fc6000f8e0206 */
[----:B------:R-:W-:Y:S01]  /*15aa0*/  ULDC.64 UR8, c[0x0][0x2d0] ;  /* 0x0000b40000087ab9 */ /* 0x000fe20000000a00 */
[----:B------:R-:W-:Y:S01]  /*15ab0*/  UIADD3 UR5, UR5, UR6, URZ ;  /* 0x0000000605057290 */ /* 0x000fe2000fffe03f */
[C---:B------:R-:W-:Y:S02]  /*15ac0*/  LOP3.LUT R7, R35.reuse, 0x40, RZ, 0xfc, !PT ;  /* 0x0000004023077812 */ /* 0x040fe400078efcff */
[----:B------:R-:W-:Y:S02]  /*15ad0*/  LOP3.LUT R6, R35, 0x80, RZ, 0xfc, !PT ;  /* 0x0000008023067812 */ /* 0x000fe400078efcff */
[----:B0-----:R-:W-:-:S04]  /*15ae0*/  LOP3.LUT R21, R21, 0x7f, RZ, 0xc0, !PT ;  /* 0x0000007f15157812 */ /* 0x001fc800078ec0ff */
[----:B------:R-:W-:Y:S01]  /*15af0*/  SHF.R.U32.HI R9, RZ, 0x2, R21 ;  /* 0x00000002ff097819 */ /* 0x000fe20000011615 */
[----:B--2---:R-:W-:-:S04]  /*15b00*/  IMAD R0, R20, 0x80, R2 ;  /* 0x0000008014007824 */ /* 0x004fc800078e0202 */
[----:B---3--:R-:W-:Y:S02]  /*15b10*/  @P6 IMAD.HI.U32 R4, R0, R5, RZ ;  /* 0x0000000500046227 */ /* 0x008fe400078e00ff */
[----:B------:R-:W0:Y:S02]  /*15b20*/  LDC R5, c[0x0][0x448] ;  /* 0x00011200ff057b82 */ /* 0x000e240000000800 */
[----:B------:R-:W-:Y:S01]  /*15b30*/  IMAD.MOV.U32 R2, RZ, RZ, R0 ;  /* 0x000000ffff027224 */ /* 0x000fe200078e0000 */
[----:B----4-:R-:W-:-:S04]  /*15b40*/  @P6 SHF.R.U32.HI R2, RZ, R3, R4 ;  /* 0x00000003ff026219 */ /* 0x010fc80000011604 */
[--C-:B------:R-:W-:Y:S01]  /*15b50*/  SHF.R.S32.HI R4, RZ, 0x1f, R2.reuse ;  /* 0x0000001fff047819 */ /* 0x100fe20000011402 */
[----:B------:R-:W-:-:S04]  /*15b60*/  IMAD.MOV R3, RZ, RZ, -R2 ;  /* 0x000000ffff037224 */ /* 0x000fc800078e0a02 */
[----:B------:R-:W-:-:S04]  /*15b70*/  IMAD R4, R4, UR8, RZ ;  /* 0x0000000804047c24 */ /* 0x000fc8000f8e02ff */
[----:B------:R-:W-:Y:S02]  /*15b80*/  IMAD R4, R2, UR9, R4 ;  /* 0x0000000902047c24 */ /* 0x000fe4000f8e0204 */
[----:B0-----:R-:W-:Y:S02]  /*15b90*/  IMAD R0, R5, R3, R0 ;  /* 0x0000000305007224 */ /* 0x001fe400078e0200 */
[----:B------:R-:W-:-:S04]  /*15ba0*/  IMAD.U32 R3, RZ, RZ, UR8 ;  /* 0x00000008ff037e24 */ /* 0x000fc8000f8e00ff */
[----:B------:R-:W-:Y:S01]  /*15bb0*/  IMAD.WIDE.U32 R2, R2, R3, UR4 ;  /* 0x0000000402027e25 */ /* 0x000fe2000f8e0003 */
[----:B------:R-:W-:-:S03]  /*15bc0*/  ULDC.64 UR4, c[0x0][0x2c8] ;  /* 0x0000b20000047ab9 */ /* 0x000fc60000000a00 */
[----:B------:R-:W-:Y:S01]  /*15bd0*/  IMAD.IADD R3, R3, 0x1, R4 ;  /* 0x0000000103037824 */ /* 0x000fe200078e0204 */
[----:B------:R-:W-:Y:S01]  /*15be0*/  SHF.R.S32.HI R4, RZ, 0x1f, R0 ;  /* 0x0000001fff047819 */ /* 0x000fe20000011400 */
[----:B------:R-:W-:-:S04]  /*15bf0*/  IMAD.WIDE.U32 R2, R0, UR4, R2 ;  /* 0x0000000400027c25 */ /* 0x000fc8000f8e0002 */
[----:B------:R-:W-:-:S04]  /*15c00*/  IMAD R4, R4, UR4, RZ ;  /* 0x0000000404047c24 */ /* 0x000fc8000f8e02ff */
[----:B------:R-:W-:Y:S01]  /*15c10*/  IMAD R4, R0, UR5, R4 ;  /* 0x0000000500047c24 */ /* 0x000fe2000f8e0204 */
[----:B------:R-:W-:Y:S02]  /*15c20*/  ULDC.64 UR4, c[0x0][0x280] ;  /* 0x0000a00000047ab9 */ /* 0x000fe40000000a00 */
[----:B------:R-:W-:Y:S01]  /*15c30*/  IADD3 R0, P0, R2, UR4, RZ ;  /* 0x0000000402007c10 */ /* 0x000fe2000ff1e0ff */
[----:B------:R-:W-:-:S03]  /*15c40*/  ULDC UR4, c[0x0][0x2b8] ;  /* 0x0000ae0000047ab9 */ /* 0x000fc60000000800 */
[----:B------:R-:W-:Y:S01]  /*15c50*/  IADD3.X R4, R3, UR5, R4, P0, !PT ;  /* 0x0000000503047c10 */ /* 0x000fe200087fe404 */
[----:B------:R-:W-:Y:S01]  /*15c60*/  UMOV UR5, 0xffffffff ;  /* 0xffffffff00057882 */ /* 0x000fe20000000000 */
[----:B------:R-:W-:Y:S02]  /*15c70*/  ISETP.GE.AND P3, PT, R35, UR4, PT ;  /* 0x0000000423007c0c */ /* 0x000fe4000bf66270 */
[----:B------:R-:W-:Y:S02]  /*15c80*/  ISETP.GE.AND P2, PT, R7, UR4, PT ;  /* 0x0000000407007c0c */ /* 0x000fe4000bf46270 */
[----:B------:R-:W-:Y:S01]  /*15c90*/  ISETP.GE.AND P1, PT, R6, UR4, PT ;  /* 0x0000000406007c0c */ /* 0x000fe2000bf26270 */
[----:B------:R-:W-:-:S12]  /*15ca0*/  BRA.DIV UR5, `(.L_x_2525) ;  /* 0x0000004a05b87947 */ /* 0x000fd8000b800000 */
[----:B------:R-:W0:Y:S01]  /*15cb0*/  SHFL.IDX PT, R3, R0, RZ, 0x1c1f ;  /* 0x001c1fff00037589 */ /* 0x000e2200000e0000 */
[----:B------:R-:W-:Y:S02]  /*15cc0*/  IMAD R23, R23, R5, RZ ;  /* 0x0000000517177224 */ /* 0x000fe400078e02ff */
[----:B------:R-:W-:Y:S01]  /*15cd0*/  IMAD R5, R20, 0x80, R9 ;  /* 0x0000008014057824 */ /* 0x000fe200078e0209 */
[----:B------:R-:W2:Y:S04]  /*15ce0*/  SHFL.IDX PT, R2, R4, RZ, 0x1c1f ;  /* 0x001c1fff04027589 */ /* 0x000ea800000e0000 */
[----:B------:R-:W-:Y:S01]  /*15cf0*/  ISETP.GE.AND P0, PT, R5, R23, PT ;  /* 0x000000170500720c */ /* 0x000fe20003f06270 */
[----:B------:R-:W3:-:S12]  /*15d00*/  SHFL.IDX PT, R14, R0, 0x1, 0x1c1f ;  /* 0x003c1f00000e7f89 */ /* 0x000ed800000e0000 */
[----:B0-----:R-:W-:-:S05]  /*15d10*/  @!P0 IADD3 R6, P4, R35, R3, RZ ;  /* 0x0000000323068210 */ /* 0x001fca0007f9e0ff */
[----:B--2---:R-:W-:Y:S02]  /*15d20*/  @!P0 IMAD.X R3, RZ, RZ, R2, P4 ;  /* 0x000000ffff038224 */ /* 0x004fe400020e0602 */
[----:B------:R-:W-:Y:S02]  /*15d30*/  @!P0 IMAD.MOV.U32 R2, RZ, RZ, R6 ;  /* 0x000000ffff028224 */ /* 0x000fe400078e0006 */
[----:B------:R-:W-:-:S03]  /*15d40*/  VIADD R6, R5, 0x20 ;  /* 0x0000002005067836 */ /* 0x000fc60000000000 */
        /* <DEDUP_REMOVED lines=16> */
[----:B--2---:R-:W-:Y:S01]  /*15e50*/  @!P0 IADD3 R6, P4, R35, R14, RZ ;  /* 0x0000000e23068210 */ /* 0x004fe20007f9e0ff */
[----:B------:R-:W2:Y:S04]  /*15e60*/  SHFL.IDX PT, R4, R4, 0x3, 0x1c1f ;  /* 0x007c1f0004047f89 */ /* 0x000ea800000e0000 */
[----:B------:R3:W4:Y:S01]  /*15e70*/  SHFL.IDX PT, R14, R0, 0x3, 0x1c1f ;  /* 0x007c1f00000e7f89 */ /* 0x00072200000e0000 */
[----:B0-----:R-:W-:-:S02]  /*15e80*/  @!P0 IMAD.X R7, RZ, RZ, R2, P4 ;  /* 0x000000ffff078224 */ /* 0x001fc400020e0602 */
[----:B------:R-:W-:Y:S02]  /*15e90*/  @!P0 IMAD.MOV.U32 R2, RZ, RZ, R6 ;  /* 0x000000ffff028224 */ /* 0x000fe400078e0006 */
[----:B------:R-:W-:-:S05]  /*15ea0*/  @!P0 IMAD.MOV.U32 R3, RZ, RZ, R7 ;  /* 0x000000ffff038224 */ /* 0x000fca00078e0007 */
[----:B------:R3:W-:Y:S04]  /*15eb0*/  @!P0 LDGSTS.E.BYPASS.LTC128B.128 [R8+0x15400], desc[UR36][R2.64], !P3 ;  /* 0x1540000002088fae */ /* 0x0007e8000d901d64 */
[----:B------:R3:W-:Y:S04]  /*15ec0*/  @!P0 LDGSTS.E.BYPASS.LTC128B.128 [R8+0x17400], desc[UR36][R2.64+0x40], !P2 ;  /* 0x1740004002088fae */ /* 0x0007e8000d101d64 */
[----:B--2-4-:R3:W-:Y:S02]  /*15ed0*/  @!P0 LDGSTS.E.BYPASS.LTC128B.128 [R8+0x19400], desc[UR36][R2.64+0x80], !P1 ;  /* 0x1940008002088fae */ /* 0x0147e4000c901d64 */
.L_x_2625:
[----:B---3--:R-:W-:Y:S01]  /*15ee0*/  VIADD R0, R5, 0x60 ;  /* 0x0000006005007836 */ /* 0x008fe20000000000 */
        /* <DEDUP_REMOVED lines=11> */
.L_x_2527:
[----:B------:R-:W-:Y:S05]  /*15fa0*/  BSYNC B0 ;  /* 0x0000000000007941 */ /* 0x000fea0003800000 */
.L_x_2526:
[----:B------:R-:W-:Y:S01]  /*15fb0*/  NOP ;  /* 0x0000000000007918 */ /* 0x000fe20000000000 */
[----:B------:R-:W-:-:S13]  /*15fc0*/  PLOP3.LUT P0, PT, PT, PT, PT, 0x80, 0x0 ;  /* 0x000000000000781c */ /* 0x000fda0003f0f070 */
.L_x_2528:
[----:B------:R-:W-:Y:S02]  /*15fd0*/  PLOP3.LUT P1, PT, P1, P0, PT, 0xa2, 0x0 ;  /* 0x000000000000781c */ /* 0x000fe40000f21472 */
[----:B------:R-:W-:-:S08]  /*15fe0*/  @P0 R2UR P1, UR4, R16 ;  /* 0x00000000100402ca */ /* 0x000fd00000020000 */
[----:B------:R-:W-:-:S05]  /*15ff0*/  @P0 PLOP3.LUT P0, PT, P1, PT, PT, 0x80, 0x0 ;  /* 0x000000000000081c */ /* 0x000fca0000f0f070 */
[----:B------:R-:W-:Y:S01]  /*16000*/  @!P1 SYNCS.ARRIVE.TRANS64.RED.A0T1 RZ, [UR4+0x29800], RZ ;  /* 0x029800ffffff99a7 */ /* 0x000fe20008200404 */
[----:B------:R-:W-:Y:S07]  /*16010*/  @!P1 ARRIVES.LDGSTSBAR.64.TRANSCNT [UR4+0x29800] ;  /* 0x02980000ff0099b0 */ /* 0x000fee0008000a84 */
[----:B------:R-:W-:Y:S05]  /*16020*/  @P0 BRA.U.ANY `(.L_x_2528) ;  /* 0xfffffffd00e80947 */ /* 0x000fea000393ffff */
[----:B0-----:R-:W2:Y:S02]  /*16030*/  LDL.LU R2, [R1+0x28] ;  /* 0x0000280001027983 */ /* 0x001ea40000300800 */
        /* <DEDUP_REMOVED lines=11> */
.L_x_2626:
[----:B------:R-:W-:Y:S05]  /*160f0*/  BSYNC B0 ;  /* 0x0000000000007941 */ /* 0x000fea0003800000 */
.L_x_2529:
[----:B------:R-:W2:Y:S01]  /*16100*/  LDL R0, [R1+0xc] ;  /* 0x00000c0001007983 */ /* 0x000ea20000100800 */
[----:B------:R-:W-:Y:S01]  /*16110*/  UIADD3 UR4, UR47, -0x2, URZ ;  /* 0xfffffffe2f047890 */ /* 0x000fe2000fffe03f */
[----:B--2---:R-:W-:-:S13]  /*16120*/  R2UR UR5, R0 ;  /* 0x00000000000572ca */ /* 0x004fda00000e0000 */
[----:B------:R-:W-:-:S06]  /*16130*/  UISETP.GE.AND UP0, UPT, UR4, UR5, UPT ;  /* 0x000000050400728c */ /* 0x000fcc000bf06270 */
[----:B------:R-:W-:-:S13]  /*16140*/  PLOP3.LUT P0, PT, PT, PT, UP0, 0x40, 0x0 ;  /* 0x000000000000781c */ /* 0x000fda0003f0e808 */
[----:B------:R-:W-:Y:S05]  /*16150*/  @P0 BRA `(.L_x_2531) ;  /* 0x0000001400b00947 */ /* 0x000fea0003800000 */
[----:B------:R-:W-:Y:S02]  /*16160*/  IMAD.MOV.U32 R20, RZ, RZ, R32 ;  /* 0x000000ffff147224 */ /* 0x000fe400078e0020 */
[----:B------:R-:W-:Y:S02]  /*16170*/  IMAD.MOV.U32 R10, RZ, RZ, R19 ;  /* 0x000000ffff0a7224 */ /* 0x000fe400078e0013 */
[----:B------:R-:W-:-:S07]  /*16180*/  IMAD.U32 R30, RZ, RZ, UR4 ;  /* 0x00000004ff1e7e24 */ /* 0x000fce000f8e00ff */
.L_x_2551:
        /* <DEDUP_REMOVED lines=50> */
[----:B------:R-:W-:Y:S01]  /*164b0*/  LOP3.LUT P1, RZ, R17, 0x40, RZ, 0xc0, !PT ;  /* 0x0000004011ff7812 */ /* 0x000fe2000782c0ff */
[----:B------:R-:W-:-:S05]  /*164c0*/  VIADD R19, R10, 0x1 ;  /* 0x000000010a137836 */ /* 0x000fca0000000000 */
[----:B------:R-:W-:Y:S01]  /*164d0*/  ISETP.NE.AND P0, PT, R19, 0x2, PT ;  /* 0x000000021300780c */ /* 0x000fe20003f05270 */
[----:B0-----:R-:W-:Y:S02]  /*164e0*/  IMAD.MOV R7, RZ, RZ, -R11 ;  /* 0x000000ffff077224 */ /* 0x001fe400078e0a0b */
[----:B------:R-:W-:Y:S02]  /*164f0*/  IMAD.MOV.U32 R6, RZ, RZ, RZ ;  /* 0x000000ffff067224 */ /* 0x000fe400078e00ff */
[----:B------:R-:W-:Y:S01]  /*16500*/  IMAD R7, R7, UR4, R0 ;  /* 0x0000000407077c24 */ /* 0x000fe2000f8e0200 */
[----:B------:R-:W-:Y:S01]  /*16510*/  SEL R32, RZ, 0x1, P0 ;  /* 0x00000001ff207807 */ /* 0x000fe20000000000 */
[----:B------:R-:W-:Y:S01]  /*16520*/  IMAD.MOV.U32 R0, RZ, RZ, R30 ;  /* 0x000000ffff007224 */ /* 0x000fe200078e001e */
[----:B------:R-:W-:Y:S01]  /*16530*/  SEL R19, R19, RZ, P0 ;  /* 0x000000ff13137207 */ /* 0x000fe20000000000 */
[----:B------:R0:W5:Y:S01]  /*16540*/  @!P2 LDG.E R6, desc[UR36][R8.64] ;  /* 0x000000240806a981 */ /* 0x000162000c1e1900 */
[----:B------:R-:W-:Y:S01]  /*16550*/  VIADD R30, R30, 0xffffffff ;  /* 0xffffffff1e1e7836 */ /* 0x000fe20000000000 */
[----:B------:R-:W-:-:S02]  /*16560*/  LOP3.LUT R32, R20, R32, RZ, 0x3c, !PT ;  /* 0x0000002014207212 */ /* 0x000fc400078e3cff */
[----:B------:R-:W-:Y:S02]  /*16570*/  ISETP.GT.AND P2, PT, R0, R12, PT ;  /* 0x0000000c0000720c */ /* 0x000fe40003f44270 */
[----:B--2---:R-:W-:Y:S01]  /*16580*/  SHF.R.S32.HI R28, RZ, 0x1f, R5 ;  /* 0x0000001fff1c7819 */ /* 0x004fe20000011405 */
[----:B0-----:R-:W-:Y:S10]  /*16590*/  @!P1 BRA `(.L_x_2532) ;  /* 0x0000000000049947 */ /* 0x001ff40003800000 */
[----:B------:R-:W-:Y:S01]  /*165a0*/  BPT.TRAP 0x1 ;  /* 0x000000040000795c */ /* 0x000fe20000300000 */
.L_x_2532:
[----:B------:R-:W-:Y:S01]  /*165b0*/  IMAD R0, R19, 0x8, R16 ;  /* 0x0000000813007824 */ /* 0x000fe200078e0210 */
[----:B------:R-:W-:Y:S01]  /*165c0*/  SHF.L.U32 R29, R32, 0x1f, RZ ;  /* 0x0000001f201d7819 */ /* 0x000fe200000006ff */
[----:B------:R-:W-:Y:S01]  /*165d0*/  BSSY B0, `(.L_x_2533) ;  /* 0x0000004000007945 */ /* 0x000fe20003800000 */
[----:B------:R-:W-:Y:S02]  /*165e0*/  SHF.R.S32.HI R25, RZ, 0x1f, R4 ;  /* 0x0000001fff197819 */ /* 0x000fe40000011404 */
[----:B------:R-:W0:Y:S02]  /*165f0*/  SYNCS.PHASECHK.TRANS64.TRYWAIT P0, [R0+URZ+0x29880], R29 ;  /* 0x0298801d000075a7 */ /* 0x000e24000800017f */
[----:B0-----:R-:W-:Y:S05]  /*16600*/  @!P0 BRA `(.L_x_2534) ;  /* 0x0000004400b48947 */ /* 0x001fea0003800000 */
.L_x_2627:
[----:B------:R-:W-:Y:S05]  /*16610*/  BSYNC B0 ;  /* 0x0000000000007941 */ /* 0x000fea0003800000 */
.L_x_2533:
        /* <DEDUP_REMOVED lines=33> */
[----:B-1----:R-:W-:Y:S01]  /*16830*/  IADD3.X R22, R23, UR7, R9, P0, !PT ;  /* 0x0000000717167c10 */ /* 0x002fe200087fe409 */
        /* <DEDUP_REMOVED lines=33> */
.L_x_2639:
        /* <DEDUP_REMOVED lines=9> */
.L_x_2536:
        /* <DEDUP_REMOVED lines=10> */
.L_x_2537:
[----:B------:R3:W-:Y:S01]  /*16b80*/  SYNCS.ARRIVE.TRANS64.A1T0 RZ, [R0+URZ+0x29870], RZ ;  /* 0x029870ff00ff79a7 */ /* 0x0007e2000810003f */
[----:B------:R-:W-:Y:S05]  /*16b90*/  @!P3 BRA `(.L_x_2538) ;  /* 0x000000000004b947 */ /* 0x000fea0003800000 */
[----:B------:R-:W-:Y:S01]  /*16ba0*/  BPT.TRAP 0x1 ;  /* 0x000000040000795c */ /* 0x000fe20000300000 */
.L_x_2538:
[----:B------:R-:W4:Y:S01]  /*16bb0*/  SYNCS.PHASECHK.TRANS64.TRYWAIT P0, [R0+URZ+0x29840], R29 ;  /* 0x0298401d000075a7 */ /* 0x000f22000800017f */
[----:B------:R-:W-:Y:S04]  /*16bc0*/  BSSY B0, `(.L_x_2539) ;  /* 0x0000002000007945 */ /* 0x000fe80003800000 */
[----:B----4-:R-:W-:Y:S05]  /*16bd0*/  @!P0 BRA `(.L_x_2540) ;  /* 0x0000004400c88947 */ /* 0x010fea0003800000 */
.L_x_2640:
[----:B------:R-:W-:Y:S05]  /*16be0*/  BSYNC B0 ;  /* 0x0000000000007941 */ /* 0x000fea0003800000 */
.L_x_2539:
[----:B------:R-:W5:Y:S01]  /*16bf0*/  LDL R11, [R1+0x14] ;  /* 0x00001400010b7983 */ /* 0x000f620000100800 */
[----:B------:R-:W-:Y:S01]  /*16c00*/  ULDC.64 UR4, c[0x0][0x300] ;  /* 0x0000c00000047ab9 */ /* 0x000fe20000000a00 */
[----:B------:R-:W-:Y:S01]  /*16c10*/  ULDC.64 UR6, c[0x0][0x310] ;  /* 0x0000c40000067ab9 */ /* 0x000fe20000000a00 */
[----:B------:R-:W-:Y:S01]  /*16c20*/  IMAD R8, R25, UR4, RZ ;  /* 0x0000000419087c24 */ /* 0x000fe2000f8e02ff */
[C---:B------:R-:W-:Y:S01]  /*16c30*/  LOP3.LUT P4, RZ, R17.reuse, 0x10, RZ, 0xc0, !PT ;  /* 0x0000001011ff7812 */ /* 0x040fe2000788c0ff */
[C---:B--2---:R-:W-:Y:S01]  /*16c40*/  IMAD.WIDE.U32 R2, R4.reuse, UR4, RZ ;  /* 0x0000000404027c25 */ /* 0x044fe2000f8e00ff */
        /* <DEDUP_REMOVED lines=28> */
[----:B-----5:R-:W-:Y:S01]  /*16e10*/  IMAD R7, R19, 0x7800, R11 ;  /* 0x0000780013077824 */ /* 0x020fe200078e020b */
[----:B------:R-:W-:Y:S07]  /*16e20*/  BRA.DIV UR4, `(.L_x_2541) ;  /* 0x0000004604487947 */ /* 0x000fee000b800000 */
[----:B------:R-:W2:Y:S01]  /*16e30*/  SHFL.IDX PT, R2, R4, RZ, 0x1c1f ;  /* 0x001c1fff04027589 */ /* 0x000ea200000e0000 */
[----:B------:R-:W-:-:S03]  /*16e40*/  IMAD.IADD R7, R16, 0x1, R7 ;  /* 0x0000000110077824 */ /* 0x000fc600078e0207 */
[----:B------:R-:W5:Y:S04]  /*16e50*/  SHFL.IDX PT, R3, R5, RZ, 0x1c1f ;  /* 0x001c1fff05037589 */ /* 0x000f6800000e0000 */
[----:B------:R-:W-:Y:S04]  /*16e60*/  SHFL.IDX PT, R9, R5, 0x2, 0x1c1f ;  /* 0x005c1f0005097f89 */ /* 0x000fe800000e0000 */
[----:B------:R-:W-:Y:S01]  /*16e70*/  SHFL.IDX PT, R8, R8, RZ, 0x1c1f ;  /* 0x001c1fff08087589 */ /* 0x000fe200000e0000 */
[----:B--2---:R-:W-:-:S05]  /*16e80*/  IADD3 R2, P0, R35, R2, RZ ;  /* 0x0000000223027210 */ /* 0x004fca0007f1e0ff */
[----:B-----5:R-:W-:-:S05]  /*16e90*/  IMAD.X R3, RZ, RZ, R3, P0 ;  /* 0x000000ffff037224 */ /* 0x020fca00000e0603 */
[----:B------:R-:W-:Y:S04]  /*16ea0*/  LDGSTS.E.BYPASS.LTC128B.128 [R7+0x1a400], desc[UR36][R2.64], !P4 ;  /* 0x1a40000002077fae */ /* 0x000fe8000e101d64 */
[----:B------:R-:W-:Y:S04]  /*16eb0*/  LDGSTS.E.BYPASS.LTC128B.128 [R7+0x1cc00], desc[UR36][R2.64+0x40], !P3 ;  /* 0x1cc0004002077fae */ /* 0x000fe8000d901d64 */
[----:B------:R2:W-:Y:S04]  /*16ec0*/  LDGSTS.E.BYPASS.LTC128B.128 [R7+0x1f400], desc[UR36][R2.64+0x80], !P1 ;  /* 0x1f40008002077fae */ /* 0x0005e8000c901d64 */
[----:B--2---:R-:W2:Y:S04]  /*16ed0*/  SHFL.IDX PT, R2, R4, 0x1, 0x1c1f ;  /* 0x003c1f0004027f89 */ /* 0x004ea800000e0000 */
[----:B------:R-:W5:Y:S01]  /*16ee0*/  SHFL.IDX PT, R3, R5, 0x1, 0x1c1f ;  /* 0x003c1f0005037f89 */ /* 0x000f6200000e0000 */
[----:B--2---:R-:W-:-:S05]  /*16ef0*/  IADD3 R2, P0, R35, R2, RZ ;  /* 0x0000000223027210 */ /* 0x004fca0007f1e0ff */
[----:B-----5:R-:W-:-:S05]  /*16f00*/  IMAD.X R3, RZ, RZ, R3, P0 ;  /* 0x000000ffff037224 */ /* 0x020fca00000e0603 */
[----:B------:R-:W-:Y:S04]  /*16f10*/  LDGSTS.E.BYPASS.LTC128B.128 [R7+0x1ac00], desc[UR36][R2.64], !P4 ;  /* 0x1ac0000002077fae */ /* 0x000fe8000e101d64 */
[----:B------:R-:W-:Y:S04]  /*16f20*/  LDGSTS.E.BYPASS.LTC128B.128 [R7+0x1d400], desc[UR36][R2.64+0x40], !P3 ;  /* 0x1d40004002077fae */ /* 0x000fe8000d901d64 */
[----:B------:R2:W-:Y:S04]  /*16f30*/  LDGSTS.E.BYPASS.LTC128B.128 [R7+0x1fc00], desc[UR36][R2.64+0x80], !P1 ;  /* 0x1fc0008002077fae */ /* 0x0005e8000c901d64 */
[----:B--2---:R-:W2:Y:S02]  /*16f40*/  SHFL.IDX PT, R2, R4, 0x2, 0x1c1f ;  /* 0x005c1f0004027f89 */ /* 0x004ea400000e0000 */
[----:B--2---:R-:W-:-:S05]  /*16f50*/  IADD3 R2, P0, R35, R2, RZ ;  /* 0x0000000223027210 */ /* 0x004fca0007f1e0ff */
[----:B------:R-:W-:Y:S02]  /*16f60*/  IMAD.X R3, RZ, RZ, R9, P0 ;  /* 0x000000ffff037224 */ /* 0x000fe400000e0609 */
[----:B------:R-:W-:Y:S04]  /*16f70*/  SHFL.IDX PT, R9, R5, 0x3, 0x1c1f ;  /* 0x007c1f0005097f89 */ /* 0x000fe800000e0000 */
[----:B------:R-:W-:Y:S04]  /*16f80*/  LDGSTS.E.BYPASS.LTC128B.128 [R7+0x1b400], desc[UR36][R2.64], !P4 ;  /* 0x1b40000002077fae */ /* 0x000fe8000e101d64 */
[----:B------:R-:W-:Y:S04]  /*16f90*/  LDGSTS.E.BYPASS.LTC128B.128 [R7+0x1dc00], desc[UR36][R2.64+0x40], !P3 ;  /* 0x1dc0004002077fae */ /* 0x000fe8000d901d64 */
[----:B------:R2:W-:Y:S04]  /*16fa0*/  LDGSTS.E.BYPASS.LTC128B.128 [R7+0x20400], desc[UR36][R2.64+0x80], !P1 ;  /* 0x2040008002077fae */ /* 0x0005e8000c901d64 */
[----:B--2---:R-:W2:Y:S02]  /*16fb0*/  SHFL.IDX PT, R2, R4, 0x3, 0x1c1f ;  /* 0x007c1f0004027f89 */ /* 0x004ea400000e0000 */
[----:B--2---:R-:W-:-:S05]  /*16fc0*/  IADD3 R2, P0, R35, R2, RZ ;  /* 0x0000000223027210 */ /* 0x004fca0007f1e0ff */
[----:B------:R-:W-:-:S05]  /*16fd0*/  IMAD.X R3, RZ, RZ, R9, P0 ;  /* 0x000000ffff037224 */ /* 0x000fca00000e0609 */
[----:B------:R-:W-:Y:S04]  /*16fe0*/  LDGSTS.E.BYPASS.LTC128B.128 [R7+0x1bc00], desc[UR36][R2.64], !P4 ;  /* 0x1bc0000002077fae */ /* 0x000fe8000e101d64 */
[----:B------:R-:W-:Y:S04]  /*16ff0*/  LDGSTS.E.BYPASS.LTC128B.128 [R7+0x1e400], desc[UR36][R2.64+0x40], !P3 ;  /* 0x1e40004002077fae */ /* 0x000fe8000d901d64 */
[----:B------:R2:W-:Y:S04]  /*17000*/  LDGSTS.E.BYPASS.LTC128B.128 [R7+0x20c00], desc[UR36][R2.64+0x80], !P1 ;  /* 0x20c0008002077fae */ /* 0x0005e8000c901d64 */
[----:B--2---:R2:W0:Y:S02]  /*17010*/  SHFL.IDX PT, R2, R6, RZ, 0x1c1f ;  /* 0x001c1fff06027589 */ /* 0x00442400000e0000 */
.L_x_2652:
        /* <DEDUP_REMOVED lines=10> */
.L_x_2542:
        /* <DEDUP_REMOVED lines=10> */
.L_x_2543:
[----:B------:R3:W-:Y:S02]  /*17160*/  SYNCS.ARRIVE.TRANS64.A1T0 RZ, [R0+URZ+0x29830], RZ ;  /* 0x029830ff00ff79a7 */ /* 0x0007e4000810003f */
[----:B---34-:R-:W-:-:S05]  /*17170*/  IMAD.U32 R0, RZ, RZ, UR45 ;  /* 0x0000002dff007e24 */ /* 0x018fca000f8e00ff */
[----:B------:R-:W-:-:S13]  /*17180*/  ISETP.NE.AND P0, PT, R0, 0x3, PT ;  /* 0x000000030000780c */ /* 0x000fda0003f05270 */
[----:B------:R-:W-:Y:S05]  /*17190*/  @!P0 BRA `(.L_x_2544) ;  /* 0x0000000000048947 */ /* 0x000fea0003800000 */
[----:B------:R-:W-:Y:S01]  /*171a0*/  BPT.TRAP 0x1 ;  /* 0x000000040000795c */ /* 0x000fe20000300000 */
.L_x_2544:
[----:B0-----:R-:W-:Y:S01]  /*171b0*/  LOP3.LUT R3, R20, 0x1, RZ, 0x3c, !PT ;  /* 0x0000000114037812 */ /* 0x001fe200078e3cff */
[----:B------:R-:W-:Y:S01]  /*171c0*/  IMAD R0, R10, 0x8, R16 ;  /* 0x000000080a007824 */ /* 0x000fe200078e0210 */
[----:B------:R-:W-:Y:S02]  /*171d0*/  BSSY B0, `(.L_x_2545) ;  /* 0x0000004000007945 */ /* 0x000fe40003800000 */
[----:B------:R-:W-:-:S04]  /*171e0*/  SHF.L.U32 R3, R3, 0x1f, RZ ;  /* 0x0000001f03037819 */ /* 0x000fc800000006ff */
[----:B------:R-:W0:Y:S02]  /*171f0*/  SYNCS.PHASECHK.TRANS64.TRYWAIT P1, [R0+URZ+0x29870], R3 ;  /* 0x02987003000075a7 */ /* 0x000e24000802017f */
[----:B0-----:R-:W-:Y:S05]  /*17200*/  @!P1 BRA `(.L_x_2546) ;  /* 0x0000004400d09947 */ /* 0x001fea0003800000 */
.L_x_2653:
[----:B------:R-:W-:Y:S05]  /*17210*/  BSYNC B0 ;  /* 0x0000000000007941 */ /* 0x000fea0003800000 */
.L_x_2545:
[----:B------:R-:W-:-:S13]  /*17220*/  LOP3.LUT P1, RZ, R17, 0x40, RZ, 0xc0, !PT ;  /* 0x0000004011ff7812 */ /* 0x000fda000782c0ff */
[----:B------:R-:W-:Y:S05]  /*17230*/  @!P1 BRA `(.L_x_2547) ;  /* 0x0000000000049947 */ /* 0x000fea0003800000 */
[----:B------:R-:W-:Y:S01]  /*17240*/  BPT.TRAP 0x1 ;  /* 0x000000040000795c */ /* 0x000fe20000300000 */
.L_x_2547:
[----:B0-----:R-:W-:Y:S01]  /*17250*/  SHF.L.U32 R3, R20, 0x1f, RZ ;  /* 0x0000001f14037819 */ /* 0x001fe200000006ff */
[----:B------:R-:W-:-:S03]  /*17260*/  IMAD R12, R10, 0x5000, RZ ;  /* 0x000050000a0c7824 */ /* 0x000fc600078e02ff */
[----:B------:R-:W0:Y:S02]  /*17270*/  SYNCS.PHASECHK.TRANS64.TRYWAIT P1, [R0+URZ+0x29860], R3 ;  /* 0x02986003000075a7 */ /* 0x000e24000802017f */
[----:B0-----:R-:W-:Y:S05]  /*17280*/  @!P1 BRA `(.L_x_2548) ;  /* 0x0000004400c49947 */ /* 0x001fea0003800000 */
.L_x_2654:
[----:B------:R-:W0:Y:S04]  /*17290*/  LDL R4, [R1+0x1c] ;  /* 0x00001c0001047983 */ /* 0x000e280000100800 */
[----:B------:R-:W3:Y:S04]  /*172a0*/  LDL R2, [R1+0x20] ;  /* 0x0000200001027983 */ /* 0x000ee80000100800 */
[----:B------:R-:W1:Y:S01]  /*172b0*/  LDL R13, [R1+0x18] ;  /* 0x00001800010d7983 */ /* 0x000e620000100800 */
[----:B------:R-:W-:Y:S05]  /*172c0*/  WARPSYNC.ALL ;  /* 0x0000000000007948 */ /* 0x000fea0003800000 */
[----:B------:R-:W-:-:S02]  /*172d0*/  LOP3.LUT P1, RZ, R17, 0x40, RZ, 0xc0, !PT ;  /* 0x0000004011ff7812 */ /* 0x000fc4000782c0ff */
[----:B0-----:R-:W-:-:S05]  /*172e0*/  LOP3.LUT R3, R12, R4, RZ, 0xfc, !PT ;  /* 0x000000040c037212 */ /* 0x001fca00078efcff */
[----:B------:R-:W-:Y:S01]  /*172f0*/  IMAD.IADD R3, R16, 0x1, R3 ;  /* 0x0000000110037824 */ /* 0x000fe200078e0203 */
[----:B-1----:R-:W-:-:S03]  /*17300*/  LOP3.LUT R24, R12, R13, RZ, 0xfc, !PT ;  /* 0x0000000d0c187212 */ /* 0x002fc600078efcff */
[----:B---3--:R-:W-:Y:S01]  /*17310*/  IMAD.IADD R2, R2, 0x1, R3 ;  /* 0x0000000102027824 */ /* 0x008fe200078e0203 */
[----:B--2---:R-:W0:Y:S01]  /*17320*/  LDSM.16.MT88.4 R4, [R3+0xa400] ;  /* 0x00a400000304783b */ /* 0x004e220000004200 */
        /* <DEDUP_REMOVED lines=68> */
.L_x_2549:
[----:B-1----:R1:W-:Y:S01]  /*17770*/  SYNCS.ARRIVE.TRANS64.A1T0 RZ, [R0+URZ+0x29850], RZ ;  /* 0x029850ff00ff79a7 */ /* 0x0023e2000810003f */
[----:B------:R-:W-:Y:S06]  /*17780*/  BAR.SYNC.DEFER_BLOCKING 0x2, 0x80 ;  /* 0x0082000000007b1d */ /* 0x000fec0000010000 */
[----:B------:R-:W-:Y:S05]  /*17790*/  @!P0 BRA `(.L_x_2550) ;  /* 0x0000000000048947 */ /* 0x000fea0003800000 */
[----:B------:R-:W-:Y:S01]  /*177a0*/  BPT.TRAP 0x1 ;  /* 0x000000040000795c */ /* 0x000fe20000300000 */
.L_x_2550:
[----:B------:R-:W2:Y:S01]  /*177b0*/  LDL R2, [R1+0x10] ;  /* 0x0000100001027983 */ /* 0x000ea20000100800 */
[----:B-1----:R-:W-:Y:S02]  /*177c0*/  VIADD R0, R0, 0x29880 ;  /* 0x0002988000007836 */ /* 0x002fe40000000000 */
[----:B------:R-:W-:Y:S02]  /*177d0*/  IMAD.MOV.U32 R20, RZ, RZ, R32 ;  /* 0x000000ffff147224 */ /* 0x000fe400078e0020 */
[----:B0-----:R-:W-:Y:S01]  /*177e0*/  IMAD.MOV.U32 R10, RZ, RZ, R19 ;  /* 0x000000ffff0a7224 */ /* 0x001fe200078e0013 */
[----:B--2---:R-:W-:-:S04]  /*177f0*/  PRMT R0, R2, 0x654, R0 ;  /* 0x0000065402007816 */ /* 0x004fc80000000000 */
[----:B------:R2:W-:Y:S01]  /*17800*/  SYNCS.ARRIVE.TRANS64.RED.A1T0 RZ, [R0+URZ], RZ ;  /* 0x000000ff00ff79a7 */ /* 0x0005e2000810043f */
[----:B------:R-:W-:Y:S05]  /*17810*/  @P2 BRA `(.L_x_2551) ;  /* 0xffffffe8005c2947 */ /* 0x000fea000383ffff */
.L_x_2531:
        /* <DEDUP_REMOVED lines=20> */
.L_x_2553:
[----:B------:R-:W-:Y:S05]  /*17960*/  BSYNC B0 ;  /* 0x0000000000007941 */ /* 0x000fea0003800000 */
.L_x_2552:
[----:B------:R-:W-:Y:S05]  /*17970*/  @!P0 BRA `(.L_x_2554) ;  /* 0x0000000000048947 */ /* 0x000fea0003800000 */
[----:B------:R-:W-:Y:S01]  /*17980*/  BPT.TRAP 0x1 ;  /* 0x000000040000795c */ /* 0x000fe20000300000 */
.L_x_2554:
[----:B0-----:R-:W-:Y:S01]  /*17990*/  LOP3.LUT R3, R32, 0x1, RZ, 0x3c, !PT ;  /* 0x0000000120037812 */ /* 0x001fe200078e3cff */
[----:B------:R-:W-:Y:S01]  /*179a0*/  IMAD R18, R19, 0x8, R16 ;  /* 0x0000000813127824 */ /* 0x000fe200078e0210 */
[----:B------:R-:W-:Y:S02]  /*179b0*/  BSSY B0, `(.L_x_2555) ;  /* 0x0000004000007945 */ /* 0x000fe40003800000 */
[----:B------:R-:W-:-:S04]  /*179c0*/  SHF.L.U32 R3, R3, 0x1f, RZ ;  /* 0x0000001f03037819 */ /* 0x000fc800000006ff */
[----:B------:R-:W0:Y:S02]  /*179d0*/  SYNCS.PHASECHK.TRANS64.TRYWAIT P1, [R18+URZ+0x29870], R3 ;  /* 0x02987003120075a7 */ /* 0x000e24000802017f */
[----:B0-----:R-:W-:Y:S05]  /*179e0*/  @!P1 BRA `(.L_x_2556) ;  /* 0x0000004000009947 */ /* 0x001fea0003800000 */
.L_x_2655:
[----:B------:R-:W-:Y:S05]  /*179f0*/  BSYNC B0 ;  /* 0x0000000000007941 */ /* 0x000fea0003800000 */
.L_x_2555:
[----:B------:R-:W-:-:S13]  /*17a00*/  LOP3.LUT P1, RZ, R17, 0x40, RZ, 0xc0, !PT ;  /* 0x0000004011ff7812 */ /* 0x000fda000782c0ff */
[----:B------:R-:W-:Y:S05]  /*17a10*/  @!P1 BRA `(.L_x_2557) ;  /* 0x0000000000049947 */ /* 0x000fea0003800000 */
[----:B------:R-:W-:Y:S01]  /*17a20*/  BPT.TRAP 0x1 ;  /* 0x000000040000795c */ /* 0x000fe20000300000 */
.L_x_2557:
[----:B0-----:R-:W-:-:S04]  /*17a30*/  SHF.L.U32 R3, R32, 0x1f, RZ ;  /* 0x0000001f20037819 */ /* 0x001fc800000006ff */
[----:B------:R-:W0:Y:S02]  /*17a40*/  SYNCS.PHASECHK.TRANS64.TRYWAIT P1, [R18+URZ+0x29860], R3 ;  /* 0x02986003120075a7 */ /* 0x000e24000802017f */
[----:B0-----:R-:W-:Y:S05]  /*17a50*/  @!P1 BRA `(.L_x_2558) ;  /* 0x0000003c00f89947 */ /* 0x001fea0003800000 */
.L_x_2656:
[----:B------:R-:W0:Y:S04]  /*17a60*/  LDL R2, [R1+0x1c] ;  /* 0x00001c0001027983 */ /* 0x000e280000100800 */
[----:B------:R-:W3:Y:S04]  /*17a70*/  LDL R13, [R1+0x20] ;  /* 0x00002000010d7983 */ /* 0x000ee80000100800 */
[----:B------:R-:W4:Y:S01]  /*17a80*/  LDL R12, [R1+0x18] ;  /* 0x00001800010c7983 */ /* 0x000f220000100800 */
[----:B--2---:R-:W-:Y:S01]  /*17a90*/  IMAD R0, R19, 0x5000, RZ ;  /* 0x0000500013007824 */ /* 0x004fe200078e02ff */
[----:B------:R-:W-:Y:S05]  /*17aa0*/  WARPSYNC.ALL ;  /* 0x0000000000007948 */ /* 0x000fea0003800000 */
[----:B------:R-:W-:-:S02]  /*17ab0*/  LOP3.LUT P1, RZ, R17, 0x40, RZ, 0xc0, !PT ;  /* 0x0000004011ff7812 */ /* 0x000fc4000782c0ff */
[----:B0-----:R-:W-:-:S05]  /*17ac0*/  LOP3.LUT R3, R0, R2, RZ, 0xfc, !PT ;  /* 0x0000000200037212 */ /* 0x001fca00078efcff */
[----:B------:R-:W-:-:S04]  /*17ad0*/  IMAD.IADD R2, R16, 0x1, R3 ;  /* 0x0000000110027824 */ /* 0x000fc800078e0203 */
[----:B---3--:R-:W-:Y:S01]  /*17ae0*/  IMAD.IADD R3, R13, 0x1, R2 ;  /* 0x000000010d037824 */ /* 0x008fe200078e0202 */
[----:B------:R-:W0:Y:S01]  /*17af0*/  LDSM.16.MT88.4 R8, [R2+0xa400] ;  /* 0x00a400000208783b */ /* 0x000e220000004200 */
[----:B----4-:R-:W-:-:S05]  /*17b00*/  LOP3.LUT R13, R0, R12, RZ, 0xfc, !PT ;  /* 0x0000000c000d7212 */ /* 0x010fca00078efcff */
        /* <DEDUP_REMOVED lines=68> */
.L_x_2559:
[----:B-1----:R1:W-:Y:S01]  /*17f50*/  SYNCS.ARRIVE.TRANS64.A1T0 RZ, [R18+URZ+0x29850], RZ ;  /* 0x029850ff12ff79a7 */ /* 0x0023e2000810003f */
[----:B------:R-:W-:Y:S06]  /*17f60*/  BAR.SYNC.DEFER_BLOCKING 0x2, 0x80 ;  /* 0x0082000000007b1d */ /* 0x000fec0000010000 */
[----:B------:R-:W-:Y:S05]  /*17f70*/  @!P0 BRA `(.L_x_2560) ;  /* 0x0000000000048947 */ /* 0x000fea0003800000 */
[----:B------:R-:W-:Y:S01]  /*17f80*/  BPT.TRAP 0x1 ;  /* 0x000000040000795c */ /* 0x000fe20000300000 */
.L_x_2560:
        /* <DEDUP_REMOVED lines=9> */
.L_x_2499:
[----:B------:R-:W-:Y:S05]  /*18020*/  BSYNC B7 ;  /* 0x0000000000077941 */ /* 0x000fea0003800000 */
.L_x_2497:
[----:B------:R-:W-:-:S13]  /*18030*/  LOP3.LUT P0, RZ, R17, 0x400, RZ, 0xc0, !PT ;  /* 0x0000040011ff7812 */ /* 0x000fda000780c0ff */
[----:B------:R-:W-:Y:S05]  /*18040*/  @!P0 BRA `(.L_x_2561) ;  /* 0x0000000000348947 */ /* 0x000fea0003800000 */
[----:B------:R-:W1:Y:S08]  /*18050*/  S2UR UR4, SR_CgaCtaId ;  /* 0x00000000000479c3 */ /* 0x000e700000008800 */
[----:B------:R-:W-:Y:S01]  /*18060*/  BAR.SYNC.DEFER_BLOCKING 0x5, 0x180 ;  /* 0x0146000000007b1d */ /* 0x000fe20000010000 */
[----:B------:R-:W-:Y:S01]  /*18070*/  MOV R16, 0x400 ;  /* 0x0000040000107802 */ /* 0x000fe20000000f00 */
[----:B-1----:R-:W-:-:S05]  /*18080*/  IMAD.U32 R0, RZ, RZ, UR4 ;  /* 0x00000004ff007e24 */ /* 0x002fca000f8e00ff */
[----:B------:R-:W-:Y:S01]  /*18090*/  LEA R16, R0, R16, 0x18 ;  /* 0x0000001000107211 */ /* 0x000fe200078ec0ff */
[----:B------:R-:W-:Y:S04]  /*180a0*/  STL [R1+0x10], R0 ;  /* 0x0000100001007387 */ /* 0x000fe80000100800 */
[----:B------:R-:W1:Y:S04]  /*180b0*/  LDS.128 R4, [R16+0x298d0] ;  /* 0x0298d00010047984 */ /* 0x000e680000000c00 */
[----:B-1----:R1:W-:Y:S01]  /*180c0*/  STL.64 [R1], R4 ;  /* 0x0000000401007387 */ /* 0x0023e20000100a00 */
[----:B------:R-:W-:-:S03]  /*180d0*/  IMAD.MOV.U32 R0, RZ, RZ, R7 ;  /* 0x000000ffff007224 */ /* 0x000fc600078e0007 */
[----:B------:R1:W-:Y:S02]  /*180e0*/  STL [R1+0x8], R6 ;  /* 0x0000080601007387 */ /* 0x0003e40000100800 */
[----:B------:R-:W-:Y:S01]  /*180f0*/  R2UR UR41, R0 ;  /* 0x00000000002972ca */ /* 0x000fe200000e0000 */
[----:B------:R-:W-:Y:S06]  /*18100*/  BAR.ARV 0x4, 0x180 ;  /* 0x0106000000007b1d */ /* 0x000fec0000002000 */
[----:B------:R-:W-:Y:S08]  /*18110*/  BRA `(.L_x_2562) ;  /* 0x0000000c00f47947 */ /* 0x000ff00003800000 */
.L_x_2561:
[----:B-1----:R-:W2:Y:S01]  /*18120*/  LDL.LU R0, [R1] ;  /* 0x0000000001007983 */ /* 0x002ea20000300800 */
[----:B------:R-:W-:Y:S01]  /*18130*/  ULDC UR4, c[0x0][0xc3c] ;  /* 0x00030f0000047ab9 */ /* 0x000fe20000000800 */
[----:B------:R-:W1:Y:S02]  /*18140*/  S2R R2, SR_TID.X ;  /* 0x0000000000027919 */ /* 0x000e640000002100 */
[----:B-1----:R-:W-:-:S04]  /*18150*/  LOP3.LUT R9, R2, 0x1f, RZ, 0xc0, !PT ;  /* 0x0000001f02097812 */ /* 0x002fc800078ec0ff */
[C---:B------:R-:W-:Y:S01]  /*18160*/  ISETP.NE.AND P0, PT, R9.reuse, 0x1f, PT ;  /* 0x0000001f0900780c */ /* 0x040fe20003f05270 */
[----:B------:R-:W-:-:S05]  /*18170*/  VIADD R7, R9, UR41 ;  /* 0x0000002909077c36 */ /* 0x000fca0008000000 */
[----:B------:R-:W-:Y:S01]  /*18180*/  ISETP.GE.OR P1, PT, R7, UR4, !P0 ;  /* 0x0000000407007c0c */ /* 0x000fe2000c726670 */
[----:B------:R-:W-:-:S12]  /*18190*/  ULDC UR4, c[0x0][0xc3c] ;  /* 0x00030f0000047ab9 */ /* 0x000fd80000000800 */
[----:B------:R-:W1:Y:S08]  /*181a0*/  @!P1 LDC.64 R2, c[0x0][0xc80] ;  /* 0x00032000ff029b82 */ /* 0x000e700000000a00 */
[----:B------:R-:W3:Y:S01]  /*181b0*/  @!P1 LDC.64 R4, c[0x0][0xc78] ;  /* 0x00031e00ff049b82 */ /* 0x000ee20000000a00 */
[----:B-1----:R-:W-:-:S04]  /*181c0*/  @!P1 IMAD.WIDE R2, R7, 0x4, R2 ;  /* 0x0000000407029825 */ /* 0x002fc800078e0202 */
        /* <DEDUP_REMOVED lines=21> */
[----:B------:R-:W-:Y:S02]  /*18320*/  IMAD.IADD R2, R6, 0x1, R3 ;  /* 0x0000000106027824 */ /* 0x000fe400078e0203 */
[----:B------:R-:W-:Y:S04]  /*18330*/  SHFL.IDX PT, R6, R10, RZ, 0x1f ;  /* 0x00001fff0a067589 */ /* 0x000fe800000e0000 */
[----:B------:R-:W1:Y:S02]  /*18340*/  SHFL.UP PT, R3, R2, 0x8, RZ ;  /* 0x0500000002037989 */ /* 0x000e6400000e00ff */
[----:B-1----:R-:W-:-:S05]  /*18350*/  SEL R3, R3, RZ, P4 ;  /* 0x000000ff03037207 */ /* 0x002fca0002000000 */
[----:B------:R-:W-:-:S05]  /*18360*/  IMAD.IADD R7, R2, 0x1, R3 ;  /* 0x0000000102077824 */ /* 0x000fca00078e0203 */
[----:B------:R-:W1:Y:S02]  /*18370*/  SHFL.UP PT, R3, R7, 0x10, RZ ;  /* 0x0600000007037989 */ /* 0x000e6400000e00ff */
[----:B-1----:R-:W-:-:S05]  /*18380*/  SEL R4, R3, RZ, P5 ;  /* 0x000000ff03047207 */ /* 0x002fca0002800000 */
[----:B------:R-:W-:Y:S02]  /*18390*/  IMAD.IADD R3, R7, 0x1, R4 ;  /* 0x0000000107037824 */ /* 0x000fe400078e0204 */
[----:B------:R-:W1:Y:S01]  /*183a0*/  LDC R4, c[0x0][0xc38] ;  /* 0x00030e00ff047b82 */ /* 0x000e620000000800 */
[----:B------:R-:W-:Y:S02]  /*183b0*/  IMAD.MOV.U32 R7, RZ, RZ, RZ ;  /* 0x000000ffff077224 */ /* 0x000fe400078e00ff */
[----:B------:R-:W1:Y:S02]  /*183c0*/  SHFL.IDX PT, R9, R3, 0x1f, 0x1f ;  /* 0x03e01f0003097f89 */ /* 0x000e6400000e0000 */
[----:B-1----:R-:W-:-:S04]  /*183d0*/  IMAD R2, R9, R4, RZ ;  /* 0x0000000409027224 */ /* 0x002fc800078e02ff */
[----:B------:R-:W-:-:S05]  /*183e0*/  IMAD.IADD R9, R11, 0x1, R2 ;  /* 0x000000010b097824 */ /* 0x000fca00078e0202 */
[----:B------:R-:W-:-:S13]  /*183f0*/  ISETP.GT.AND P6, PT, R9, R6, PT ;  /* 0x000000060900720c */ /* 0x000fda0003fc4270 */
[----:B------:R-:W-:Y:S05]  /*18400*/  @P6 BRA `(.L_x_2563) ;  /* 0x0000000000a06947 */ /* 0x000fea0003800000 */
.L_x_2565:
[----:B------:R-:W-:-:S04]  /*18410*/  UIADD3 UR41, UR41, 0x1f, URZ ;  /* 0x0000001f29297890 */ /* 0x000fc8000fffe03f */
[----:B------:R-:W-:-:S06]  /*18420*/  UISETP.GE.AND UP0, UPT, UR41, UR4, UPT ;  /* 0x000000042900728c */ /* 0x000fcc000bf06270 */
[----:B------:R-:W-:-:S13]  /*18430*/  PLOP3.LUT P6, PT, PT, PT, UP0, 0x40, 0x0 ;  /* 0x000000000000781c */ /* 0x000fda0003fce808 */
[----:B------:R-:W-:Y:S05]  /*18440*/  @!P6 BRA `(.L_x_2564) ;  /* 0x0000000800cce947 */ /* 0x000fea0003800000 */
[----:B------:R-:W1:Y:S02]  /*18450*/  S2R R0, SR_TID.X ;  /* 0x0000000000007919 */ /* 0x000e640000002100 */
[----:B-1----:R-:W-:-:S05]  /*18460*/  LOP3.LUT R0, R0, 0x1f, RZ, 0xc0, !PT ;  /* 0x0000001f00007812 */ /* 0x002fca00078ec0ff */
[----:B------:R-:W-:Y:S02]  /*18470*/  VIADD R11, R0, UR41 ;  /* 0x00000029000b7c36 */ /* 0x000fe40008000000 */
[----:B------:R-:W-:-:S03]  /*18480*/  IMAD.MOV.U32 R0, RZ, RZ, RZ ;  /* 0x000000ffff007224 */ /* 0x000fc600078e00ff */
[----:B------:R-:W-:-:S13]  /*18490*/  ISETP.GE.OR P6, PT, R11, UR4, !P0 ;  /* 0x000000040b007c0c */ /* 0x000fda000c7c6670 */
[----:B------:R-:W1:Y:S08]  /*184a0*/  @!P6 LDC.64 R2, c[0x0][0xc80] ;  /* 0x00032000ff02eb82 */ /* 0x000e700000000a00 */
[----:B------:R-:W2:Y:S01]  /*184b0*/  @!P6 LDC.64 R4, c[0x0][0xc78] ;  /* 0x00031e00ff04eb82 */ /* 0x000ea20000000a00 */
[----:B-1----:R-:W-:-:S05]  /*184c0*/  @!P6 IMAD.WIDE R2, R11, 0x4, R2 ;  /* 0x000000040b02e825 */ /* 0x002fca00078e0202 */
[----:B------:R2:W3:Y:S02]  /*184d0*/  @!P6 LDG.E R0, desc[UR36][R2.64] ;  /* 0x000000240200e981 */ /* 0x0004e4000c1e1900 */
        /* <DEDUP_REMOVED lines=9> */
[----:B------:R-:W-:Y:S02]  /*18570*/  IMAD.IADD R11, R4, 0x1, R11 ;  /* 0x00000001040b7824 */ /* 0x000fe400078e020b */
[----:B------:R-:W1:Y:S03]  /*18580*/  LDC R4, c[0x0][0xc38] ;  /* 0x00030e00ff047b82 */ /* 0x000e660000000800 */
        /* <DEDUP_REMOVED lines=8> */
[----:B------:R-:W-:-:S05]  /*18610*/  IMAD.IADD R2, R3, 0x1, R2 ;  /* 0x0000000103027824 */ /* 0x000fca00078e0202 */
[----:B------:R-:W1:Y:S02]  /*18620*/  SHFL.IDX PT, R13, R2, 0x1f, 0x1f ;  /* 0x03e01f00020d7f89 */ /* 0x000e6400000e0000 */
[----:B-1----:R-:W-:-:S04]  /*18630*/  IMAD R10, R13, R4, RZ ;  /* 0x000000040d0a7224 */ /* 0x002fc800078e02ff */
[----:B------:R-:W-:-:S05]  /*18640*/  IMAD.IADD R9, R10, 0x1, R9 ;  /* 0x000000010a097824 */ /* 0x000fca00078e0209 */
[----:B------:R-:W-:-:S13]  /*18650*/  ISETP.GT.AND P6, PT, R9, R6, PT ;  /* 0x000000060900720c */ /* 0x000fda0003fc4270 */
[----:B------:R-:W-:Y:S05]  /*18660*/  @!P6 BRA `(.L_x_2565) ;  /* 0xfffffffc0068e947 */ /* 0x000fea000383ffff */
[----:B------:R-:W-:Y:S02]  /*18670*/  IMAD.MOV.U32 R3, RZ, RZ, R2 ;  /* 0x000000ffff037224 */ /* 0x000fe400078e0002 */
[----:B------:R-:W-:-:S07]  /*18680*/  IMAD.MOV.U32 R2, RZ, RZ, R10 ;  /* 0x000000ffff027224 */ /* 0x000fce00078e000a */
.L_x_2563:
        /* <DEDUP_REMOVED lines=8> */
[----:B------:R1:W2:Y:S04]  /*18710*/  SHFL.IDX PT, R8, R5, R8, 0x1f ;  /* 0x00001f0805087589 */ /* 0x0002a800000e0000 */
[----:B------:R1:W3:Y:S01]  /*18720*/  SHFL.IDX PT, R0, R0, R9, 0x1f ;  /* 0x00001f0900007589 */ /* 0x0002e200000e0000 */
[----:B------:R-:W-:Y:S05]  /*18730*/  @!P0 BRA `(.L_x_2566) ;  /* 0x00000000000c8947 */ /* 0x000fea0003800000 */
[----:B------:R-:W-:-:S06]  /*18740*/  UIADD3 UR5, UR4, -0x1, URZ ;  /* 0xffffffff04057890 */ /* 0x000fcc000fffe03f */
[----:B------:R-:W-:-:S05]  /*18750*/  IMAD.U32 R10, RZ, RZ, UR5 ;  /* 0x00000005ff0a7e24 */ /* 0x000fca000f8e00ff */
[----:B------:R4:W0:Y:S02]  /*18760*/  SHFL.IDX PT, R7, R3, R10, 0x1f ;  /* 0x00001f0a03077589 */ /* 0x00082400000e0000 */
.L_x_2566:
[----:B0---4-:R-:W-:Y:S01]  /*18770*/  IMAD R3, R7, R4, R2 ;  /* 0x0000000407037224 */ /* 0x011fe200078e0202 */
[----:B--2---:R-:W-:Y:S01]  /*18780*/  ISETP.NE.AND P0, PT, R8, 0x1, PT ;  /* 0x000000010800780c */ /* 0x004fe20003f05270 */
[----:B------:R-:W-:Y:S02]  /*18790*/  UIADD3 UR41, UR4, UR41, URZ ;  /* 0x0000002904297290 */ /* 0x000fe4000fffe03f */
[----:B-1----:R-:W-:Y:S01]  /*187a0*/  IMAD.IADD R5, R6, 0x1, -R3 ;  /* 0x0000000106057824 */ /* 0x002fe200078e0a03 */
[----:B------:R0:W-:Y:S09]  /*187b0*/  STL [R1], R3 ;  /* 0x0000000301007387 */ /* 0x0001f20000100800 */
[----:B------:R-:W-:Y:S05]  /*187c0*/  @!P0 BRA `(.L_x_2567) ;  /* 0x0000000000e08947 */ /* 0x000fea0003800000 */
[----:B---3--:R-:W-:Y:S01]  /*187d0*/  IABS R6, R0 ;  /* 0x0000000000067213 */ /* 0x008fe20000000000 */
[----:B------:R-:W-:Y:S01]  /*187e0*/  IMAD.MOV.U32 R2, RZ, RZ, RZ ;  /* 0x000000ffff027224 */ /* 0x000fe200078e00ff */
[----:B------:R-:W-:Y:S02]  /*187f0*/  IABS R4, R8 ;  /* 0x0000000800047213 */ /* 0x000fe40000000000 */
[----:B------:R-:W1:Y:S01]  /*18800*/  I2F.RP R7, R6 ;  /* 0x0000000600077306 */ /* 0x000e620000209400 */
[----:B------:R-:W-:-:S07]  /*18810*/  IABS R12, R5 ;  /* 0x00000005000c7213 */ /* 0x000fce0000000000 */
[----:B------:R-:W-:Y:S08]  /*18820*/  I2F.RP R10, R4 ;  /* 0x00000004000a7306 */ /* 0x000ff00000209400 */
[----:B-1----:R-:W1:Y:S02]  /*18830*/  MUFU.RCP R7, R7 ;  /* 0x0000000700077308 */ /* 0x002e640000001000 */
[----:B-1----:R-:W-:Y:S01]  /*18840*/  VIADD R9, R7, 0xffffffe ;  /* 0x0ffffffe07097836 */ /* 0x002fe20000000000 */
[----:B------:R-:W-:-:S05]  /*18850*/  IABS R7, R0 ;  /* 0x0000000000077213 */ /* 0x000fca0000000000 */
[----:B0-----:R0:W1:Y:S02]  /*18860*/  F2I.FTZ.U32.TRUNC.NTZ R3, R9 ;  /* 0x0000000900037305 */ /* 0x001064000021f000 */
[----:B0-----:R-:W-:Y:S02]  /*18870*/  IMAD.MOV R9, RZ, RZ, -R7 ;  /* 0x000000ffff097224 */ /* 0x001fe400078e0a07 */
[----:B-1----:R-:W-:-:S04]  /*18880*/  IMAD.MOV R11, RZ, RZ, -R3 ;  /* 0x000000ffff0b7224 */ /* 0x002fc800078e0a03 */
[----:B------:R-:W-:-:S04]  /*18890*/  IMAD R11, R11, R6, RZ ;  /* 0x000000060b0b7224 */ /* 0x000fc800078e02ff */
        /* <DEDUP_REMOVED lines=11> */
[----:B------:R-:W-:Y:S02]  /*18950*/  ISETP.GE.U32.AND P0, PT, R9, R6, PT ;  /* 0x000000060900720c */ /* 0x000fe40003f06070 */
[----:B------:R-:W-:Y:S01]  /*18960*/  IABS R6, R8 ;  /* 0x0000000800067213 */ /* 0x000fe20000000000 */
[----:B0-----:R-:W-:-:S04]  /*18970*/  IMAD.MOV R9, RZ, RZ, -R3 ;  /* 0x000000ffff097224 */ /* 0x001fc800078e0a03 */
[----:B------:R-:W-:Y:S02]  /*18980*/  IMAD.MOV R6, RZ, RZ, -R6 ;  /* 0x000000ffff067224 */ /* 0x000fe400078e0a06 */
[----:B------:R-:W-:-:S04]  /*18990*/  IMAD R9, R9, R4, RZ ;  /* 0x0000000409097224 */ /* 0x000fc800078e02ff */
[----:B------:R-:W-:Y:S01]  /*189a0*/  IMAD.HI.U32 R2, R3, R9, R2 ;  /* 0x0000000903027227 */ /* 0x000fe200078e0002 */
[----:B------:R-:W-:-:S03]  /*189b0*/  LOP3.LUT R3, R5, R0, RZ, 0x3c, !PT ;  /* 0x0000000005037212 */ /* 0x000fc600078e3cff */
[----:B------:R-:W-:Y:S01]  /*189c0*/  @P0 VIADD R7, R7, 0x1 ;  /* 0x0000000107070836 */ /* 0x000fe20000000000 */
        /* <DEDUP_REMOVED lines=21> */
[----:B------:R-:W-:-:S03]  /*18b20*/  IMAD R2, R0, R2, R5 ;  /* 0x0000000200027224 */ /* 0x000fc600078e0205 */
[----:B------:R1:W-:Y:S01]  /*18b30*/  STL [R1+0x8], R3 ;  /* 0x0000080301007387 */ /* 0x0003e20000100800 */
[----:B------:R-:W-:Y:S05]  /*18b40*/  BRA `(.L_x_2568) ;  /* 0x0000000000fc7947 */ /* 0x000fea0003800000 */
.L_x_2567:
[----:B------:R-:W-:Y:S02]  /*18b50*/  ULDC.64 UR4, c[0x0][0xc90] ;  /* 0x0003240000047ab9 */ /* 0x000fe40000000a00 */
[----:B------:R-:W-:-:S06]  /*18b60*/  UIMAD.WIDE UR4, UR41, 0x4, UR4 ;  /* 0x00000004290478a5 */ /* 0x000fcc000f8e0204 */
[----:B------:R-:W-:Y:S02]  /*18b70*/  IMAD.U32 R2, RZ, RZ, UR4 ;  /* 0x00000004ff027e24 */ /* 0x000fe4000f8e00ff */
[----:B0-----:R-:W-:-:S05]  /*18b80*/  IMAD.U32 R3, RZ, RZ, UR5 ;  /* 0x00000005ff037e24 */ /* 0x001fca000f8e00ff */
[----:B------:R0:W3:Y:S02]  /*18b90*/  LDG.E R7, desc[UR36][R2.64] ;  /* 0x0000002402077981 */ /* 0x0000e4000c1e1900 */
[----:B0-----:R-:W-:Y:S02]  /*18ba0*/  IMAD.MOV.U32 R2, RZ, RZ, RZ ;  /* 0x000000ffff027224 */ /* 0x001fe400078e00ff */
[----:B---3--:R-:W-:-:S05]  /*18bb0*/  IMAD R6, R0, R7, RZ ;  /* 0x0000000700067224 */ /* 0x008fca00078e02ff */
        /* <DEDUP_REMOVED lines=33> */
[----:B0-----:R-:W-:Y:S01]  /*18dd0*/  VIADD R3, R9, 0xffffffe ;  /* 0x0ffffffe09037836 */ /* 0x001fe20000000000 */
[----:B------:R-:W-:-:S05]  /*18de0*/  IABS R9, R5 ;  /* 0x0000000500097213 */ /* 0x000fca0000000000 */
[----:B------:R-:W0:Y:S02]  /*18df0*/  F2I.FTZ.U32.TRUNC.NTZ R3, R3 ;  /* 0x0000000300037305 */ /* 0x000e24000021f000 */
[----:B0-----:R-:W-:-:S04]  /*18e00*/  IMAD.MOV R2, RZ, RZ, -R3 ;  /* 0x000000ffff027224 */ /* 0x001fc800078e0a03 */
[----:B------:R-:W-:Y:S02]  /*18e10*/  IMAD R11, R2, R7, RZ ;  /* 0x00000007020b7224 */ /* 0x000fe400078e02ff */
[----:B------:R-:W-:-:S04]  /*18e20*/  IMAD.MOV.U32 R2, RZ, RZ, RZ ;  /* 0x000000ffff027224 */ /* 0x000fc800078e00ff */
[----:B------:R-:W-:Y:S01]  /*18e30*/  IMAD.HI.U32 R2, R3, R11, R2 ;  /* 0x0000000b03027227 */ /* 0x000fe200078e0002 */
[----:B------:R-:W-:Y:S02]  /*18e40*/  LOP3.LUT R3, R5, R4, RZ, 0x3c, !PT ;  /* 0x0000000405037212 */ /* 0x000fe400078e3cff */
[----:B------:R-:W-:Y:S02]  /*18e50*/  IADD3 R5, R8, 0x1000000, R5 ;  /* 0x0100000008057810 */ /* 0x000fe40007ffe005 */
        /* <DEDUP_REMOVED lines=12> */
[----:B------:R-:W-:-:S05]  /*18f20*/  IMAD R3, R2, R4, R5 ;  /* 0x0000000402037224 */ /* 0x000fca00078e0205 */
[----:B------:R0:W-:Y:S02]  /*18f30*/  STL [R1+0x8], R3 ;  /* 0x0000080301007387 */ /* 0x0001e40000100800 */
.L_x_2568:
[----:B01----:R-:W-:-:S05]  /*18f40*/  LOP3.LUT R3, RZ, R2, RZ, 0x33, !PT ;  /* 0x00000002ff037212 */ /* 0x003fca00078e33ff */
[----:B------:R-:W-:-:S05]  /*18f50*/  IMAD.IADD R0, R0, 0x1, R3 ;  /* 0x0000000100007824 */ /* 0x000fca00078e0203 */
[----:B------:R2:W-:Y:S01]  /*18f60*/  STL [R1+0x4], R0 ;  /* 0x0000040001007387 */ /* 0x0005e20000100800 */
[----:B------:R-:W-:Y:S05]  /*18f70*/  BRA `(.L_x_2569) ;  /* 0x0000000000107947 */ /* 0x000fea0003800000 */
.L_x_2564:
[----:B------:R1:W-:Y:S01]  /*18f80*/  STL [R1], R6 ;  /* 0x0000000601007387 */ /* 0x0003e20000100800 */
[----:B------:R-:W-:-:S03]  /*18f90*/  ULDC UR41, c[0x0][0xc3c] ;  /* 0x00030f0000297ab9 */ /* 0x000fc60000000800 */
[----:B------:R1:W-:Y:S04]  /*18fa0*/  STL [R1+0x4], RZ ;  /* 0x000004ff01007387 */ /* 0x0003e80000100800 */
[----:B------:R1:W-:Y:S02]  /*18fb0*/  STL [R1+0x8], RZ ;  /* 0x000008ff01007387 */ /* 0x0003e40000100800 */
.L_x_2569:
[----:B------:R-:W3:Y:S04]  /*18fc0*/  LDL R3, [R1+0x4] ;  /* 0x0000040001037983 */ /* 0x000ee80000100800 */
[----:B------:R-:W4:Y:S04]  /*18fd0*/  LDL R2, [R1+0x8] ;  /* 0x0000080001027983 */ /* 0x000f280000100800 */
[----:B------:R-:W5:Y:S01]  /*18fe0*/  LDL R4, [R1] ;  /* 0x0000000001047983 */ /* 0x000f620000100800 */
[----:B--2---:R-:W2:Y:S01]  /*18ff0*/  S2R R0, SR_TID.X ;  /* 0x0000000000007919 */ /* 0x004ea20000002100 */
[----:B------:R-:W-:Y:S01]  /*19000*/  BAR.SYNC.DEFER_BLOCKING 0x4, 0x180 ;  /* 0x0106000000007b1d */ /* 0x000fe20000010000 */
[----:B---3--:R-:W-:-:S02]  /*19010*/  IMAD.MOV.U32 R5, RZ, RZ, R3 ;  /* 0x000000ffff057224 */ /* 0x008fc400078e0003 */
[----:B----4-:R-:W-:-:S03]  /*19020*/  IMAD.MOV.U32 R3, RZ, RZ, R2 ;  /* 0x000000ffff037224 */ /* 0x010fc600078e0002 */
[----:B------:R3:W4:Y:S01]  /*19030*/  LDL R2, [R1+0x10] ;  /* 0x0000100001027983 */ /* 0x0007220000100800 */
[----:B--2---:R-:W-:Y:S01]  /*19040*/  LOP3.LUT R0, R0, 0x1f, RZ, 0xc0, !PT ;  /* 0x0000001f00007812 */ /* 0x004fe200078ec0ff */
[----:B-1----:R-:W-:-:S03]  /*19050*/  IMAD.MOV.U32 R6, RZ, RZ, R3 ;  /* 0x000000ffff067224 */ /* 0x002fc600078e0003 */
[----:B------:R-:W-:-:S13]  /*19060*/  ISETP.NE.AND P0, PT, R0, RZ, PT ;  /* 0x000000ff0000720c */ /* 0x000fda0003f05270 */
[----:B------:R-:W-:Y:S01]  /*19070*/  @!P0 MOV R0, 0x400 ;  /* 0x0000040000008802 */ /* 0x000fe20000000f00 */
[----:B----4-:R-:W1:Y:S03]  /*19080*/  @!P0 S2R R2, SR_CgaCtaId ;  /* 0x0000000000028919 */ /* 0x010e660000008800 */
[----:B-1----:R-:W-:Y:S01]  /*19090*/  @!P0 LEA R16, R2, R0, 0x18 ;  /* 0x0000000002108211 */ /* 0x002fe200078ec0ff */
[----:B------:R-:W-:Y:S01]  /*190a0*/  IMAD.U32 R0, RZ, RZ, UR41 ;  /* 0x00000029ff007e24 */ /* 0x000fe2000f8e00ff */
[----:B------:R3:W-:Y:S03]  /*190b0*/  @!P0 STL [R1+0x10], R2 ;  /* 0x0000100201008387 */ /* 0x0007e60000100800 */
[----:B------:R-:W-:-:S05]  /*190c0*/  @!P0 IMAD.MOV.U32 R7, RZ, RZ, R0 ;  /* 0x000000ffff078224 */ /* 0x000fca00078e0000 */
[----:B-----5:R3:W-:Y:S01]  /*190d0*/  @!P0 STS.128 [R16+0x298d0], R4 ;  /* 0x0298d00410008388 */ /* 0x0207e20000000c00 */
[----:B------:R-:W-:Y:S06]  /*190e0*/  BAR.ARV 0x5, 0x180 ;  /* 0x0146000000007b1d */ /* 0x000fec0000002000 */
.L_x_2562:
[----:B------:R-:W-:Y:S02]  /*190f0*/  ULDC UR4, c[0x0][0xc3c] ;  /* 0x00030f0000047ab9 */ /* 0x000fe40000000800 */
[----:B------:R-:W-:-:S06]  /*19100*/  UISETP.GE.AND UP0, UPT, UR41, UR4, UPT ;  /* 0x000000042900728c */ /* 0x000fcc000bf06270 */
[----:B------:R-:W-:-:S13]  /*19110*/  PLOP3.LUT P0, PT, PT, PT, UP0, 0x80, 0x0 ;  /* 0x000000000000781c */ /* 0x000fda0003f0f008 */
[----:B------:R-:W-:Y:S05]  /*19120*/  @!P0 BRA `(.L_x_2570) ;  /* 0xffffffa000788947 */ /* 0x000fea000383ffff */
.L_x_2492:
[----:B-1----:R-:W2:Y:S01]  /*19130*/  LDL.LU R0, [R1+0x28] ;  /* 0x0000280001007983 */ /* 0x002ea20000300800 */
[----:B------:R-:W-:Y:S01]  /*19140*/  BSSY B0, `(.L_x_2571) ;  /* 0x000000b000007945 */ /* 0x000fe20003800000 */
[----:B0--3--:R-:W0:Y:S01]  /*19150*/  S2R R5, SR_CgaCtaId ;  /* 0x0000000000057919 */ /* 0x009e220000008800 */
        /* <DEDUP_REMOVED lines=9> */
.L_x_2657:
[----:B------:R-:W-:Y:S05]  /*191f0*/  BSYNC B0 ;  /* 0x0000000000007941 */ /* 0x000fea0003800000 */
.L_x_2571:
[----:B------:R-:W-:-:S03]  /*19200*/  UMOV UR4, 0xffffffff ;  /* 0xffffffff00047882 */ /* 0x000fc60000000000 */
[----:B------:R-:W-:Y:S05]  /*19210*/  BRA.DIV UR4, `(.L_x_2573) ;  /* 0x0000002a04307947 */ /* 0x000fea000b800000 */
[----:B0-----:R-:W0:Y:S02]  /*19220*/  S2R R0, SR_TID.X ;  /* 0x0000000000007919 */ /* 0x001e240000002100 */
[----:B0-----:R-:W-:-:S04]  /*19230*/  SHF.R.U32.HI R0, RZ, 0x5, R0 ;  /* 0x00000005ff007819 */ /* 0x001fc80000011600 */
[----:B------:R-:W-:-:S05]  /*19240*/  LOP3.LUT R0, R0, 0x3, RZ, 0xc0, !PT ;  /* 0x0000000300007812 */ /* 0x000fca00078ec0ff */
[----:B------:R0:W1:Y:S02]  /*19250*/  SHFL.IDX PT, R14, R0, RZ, 0x1f ;  /* 0x00001fff000e7589 */ /* 0x00006400000e0000 */
.L_x_2660:
[----:B-1----:R-:W-:Y:S01]  /*19260*/  ISETP.NE.AND P0, PT, R14, RZ, PT ;  /* 0x000000ff0e00720c */ /* 0x002fe20003f05270 */
[----:B------:R-:W-:-:S12]  /*19270*/  BSSY B0, `(.L_x_2574) ;  /* 0x000002e000007945 */ /* 0x000fd80003800000 */
[----:B------:R-:W-:Y:S05]  /*19280*/  @P0 BRA `(.L_x_2575) ;  /* 0x0000000000b00947 */ /* 0x000fea0003800000 */
[----:B------:R-:W-:-:S03]  /*19290*/  UMOV UR4, 0xffffffff ;  /* 0xffffffff00047882 */ /* 0x000fc60000000000 */
[----:B------:R-:W-:Y:S05]  /*192a0*/  BRA.DIV UR4, `(.L_x_2576) ;  /* 0x0000002a04407947 */ /* 0x000fea000b800000 */
[----:B------:R-:W-:-:S13]  /*192b0*/  ELECT P6, URZ, PT ;  /* 0x00000000003f782f */ /* 0x000fda00038c0000 */
.L_x_2663:
[----:B------:R-:W-:Y:S05]  /*192c0*/  @!P6 BRA `(.L_x_2575) ;  /* 0x0000000000a0e947 */ /* 0x000fea0003800000 */
[----:B0-----:R-:W2:Y:S02]  /*192d0*/  LDL R0, [R1+0x2c] ;  /* 0x00002c0001007983 */ /* 0x001ea40000100800 */
[----:B--2---:R-:W-:-:S13]  /*192e0*/  R2UR UR4, R0 ;  /* 0x00000000000472ca */ /* 0x004fda00000e0000 */
[----:B------:R-:W-:-:S06]  /*192f0*/  ULOP3.LUT UR4, UR4, 0x2, URZ, 0xfc, !UPT ;  /* 0x0000000204047892 */ /* 0x000fcc000f8efc3f */
[----:B------:R-:W-:-:S05]  /*19300*/  IMAD.U32 R0, RZ, RZ, UR4 ;  /* 0x00000004ff007e24 */ /* 0x000fca000f8e00ff */
[----:B------:R-:W-:-:S13]  /*19310*/  ISETP.NE.AND P0, PT, R0, 0x3, PT ;  /* 0x000000030000780c */ /* 0x000fda0003f05270 */
[----:B------:R-:W-:Y:S05]  /*19320*/  @!P0 BRA `(.L_x_2577) ;  /* 0x0000000000048947 */ /* 0x000fea0003800000 */
[----:B------:R-:W-:Y:S01]  /*19330*/  BPT.TRAP 0x1 ;  /* 0x000000040000795c */ /* 0x000fe20000300000 */
.L_x_2577:
[C---:B------:R-:W-:Y:S01]  /*19340*/  IMAD R5, R19.reuse, 0x8, R4 ;  /* 0x0000000813057824 */ /* 0x040fe200078e0204 */
[----:B------:R-:W-:Y:S01]  /*19350*/  SHF.L.U32 R0, R32, 0x1f, RZ ;  /* 0x0000001f20007819 */ /* 0x000fe200000006ff */
[----:B------:R-:W-:-:S03]  /*19360*/  VIADD R19, R19, 0x1 ;  /* 0x0000000113137836 */ /* 0x000fc60000000000 */
[----:B------:R-:W0:Y:S02]  /*19370*/  SYNCS.PHASECHK.TRANS64.TRYWAIT P1, [R5+URZ+0x29840], R0 ;  /* 0x02984000050075a7 */ /* 0x000e24000802017f */
[----:B------:R-:W-:-:S04]  /*19380*/  ISETP.NE.AND P2, PT, R19, 0x2, PT ;  /* 0x000000021300780c */ /* 0x000fc80003f45270 */
[----:B------:R-:W-:Y:S01]  /*19390*/  SEL R3, RZ, 0x1, P2 ;  /* 0x00000001ff037807 */ /* 0x000fe20001000000 */
[----:B0-----:R-:W-:Y:S08]  /*193a0*/  @!P1 BRA `(.L_x_2578) ;  /* 0x0000002800209947 */ /* 0x001ff00003800000 */
.L_x_2664:
[----:B------:R-:W-:Y:S02]  /*193b0*/  SEL R19, R19, RZ, P2 ;  /* 0x000000ff13137207 */ /* 0x000fe40001000000 */
[----:B------:R-:W-:Y:S01]  /*193c0*/  LOP3.LUT R2, R32, R3, RZ, 0x3c, !PT ;  /* 0x0000000320027212 */ /* 0x000fe200078e3cff */
[----:B------:R-:W-:Y:S06]  /*193d0*/  @!P0 BRA `(.L_x_2579) ;  /* 0x0000000000048947 */ /* 0x000fec0003800000 */
[----:B------:R-:W-:Y:S01]  /*193e0*/  BPT.TRAP 0x1 ;  /* 0x000000040000795c */ /* 0x000fe20000300000 */
.L_x_2579:
[----:B------:R-:W-:Y:S01]  /*193f0*/  IMAD R19, R19, 0x8, R4 ;  /* 0x0000000813137824 */ /* 0x000fe200078e0204 */
[----:B------:R-:W-:-:S04]  /*19400*/  SHF.L.U32 R2, R2, 0x1f, RZ ;  /* 0x0000001f02027819 */ /* 0x000fc800000006ff */
[----:B------:R-:W1:Y:S02]  /*19410*/  SYNCS.PHASECHK.TRANS64.TRYWAIT P1, [R19+URZ+0x29840], R2 ;  /* 0x02984002130075a7 */ /* 0x000e64000802017f */
[----:B-1----:R-:W-:Y:S05]  /*19420*/  @!P1 BRA `(.L_x_2580) ;  /* 0x0000002800149947 */ /* 0x002fea0003800000 */
.L_x_2665:
[----:B------:R-:W-:Y:S05]  /*19430*/  @!P0 BRA `(.L_x_2581) ;  /* 0x0000000000048947 */ /* 0x000fea0003800000 */
[----:B------:R-:W-:Y:S01]  /*19440*/  BPT.TRAP 0x1 ;  /* 0x000000040000795c */ /* 0x000fe20000300000 */
.L_x_2581:
[----:B------:R-:W2:Y:S02]  /*19450*/  SYNCS.PHASECHK.TRANS64.TRYWAIT P1, [R5+URZ+0x29860], R0 ;  /* 0x02986000050075a7 */ /* 0x000ea4000802017f */
[----:B--2---:R-:W-:Y:S05]  /*19460*/  @!P1 BRA `(.L_x_2582) ;  /* 0x0000002800189947 */ /* 0x004fea0003800000 */
.L_x_2666:
[----:B------:R-:W-:Y:S05]  /*19470*/  @!P0 BRA `(.L_x_2583) ;  /* 0x0000000000048947 */ /* 0x000fea0003800000 */
[----:B------:R-:W-:Y:S01]  /*19480*/  BPT.TRAP 0x1 ;  /* 0x000000040000795c */ /* 0x000fe20000300000 */
.L_x_2583:
[----:B------:R-:W3:Y:S02]  /*19490*/  SYNCS.PHASECHK.TRANS64.TRYWAIT P1, [R19+URZ+0x29860], R2 ;  /* 0x02986002130075a7 */ /* 0x000ee4000802017f */
[----:B---3--:R-:W-:Y:S05]  /*194a0*/  @!P1 BRA `(.L_x_2584) ;  /* 0x00000028001c9947 */ /* 0x008fea0003800000 */
.L_x_2667:
[----:B------:R-:W-:Y:S05]  /*194b0*/  @!P0 BRA `(.L_x_2585) ;  /* 0x0000000000048947 */ /* 0x000fea0003800000 */
[----:B------:R-:W-:Y:S01]  /*194c0*/  BPT.TRAP 0x1 ;  /* 0x000000040000795c */ /* 0x000fe20000300000 */
.L_x_2585:
[----:B------:R-:W4:Y:S02]  /*194d0*/  SYNCS.PHASECHK.TRANS64.TRYWAIT P1, [R5+URZ+0x29880], R0 ;  /* 0x02988000050075a7 */ /* 0x000f24000802017f */
[----:B----4-:R-:W-:Y:S05]  /*194e0*/  @!P1 BRA `(.L_x_2586) ;  /* 0x0000002800209947 */ /* 0x010fea0003800000 */
.L_x_2668:
[----:B------:R-:W-:Y:S05]  /*194f0*/  @!P0 BRA `(.L_x_2587) ;  /* 0x0000000000048947 */ /* 0x000fea0003800000 */
[----:B------:R-:W-:Y:S01]  /*19500*/  BPT.TRAP 0x1 ;  /* 0x000000040000795c */ /* 0x000fe20000300000 */
.L_x_2587:
[----:B------:R0:W0:Y:S02]  /*19510*/  SYNCS.PHASECHK.TRANS64.TRYWAIT P0, [R19+URZ+0x29880], R2 ;  /* 0x02988002130075a7 */ /* 0x000024000800017f */
[----:B0-----:R-:W-:Y:S05]  /*19520*/  @!P0 NANOSLEEP.SYNCS 0x989680 ;  /* 0x009896800000895d */ /* 0x001fea0003900000 */
[----:B------:R-:W0:Y:S02]  /*19530*/  @!P0 SYNCS.PHASECHK.TRANS64 P0, [R19+URZ+0x29880], R2 ;  /* 0x02988002130085a7 */ /* 0x000e24000800007f */
[----:B0-----:R-:W-:Y:S05]  /*19540*/  @!P0 BRA `(.L_x_2587) ;  /* 0xfffffffc00f08947 */ /* 0x001fea000383ffff */
.L_x_2575:
[----:B------:R-:W-:Y:S05]  /*19550*/  BSYNC B0 ;  /* 0x0000000000007941 */ /* 0x000fea0003800000 */
.L_x_2574:
[----:B------:R-:W-:Y:S05]  /*19560*/  EXIT ;  /* 0x000000000000794d */ /* 0x000fea0003800000 */
.L_x_2426:
[----:B0-----:R-:W-:-:S04]  /*19570*/  IMAD.U32 R3, RZ, RZ, UR39 ;  /* 0x00000027ff037e24 */ /* 0x001fc8000f8e00ff */
[----:B------:R0:W1:Y:S03]  /*19580*/  SYNCS.PHASECHK.TRANS64.TRYWAIT P0, [R3+URZ+0x29800], R2 ;  /* 0x02980002030075a7 */ /* 0x000066000800017f */
[----:B-1----:R-:W-:Y:S05]  /*19590*/  @!P0 NANOSLEEP.SYNCS 0x989680 ;  /* 0x009896800000895d */ /* 0x002fea0003900000 */
[----:B------:R-:W1:Y:S02]  /*195a0*/  @!P0 SYNCS.PHASECHK.TRANS64 P0, [R3+URZ+0x29800], R2 ;  /* 0x02980002030085a7 */ /* 0x000e64000800007f */
[----:B-1----:R-:W-:Y:S05]  /*195b0*/  @!P0 BRA `(.L_x_2426) ;  /* 0xfffffffc00ec8947 */ /* 0x002fea000383ffff */
[----:B------:R-:W-:Y:S05]  /*195c0*/  BRA `(.L_x_2588) ;  /* 0xfffffe8800707947 */ /* 0x000fea000383ffff */
.L_x_2430:
[----:B-1----:R1:W2:Y:S02]  /*195d0*/  SYNCS.PHASECHK.TRANS64.TRYWAIT P0, [R2+URZ+0x29830], R3 ;  /* 0x02983003020075a7 */ /* 0x0022a4000800017f */
[----:B--2---:R-:W-:Y:S05]  /*195e0*/  @!P0 NANOSLEEP.SYNCS 0x989680 ;  /* 0x009896800000895d */ /* 0x004fea0003900000 */
[----:B------:R-:W2:Y:S02]  /*195f0*/  @!P0 SYNCS.PHASECHK.TRANS64 P0, [R2+URZ+0x29830], R3 ;  /* 0x02983003020085a7 */ /* 0x000ea4000800007f */
[----:B--2---:R-:W-:Y:S05]  /*19600*/  @!P0 BRA `(.L_x_2430) ;  /* 0xfffffffc00f08947 */ /* 0x004fea000383ffff */
[----:B------:R-:W-:Y:S05]  /*19610*/  BRA `(.L_x_2429) ;  /* 0xfffffe88008c7947 */ /* 0x000fea000383ffff */
.L_x_2436:
[----:B-1----:R-:W-:-:S04]  /*19620*/  IMAD.U32 R7, RZ, RZ, UR6 ;  /* 0x00000006ff077e24 */ /* 0x002fc8000f8e00ff */
[----:B------:R1:W2:Y:S03]  /*19630*/  SYNCS.PHASECHK.TRANS64.TRYWAIT P0, [R7+URZ+0x29830], R6 ;  /* 0x02983006070075a7 */ /* 0x0002a6000800017f */
[----:B--2---:R-:W-:Y:S05]  /*19640*/  @!P0 NANOSLEEP.SYNCS 0x989680 ;  /* 0x009896800000895d */ /* 0x004fea0003900000 */
[----:B------:R-:W2:Y:S02]  /*19650*/  @!P0 SYNCS.PHASECHK.TRANS64 P0, [R7+URZ+0x29830], R6 ;  /* 0x02983006070085a7 */ /* 0x000ea4000800007f */
[----:B--2---:R-:W-:Y:S05]  /*19660*/  @!P0 BRA `(.L_x_2436) ;  /* 0xfffffffc00ec8947 */ /* 0x004fea000383ffff */
[----:B------:R-:W-:Y:S05]  /*19670*/  BRA `(.L_x_2433) ;  /* 0xfffffec800c47947 */ /* 0x000fea000383ffff */
.L_x_2440:
[----:B-1----:R-:W-:-:S04]  /*19680*/  IMAD.U32 R7, RZ, RZ, UR6 ;  /* 0x00000006ff077e24 */ /* 0x002fc8000f8e00ff */
[----:B------:R1:W2:Y:S03]  /*19690*/  SYNCS.PHASECHK.TRANS64.TRYWAIT P0, [R7+URZ+0x29850], R6 ;  /* 0x02985006070075a7 */ /* 0x0002a6000800017f */
[----:B--2---:R-:W-:Y:S05]  /*196a0*/  @!P0 NANOSLEEP.SYNCS 0x989680 ;  /* 0x009896800000895d */ /* 0x004fea0003900000 */
[----:B------:R-:W2:Y:S02]  /*196b0*/  @!P0 SYNCS.PHASECHK.TRANS64 P0, [R7+URZ+0x29850], R6 ;  /* 0x02985006070085a7 */ /* 0x000ea4000800007f */
[----:B--2---:R-:W-:Y:S05]  /*196c0*/  @!P0 BRA `(.L_x_2440) ;  /* 0xfffffffc00ec8947 */ /* 0x004fea000383ffff */
[----:B------:R-:W-:Y:S05]  /*196d0*/  BRA `(.L_x_2437) ;  /* 0xfffffed400cc7947 */ /* 0x000fea000383ffff */
.L_x_2448:
[----:B-1----:R-:W-:-:S04]  /*196e0*/  IMAD.U32 R7, RZ, RZ, UR6 ;  /* 0x00000006ff077e24 */ /* 0x002fc8000f8e00ff */
[----:B------:R1:W2:Y:S03]  /*196f0*/  SYNCS.PHASECHK.TRANS64.TRYWAIT P0, [R7+URZ+0x29830], R6 ;  /* 0x02983006070075a7 */ /* 0x0002a6000800017f */
[----:B--2---:R-:W-:Y:S05]  /*19700*/  @!P0 NANOSLEEP.SYNCS 0x989680 ;  /* 0x009896800000895d */ /* 0x004fea0003900000 */
[----:B------:R-:W2:Y:S02]  /*19710*/  @!P0 SYNCS.PHASECHK.TRANS64 P0, [R7+URZ+0x29830], R6 ;  /* 0x02983006070085a7 */ /* 0x000ea4000800007f */
[----:B--2---:R-:W-:Y:S05]  /*19720*/  @!P0 BRA `(.L_x_2448) ;  /* 0xfffffffc00ec8947 */ /* 0x004fea000383ffff */
[----:B------:R-:W-:Y:S05]  /*19730*/  BRA `(.L_x_2445) ;  /* 0xffffff0c00387947 */ /* 0x000fea000383ffff */
.L_x_2452:
[----:B-1----:R-:W-:-:S04]  /*19740*/  IMAD.U32 R7, RZ, RZ, UR6 ;  /* 0x00000006ff077e24 */ /* 0x002fc8000f8e00ff */
[----:B------:R1:W2:Y:S03]  /*19750*/  SYNCS.PHASECHK.TRANS64.TRYWAIT P0, [R7+URZ+0x29850], R6 ;  /* 0x02985006070075a7 */ /* 0x0002a6000800017f */
[----:B--2---:R-:W-:Y:S05]  /*19760*/  @!P0 NANOSLEEP.SYNCS 0x989680 ;  /* 0x009896800000895d */ /* 0x004fea0003900000 */
[----:B------:R-:W2:Y:S02]  /*19770*/  @!P0 SYNCS.PHASECHK.TRANS64 P0, [R7+URZ+0x29850], R6 ;  /* 0x02985006070085a7 */ /* 0x000ea4000800007f */
[----:B--2---:R-:W-:Y:S05]  /*19780*/  @!P0 BRA `(.L_x_2452) ;  /* 0xfffffffc00ec8947 */ /* 0x004fea000383ffff */
[----:B------:R-:W-:Y:S05]  /*19790*/  BRA `(.L_x_2449) ;  /* 0xffffff1800347947 */ /* 0x000fea000383ffff */
.L_x_2459:
[----:B-1----:R-:W-:-:S04]  /*197a0*/  IMAD.U32 R5, RZ, RZ, UR5 ;  /* 0x00000005ff057e24 */ /* 0x002fc8000f8e00ff */
[----:B------:R1:W2:Y:S03]  /*197b0*/  SYNCS.PHASECHK.TRANS64.TRYWAIT P0, [R5+URZ+0x29850], R0 ;  /* 0x02985000050075a7 */ /* 0x0002a6000800017f */
[----:B--2---:R-:W-:Y:S05]  /*197c0*/  @!P0 NANOSLEEP.SYNCS 0x989680 ;  /* 0x009896800000895d */ /* 0x004fea0003900000 */
[----:B------:R-:W2:Y:S02]  /*197d0*/  @!P0 SYNCS.PHASECHK.TRANS64 P0, [R5+URZ+0x29850], R0 ;  /* 0x02985000050085a7 */ /* 0x000ea4000800007f */
[----:B--2---:R-:W-:Y:S05]  /*197e0*/  @!P0 BRA `(.L_x_2459) ;  /* 0xfffffffc00ec8947 */ /* 0x004fea000383ffff */
[----:B------:R-:W-:Y:S05]  /*197f0*/  BRA `(.L_x_2458) ;  /* 0xffffff4000907947 */ /* 0x000fea000383ffff */
.L_x_2508:
        /* <DEDUP_REMOVED lines=10> */
.L_x_2589:
[----:B------:R-:W-:Y:S05]  /*198a0*/  BRA `(.L_x_2590) ;  /* 0xffffffa800ec7947 */ /* 0x000fea000383ffff */
.L_x_2511:
[----:B0-----:R0:W1:Y:S02]  /*198b0*/  SYNCS.PHASECHK.TRANS64.TRYWAIT P0, [R0+URZ+0x29880], R29 ;  /* 0x0298801d000075a7 */ /* 0x001064000800017f */
[----:B-1----:R-:W-:Y:S05]  /*198c0*/  @!P0 NANOSLEEP.SYNCS 0x989680 ;  /* 0x009896800000895d */ /* 0x002fea0003900000 */
[----:B------:R-:W1:Y:S02]  /*198d0*/  @!P0 SYNCS.PHASECHK.TRANS64 P0, [R0+URZ+0x29880], R29 ;  /* 0x0298801d000085a7 */ /* 0x000e64000800007f */
[----:B-1----:R-:W-:Y:S05]  /*198e0*/  @!P0 BRA `(.L_x_2511) ;  /* 0xfffffffc00f08947 */ /* 0x002fea000383ffff */
[----:B------:R-:W-:Y:S05]  /*198f0*/  BRA `(.L_x_2591) ;  /* 0xffffffb000107947 */ /* 0x000fea000383ffff */
.L_x_2512:
        /* <DEDUP_REMOVED lines=8> */
.L_x_2593:
[----:B------:R-:W-:Y:S05]  /*19980*/  BSYNC B0 ;  /* 0x0000000000007941 */ /* 0x000fea0003800000 */
.L_x_2592:
        /* <DEDUP_REMOVED lines=12> */
.L_x_2594:
        /* <DEDUP_REMOVED lines=9> */
.L_x_2595:
        /* <DEDUP_REMOVED lines=13> */
.L_x_2596:
        /* <DEDUP_REMOVED lines=9> */
.L_x_2597:
        /* <DEDUP_REMOVED lines=11> */
.L_x_2598:
        /* <DEDUP_REMOVED lines=9> */
.L_x_2599:
        /* <DEDUP_REMOVED lines=11> */
.L_x_2600:
[----:B------:R-:W-:Y:S02]  /*19e30*/  IMAD.MOV.U32 R13, RZ, RZ, R22 ;  /* 0x000000ffff0d7224 */ /* 0x000fe400078e0016 */
[----:B------:R-:W-:Y:S02]  /*19e40*/  IMAD.MOV.U32 R12, RZ, RZ, RZ ;  /* 0x000000ffff0c7224 */ /* 0x000fe400078e00ff */
[----:B------:R-:W-:-:S07]  /*19e50*/  IMAD.MOV.U32 R9, RZ, RZ, R14 ;  /* 0x000000ffff097224 */ /* 0x000fce00078e000e */
[----:B------:R-:W-:Y:S05]  /*19e60*/  WARPSYNC.COLLECTIVE R15, `(.L_x_2601) ;  /* 0x000000000f087348 */ /* 0x000fea0003c00000 */
[----:B------:R0:W1:Y:S02]  /*19e70*/  SHFL.IDX P6, R14, R13, R12, R11 ;  /* 0x0000000c0d0e7389 */ /* 0x00006400000c000b */
[----:B01----:R-:W-:Y:S01]  /*19e80*/  ENDCOLLECTIVE ;  /* 0x000000000000791b */ /* 0x003fe20003800000 */
.L_x_2601:
        /* <DEDUP_REMOVED lines=16> */
.L_x_2602:
[----:B------:R-:W-:Y:S01]  /*19f90*/  @P0 LOP3.LUT R17, R17, 0x100, RZ, 0xfc, !PT ;  /* 0x0000010011110812 */ /* 0x000fe200078efcff */
[----:B------:R-:W-:Y:S01]  /*19fa0*/  IMAD.MOV.U32 R8, RZ, RZ, R14 ;  /* 0x000000ffff087224 */ /* 0x000fe200078e000e */
[----:B------:R-:W-:Y:S06]  /*19fb0*/  BRA `(.L_x_2603) ;  /* 0xffffffac00bc7947 */ /* 0x000fec000383ffff */
.L_x_2517:
[----:B----4-:R4:W0:Y:S02]  /*19fc0*/  SYNCS.PHASECHK.TRANS64.TRYWAIT P0, [R0+URZ+0x29840], R29 ;  /* 0x0298401d000075a7 */ /* 0x010824000800017f */
[----:B0-----:R-:W-:Y:S05]  /*19fd0*/  @!P0 NANOSLEEP.SYNCS 0x989680 ;  /* 0x009896800000895d */ /* 0x001fea0003900000 */
[----:B------:R-:W0:Y:S02]  /*19fe0*/  @!P0 SYNCS.PHASECHK.TRANS64 P0, [R0+URZ+0x29840], R29 ;  /* 0x0298401d000085a7 */ /* 0x000e24000800007f */
[----:B0-----:R-:W-:Y:S05]  /*19ff0*/  @!P0 BRA `(.L_x_2517) ;  /* 0xfffffffc00f08947 */ /* 0x001fea000383ffff */
[----:B------:R-:W-:Y:S05]  /*1a000*/  BRA `(.L_x_2604) ;  /* 0xffffffb000187947 */ /* 0x000fea000383ffff */
.L_x_2518:
[----:B------:R-:W-:Y:S01]  /*1a010*/  BSSY B0, `(.L_x_2605) ;  /* 0x0000008000007945 */ /* 0x000fe20003800000 */
[----:B------:R-:W-:Y:S02]  /*1a020*/  IMAD.MOV.U32 R13, RZ, RZ, R6 ;  /* 0x000000ffff0d7224 */ /* 0x000fe400078e0006 */
[----:B------:R-:W-:Y:S02]  /*1a030*/  IMAD.MOV.U32 R12, RZ, RZ, RZ ;  /* 0x000000ffff0c7224 */ /* 0x000fe400078e00ff */
[----:B------:R-:W-:Y:S02]  /*1a040*/  IMAD.MOV.U32 R11, RZ, RZ, 0x1c1f ;  /* 0x00001c1fff0b7424 */ /* 0x000fe400078e00ff */
[----:B------:R-:W-:-:S07]  /*1a050*/  IMAD.MOV.U32 R15, RZ, RZ, -0x1 ;  /* 0xffffffffff0f7424 */ /* 0x000fce00078e00ff */
[----:B01-34-:R-:W-:Y:S05]  /*1a060*/  WARPSYNC.COLLECTIVE R15, `(.L_x_2606) ;  /* 0x000000000f087348 */ /* 0x01bfea0003c00000 */
[----:B------:R2:W0:Y:S02]  /*1a070*/  SHFL.IDX P6, R14, R13, R12, R11 ;  /* 0x0000000c0d0e7389 */ /* 0x00042400000c000b */
[----:B01234-:R-:W-:Y:S01]  /*1a080*/  ENDCOLLECTIVE ;  /* 0x000000000000791b */ /* 0x01ffe20003800000 */
.L_x_2606:
[----:B------:R-:W-:Y:S05]  /*1a090*/  BSYNC B0 ;  /* 0x0000000000007941 */ /* 0x000fea0003800000 */
.L_x_2605:
[----:B------:R-:W-:Y:S01]  /*1a0a0*/  IMAD.MOV.U32 R13, RZ, RZ, R5 ;  /* 0x000000ffff0d7224 */ /* 0x000fe200078e0005 */
[----:B------:R-:W-:Y:S01]  /*1a0b0*/  LOP3.LUT P1, RZ, R17, 0x4, RZ, 0xc0, !PT ;  /* 0x0000000411ff7812 */ /* 0x000fe2000782c0ff */
[----:B------:R-:W-:Y:S02]  /*1a0c0*/  IMAD.MOV.U32 R12, RZ, RZ, RZ ;  /* 0x000000ffff0c7224 */ /* 0x000fe400078e00ff */
[----:B------:R-:W-:Y:S02]  /*1a0d0*/  IMAD.MOV.U32 R11, RZ, RZ, 0x1c1f ;  /* 0x00001c1fff0b7424 */ /* 0x000fe400078e00ff */
[----:B------:R-:W-:Y:S02]  /*1a0e0*/  IMAD.MOV.U32 R15, RZ, RZ, -0x1 ;  /* 0xffffffffff0f7424 */ /* 0x000fe400078e00ff */
[----:B------:R-:W-:Y:S02]  /*1a0f0*/  IMAD.MOV.U32 R2, RZ, RZ, R14 ;  /* 0x000000ffff027224 */ /* 0x000fe400078e000e */
[----:B------:R-:W-:-:S07]  /*1a100*/  @P5 IMAD.IADD R9, R16, 0x1, R4 ;  /* 0x0000000110095824 */ /* 0x000fce00078e0204 */
[----:B------:R-:W-:Y:S05]  /*1a110*/  WARPSYNC.COLLECTIVE R15, `(.L_x_2607) ;  /* 0x000000000f087348 */ /* 0x000fea0003c00000 */
[----:B------:R0:W1:Y:S02]  /*1a120*/  SHFL.IDX P6, R14, R13, R12, R11 ;  /* 0x0000000c0d0e7389 */ /* 0x00006400000c000b */
[----:B01----:R-:W-:Y:S01]  /*1a130*/  ENDCOLLECTIVE ;  /* 0x000000000000791b */ /* 0x003fe20003800000 */
.L_x_2607:
        /* <DEDUP_REMOVED lines=19> */
.L_x_2608:
        /* <DEDUP_REMOVED lines=11> */
.L_x_2609:
        /* <DEDUP_REMOVED lines=16> */
.L_x_2610:
        /* <DEDUP_REMOVED lines=12> */
.L_x_2611:
[----:B------:R-:W-:Y:S02]  /*1a4e0*/  IMAD.MOV.U32 R13, RZ, RZ, R6 ;  /* 0x000000ffff0d7224 */ /* 0x000fe400078e0006 */
[----:B------:R-:W-:Y:S02]  /*1a4f0*/  IMAD.MOV.U32 R12, RZ, RZ, 0x3 ;  /* 0x00000003ff0c7424 */ /* 0x000fe400078e00ff */
[----:B------:R-:W-:-:S07]  /*1a500*/  IMAD.MOV.U32 R3, RZ, RZ, R14 ;  /* 0x000000ffff037224 */ /* 0x000fce00078e000e */
[----:B------:R-:W-:Y:S05]  /*1a510*/  WARPSYNC.COLLECTIVE R15, `(.L_x_2612) ;  /* 0x000000000f087348 */ /* 0x000fea0003c00000 */
[----:B------:R0:W1:Y:S02]  /*1a520*/  SHFL.IDX P6, R14, R13, R12, R11 ;  /* 0x0000000c0d0e7389 */ /* 0x00006400000c000b */
[----:B01----:R-:W-:Y:S01]  /*1a530*/  ENDCOLLECTIVE ;  /* 0x000000000000791b */ /* 0x003fe20003800000 */
.L_x_2612:
        /* <DEDUP_REMOVED lines=10> */
.L_x_2613:
        /* <DEDUP_REMOVED lines=12> */
.L_x_2614:
        /* <DEDUP_REMOVED lines=13> */
.L_x_2615:
[----:B------:R-:W-:Y:S01]  /*1a770*/  IMAD.MOV.U32 R2, RZ, RZ, R14 ;  /* 0x000000ffff027224 */ /* 0x000fe200078e000e */
[----:B------:R-:W-:Y:S06]  /*1a780*/  BRA `(.L_x_2616) ;  /* 0xffffffac00787947 */ /* 0x000fec000383ffff */
.L_x_2525:
[----:B------:R-:W-:Y:S02]  /*1a790*/  IMAD.MOV.U32 R13, RZ, RZ, R4 ;  /* 0x000000ffff0d7224 */ /* 0x000fe400078e0004 */
[----:B------:R-:W-:Y:S02]  /*1a7a0*/  IMAD.MOV.U32 R12, RZ, RZ, RZ ;  /* 0x000000ffff0c7224 */ /* 0x000fe400078e00ff */
[----:B------:R-:W-:Y:S02]  /*1a7b0*/  IMAD.MOV.U32 R11, RZ, RZ, 0x1c1f ;  /* 0x00001c1fff0b7424 */ /* 0x000fe400078e00ff */
[----:B------:R-:W-:Y:S02]  /*1a7c0*/  IMAD.MOV.U32 R15, RZ, RZ, -0x1 ;  /* 0xffffffffff0f7424 */ /* 0x000fe400078e00ff */
[----:B------:R-:W-:Y:S02]  /*1a7d0*/  IMAD R23, R23, R5, RZ ;  /* 0x0000000517177224 */ /* 0x000fe400078e02ff */
[----:B------:R-:W-:-:S07]  /*1a7e0*/  IMAD R5, R20, 0x80, R9 ;  /* 0x0000008014057824 */ /* 0x000fce00078e0209 */
[----:B-1---5:R-:W-:Y:S05]  /*1a7f0*/  WARPSYNC.COLLECTIVE R15, `(.L_x_2617) ;  /* 0x000000000f087348 */ /* 0x022fea0003c00000 */
[----:B------:R0:W2:Y:S02]  /*1a800*/  SHFL.IDX P6, R14, R13, R12, R11 ;  /* 0x0000000c0d0e7389 */ /* 0x0000a400000c000b */
[----:B012--5:R-:W-:Y:S01]  /*1a810*/  ENDCOLLECTIVE ;  /* 0x000000000000791b */ /* 0x027fe20003800000 */
.L_x_2617:
[----:B------:R-:W-:Y:S01]  /*1a820*/  ISETP.GE.AND P0, PT, R5, R23, PT ;  /* 0x000000170500720c */ /* 0x000fe20003f06270 */
[----:B------:R-:W-:Y:S02]  /*1a830*/  IMAD.MOV.U32 R13, RZ, RZ, R0 ;  /* 0x000000ffff0d7224 */ /* 0x000fe400078e0000 */
[----:B------:R-:W-:-:S10]  /*1a840*/  IMAD.MOV.U32 R2, RZ, RZ, R14 ;  /* 0x000000ffff027224 */ /* 0x000fd400078e000e */
[----:B------:R-:W-:Y:S05]  /*1a850*/  WARPSYNC.COLLECTIVE R15, `(.L_x_2618) ;  /* 0x000000000f087348 */ /* 0x000fea0003c00000 */
[----:B------:R0:W1:Y:S02]  /*1a860*/  SHFL.IDX P6, R14, R13, R12, R11 ;  /* 0x0000000c0d0e7389 */ /* 0x00006400000c000b */
[----:B01----:R-:W-:Y:S01]  /*1a870*/  ENDCOLLECTIVE ;  /* 0x000000000000791b */ /* 0x003fe20003800000 */
.L_x_2618:
[----:B------:R-:W-:Y:S02]  /*1a880*/  IMAD.MOV.U32 R13, RZ, RZ, R4 ;  /* 0x000000ffff0d7224 */ /* 0x000fe400078e0004 */
[----:B------:R-:W-:Y:S02]  /*1a890*/  IMAD.MOV.U32 R12, RZ, RZ, 0x1 ;  /* 0x00000001ff0c7424 */ /* 0x000fe400078e00ff */
[----:B------:R-:W-:-:S07]  /*1a8a0*/  IMAD.MOV.U32 R3, RZ, RZ, R14 ;  /* 0x000000ffff037224 */ /* 0x000fce00078e000e */
[----:B------:R-:W-:Y:S05]  /*1a8b0*/  WARPSYNC.COLLECTIVE R15, `(.L_x_2619) ;  /* 0x000000000f087348 */ /* 0x000fea0003c00000 */
[----:B------:R0:W1:Y:S02]  /*1a8c0*/  SHFL.IDX P6, R14, R13, R12, R11 ;  /* 0x0000000c0d0e7389 */ /* 0x00006400000c000b */
[----:B01----:R-:W-:Y:S01]  /*1a8d0*/  ENDCOLLECTIVE ;  /* 0x000000000000791b */ /* 0x003fe20003800000 */
.L_x_2619:
[----:B------:R-:W-:-:S05]  /*1a8e0*/  @!P0 IADD3 R6, P4, R35, R3, RZ ;  /* 0x0000000323068210 */ /* 0x000fca0007f9e0ff */
[----:B------:R-:W-:Y:S02]  /*1a8f0*/  @!P0 IMAD.X R3, RZ, RZ, R2, P4 ;  /* 0x000000ffff038224 */ /* 0x000fe400020e0602 */
[----:B------:R-:W-:Y:S02]  /*1a900*/  @!P0 IMAD.MOV.U32 R2, RZ, RZ, R6 ;  /* 0x000000ffff028224 */ /* 0x000fe400078e0006 */
[----:B------:R-:W-:Y:S02]  /*1a910*/  VIADD R6, R5, 0x20 ;  /* 0x0000002005067836 */ /* 0x000fe40000000000 */
[----:B------:R-:W-:Y:S01]  /*1a920*/  IMAD.MOV.U32 R13, RZ, RZ, R0 ;  /* 0x000000ffff0d7224 */ /* 0x000fe200078e0000 */
        /* <DEDUP_REMOVED lines=11> */
.L_x_2620:
[----:B------:R-:W-:Y:S02]  /*1a9e0*/  IMAD.MOV.U32 R13, RZ, RZ, R4 ;  /* 0x000000ffff0d7224 */ /* 0x000fe400078e0004 */
[----:B------:R-:W-:Y:S01]  /*1a9f0*/  IMAD.MOV.U32 R12, RZ, RZ, 0x2 ;  /* 0x00000002ff0c7424 */ /* 0x000fe200078e00ff */
[----:B------:R-:W-:-:S13]  /*1aa00*/  @!P0 IADD3 R6, P4, R35, R14, RZ ;  /* 0x0000000e23068210 */ /* 0x000fda0007f9e0ff */
[----:B------:R-:W-:Y:S05]  /*1aa10*/  WARPSYNC.COLLECTIVE R15, `(.L_x_2621) ;  /* 0x000000000f087348 */ /* 0x000fea0003c00000 */
[----:B------:R0:W1:Y:S02]  /*1aa20*/  SHFL.IDX P6, R14, R13, R12, R11 ;  /* 0x0000000c0d0e7389 */ /* 0x00006400000c000b */
[----:B01----:R-:W-:Y:S01]  /*1aa30*/  ENDCOLLECTIVE ;  /* 0x000000000000791b */ /* 0x003fe20003800000 */
.L_x_2621:
        /* <DEDUP_REMOVED lines=16> */
.L_x_2622:
[----:B------:R-:W-:Y:S02]  /*1ab40*/  IMAD.MOV.U32 R13, RZ, RZ, R4 ;  /* 0x000000ffff0d7224 */ /* 0x000fe400078e0004 */
[----:B------:R-:W-:Y:S01]  /*1ab50*/  IMAD.MOV.U32 R12, RZ, RZ, 0x3 ;  /* 0x00000003ff0c7424 */ /* 0x000fe200078e00ff */
[----:B------:R-:W-:-:S13]  /*1ab60*/  @!P0 IADD3 R6, P4, R35, R14, RZ ;  /* 0x0000000e23068210 */ /* 0x000fda0007f9e0ff */
[----:B------:R-:W-:Y:S05]  /*1ab70*/  WARPSYNC.COLLECTIVE R15, `(.L_x_2623) ;  /* 0x000000000f087348 */ /* 0x000fea0003c00000 */
[----:B------:R0:W1:Y:S02]  /*1ab80*/  SHFL.IDX P6, R14, R13, R12, R11 ;  /* 0x0000000c0d0e7389 */ /* 0x00006400000c000b */
[----:B01----:R-:W-:Y:S01]  /*1ab90*/  ENDCOLLECTIVE ;  /* 0x000000000000791b */ /* 0x003fe20003800000 */
.L_x_2623:
        /* <DEDUP_REMOVED lines=14> */
.L_x_2624:
[----:B------:R-:W-:Y:S05]  /*1ac80*/  BRA `(.L_x_2625) ;  /* 0xffffffb000947947 */ /* 0x000fea000383ffff */
.L_x_2530:
[----:B0-----:R0:W2:Y:S02]  /*1ac90*/  SYNCS.PHASECHK.TRANS64.TRYWAIT P0, [R16+URZ+0x29820], R3 ;  /* 0x02982003100075a7 */ /* 0x0010a4000800017f */
[----:B--2---:R-:W-:Y:S05]  /*1aca0*/  @!P0 NANOSLEEP.SYNCS 0x989680 ;  /* 0x009896800000895d */ /* 0x004fea0003900000 */
[----:B------:R-:W2:Y:S02]  /*1acb0*/  @!P0 SYNCS.PHASECHK.TRANS64 P0, [R16+URZ+0x29820], R3 ;  /* 0x02982003100085a7 */ /* 0x000ea4000800007f */
[----:B--2---:R-:W-:Y:S05]  /*1acc0*/  @!P0 BRA `(.L_x_2530) ;  /* 0xfffffffc00f08947 */ /* 0x004fea000383ffff */
[----:B------:R-:W-:Y:S05]  /*1acd0*/  BRA `(.L_x_2626) ;  /* 0xffffffb400047947 */ /* 0x000fea000383ffff */
.L_x_2534:
[----:B0-----:R0:W2:Y:S02]  /*1ace0*/  SYNCS.PHASECHK.TRANS64.TRYWAIT P0, [R0+URZ+0x29880], R29 ;  /* 0x0298801d000075a7 */ /* 0x0010a4000800017f */
[----:B--2---:R-:W-:Y:S05]  /*1acf0*/  @!P0 NANOSLEEP.SYNCS 0x989680 ;  /* 0x009896800000895d */ /* 0x004fea0003900000 */
[----:B------:R-:W2:Y:S02]  /*1ad00*/  @!P0 SYNCS.PHASECHK.TRANS64 P0, [R0+URZ+0x29880], R29 ;  /* 0x0298801d000085a7 */ /* 0x000ea4000800007f */
[----:B--2---:R-:W-:Y:S05]  /*1ad10*/  @!P0 BRA `(.L_x_2534) ;  /* 0xfffffffc00f08947 */ /* 0x004fea000383ffff */
[----:B------:R-:W-:Y:S05]  /*1ad20*/  BRA `(.L_x_2627) ;  /* 0xffffffb800387947 */ /* 0x000fea000383ffff */
.L_x_2535:
        /* <DEDUP_REMOVED lines=8> */
.L_x_2629:
[----:B------:R-:W-:Y:S05]  /*1adb0*/  BSYNC B0 ;  /* 0x0000000000007941 */ /* 0x000fea0003800000 */
.L_x_2628:
        /* <DEDUP_REMOVED lines=10> */
.L_x_2630:
[----:B------:R-:W-:Y:S02]  /*1ae60*/  IMAD.MOV.U32 R13, RZ, RZ, R22 ;  /* 0x000000ffff0d7224 */ /* 0x000fe400078e0016 */
[----:B------:R-:W-:Y:S02]  /*1ae70*/  IMAD.MOV.U32 R12, RZ, RZ, 0x1 ;  /* 0x00000001ff0c7424 */ /* 0x000fe400078e00ff */
[----:B------:R-:W-:-:S07]  /*1ae80*/  IMAD.MOV.U32 R2, RZ, RZ, R14 ;  /* 0x000000ffff027224 */ /* 0x000fce00078e000e */
[----:B------:R-:W-:Y:S05]  /*1ae90*/  WARPSYNC.COLLECTIVE R15, `(.L_x_2631) ;  /* 0x000000000f087348 */ /* 0x000fea0003c00000 */
[----:B------:R0:W1:Y:S02]  /*1aea0*/  SHFL.IDX P6, R14, R13, R12, R11 ;  /* 0x0000000c0d0e7389 */ /* 0x00006400000c000b */
[----:B01----:R-:W-:Y:S01]  /*1aeb0*/  ENDCOLLECTIVE ;  /* 0x000000000000791b */ /* 0x003fe20003800000 */
.L_x_2631:
        /* <DEDUP_REMOVED lines=12> */
.L_x_2632:
[----:B------:R-:W-:Y:S02]  /*1af80*/  IMAD.MOV.U32 R13, RZ, RZ, R22 ;  /* 0x000000ffff0d7224 */ /* 0x000fe400078e0016 */
[----:B------:R-:W-:Y:S02]  /*1af90*/  IMAD.MOV.U32 R12, RZ, RZ, 0x2 ;  /* 0x00000002ff0c7424 */ /* 0x000fe400078e00ff */
[----:B------:R-:W-:-:S07]  /*1afa0*/  IMAD.MOV.U32 R2, RZ, RZ, R14 ;  /* 0x000000ffff027224 */ /* 0x000fce00078e000e */
[----:B------:R-:W-:Y:S05]  /*1afb0*/  WARPSYNC.COLLECTIVE R15, `(.L_x_2633) ;  /* 0x000000000f087348 */ /* 0x000fea0003c00000 */
[----:B------:R0:W1:Y:S02]  /*1afc0*/  SHFL.IDX P6, R14, R13, R12, R11 ;  /* 0x0000000c0d0e7389 */ /* 0x00006400000c000b */
[----:B01----:R-:W-:Y:S01]  /*1afd0*/  ENDCOLLECTIVE ;  /* 0x000000000000791b */ /* 0x003fe20003800000 */
.L_x_2633:
        /* <DEDUP_REMOVED lines=12> */
.L_x_2634:
[----:B------:R-:W-:Y:S02]  /*1b0a0*/  IMAD.MOV.U32 R13, RZ, RZ, R22 ;  /* 0x000000ffff0d7224 */ /* 0x000fe400078e0016 */
[----:B------:R-:W-:Y:S02]  /*1b0b0*/  IMAD.MOV.U32 R12, RZ, RZ, 0x3 ;  /* 0x00000003ff0c7424 */ /* 0x000fe400078e00ff */
[----:B------:R-:W-:-:S07]  /*1b0c0*/  IMAD.MOV.U32 R2, RZ, RZ, R14 ;  /* 0x000000ffff027224 */ /* 0x000fce00078e000e */
[----:B------:R-:W-:Y:S05]  /*1b0d0*/  WARPSYNC.COLLECTIVE R15, `(.L_x_2635) ;  /* 0x000000000f087348 */ /* 0x000fea0003c00000 */
[----:B------:R0:W1:Y:S02]  /*1b0e0*/  SHFL.IDX P6, R14, R13, R12, R11 ;  /* 0x0000000c0d0e7389 */ /* 0x00006400000c000b */
[----:B01----:R-:W-:Y:S01]  /*1b0f0*/  ENDCOLLECTIVE ;  /* 0x000000000000791b */ /* 0x003fe20003800000 */
.L_x_2635:
        /* <DEDUP_REMOVED lines=12> */
.L_x_2636:
[----:B------:R-:W-:Y:S02]  /*1b1c0*/  IMAD.MOV.U32 R13, RZ, RZ, R23 ;  /* 0x000000ffff0d7224 */ /* 0x000fe400078e0017 */
[----:B------:R-:W-:Y:S02]  /*1b1d0*/  IMAD.MOV.U32 R12, RZ, RZ, RZ ;  /* 0x000000ffff0c7224 */ /* 0x000fe400078e00ff */
[----:B------:R-:W-:-:S07]  /*1b1e0*/  IMAD.MOV.U32 R2, RZ, RZ, R14 ;  /* 0x000000ffff027224 */ /* 0x000fce00078e000e */
[----:B------:R-:W-:Y:S05]  /*1b1f0*/  WARPSYNC.COLLECTIVE R15, `(.L_x_2637) ;  /* 0x000000000f087348 */ /* 0x000fea0003c00000 */
[----:B------:R0:W1:Y:S02]  /*1b200*/  SHFL.IDX P6, R14, R13, R12, R11 ;  /* 0x0000000c0d0e7389 */ /* 0x00006400000c000b */
[----:B01----:R-:W-:Y:S01]  /*1b210*/  ENDCOLLECTIVE ;  /* 0x000000000000791b */ /* 0x003fe20003800000 */
.L_x_2637:
        /* <DEDUP_REMOVED lines=12> */
.L_x_2638:
[----:B------:R-:W-:Y:S01]  /*1b2e0*/  IMAD.MOV.U32 R2, RZ, RZ, R14 ;  /* 0x000000ffff027224 */ /* 0x000fe200078e000e */
[----:B------:R-:W-:Y:S06]  /*1b2f0*/  BRA `(.L_x_2639) ;  /* 0xffffffb400d47947 */ /* 0x000fec000383ffff */
.L_x_2540:
[----:B----4-:R4:W0:Y:S02]  /*1b300*/  SYNCS.PHASECHK.TRANS64.TRYWAIT P0, [R0+URZ+0x29840], R29 ;  /* 0x0298401d000075a7 */ /* 0x010824000800017f */
[----:B0-----:R-:W-:Y:S05]  /*1b310*/  @!P0 NANOSLEEP.SYNCS 0x989680 ;  /* 0x009896800000895d */ /* 0x001fea0003900000 */
[----:B------:R-:W0:Y:S02]  /*1b320*/  @!P0 SYNCS.PHASECHK.TRANS64 P0, [R0+URZ+0x29840], R29 ;  /* 0x0298401d000085a7 */ /* 0x000e24000800007f */
[----:B0-----:R-:W-:Y:S05]  /*1b330*/  @!P0 BRA `(.L_x_2540) ;  /* 0xfffffffc00f08947 */ /* 0x001fea000383ffff */
[----:B------:R-:W-:Y:S05]  /*1b340*/  BRA `(.L_x_2640) ;  /* 0xffffffb800247947 */ /* 0x000fea000383ffff */
.L_x_2541:
        /* <DEDUP_REMOVED lines=8> */
.L_x_2642:
[----:B------:R-:W-:Y:S05]  /*1b3d0*/  BSYNC B0 ;  /* 0x0000000000007941 */ /* 0x000fea0003800000 */
.L_x_2641:
        /* <DEDUP_REMOVED lines=9> */
.L_x_2643:
[----:B------:R-:W-:Y:S02]  /*1b470*/  IMAD.MOV.U32 R13, RZ, RZ, R5 ;  /* 0x000000ffff0d7224 */ /* 0x000fe400078e0005 */
[----:B------:R-:W-:Y:S02]  /*1b480*/  IMAD.MOV.U32 R12, RZ, RZ, 0x1 ;  /* 0x00000001ff0c7424 */ /* 0x000fe400078e00ff */
[----:B------:R-:W-:-:S07]  /*1b490*/  IMAD.MOV.U32 R2, RZ, RZ, R14 ;  /* 0x000000ffff027224 */ /* 0x000fce00078e000e */
[----:B------:R-:W-:Y:S05]  /*1b4a0*/  WARPSYNC.COLLECTIVE R15, `(.L_x_2644) ;  /* 0x000000000f087348 */ /* 0x000fea0003c00000 */
[----:B------:R0:W1:Y:S02]  /*1b4b0*/  SHFL.IDX P6, R14, R13, R12, R11 ;  /* 0x0000000c0d0e7389 */ /* 0x00006400000c000b */
[----:B01----:R-:W-:Y:S01]  /*1b4c0*/  ENDCOLLECTIVE ;  /* 0x000000000000791b */ /* 0x003fe20003800000 */
.L_x_2644:
        /* <DEDUP_REMOVED lines=13> */
.L_x_2645:
[----:B------:R-:W-:Y:S02]  /*1b5a0*/  IMAD.MOV.U32 R13, RZ, RZ, R5 ;  /* 0x000000ffff0d7224 */ /* 0x000fe400078e0005 */
[----:B------:R-:W-:Y:S02]  /*1b5b0*/  IMAD.MOV.U32 R12, RZ, RZ, 0x2 ;  /* 0x00000002ff0c7424 */ /* 0x000fe400078e00ff */
[----:B------:R-:W-:-:S07]  /*1b5c0*/  IMAD.MOV.U32 R2, RZ, RZ, R14 ;  /* 0x000000ffff027224 */ /* 0x000fce00078e000e */
[----:B------:R-:W-:Y:S05]  /*1b5d0*/  WARPSYNC.COLLECTIVE R15, `(.L_x_2646) ;  /* 0x000000000f087348 */ /* 0x000fea0003c00000 */
[----:B------:R0:W1:Y:S02]  /*1b5e0*/  SHFL.IDX P6, R14, R13, R12, R11 ;  /* 0x0000000c0d0e7389 */ /* 0x00006400000c000b */
[----:B01----:R-:W-:Y:S01]  /*1b5f0*/  ENDCOLLECTIVE ;  /* 0x000000000000791b */ /* 0x003fe20003800000 */
.L_x_2646:
        /* <DEDUP_REMOVED lines=13> */
.L_x_2647:
[----:B------:R-:W-:Y:S02]  /*1b6d0*/  IMAD.MOV.U32 R13, RZ, RZ, R5 ;  /* 0x000000ffff0d7224 */ /* 0x000fe400078e0005 */
[----:B------:R-:W-:Y:S02]  /*1b6e0*/  IMAD.MOV.U32 R12, RZ, RZ, 0x3 ;  /* 0x00000003ff0c7424 */ /* 0x000fe400078e00ff */
[----:B------:R-:W-:-:S07]  /*1b6f0*/  IMAD.MOV.U32 R2, RZ, RZ, R14 ;  /* 0x000000ffff027224 */ /* 0x000fce00078e000e */
[----:B------:R-:W-:Y:S05]  /*1b700*/  WARPSYNC.COLLECTIVE R15, `(.L_x_2648) ;  /* 0x000000000f087348 */ /* 0x000fea0003c00000 */
[----:B------:R0:W1:Y:S02]  /*1b710*/  SHFL.IDX P6, R14, R13, R12, R11 ;  /* 0x0000000c0d0e7389 */ /* 0x00006400000c000b */
[----:B01----:R-:W-:Y:S01]  /*1b720*/  ENDCOLLECTIVE ;  /* 0x000000000000791b */ /* 0x003fe20003800000 */
.L_x_2648:
        /* <DEDUP_REMOVED lines=13> */
.L_x_2649:
[----:B------:R-:W-:Y:S02]  /*1b800*/  IMAD.MOV.U32 R13, RZ, RZ, R8 ;  /* 0x000000ffff0d7224 */ /* 0x000fe400078e0008 */
[----:B------:R-:W-:Y:S02]  /*1b810*/  IMAD.MOV.U32 R12, RZ, RZ, RZ ;  /* 0x000000ffff0c7224 */ /* 0x000fe400078e00ff */
[----:B------:R-:W-:-:S07]  /*1b820*/  IMAD.MOV.U32 R2, RZ, RZ, R14 ;  /* 0x000000ffff027224 */ /* 0x000fce00078e000e */
[----:B------:R-:W-:Y:S05]  /*1b830*/  WARPSYNC.COLLECTIVE R15, `(.L_x_2650) ;  /* 0x000000000f087348 */ /* 0x000fea0003c00000 */
[----:B------:R0:W1:Y:S02]  /*1b840*/  SHFL.IDX P6, R14, R13, R12, R11 ;  /* 0x0000000c0d0e7389 */ /* 0x00006400000c000b */
[----:B01----:R-:W-:Y:S01]  /*1b850*/  ENDCOLLECTIVE ;  /* 0x000000000000791b */ /* 0x003fe20003800000 */
.L_x_2650:
        /* <DEDUP_REMOVED lines=13> */
.L_x_2651:
[----:B------:R-:W-:Y:S01]  /*1b930*/  IMAD.MOV.U32 R2, RZ, RZ, R14 ;  /* 0x000000ffff027224 */ /* 0x000fe200078e000e */
[----:B------:R-:W-:Y:S06]  /*1b940*/  BRA `(.L_x_2652) ;  /* 0xffffffb400b47947 */ /* 0x000fec000383ffff */
.L_x_2546:
[----:B0-----:R0:W3:Y:S02]  /*1b950*/  SYNCS.PHASECHK.TRANS64.TRYWAIT P1, [R0+URZ+0x29870], R3 ;  /* 0x02987003000075a7 */ /* 0x0010e4000802017f */
[----:B---3--:R-:W-:Y:S05]  /*1b960*/  @!P1 NANOSLEEP.SYNCS 0x989680 ;  /* 0x009896800000995d */ /* 0x008fea0003900000 */
[----:B------:R-:W3:Y:S02]  /*1b970*/  @!P1 SYNCS.PHASECHK.TRANS64 P1, [R0+URZ+0x29870], R3 ;  /* 0x02987003000095a7 */ /* 0x000ee4000802007f */
[----:B---3--:R-:W-:Y:S05]  /*1b980*/  @!P1 BRA `(.L_x_2546) ;  /* 0xfffffffc00f09947 */ /* 0x008fea000383ffff */
[----:B------:R-:W-:Y:S05]  /*1b990*/  BRA `(.L_x_2653) ;  /* 0xffffffb8001c7947 */ /* 0x000fea000383ffff */
.L_x_2548:
[----:B0-----:R0:W3:Y:S02]  /*1b9a0*/  SYNCS.PHASECHK.TRANS64.TRYWAIT P1, [R0+URZ+0x29860], R3 ;  /* 0x02986003000075a7 */ /* 0x0010e4000802017f */
[----:B---3--:R-:W-:Y:S05]  /*1b9b0*/  @!P1 NANOSLEEP.SYNCS 0x989680 ;  /* 0x009896800000995d */ /* 0x008fea0003900000 */
[----:B------:R-:W3:Y:S02]  /*1b9c0*/  @!P1 SYNCS.PHASECHK.TRANS64 P1, [R0+URZ+0x29860], R3 ;  /* 0x02986003000095a7 */ /* 0x000ee4000802007f */
[----:B---3--:R-:W-:Y:S05]  /*1b9d0*/  @!P1 BRA `(.L_x_2548) ;  /* 0xfffffffc00f09947 */ /* 0x008fea000383ffff */
[----:B------:R-:W-:Y:S05]  /*1b9e0*/  BRA `(.L_x_2654) ;  /* 0xffffffb800287947 */ /* 0x000fea000383ffff */
.L_x_2556:
[----:B0-----:R0:W3:Y:S02]  /*1b9f0*/  SYNCS.PHASECHK.TRANS64.TRYWAIT P1, [R18+URZ+0x29870], R3 ;  /* 0x02987003120075a7 */ /* 0x0010e4000802017f */
[----:B---3--:R-:W-:Y:S05]  /*1ba00*/  @!P1 NANOSLEEP.SYNCS 0x989680 ;  /* 0x009896800000995d */ /* 0x008fea0003900000 */
[----:B------:R-:W3:Y:S02]  /*1ba10*/  @!P1 SYNCS.PHASECHK.TRANS64 P1, [R18+URZ+0x29870], R3 ;  /* 0x02987003120095a7 */ /* 0x000ee4000802007f */
[----:B---3--:R-:W-:Y:S05]  /*1ba20*/  @!P1 BRA `(.L_x_2556) ;  /* 0xfffffffc00f09947 */ /* 0x008fea000383ffff */
[----:B------:R-:W-:Y:S05]  /*1ba30*/  BRA `(.L_x_2655) ;  /* 0xffffffbc00ec7947 */ /* 0x000fea000383ffff */
.L_x_2558:
[----:B0-----:R0:W3:Y:S02]  /*1ba40*/  SYNCS.PHASECHK.TRANS64.TRYWAIT P1, [R18+URZ+0x29860], R3 ;  /* 0x02986003120075a7 */ /* 0x0010e4000802017f */
[----:B---3--:R-:W-:Y:S05]  /*1ba50*/  @!P1 NANOSLEEP.SYNCS 0x989680 ;  /* 0x009896800000995d */ /* 0x008fea0003900000 */
[----:B------:R-:W3:Y:S02]  /*1ba60*/  @!P1 SYNCS.PHASECHK.TRANS64 P1, [R18+URZ+0x29860], R3 ;  /* 0x02986003120095a7 */ /* 0x000ee4000802007f */
[----:B---3--:R-:W-:Y:S05]  /*1ba70*/  @!P1 BRA `(.L_x_2558) ;  /* 0xfffffffc00f09947 */ /* 0x008fea000383ffff */
[----:B------:R-:W-:Y:S05]  /*1ba80*/  BRA `(.L_x_2656) ;  /* 0xffffffbc00f47947 */ /* 0x000fea000383ffff */
.L_x_2572:
[----:B0-----:R0:W1:Y:S02]  /*1ba90*/  SYNCS.PHASECHK.TRANS64.TRYWAIT P0, [R4+URZ+0x29820], R0 ;  /* 0x02982000040075a7 */ /* 0x001064000800017f */
[----:B-1----:R-:W-:Y:S05]  /*1baa0*/  @!P0 NANOSLEEP.SYNCS 0x989680 ;  /* 0x009896800000895d */ /* 0x002fea0003900000 */
[----:B------:R-:W1:Y:S02]  /*1bab0*/  @!P0 SYNCS.PHASECHK.TRANS64 P0, [R4+URZ+0x29820], R0 ;  /* 0x02982000040085a7 */ /* 0x000e64000800007f */
[----:B-1----:R-:W-:Y:S05]  /*1bac0*/  @!P0 BRA `(.L_x_2572) ;  /* 0xfffffffc00f08947 */ /* 0x002fea000383ffff */
[----:B------:R-:W-:Y:S05]  /*1bad0*/  BRA `(.L_x_2657) ;  /* 0xffffffd400c47947 */ /* 0x000fea000383ffff */
.L_x_2573:
        /* <DEDUP_REMOVED lines=11> */
.L_x_2659:
[----:B------:R-:W-:Y:S05]  /*1bb90*/  BSYNC B0 ;  /* 0x0000000000007941 */ /* 0x000fea0003800000 */
.L_x_2658:
[----:B------:R-:W-:Y:S05]  /*1bba0*/  BRA `(.L_x_2660) ;  /* 0xffffffd400ac7947 */ /* 0x000fea000383ffff */
.L_x_2576:
[----:B------:R-:W-:Y:S01]  /*1bbb0*/  BSSY B1, `(.L_x_2661) ;  /* 0x0000006000017945 */ /* 0x000fe20003800000 */
[----:B------:R-:W-:-:S07]  /*1bbc0*/  IMAD.MOV.U32 R15, RZ, RZ, -0x1 ;  /* 0xffffffffff0f7424 */ /* 0x000fce00078e00ff */
[----:B0-----:R-:W-:Y:S05]  /*1bbd0*/  WARPSYNC.COLLECTIVE R15, `(.L_x_2662) ;  /* 0x000000000f0c7348 */ /* 0x001fea0003c00000 */
[----:B------:R-:W-:Y:S02]  /*1bbe0*/  ELECT P6, UR62, PT ;  /* 0x00000000003e782f */ /* 0x000fe400038c0000 */
[----:B------:R-:W-:Y:S01]  /*1bbf0*/  MOV R14, UR62 ;  /* 0x0000003e000e7c02 */ /* 0x000fe20008000f00 */
[----:B0-----:R-:W-:Y:S10]  /*1bc00*/  ENDCOLLECTIVE ;  /* 0x000000000000791b */ /* 0x001ff40003800000 */
.L_x_2662:
[----:B------:R-:W-:Y:S05]  /*1bc10*/  BSYNC B1 ;  /* 0x0000000000017941 */ /* 0x000fea0003800000 */
.L_x_2661:
[----:B------:R-:W-:Y:S05]  /*1bc20*/  BRA `(.L_x_2663) ;  /* 0xffffffd400a47947 */ /* 0x000fea000383ffff */
.L_x_2578:
[----:B0-----:R0:W1:Y:S02]  /*1bc30*/  SYNCS.PHASECHK.TRANS64.TRYWAIT P1, [R5+URZ+0x29840], R0 ;  /* 0x02984000050075a7 */ /* 0x001064000802017f */
[----:B-1----:R-:W-:Y:S05]  /*1bc40*/  @!P1 NANOSLEEP.SYNCS 0x989680 ;  /* 0x009896800000995d */ /* 0x002fea0003900000 */
[----:B------:R-:W1:Y:S02]  /*1bc50*/  @!P1 SYNCS.PHASECHK.TRANS64 P1, [R5+URZ+0x29840], R0 ;  /* 0x02984000050095a7 */ /* 0x000e64000802007f */
[----:B-1----:R-:W-:Y:S05]  /*1bc60*/  @!P1 BRA `(.L_x_2578) ;  /* 0xfffffffc00f09947 */ /* 0x002fea000383ffff */
[----:B------:R-:W-:Y:S05]  /*1bc70*/  BRA `(.L_x_2664) ;  /* 0xffffffd400cc7947 */ /* 0x000fea000383ffff */
.L_x_2580:
[----:B-1----:R1:W2:Y:S02]  /*1bc80*/  SYNCS.PHASECHK.TRANS64.TRYWAIT P1, [R19+URZ+0x29840], R2 ;  /* 0x02984002130075a7 */ /* 0x0022a4000802017f */
[----:B--2---:R-:W-:Y:S05]  /*1bc90*/  @!P1 NANOSLEEP.SYNCS 0x989680 ;  /* 0x009896800000995d */ /* 0x004fea0003900000 */
[----:B------:R-:W2:Y:S02]  /*1bca0*/  @!P1 SYNCS.PHASECHK.TRANS64 P1, [R19+URZ+0x29840], R2 ;  /* 0x02984002130095a7 */ /* 0x000ea4000802007f */
[----:B--2---:R-:W-:Y:S05]  /*1bcb0*/  @!P1 BRA `(.L_x_2580) ;  /* 0xfffffffc00f09947 */ /* 0x004fea000383ffff */
[----:B------:R-:W-:Y:S05]  /*1bcc0*/  BRA `(.L_x_2665) ;  /* 0xffffffd400d87947 */ /* 0x000fea000383ffff */
.L_x_2582:
[----:B--2---:R2:W3:Y:S02]  /*1bcd0*/  SYNCS.PHASECHK.TRANS64.TRYWAIT P1, [R5+URZ+0x29860], R0 ;  /* 0x02986000050075a7 */ /* 0x0044e4000802017f */
[----:B---3--:R-:W-:Y:S05]  /*1bce0*/  @!P1 NANOSLEEP.SYNCS 0x989680 ;  /* 0x009896800000995d */ /* 0x008fea0003900000 */
[----:B------:R-:W3:Y:S02]  /*1bcf0*/  @!P1 SYNCS.PHASECHK.TRANS64 P1, [R5+URZ+0x29860], R0 ;  /* 0x02986000050095a7 */ /* 0x000ee4000802007f */
[----:B---3--:R-:W-:Y:S05]  /*1bd00*/  @!P1 BRA `(.L_x_2582) ;  /* 0xfffffffc00f09947 */ /* 0x008fea000383ffff */
[----:B------:R-:W-:Y:S05]  /*1bd10*/  BRA `(.L_x_2666) ;  /* 0xffffffd400d47947 */ /* 0x000fea000383ffff */
.L_x_2584:
[----:B---3--:R3:W4:Y:S02]  /*1bd20*/  SYNCS.PHASECHK.TRANS64.TRYWAIT P1, [R19+URZ+0x29860], R2 ;  /* 0x02986002130075a7 */ /* 0x008724000802017f */
[----:B----4-:R-:W-:Y:S05]  /*1bd30*/  @!P1 NANOSLEEP.SYNCS 0x989680 ;  /* 0x009896800000995d */ /* 0x010fea0003900000 */
[----:B------:R-:W4:Y:S02]  /*1bd40*/  @!P1 SYNCS.PHASECHK.TRANS64 P1, [R19+URZ+0x29860], R2 ;  /* 0x02986002130095a7 */ /* 0x000f24000802007f */
[----:B----4-:R-:W-:Y:S05]  /*1bd50*/  @!P1 BRA `(.L_x_2584) ;  /* 0xfffffffc00f09947 */ /* 0x010fea000383ffff */
[----:B------:R-:W-:Y:S05]  /*1bd60*/  BRA `(.L_x_2667) ;  /* 0xffffffd400d07947 */ /* 0x000fea000383ffff */
.L_x_2586:
[----:B----4-:R4:W0:Y:S02]  /*1bd70*/  SYNCS.PHASECHK.TRANS64.TRYWAIT P1, [R5+URZ+0x29880], R0 ;  /* 0x02988000050075a7 */ /* 0x010824000802017f */
[----:B0-----:R-:W-:Y:S05]  /*1bd80*/  @!P1 NANOSLEEP.SYNCS 0x989680 ;  /* 0x009896800000995d */ /* 0x001fea0003900000 */
[----:B------:R-:W0:Y:S02]  /*1bd90*/  @!P1 SYNCS.PHASECHK.TRANS64 P1, [R5+URZ+0x29880], R0 ;  /* 0x02988000050095a7 */ /* 0x000e24000802007f */
[----:B0-----:R-:W-:Y:S05]  /*1bda0*/  @!P1 BRA `(.L_x_2586) ;  /* 0xfffffffc00f09947 */ /* 0x001fea000383ffff */
[----:B------:R-:W-:Y:S05]  /*1bdb0*/  BRA `(.L_x_2668) ;  /* 0xffffffd400cc7947 */ /* 0x000fea000383ffff */
.L_x_2669:
        /* <DEDUP_REMOVED lines=12> */
.L_x_3321:


//--------------------- .text._ZN7cutlass13device_kernelIN5flash11enable_sm90INS1_16FlashAttnFwdSm90INS1_25CollectiveMainloopFwdSm90ILi2EN4cute5tupleIJNS5_1CILi1EEES8_S8_EEENS6_IJNS7_ILi128EEENS7_ILi160EEENS7_ILi192EEEEEELi128ENS_12float_e4m3_tEfNS_4arch4Sm90ELb1ELb0ELb1ELb1ELb1ELb1ELb0ELb1ELb1ELb1ELb1ELb0EEENS1_21CollectiveEpilogueFwdINS6_IJSA_SA_SB_EEES9_NS_10bfloat16_tESG_Li256ELb1ELb1ELb1ELb1EEENS1_36VarlenDynamicPersistentTileSchedulerILi128ELi160ELi256ELi128ELb1ELb1ELb1ELb1ELb1ELb1EEEEEEEEEvNT_6ParamsE --------------------------
	.section	.text._ZN7cutlass13device_kernelIN5flash11enable_sm90INS1_16FlashAttnFwdSm90INS1_25CollectiveMainloopFwdSm90ILi2EN4cute5tupleIJNS5_1CILi1EEES8_S8_EEENS6_IJNS7_ILi128EEENS7_ILi160EEENS7_ILi192EEEEEELi128ENS_12float_e4m3_tEfNS_4arch4Sm90ELb1ELb0ELb1ELb1ELb1ELb1ELb0ELb1ELb1ELb1ELb1ELb0EEENS1_21CollectiveEpilogueFwdINS6_IJSA_SA_SB_EEES9_NS_10bfloat16_tESG_Li256ELb1ELb1ELb1ELb1EEENS1_36VarlenDynamicPersistentTileSchedulerILi128ELi160ELi256ELi128ELb1ELb1ELb1ELb1ELb1ELb1EEEEEEEEEvNT_6ParamsE,"ax",@progbits
	.align	128
.text._ZN7cutlass13device_kernelIN5flash11enable_sm90INS1_16FlashAttnFwdSm90INS1_25CollectiveMainloopFwdSm90ILi2EN4cute5tupleIJNS5_1CILi1EEES8_S8_EEENS6_IJNS7_ILi128EEENS7_ILi160EEENS7_ILi192EEEEEELi128ENS_12float_e4m3_tEfNS_4arch4Sm90ELb1ELb0ELb1ELb1ELb1ELb1ELb0ELb1ELb1ELb1ELb1ELb0EEENS1_21CollectiveEpilogueFwdINS6_IJSA_SA_SB_EEES9_NS_10bfloat16_tESG_Li256ELb1ELb1ELb1ELb1EEENS1_36VarlenDynamicPersistentTileSchedulerILi128ELi160ELi256ELi128ELb1ELb1ELb1ELb1ELb1ELb1EEEEEEEEEvNT_6ParamsE:
        .type           _ZN7cutlass13device_kernelIN5flash11enable_sm90INS1_16FlashAttnFwdSm90INS1_25CollectiveMainloopFwdSm90ILi2EN4cute5tupleIJNS5_1CILi1EEES8_S8_EEENS6_IJNS7_ILi128EEENS7_ILi160EEENS7_ILi192EEEEEELi128ENS_12float_e4m3_tEfNS_4arch4Sm90ELb1ELb0ELb1ELb1ELb1ELb1ELb0ELb1ELb1ELb1ELb1ELb0EEENS1_21CollectiveEpilogueFwdINS6_IJSA_SA_SB_EEES9_NS_10bfloat16_tESG_Li256ELb1ELb1ELb1ELb1EEENS1_36VarlenDynamicPersistentTileSchedulerILi128ELi160ELi256ELi128ELb1ELb1ELb1ELb1ELb1ELb1EEEEEEEEEvNT_6ParamsE,@function
        .size           _ZN7cutlass13device_kernelIN5flash11enable_sm90INS1_16FlashAttnFwdSm90INS1_25CollectiveMainloopFwdSm90ILi2EN4cute5tupleIJNS5_1CILi1EEES8_S8_EEENS6_IJNS7_ILi128EEENS7_ILi160EEENS7_ILi192EEEEEELi128ENS_12float_e4m3_tEfNS_4arch4Sm90ELb1ELb0ELb1ELb1ELb1ELb1ELb0ELb1ELb1ELb1ELb1ELb0EEENS1_21CollectiveEpilogueFwdINS6_IJSA_SA_SB_EEES9_NS_10bfloat16_tESG_Li256ELb1ELb1ELb1ELb1EEENS1_36VarlenDynamicPersistentTileSchedulerILi128ELi160ELi256ELi128ELb1ELb1ELb1ELb1ELb1ELb1EEEEEEEEEvNT_6ParamsE,(.L_x_3322 - _ZN7cutlass13device_kernelIN5flash11enable_sm90INS1_16FlashAttnFwdSm90INS1_25CollectiveMainloopFwdSm90ILi2EN4cute5tupleIJNS5_1CILi1EEES8_S8_EEENS6_IJNS7_ILi128EEENS7_ILi160EEENS7_ILi192EEEEEELi128ENS_12float_e4m3_tEfNS_4arch4Sm90ELb1ELb0ELb1ELb1ELb1ELb1ELb0ELb1ELb1ELb1ELb1ELb0EEENS1_21CollectiveEpilogueFwdINS6_IJSA_SA_SB_EEES9_NS_10bfloat16_tESG_Li256ELb1ELb1ELb1ELb1EEENS1_36VarlenDynamicPersistentTileSchedulerILi128ELi160ELi256ELi128ELb1ELb1ELb1ELb1ELb1ELb1EEEEEEEEEvNT_6ParamsE)
        .other          _ZN7cutlass13device_kernelIN5flash11enable_sm90INS1_16FlashAttnFwdSm90INS1_25CollectiveMainloopFwdSm90ILi2EN4cute5tupleIJNS5_1CILi1EEES8_S8_EEENS6_IJNS7_ILi128EEENS7_ILi160EEENS7_ILi192EEEEEELi128ENS_12float_e4m3_tEfNS_4arch4Sm90ELb1ELb0ELb1ELb1ELb1ELb1ELb0ELb1ELb1ELb1ELb1ELb0EEENS1_21CollectiveEpilogueFwdINS6_IJSA_SA_SB_EEES9_NS_10bfloat16_tESG_Li256ELb1ELb1ELb1ELb1EEENS1_36VarlenDynamicPersistentTileSchedulerILi128ELi160ELi256ELi128ELb1ELb1ELb1ELb1ELb1ELb1EEEEEEEEEvNT_6ParamsE,@"STO_CUDA_ENTRY STV_DEFAULT"
_ZN7cutlass13device_kernelIN5flash11enable_sm90INS1_16FlashAttnFwdSm90INS1_25CollectiveMainloopFwdSm90ILi2EN4cute5tupleIJNS5_1CILi1EEES8_S8_EEENS6_IJNS7_ILi128EEENS7_ILi160EEENS7_ILi192EEEEEELi128ENS_12float_e4m3_tEfNS_4arch4Sm90ELb1ELb0ELb1ELb1ELb1ELb1ELb0ELb1ELb1ELb1ELb1ELb0EEENS1_21CollectiveEpilogueFwdINS6_IJSA_SA_SB_EEES9_NS_10bfloat16_tESG_Li256ELb1ELb1ELb1ELb1EEENS1_36VarlenDynamicPersistentTileSchedulerILi128ELi160ELi256ELi128ELb1ELb1ELb1ELb1ELb1ELb1EEEEEEEEEvNT_6ParamsE:
        /* <DEDUP_REMOVED lines=18> */
.L_x_2671:
[----:B------:R-:W-:Y:S05]  /*0120*/  BSYNC B0 ;  /* 0x0000000000007941 */ /* 0x000fea0003800000 */
.L_x_2670:
        /* <DEDUP_REMOVED lines=41> */
.L_x_2672:
        /* <DEDUP_REMOVED lines=22> */
.L_x_2673:
        /* <DEDUP_REMOVED lines=18> */
.L_x_2674:
        /* <DEDUP_REMOVED lines=22> */
.L_x_2675:
        /* <DEDUP_REMOVED lines=23> */
.L_x_2676:
        /* <DEDUP_REMOVED lines=8> */
.L_x_2679:
[----:B------:R-:W-:-:S08]  /*0990*/  NOP ;  /* 0x0000000000007918 */ /* 0x000fd00000000000 */
[----:B------:R-:W0:Y:S02]  /*09a0*/  USETMAXREG.TRY_ALLOC.CTAPOOL UP0, 0xe8 ;  /* 0x000000e8000079c8 */ /* 0x000e240008000600 */
[----:B0-----:R-:W-:-:S13]  /*09b0*/  PLOP3.LUT P0, PT, PT, PT, UP0, 0x80, 0x0 ;  /* 0x000000000000781c */ /* 0x001fda0003f0f008 */
[----:B------:R-:W-:Y:S05]  /*09c0*/  @!P0 BRA `(.L_x_2679) ;  /* 0xfffffffc00f08947 */ /* 0x000fea000383ffff */
[----:B------:R-:W0:Y:S01]  /*09d0*/  S2R R0, SR_TID.X ;  /* 0x0000000000007919 */ /* 0x000e220000002100 */
[----:B------:R-:W1:Y:S01]  /*09e0*/  S2UR UR38, SR_CgaCtaId ;  /* 0x00000000002679c3 */ /* 0x000e620000008800 */
[----:B------:R-:W-:Y:S01]  /*09f0*/  UMOV UR4, 0x400 ;  /* 0x0000040000047882 */ /* 0x000fe20000000000 */
[----:B------:R-:W-:-:S06]  /*0a00*/  LOP3.LUT R22, R22, 0xfffffffb, RZ, 0xc0, !PT ;  /* 0xfffffffb16167812 */ /* 0x000fcc00078ec0ff */
[----:B------:R-:W-:Y:S06]  /*0a10*/  BAR.ARV 0x8, 0x180 ;  /* 0x0206000000007b1d */ /* 0x000fec0000002000 */
[----:B-1----:R-:W-:-:S06]  /*0a20*/  ULEA UR4, UR38, UR4, 0x18 ;  /* 0x0000000426047291 */ /* 0x002fcc000f8ec03f */
[----:B------:R-:W-:Y:S01]  /*0a30*/  IMAD.U32 R18, RZ, RZ, UR4 ;  /* 0x00000004ff127e24 */ /* 0x000fe2000f8e00ff */
[----:B0-----:R-:W-:Y:S01]  /*0a40*/  SHF.R.U32.HI R0, RZ, 0x7, R0 ;  /* 0x00000007ff007819 */ /* 0x001fe20000011600 */
[----:B------:R-:W-:-:S03]  /*0a50*/  ULDC UR4, c[0x0][0xc3c] ;  /* 0x00030f0000047ab9 */ /* 0x000fc60000000800 */
[----:B------:R-:W-:-:S13]  /*0a60*/  ISETP.NE.AND P0, PT, R0, 0x1, PT ;  /* 0x000000010000780c */ /* 0x000fda0003f05270 */
[----:B------:R-:W-:Y:S01]  /*0a70*/  @P0 LOP3.LUT R22, R22, 0x4, RZ, 0xfc, !PT ;  /* 0x0000000416160812 */ /* 0x000fe200078efcff */
        /* <DEDUP_REMOVED lines=8> */
[----:B------:R-:W-:Y:S01]  /*0b00*/  IMAD.MOV.U32 R199, RZ, RZ, RZ ;  /* 0x000000ffffc77224 */ /* 0x000fe200078e00ff */
[----:B------:R-:W-:Y:S01]  /*0b10*/  ULOP3.LUT UR48, UR36, 0x1, URZ, 0xfc, !UPT ;  /* 0x0000000124307892 */ /* 0x000fe2000f8efc3f */
[----:B------:R-:W-:Y:S01]  /*0b20*/  IMAD.MOV.U32 R194, RZ, RZ, RZ ;  /* 0x000000ffffc27224 */ /* 0x000fe200078e00ff */
[----:B------:R-:W-:-:S09]  /*0b30*/  UMOV UR37, URZ ;  /* 0x0000003f00257c82 */ /* 0x000fd20008000000 */
[----:B------:R-:W-:Y:S01]  /*0b40*/  UIADD3 UR39, UR39, 0x14400, URZ ;  /* 0x0001440027277890 */ /* 0x000fe2000fffe03f */
[----:B0-----:R-:W-:-:S05]  /*0b50*/  VIADD R26, R0, 0xffffff80 ;  /* 0xffffff80001a7836 */ /* 0x001fca0000000000 */
[----:B------:R-:W-:Y:S02]  /*0b60*/  SHF.R.S32.HI R0, RZ, 0x1f, R26 ;  /* 0x0000001fff007819 */ /* 0x000fe4000001141a */
[-C--:B------:R-:W-:Y:S02]  /*0b70*/  LEA.HI R7, R26, R26.reuse, RZ, 0x1 ;  /* 0x0000001a1a077211 */ /* 0x080fe400078f08ff */
[CC--:B------:R-:W-:Y:S02]  /*0b80*/  LEA.HI R3, R0.reuse, R26.reuse, RZ, 0x5 ;  /* 0x0000001a00037211 */ /* 0x0c0fe400078f28ff */
[CC--:B------:R-:W-:Y:S02]  /*0b90*/  LEA.HI R2, R0.reuse, R26.reuse, RZ, 0x4 ;  /* 0x0000001a00027211 */ /* 0x0c0fe400078f20ff */
[----:B------:R-:W-:Y:S01]  /*0ba0*/  LEA.HI R8, R0, R26, RZ, 0x2 ;  /* 0x0000001a00087211 */ /* 0x000fe200078f10ff */
[----:B------:R-:W-:Y:S01]  /*0bb0*/  IMAD.SHL.U32 R4, R3, 0x20, RZ ;  /* 0x0000002003047824 */ /* 0x000fe200078e00ff */
[----:B------:R-:W-:-:S02]  /*0bc0*/  LOP3.LUT R3, R2, 0x3fffff0, RZ, 0xc0, !PT ;  /* 0x03fffff002037812 */ /* 0x000fc400078ec0ff */
[----:B------:R-:W-:Y:S02]  /*0bd0*/  LOP3.LUT R6, R7, 0xfffffffe, RZ, 0xc0, !PT ;  /* 0xfffffffe07067812 */ /* 0x000fe400078ec0ff */
[----:B------:R-:W-:Y:S02]  /*0be0*/  LOP3.LUT R4, R4, 0xfffffc00, RZ, 0xc0, !PT ;  /* 0xfffffc0004047812 */ /* 0x000fe400078ec0ff */
[C---:B------:R-:W-:Y:S01]  /*0bf0*/  IADD3 R3, R26.reuse, -R3, RZ ;  /* 0x800000031a037210 */ /* 0x040fe20007ffe0ff */
[----:B------:R-:W-:Y:S01]  /*0c00*/  IMAD.IADD R16, R26, 0x1, -R6 ;  /* 0x000000011a107824 */ /* 0x000fe200078e0a06 */
[--C-:B------:R-:W-:Y:S02]  /*0c10*/  SHF.R.S32.HI R9, RZ, 0x2, R8.reuse ;  /* 0x00000002ff097819 */ /* 0x100fe40000011408 */
[----:B------:R-:W-:Y:S01]  /*0c20*/  SHF.R.S32.HI R10, RZ, 0x1f, R8 ;  /* 0x0000001fff0a7819 */ /* 0x000fe20000011408 */
[----:B------:R-:W-:Y:S01]  /*0c30*/  IMAD R5, R3, 0x40, R4 ;  /* 0x0000004003057824 */ /* 0x000fe200078e0204 */
[----:B------:R-:W-:Y:S01]  /*0c40*/  SHF.R.S32.HI R3, RZ, 0x4, R2 ;  /* 0x00000004ff037819 */ /* 0x000fe20000011402 */
[----:B------:R-:W-:Y:S01]  /*0c50*/  IMAD.SHL.U32 R188, R16, 0x8, RZ ;  /* 0x0000000810bc7824 */ /* 0x000fe200078e00ff */
[----:B------:R-:W-:-:S02]  /*0c60*/  LOP3.LUT R8, R8, 0xfffffffc, RZ, 0xc0, !PT ;  /* 0xfffffffc08087812 */ /* 0x000fc400078ec0ff */
[----:B------:R-:W-:Y:S01]  /*0c70*/  LEA.HI R2, R2, R3, RZ, 0x1 ;  /* 0x0000000302027211 */ /* 0x000fe200078f08ff */
[----:B------:R-:W-:Y:S01]  /*0c80*/  VIADD R201, R188, 0x40 ;  /* 0x00000040bcc97836 */ /* 0x000fe20000000000 */
[----:B------:R-:W-:Y:S01]  /*0c90*/  LEA.HI R10, R10, R9, RZ, 0x2 ;  /* 0x000000090a0a7211 */ /* 0x000fe200078f10ff */
[----:B------:R-:W-:Y:S01]  /*0ca0*/  IMAD.IADD R8, R26, 0x1, -R8 ;  /* 0x000000011a087824 */ /* 0x000fe200078e0a08 */
[----:B------:R-:W-:Y:S01]  /*0cb0*/  LOP3.LUT R2, R2, 0x1ffffffe, RZ, 0xc0, !PT ;  /* 0x1ffffffe02027812 */ /* 0x000fe200078ec0ff */
[----:B------:R-:W-:Y:S01]  /*0cc0*/  VIADD R200, R188, 0x10 ;  /* 0x00000010bcc87836 */ /* 0x000fe20000000000 */
[----:B------:R-:W-:Y:S01]  /*0cd0*/  LOP3.LUT R10, R10, 0xfffffffc, RZ, 0xc0, !PT ;  /* 0xfffffffc0a0a7812 */ /* 0x000fe200078ec0ff */
[----:B------:R-:W-:Y:S01]  /*0ce0*/  VIADD R204, R188, 0x50 ;  /* 0x00000050bccc7836 */ /* 0x000fe20000000000 */
[----:B------:R-:W-:Y:S01]  /*0cf0*/  LEA.HI R4, R8, R8, RZ, 0x1 ;  /* 0x0000000808047211 */ /* 0x000fe200078f08ff */
[----:B------:R-:W-:Y:S01]  /*0d00*/  IMAD.IADD R2, R3, 0x1, -R2 ;  /* 0x0000000103027824 */ /* 0x000fe200078e0a02 */
[----:B------:R-:W-:Y:S01]  /*0d10*/  IADD3 R202, R188, 0x20, RZ ;  /* 0x00000020bcca7810 */ /* 0x000fe20007ffe0ff */
[----:B------:R-:W-:Y:S01]  /*0d20*/  IMAD.IADD R10, R9, 0x1, -R10 ;  /* 0x00000001090a7824 */ /* 0x000fe200078e0a0a */
[----:B------:R-:W-:Y:S01]  /*0d30*/  LOP3.LUT R9, R4, 0x1ffffffe, RZ, 0xc0, !PT ;  /* 0x1ffffffe04097812 */ /* 0x000fe200078ec0ff */
[----:B------:R-:W-:Y:S01]  /*0d40*/  IMAD.IADD R4, R188, 0x1, R201 ;  /* 0x00000001bc047824 */ /* 0x000fe200078e02c9 */
[----:B------:R-:W-:Y:S01]  /*0d50*/  LEA R2, R2, R5, 0x3 ;  /* 0x0000000502027211 */ /* 0x000fe200078e18ff */
[----:B------:R-:W-:Y:S01]  /*0d60*/  IMAD.IADD R6, R188, 0x1, R202 ;  /* 0x00000001bc067824 */ /* 0x000fe200078e02ca */
[----:B------:R-:W-:Y:S01]  /*0d70*/  SHF.R.S32.HI R198, RZ, 0x1, R7 ;  /* 0x00000001ffc67819 */ /* 0x000fe20000011407 */
[----:B------:R-:W-:Y:S01]  /*0d80*/  IMAD.IADD R219, R8, 0x1, -R9 ;  /* 0x0000000108db7824 */ /* 0x000fe200078e0a09 */
[----:B------:R-:W-:Y:S01]  /*0d90*/  SHF.R.S32.HI R9, RZ, 0x1f, R4 ;  /* 0x0000001fff097819 */ /* 0x000fe20000011404 */
[----:B------:R0:W-:Y:S01]  /*0da0*/  STL [R1+0x54], R2 ;  /* 0x0000540201007387 */ /* 0x0001e20000100800 */
[----:B------:R-:W-:Y:S01]  /*0db0*/  SHF.R.S32.HI R5, RZ, 0x1f, R7 ;  /* 0x0000001fff057819 */ /* 0x000fe20000011407 */
[----:B------:R-:W-:Y:S01]  /*0dc0*/  VIADD R12, R198, 0x80 ;  /* 0x00000080c60c7836 */ /* 0x000fe20000000000 */
[CC--:B------:R-:W-:Y:S01]  /*0dd0*/  LEA.HI R193, R9.reuse, R4.reuse, RZ, 0x4 ;  /* 0x0000000409c17211 */ /* 0x0c0fe200078f20ff */
[----:B------:R-:W-:Y:S01]  /*0de0*/  IMAD.SHL.U32 R208, R10, 0x80, RZ ;  /* 0x000000800ad07824 */ /* 0x000fe200078e00ff */
[----:B------:R-:W-:-:S02]  /*0df0*/  LEA.HI R23, R9, R4, RZ, 0x6 ;  /* 0x0000000409177211 */ /* 0x000fc400078f30ff */
[----:B------:R-:W-:Y:S02]  /*0e00*/  LEA.HI R5, R5, R198, RZ, 0x3 ;  /* 0x000000c605057211 */ /* 0x000fe400078f18ff */
[----:B------:R-:W-:Y:S01]  /*0e10*/  SHF.R.S32.HI R11, RZ, 0x1f, R6 ;  /* 0x0000001fff0b7819 */ /* 0x000fe20000011406 */
[----:B------:R-:W-:Y:S01]  /*0e20*/  IMAD.SHL.U32 R23, R23, 0x80, RZ ;  /* 0x0000008017177824 */ /* 0x000fe200078e00ff */
[----:B0-----:R-:W-:Y:S02]  /*0e30*/  LEA.HI R2, R0, R26, RZ, 0x7 ;  /* 0x0000001a00027211 */ /* 0x001fe400078f38ff */
[----:B------:R-:W-:Y:S02]  /*0e40*/  LOP3.LUT R5, R5, 0xfffffff8, RZ, 0xc0, !PT ;  /* 0xfffffff805057812 */ /* 0x000fe400078ec0ff */
[----:B------:R-:W-:Y:S02]  /*0e50*/  LOP3.LUT R4, R2, 0xffffff80, RZ, 0xc0, !PT ;  /* 0xffffff8002047812 */ /* 0x000fe400078ec0ff */
[----:B------:R-:W-:-:S02]  /*0e60*/  LEA.HI R21, R11, R6, RZ, 0x4 ;  /* 0x000000060b157211 */ /* 0x000fc400078f20ff */
[----:B------:R-:W-:Y:S01]  /*0e70*/  LEA.HI R20, R11, R6, RZ, 0x6 ;  /* 0x000000060b147211 */ /* 0x000fe200078f30ff */
[----:B------:R-:W-:Y:S01]  /*0e80*/  IMAD.IADD R24, R26, 0x1, -R4 ;  /* 0x000000011a187824 */ /* 0x000fe200078e0a04 */
[----:B------:R-:W-:Y:S01]  /*0e90*/  SHF.R.S32.HI R4, RZ, 0x1f, R12 ;  /* 0x0000001fff047819 */ /* 0x000fe2000001140c */
[----:B------:R-:W-:Y:S01]  /*0ea0*/  IMAD.IADD R6, R198, 0x1, -R5 ;  /* 0x00000001c6067824 */ /* 0x000fe200078e0a05 */
[-C--:B------:R-:W-:Y:S01]  /*0eb0*/  LEA.HI R17, R12, R12.reuse, RZ, 0x1 ;  /* 0x0000000c0c117211 */ /* 0x080fe200078f08ff */
[----:B------:R-:W-:Y:S01]  /*0ec0*/  IMAD.SHL.U32 R20, R20, 0x80, RZ ;  /* 0x0000008014147824 */ /* 0x000fe200078e00ff */
[----:B------:R-:W-:Y:S01]  /*0ed0*/  LEA.HI R5, R4, R12, RZ, 0x3 ;  /* 0x0000000c04057211 */ /* 0x000fe200078f18ff */
[----:B------:R-:W-:Y:S01]  /*0ee0*/  IMAD.SHL.U32 R4, R6, 0x80, RZ ;  /* 0x0000008006047824 */ /* 0x000fe200078e00ff */
[----:B------:R-:W-:Y:S01]  /*0ef0*/  SHF.R.S32.HI R8, RZ, 0x1f, R24 ;  /* 0x0000001fff087819 */ /* 0x000fe20000011418 */
[----:B------:R0:W-:Y:S01]  /*0f00*/  STL [R1+0x50], R6 ;  /* 0x0000500601007387 */ /* 0x0001e20000100800 */
[----:B------:R-:W-:Y:S01]  /*0f10*/  SHF.R.S32.HI R25, RZ, 0x7, R2 ;  /* 0x00000007ff197819 */ /* 0x000fe20000011402 */
[----:B------:R-:W-:Y:S01]  /*0f20*/  IMAD.SHL.U32 R11, R5, 0x40, RZ ;  /* 0x00000040050b7824 */ /* 0x000fe200078e00ff */
[----:B------:R-:W-:-:S02]  /*0f30*/  LEA.HI R9, R8, R24, RZ, 0x2 ;  /* 0x0000001808097211 */ /* 0x000fc400078f10ff */
[----:B------:R-:W-:Y:S02]  /*0f40*/  LEA.HI R2, R2, R25, RZ, 0x1 ;  /* 0x0000001902027211 */ /* 0x000fe400078f08ff */
[----:B------:R-:W-:Y:S02]  /*0f50*/  LOP3.LUT R19, R11, 0xfffffe00, RZ, 0xc0, !PT ;  /* 0xfffffe000b137812 */ /* 0x000fe400078ec0ff */
[--C-:B------:R-:W-:Y:S02]  /*0f60*/  SHF.R.S32.HI R11, RZ, 0x2, R9.reuse ;  /* 0x00000002ff0b7819 */ /* 0x100fe40000011409 */
[----:B0-----:R-:W-:Y:S02]  /*0f70*/  LOP3.LUT R6, R17, 0x3fffffe, RZ, 0xc0, !PT ;  /* 0x03fffffe11067812 */ /* 0x001fe400078ec0ff */
[----:B------:R-:W-:Y:S02]  /*0f80*/  LEA.HI R8, R8, R24, RZ, 0x5 ;  /* 0x0000001808087211 */ /* 0x000fe400078f28ff */
[----:B------:R-:W-:Y:S01]  /*0f90*/  LEA.HI R7, R7, R198, RZ, 0x1 ;  /* 0x000000c607077211 */ /* 0x000fe200078f08ff */
[----:B------:R-:W-:Y:S01]  /*0fa0*/  IMAD.IADD R212, R12, 0x1, -R6 ;  /* 0x000000010cd47824 */ /* 0x000fe200078e0a06 */
[----:B------:R-:W-:-:S02]  /*0fb0*/  SHF.R.S32.HI R12, RZ, 0x1f, R9 ;  /* 0x0000001fff0c7819 */ /* 0x000fc40000011409 */
[----:B------:R-:W-:Y:S02]  /*0fc0*/  LOP3.LUT R2, R2, 0x3fffffe, RZ, 0xc0, !PT ;  /* 0x03fffffe02027812 */ /* 0x000fe400078ec0ff */
[----:B------:R-:W-:Y:S02]  /*0fd0*/  LEA.HI R12, R12, R11, RZ, 0x3 ;  /* 0x0000000b0c0c7211 */ /* 0x000fe400078f18ff */
[----:B------:R-:W-:Y:S02]  /*0fe0*/  SHF.R.S32.HI R8, RZ, 0x5, R8 ;  /* 0x00000005ff087819 */ /* 0x000fe40000011408 */
[----:B------:R-:W-:Y:S02]  /*0ff0*/  LOP3.LUT R12, R12, 0xfffffff8, RZ, 0xc0, !PT ;  /* 0xfffffff80c0c7812 */ /* 0x000fe400078ec0ff */
[----:B------:R-:W-:Y:S02]  /*1000*/  LOP3.LUT R7, R7, 0x3fffffe, RZ, 0xc0, !PT ;  /* 0x03fffffe07077812 */ /* 0x000fe400078ec0ff */
[----:B------:R-:W-:-:S02]  /*1010*/  IADD3 R11, R11, -R12, RZ ;  /* 0x8000000c0b0b7210 */ /* 0x000fc40007ffe0ff */
[----:B------:R-:W-:Y:S01]  /*1020*/  LOP3.LUT R5, R4, 0x380, RZ, 0xc0, !PT ;  /* 0x0000038004057812 */ /* 0x000fe200078ec0ff */
[----:B------:R-:W-:Y:S01]  /*1030*/  IMAD.IADD R4, R198, 0x1, -R7 ;  /* 0x00000001c6047824 */ /* 0x000fe200078e0a07 */
[----:B------:R-:W-:Y:S01]  /*1040*/  SHF.L.U32 R16, R16, 0x4, RZ ;  /* 0x0000000410107819 */ /* 0x000fe200000006ff */
[----:B------:R-:W-:Y:S01]  /*1050*/  IMAD R11, R8, 0x10, R11 ;  /* 0x00000010080b7824 */ /* 0x000fe200078e020b */
[----:B------:R-:W-:Y:S01]  /*1060*/  IADD3 R2, R25, -R2, RZ ;  /* 0x8000000219027210 */ /* 0x000fe20007ffe0ff */
[----:B------:R-:W-:Y:S01]  /*1070*/  IMAD R4, R3, 0x8, R4 ;  /* 0x0000000803047824 */ /* 0x000fe200078e0204 */
[----:B------:R-:W-:Y:S01]  /*1080*/  LEA.HI R0, R0, R26, RZ, 0x3 ;  /* 0x0000001a00007211 */ /* 0x000fe200078f18ff */
[----:B------:R-:W-:Y:S01]  /*1090*/  IMAD.MOV.U32 R7, RZ, RZ, R15 ;  /* 0x000000ffff077224 */ /* 0x000fe200078e000f */
[----:B------:R-:W-:Y:S01]  /*10a0*/  SHF.R.U32.HI R6, RZ, 0x3, R5 ;  /* 0x00000003ff067819 */ /* 0x000fe20000011605 */
[----:B------:R-:W-:Y:S01]  /*10b0*/  IMAD R8, R2, 0x40, R11 ;  /* 0x0000004002087824 */ /* 0x000fe200078e020b */
[----:B------:R-:W-:Y:S01]  /*10c0*/  LOP3.LUT R5, R5, 0x10, R16, 0xf8, !PT ;  /* 0x0000001005057812 */ /* 0x000fe200078ef810 */
[----:B------:R-:W-:Y:S01]  /*10d0*/  IMAD.SHL.U32 R210, R4, 0x40, RZ ;  /* 0x0000004004d27824 */ /* 0x000fe200078e00ff */
[----:B------:R-:W-:Y:S01]  /*10e0*/  LOP3.LUT R223, R0, 0xfffffff8, RZ, 0xc0, !PT ;  /* 0xfffffff800df7812 */ /* 0x000fe200078ec0ff */
[C---:B------:R-:W-:Y:S01]  /*10f0*/  VIADD R190, R16.reuse, 0x60 ;  /* 0x0000006010be7836 */ /* 0x040fe20000000000 */
[----:B------:R-:W-:Y:S01]  /*1100*/  SHF.R.S32.HI R2, RZ, 0x3, R0 ;  /* 0x00000003ff027819 */ /* 0x000fe20000011400 */
[----:B------:R-:W-:Y:S01]  /*1110*/  STL [R1+0x4c], R8 ;  /* 0x00004c0801007387 */ /* 0x000fe20000100800 */
[----:B------:R-:W-:Y:S01]  /*1120*/  LOP3.LUT R9, R9, 0x7ffffffc, RZ, 0xc0, !PT ;  /* 0x7ffffffc09097812 */ /* 0x000fe200078ec0ff */
[C---:B------:R-:W-:Y:S01]  /*1130*/  VIADD R195, R16.reuse, 0x80 ;  /* 0x0000008010c37836 */ /* 0x040fe20000000000 */
[----:B------:R-:W-:Y:S01]  /*1140*/  SHF.R.S32.HI R0, RZ, 0x1, R17 ;  /* 0x00000001ff007819 */ /* 0x000fe20000011411 */
[----:B------:R-:W-:Y:S01]  /*1150*/  VIADD R196, R16, 0xa0 ;  /* 0x000000a010c47836 */ /* 0x000fe20000000000 */
[----:B------:R-:W-:Y:S01]  /*1160*/  LOP3.LUT R6, R5, R6, RZ, 0x3c, !PT ;  /* 0x0000000605067212 */ /* 0x000fe200078e3cff */
[----:B------:R-:W-:Y:S01]  /*1170*/  IMAD.IADD R9, R24, 0x1, -R9 ;  /* 0x0000000118097824 */ /* 0x000fe200078e0a09 */
[----:B------:R-:W-:Y:S01]  /*1180*/  LOP3.LUT R208, R208, 0x180, RZ, 0xc0, !PT ;  /* 0x00000180d0d07812 */ /* 0x000fe200078ec0ff */
[----:B------:R-:W-:Y:S01]  /*1190*/  IMAD.SHL.U32 R0, R0, 0x80, RZ ;  /* 0x0000008000007824 */ /* 0x000fe200078e00ff */
[----:B------:R-:W-:Y:S01]  /*11a0*/  LOP3.LUT R23, R23, 0xffffe000, RZ, 0xc0, !PT ;  /* 0xffffe00017177812 */ /* 0x000fe200078ec0ff */
[----:B------:R-:W-:Y:S01]  /*11b0*/  IMAD R222, R3, 0x400, R6 ;  /* 0x0000040003de7824 */ /* 0x000fe200078e0206 */
[C---:B------:R-:W-:Y:S01]  /*11c0*/  LOP3.LUT R4, R208.reuse, 0x30, R21, 0xf8, !PT ;  /* 0x00000030d0047812 */ /* 0x040fe200078ef815 */
[----:B------:R-:W-:Y:S01]  /*11d0*/  IMAD.SHL.U32 R216, R9, 0x2, RZ ;  /* 0x0000000209d87824 */ /* 0x000fe200078e00ff */
[----:B------:R-:W-:Y:S01]  /*11e0*/  SHF.R.U32.HI R209, RZ, 0x3, R208 ;  /* 0x00000003ffd17819 */ /* 0x000fe200000116d0 */
[----:B------:R-:W-:Y:S01]  /*11f0*/  IMAD.MOV.U32 R5, RZ, RZ, R13 ;  /* 0x000000ffff057224 */ /* 0x000fe200078e000d */
[----:B------:R-:W-:Y:S01]  /*1200*/  LOP3.LUT R6, R208, 0x30, R193, 0xf8, !PT ;  /* 0x00000030d0067812 */ /* 0x000fe200078ef8c1 */
[----:B------:R-:W-:Y:S01]  /*1210*/  VIADD R15, R216, 0x50 ;  /* 0x00000050d80f7836 */ /* 0x000fe20000000000 */
[----:B------:R-:W-:Y:S01]  /*1220*/  LOP3.LUT R2, R208, 0x30, R16, 0xf8, !PT ;  /* 0x00000030d0027812 */ /* 0x000fe200078ef810 */
[----:B------:R-:W-:Y:S01]  /*1230*/  VIADD R13, R216, 0x60 ;  /* 0x00000060d80d7836 */ /* 0x000fe20000000000 */
[----:B------:R-:W-:Y:S01]  /*1240*/  LOP3.LUT R3, R20, 0xffffe000, RZ, 0xc0, !PT ;  /* 0xffffe00014037812 */ /* 0x000fe200078ec0ff */
[----:B------:R-:W-:Y:S01]  /*1250*/  VIADD R228, R216, 0x48 ;  /* 0x00000048d8e47836 */ /* 0x000fe20000000000 */
[----:B------:R-:W-:Y:S01]  /*1260*/  LOP3.LUT R4, R4, R209, RZ, 0x3c, !PT ;  /* 0x000000d104047212 */ /* 0x000fe200078e3cff */
[----:B------:R-:W-:Y:S01]  /*1270*/  IMAD R219, R219, 0x8, R8 ;  /* 0x00000008dbdb7824 */ /* 0x000fe200078e0208 */
[----:B------:R-:W-:-:S02]  /*1280*/  LOP3.LUT R211, R0, 0x180, RZ, 0xc0, !PT ;  /* 0x0000018000d37812 */ /* 0x000fc400078ec0ff */
[-C--:B------:R-:W-:Y:S02]  /*1290*/  LOP3.LUT R6, R6, R209.reuse, RZ, 0x3c, !PT ;  /* 0x000000d106067212 */ /* 0x080fe400078e3cff */
[----:B------:R-:W-:Y:S02]  /*12a0*/  LOP3.LUT R0, R208, 0x10, R16, 0xf8, !PT ;  /* 0x00000010d0007812 */ /* 0x000fe400078ef810 */
[-C--:B------:R-:W-:Y:S02]  /*12b0*/  LOP3.LUT R11, R2, R209.reuse, RZ, 0x3c, !PT ;  /* 0x000000d1020b7212 */ /* 0x080fe400078e3cff */
[-C--:B------:R-:W-:Y:S01]  /*12c0*/  IADD3 R25, R4, R210.reuse, R3 ;  /* 0x000000d204197210 */ /* 0x080fe20007ffe003 */
[C---:B------:R-:W-:Y:S01]  /*12d0*/  VIADD R4, R216.reuse, 0x78 ;  /* 0x00000078d8047836 */ /* 0x040fe20000000000 */
[----:B------:R-:W-:Y:S02]  /*12e0*/  IADD3 R12, R216, 0x68, RZ ;  /* 0x00000068d80c7810 */ /* 0x000fe40007ffe0ff */
[-C--:B------:R-:W-:Y:S01]  /*12f0*/  IADD3 R27, R6, R210.reuse, R23 ;  /* 0x000000d2061b7210 */ /* 0x080fe20007ffe017 */
[----:B------:R-:W-:Y:S01]  /*1300*/  IMAD.MOV.U32 R6, RZ, RZ, R14 ;  /* 0x000000ffff067224 */ /* 0x000fe200078e000e */
[----:B------:R-:W-:Y:S01]  /*1310*/  LOP3.LUT R9, R0, R209, RZ, 0x3c, !PT ;  /* 0x000000d100097212 */ /* 0x000fe200078e3cff */
[----:B------:R-:W-:Y:S01]  /*1320*/  VIADD R14, R216, 0x58 ;  /* 0x00000058d80e7836 */ /* 0x000fe20000000000 */
[----:B------:R-:W-:Y:S01]  /*1330*/  IADD3 R2, R18, R210, R11 ;  /* 0x000000d212027210 */ /* 0x000fe20007ffe00b */
[----:B------:R-:W-:Y:S01]  /*1340*/  IMAD.MOV.U32 R23, RZ, RZ, RZ ;  /* 0x000000ffff177224 */ /* 0x000fe200078e00ff */
[----:B------:R-:W-:Y:S01]  /*1350*/  LOP3.LUT P0, RZ, R10, 0x2, RZ, 0xc0, !PT ;  /* 0x000000020aff7812 */ /* 0x000fe2000780c0ff */
[----:B------:R-:W-:Y:S01]  /*1360*/  VIADD R10, R216, 0x70 ;  /* 0x00000070d80a7836 */ /* 0x000fe20000000000 */
[----:B------:R-:W-:Y:S01]  /*1370*/  MOV R3, 0x20 ;  /* 0x0000002000037802 */ /* 0x000fe20000000f00 */
[----:B------:R-:W-:Y:S01]  /*1380*/  IMAD.IADD R218, R210, 0x1, R9 ;  /* 0x00000001d2da7824 */ /* 0x000fe200078e0209 */
[----:B------:R-:W-:Y:S01]  /*1390*/  SHF.R.S32.HI R0, RZ, 0x1f, R15 ;  /* 0x0000001fff007819 */ /* 0x000fe2000001140f */
[----:B------:R0:W-:Y:S01]  /*13a0*/  STL [R1+0x48], R2 ;  /* 0x0000480201007387 */ /* 0x0001e20000100800 */
[----:B------:R-:W-:Y:S01]  /*13b0*/  SHF.R.S32.HI R0, RZ, 0x1f, R12 ;  /* 0x0000001fff007819 */ /* 0x000fe2000001140c */
[----:B------:R-:W-:Y:S01]  /*13c0*/  IMAD.IADD R0, R18, 0x1, R25 ;  /* 0x0000000112007824 */ /* 0x000fe200078e0219 */
[----:B------:R-:W-:-:S02]  /*13d0*/  SEL R3, R3, 0xffffffe0, !P0 ;  /* 0xffffffe003037807 */ /* 0x000fc40004000000 */
[----:B------:R-:W-:Y:S01]  /*13e0*/  LEA R212, R212, R19, 0x6 ;  /* 0x00000013d4d47211 */ /* 0x000fe200078e30ff */
[----:B------:R-:W-:Y:S01]  /*13f0*/  IMAD.MOV.U32 R19, RZ, RZ, RZ ;  /* 0x000000ffff137224 */ /* 0x000fe200078e00ff */
[----:B------:R1:W-:Y:S01]  /*1400*/  STL [R1+0x44], R0 ;  /* 0x0000440001007387 */ /* 0x0003e20000100800 */
[----:B------:R-:W-:Y:S01]  /*1410*/  IADD3 R223, R26, -R223, RZ ;  /* 0x800000df1adf7210 */ /* 0x000fe20007ffe0ff */
[----:B------:R-:W-:Y:S01]  /*1420*/  IMAD.IADD R221, R3, 0x1, R218 ;  /* 0x0000000103dd7824 */ /* 0x000fe200078e02da */
[----:B0-----:R-:W-:Y:S02]  /*1430*/  SHF.R.S32.HI R2, RZ, 0x1f, R14 ;  /* 0x0000001fff027819 */ /* 0x001fe4000001140e */
[----:B------:R-:W-:Y:S02]  /*1440*/  SHF.R.S32.HI R2, RZ, 0x1f, R10 ;  /* 0x0000001fff027819 */ /* 0x000fe4000001140a */
[----:B------:R-:W-:Y:S02]  /*1450*/  IADD3 R2, R18, R27, RZ ;  /* 0x0000001b12027210 */ /* 0x000fe40007ffe0ff */
[----:B------:R-:W-:-:S02]  /*1460*/  SHF.R.S32.HI R17, RZ, 0x1f, R16 ;  /* 0x0000001fff117819 */ /* 0x000fc40000011410 */
[----:B-1----:R-:W-:Y:S01]  /*1470*/  IADD3 R0, R3, UR39, R218 ;  /* 0x0000002703007c10 */ /* 0x002fe2000fffe0da */
[----:B------:R0:W-:Y:S01]  /*1480*/  STL [R1+0x40], R2 ;  /* 0x0000400201007387 */ /* 0x0001e20000100800 */
[----:B------:R-:W-:Y:S02]  /*1490*/  IADD3 R203, R188, 0x30, RZ ;  /* 0x00000030bccb7810 */ /* 0x000fe40007ffe0ff */
[----:B------:R-:W-:Y:S01]  /*14a0*/  SHF.R.S32.HI R197, RZ, 0x1f, R190 ;  /* 0x0000001fffc57819 */ /* 0x000fe200000114be */
[----:B------:R0:W-:Y:S01]  /*14b0*/  STL [R1+0x18], R0 ;  /* 0x0000180001007387 */ /* 0x0001e20000100800 */
[----:B------:R-:W-:Y:S02]  /*14c0*/  SHF.R.S32.HI R206, RZ, 0x1f, R195 ;  /* 0x0000001fffce7819 */ /* 0x000fe400000114c3 */
[----:B------:R-:W-:Y:S02]  /*14d0*/  SHF.R.S32.HI R205, RZ, 0x1f, R196 ;  /* 0x0000001fffcd7819 */ /* 0x000fe400000114c4 */
[----:B------:R-:W-:-:S02]  /*14e0*/  SHF.R.S32.HI R192, RZ, 0x4, R21 ;  /* 0x00000004ffc07819 */ /* 0x000fc40000011415 */
[----:B------:R-:W-:Y:S02]  /*14f0*/  SHF.R.S32.HI R193, RZ, 0x4, R193 ;  /* 0x00000004ffc17819 */ /* 0x000fe400000114c1 */
[----:B------:R-:W-:Y:S02]  /*1500*/  IADD3 R229, R216, 0x8, RZ ;  /* 0x00000008d8e57810 */ /* 0x000fe40007ffe0ff */
[----:B------:R-:W-:Y:S02]  /*1510*/  SHF.R.S32.HI R9, RZ, 0x1f, R13 ;  /* 0x0000001fff097819 */ /* 0x000fe4000001140d */
[----:B0-----:R-:W-:-:S07]  /*1520*/  SHF.R.S32.HI R4, RZ, 0x1f, R4 ;  /* 0x0000001fff047819 */ /* 0x001fce0000011404 */
.L_x_2905:
[----:B0-23--:R-:W0:Y:S02]  /*1530*/  LDC.64 R2, c[0x0][0xc88] ;  /* 0x00032200ff027b82 */ /* 0x00de240000000a00 */
        /* <DEDUP_REMOVED lines=8> */
[----:B------:R-:W-:-:S02]  /*15c0*/  ISETP.NE.U32.AND P0, PT, RZ, UR6, PT ;  /* 0x00000006ff007c0c */ /* 0x000fc4000bf05070 */
[----:B------:R-:W-:Y:S02]  /*15d0*/  ISETP.NE.AND.EX P1, PT, RZ, UR5, PT, P1 ;  /* 0x00000005ff007c0c */ /* 0x000fe4000bf25310 */
[----:B------:R-:W-:Y:S02]  /*15e0*/  ISETP.NE.AND.EX P0, PT, RZ, UR7, PT, P0 ;  /* 0x00000007ff007c0c */ /* 0x000fe4000bf05300 */
[----:B-----5:R-:W-:Y:S02]  /*15f0*/  MOV R26, RZ ;  /* 0x000000ff001a7202 */ /* 0x020fe40000000f00 */
[----:B--2---:R-:W-:Y:S01]  /*1600*/  SHF.R.S32.HI R227, RZ, 0x1f, R220 ;  /* 0x0000001fffe37819 */ /* 0x004fe200000114dc */
[----:B------:R-:W-:-:S06]  /*1610*/  IMAD.SHL.U32 R225, R220, 0x4, RZ ;  /* 0x00000004dce17824 */ /* 0x000fcc00078e00ff */
[C---:B------:R-:W-:Y:S02]  /*1620*/  @P1 LEA R8, P2, R220.reuse, UR4, 0x2 ;  /* 0x00000004dc081c11 */ /* 0x040fe4000f8410ff */
[C-C-:B------:R-:W-:Y:S02]  /*1630*/  SHF.L.U64.HI R226, R220.reuse, 0x2, R227.reuse ;  /* 0x00000002dce27819 */ /* 0x140fe400000102e3 */
[----:B------:R-:W-:Y:S02]  /*1640*/  @P1 LEA.HI.X R9, R220, UR5, R227, 0x2, P2 ;  /* 0x00000005dc091c11 */ /* 0x000fe400090f14e3 */
[----:B------:R-:W-:Y:S01]  /*1650*/  ISETP.NE.U32.AND P2, PT, RZ, UR8, PT ;  /* 0x00000008ff007c0c */ /* 0x000fe2000bf45070 */
[----:B------:R-:W-:Y:S01]  /*1660*/  ULDC UR4, c[0x0][0x288] ;  /* 0x0000a20000047ab9 */ /* 0x000fe20000000800 */
[----:B------:R-:W-:Y:S01]  /*1670*/  IADD3 R12, P3, R225, UR6, RZ ;  /* 0x00000006e10c7c10 */ /* 0x000fe2000ff7e0ff */
[----:B------:R0:W5:Y:S01]  /*1680*/  @P1 LDG.E R4, desc[UR52][R8.64] ;  /* 0x0000003408041981 */ /* 0x000162000c1e1900 */
[----:B------:R-:W-:Y:S01]  /*1690*/  ISETP.NE.AND.EX P2, PT, RZ, UR9, PT, P2 ;  /* 0x00000009ff007c0c */ /* 0x000fe2000bf45320 */
[----:B------:R-:W-:Y:S01]  /*16a0*/  IMAD.U32 R215, RZ, RZ, UR4 ;  /* 0x00000004ffd77e24 */ /* 0x000fe2000f8e00ff */
[----:B------:R-:W-:Y:S01]  /*16b0*/  IADD3.X R13, R226, UR7, RZ, P3, !PT ;  /* 0x00000007e20d7c10 */ /* 0x000fe20009ffe4ff */
[----:B------:R-:W-:-:S04]  /*16c0*/  ULDC.64 UR4, c[0x0][0x418] ;  /* 0x0001060000047ab9 */ /* 0x000fc80000000a00 */
[----:B------:R0:W5:Y:S06]  /*16d0*/  @P0 LDG.E R26, desc[UR52][R12.64] ;  /* 0x000000340c1a0981 */ /* 0x00016c000c1e1900 */
        /* <DEDUP_REMOVED lines=10> */
[----:B------:R-:W-:Y:S02]  /*1780*/  IMAD.U32 R2, RZ, RZ, UR5 ;  /* 0x00000005ff027e24 */ /* 0x000fe4000f8e00ff */
[----:B------:R-:W-:Y:S01]  /*1790*/  IMAD.U32 R25, RZ, RZ, UR4 ;  /* 0x00000004ff197e24 */ /* 0x000fe2000f8e00ff */
[----:B01--4-:R-:W-:Y:S06]  /*17a0*/  @P2 BRA `(.L_x_2681) ;  /* 0x0000000000242947 */ /* 0x013fec0003800000 */
        /* <DEDUP_REMOVED lines=9> */
.L_x_2681:
[----:B------:R-:W-:Y:S01]  /*1840*/  ULDC.64 UR4, c[0x0][0xa20] ;  /* 0x0002880000047ab9 */ /* 0x000fe20000000a00 */
[C---:B------:R-:W-:Y:S02]  /*1850*/  LOP3.LUT R3, R6.reuse, 0xff000000, RZ, 0xc0, !PT ;  /* 0xff00000006037812 */ /* 0x040fe400078ec0ff */
        /* <DEDUP_REMOVED lines=11> */
.L_x_2682:
[----:B------:R-:W-:Y:S05]  /*1910*/  @!P0 BRA `(.L_x_2683) ;  /* 0x00000000000c8947 */ /* 0x000fea0003800000 */
[----:B------:R-:W2:Y:S04]  /*1920*/  LDG.E R0, desc[UR52][R12.64] ;  /* 0x000000340c007981 */ /* 0x000ea8000c1e1900 */
[----:B------:R-:W2:Y:S02]  /*1930*/  LDG.E R25, desc[UR52][R12.64+0x4] ;  /* 0x000004340c197981 */ /* 0x000ea4000c1e1900 */
[----:B--2---:R-:W-:-:S07]  /*1940*/  IADD3 R25, -R0, R25, RZ ;  /* 0x0000001900197210 */ /* 0x004fce0007ffe1ff */
.L_x_2683:
[----:B------:R-:W-:Y:S01]  /*1950*/  ULDC.64 UR4, c[0x0][0xa10] ;  /* 0x0002840000047ab9 */ /* 0x000fe20000000a00 */
[----:B------:R-:W1:Y:S01]  /*1960*/  LDC R10, c[0x0][0x448] ;  /* 0x00011200ff0a7b82 */ /* 0x000e620000000800 */
[----:B------:R-:W-:-:S04]  /*1970*/  ISETP.NE.U32.AND P0, PT, RZ, UR4, PT ;  /* 0x00000004ff007c0c */ /* 0x000fc8000bf05070 */
[----:B------:R-:W-:Y:S01]  /*1980*/  ISETP.NE.AND.EX P0, PT, RZ, UR5, PT, P0 ;  /* 0x00000005ff007c0c */ /* 0x000fe2000bf05300 */
[----:B------:R-:W-:-:S12]  /*1990*/  ULDC.64 UR4, c[0x0][0xa30] ;  /* 0x00028c0000047ab9 */ /* 0x000fd80000000a00 */
[----:B0-----:R-:W0:Y:S02]  /*19a0*/  @P0 LDC.64 R6, c[0x0][0xa10] ;  /* 0x00028400ff060b82 */ /* 0x001e240000000a00 */
[----:B0-----:R-:W-:-:S05]  /*19b0*/  @P0 IMAD.WIDE R6, R220, 0x4, R6 ;  /* 0x00000004dc060825 */ /* 0x001fca00078e0206 */
[----:B------:R-:W2:Y:S04]  /*19c0*/  @P0 LDG.E R0, desc[UR52][R6.64] ;  /* 0x0000003406000981 */ /* 0x000ea8000c1e1900 */
[----:B------:R0:W2:Y:S01]  /*19d0*/  @P0 LDG.E R3, desc[UR52][R6.64+0x4] ;  /* 0x0000043406030981 */ /* 0x0000a2000c1e1900 */
[----:B------:R-:W-:Y:S01]  /*19e0*/  ISETP.NE.U32.AND P1, PT, RZ, UR4, PT ;  /* 0x00000004ff007c0c */ /* 0x000fe2000bf25070 */
[----:B-----5:R-:W-:-:S03]  /*19f0*/  IMAD.MOV.U32 R135, RZ, RZ, R25 ;  /* 0x000000ffff877224 */ /* 0x020fc600078e0019 */
[----:B------:R-:W-:-:S13]  /*1a00*/  ISETP.NE.AND.EX P1, PT, RZ, UR5, PT, P1 ;  /* 0x00000005ff007c0c */ /* 0x000fda000bf25310 */
[----:B------:R-:W-:-:S04]  /*1a10*/  @P1 IADD3 R8, P2, R225, UR4, RZ ;  /* 0x00000004e1081c10 */ /* 0x000fc8000ff5e0ff */
[----:B------:R-:W-:-:S05]  /*1a20*/  @P1 IADD3.X R9, R226, UR5, RZ, P2, !PT ;  /* 0x00000005e2091c10 */ /* 0x000fca00097fe4ff */
[----:B------:R3:W5:Y:S01]  /*1a30*/  @P1 LDG.E R135, desc[UR52][R8.64] ;  /* 0x0000003408871981 */ /* 0x000762000c1e1900 */
[----:B-1----:R-:W-:Y:S01]  /*1a40*/  ISETP.NE.AND P1, PT, R10, 0x1, PT ;  /* 0x000000010a00780c */ /* 0x002fe20003f25270 */
[----:B------:R-:W-:Y:S01]  /*1a50*/  IMAD.SHL.U32 R214, R5, 0x80, RZ ;  /* 0x0000008005d67824 */ /* 0x000fe200078e00ff */
[----:B------:R-:W-:Y:S01]  /*1a60*/  IADD3 R11, -R4, R25, RZ ;  /* 0x00000019040b7210 */ /* 0x000fe20007ffe1ff */
[----:B------:R-:W-:Y:S01]  /*1a70*/  BSSY B0, `(.L_x_2684) ;  /* 0x0000035000007945 */ /* 0x000fe20003800000 */
[----:B------:R-:W-:Y:S01]  /*1a80*/  LOP3.LUT R13, R224, 0xff, RZ, 0xc0, !PT ;  /* 0x000000ffe00d7812 */ /* 0x000fe200078ec0ff */
[----:B------:R-:W-:Y:S01]  /*1a90*/  VIADD R5, R214, 0x7f ;  /* 0x0000007fd6057836 */ /* 0x000fe20000000000 */
[----:B------:R-:W-:-:S03]  /*1aa0*/  SHF.R.U32.HI R224, RZ, 0x10, R224 ;  /* 0x00000010ffe07819 */ /* 0x000fc600000116e0 */
[----:B------:R1:W-:Y:S04]  /*1ab0*/  STL [R1], R13 ;  /* 0x0000000d01007387 */ /* 0x0003e80000100800 */
[----:B------:R-:W4:Y:S08]  /*1ac0*/  @P1 LDC R10, c[0x0][0x44c] ;  /* 0x00011300ff0a1b82 */ /* 0x000f300000000800 */
[----:B0-----:R-:W0:Y:S01]  /*1ad0*/  @P1 LDC R7, c[0x0][0x450] ;  /* 0x00011400ff071b82 */ /* 0x001e220000000800 */
[----:B--2---:R-:W-:-:S02]  /*1ae0*/  @P0 IMAD.IADD R2, R3, 0x1, -R0 ;  /* 0x0000000103020824 */ /* 0x004fc400078e0a00 */
[----:B----4-:R-:W-:-:S04]  /*1af0*/  @P1 IMAD.HI.U32 R0, R5, R10, RZ ;  /* 0x0000000a05001227 */ /* 0x010fc800078e00ff */
[----:B------:R-:W-:Y:S01]  /*1b00*/  IMAD.IADD R217, R11, 0x1, R2 ;  /* 0x000000010bd97824 */ /* 0x000fe200078e0202 */
[----:B0-----:R-:W-:-:S03]  /*1b10*/  @P1 SHF.R.U32.HI R5, RZ, R7, R0 ;  /* 0x00000007ff051219 */ /* 0x001fc60000011600 */
[C---:B------:R-:W-:Y:S01]  /*1b20*/  VIADD R0, R217.reuse, 0x9f ;  /* 0x0000009fd9007836 */ /* 0x040fe20000000000 */
[----:B------:R-:W-:-:S03]  /*1b30*/  IADD3 R4, R217, 0xa0, -R215 ;  /* 0x000000a0d9047810 */ /* 0x000fc60007ffe8d7 */
[----:B------:R-:W-:-:S04]  /*1b40*/  IMAD.HI R0, R0, 0x66666667, RZ ;  /* 0x6666666700007827 */ /* 0x000fc800078e02ff */
[----:B------:R-:W-:Y:S01]  /*1b50*/  IMAD.IADD R5, R4, 0x1, R5 ;  /* 0x0000000104057824 */ /* 0x000fe200078e0205 */
[----:B------:R-:W-:-:S03]  /*1b60*/  SHF.R.U32.HI R3, RZ, 0x1f, R0 ;  /* 0x0000001fff037819 */ /* 0x000fc60000011600 */
[----:B------:R-:W-:Y:S01]  /*1b70*/  IMAD.HI R5, R5, 0x66666667, RZ ;  /* 0x6666666705057827 */ /* 0x000fe200078e02ff */
[----:B------:R-:W-:-:S03]  /*1b80*/  LEA.HI.SX32 R156, R0, R3, 0x1a ;  /* 0x00000003009c7211 */ /* 0x000fc600078fd2ff */
[----:B------:R-:W-:Y:S01]  /*1b90*/  IMAD.MOV.U32 R0, RZ, RZ, RZ ;  /* 0x000000ffff007224 */ /* 0x000fe200078e00ff */
[----:B------:R-:W-:-:S04]  /*1ba0*/  SHF.R.U32.HI R4, RZ, 0x1f, R5 ;  /* 0x0000001fff047819 */ /* 0x000fc80000011605 */
[----:B------:R-:W-:-:S04]  /*1bb0*/  LEA.HI.SX32 R5, R5, R4, 0x1a ;  /* 0x0000000405057211 */ /* 0x000fc800078fd2ff */
[----:B---3--:R-:W-:-:S04]  /*1bc0*/  VIMNMX R9, R156, R5, PT ;  /* 0x000000059c097248 */ /* 0x008fc80003fe0100 */
[----:B------:R-:W-:-:S13]  /*1bd0*/  ISETP.GE.AND P0, PT, R9, 0x1, PT ;  /* 0x000000010900780c */ /* 0x000fda0003f06270 */
[----:B-1----:R-:W-:Y:S05]  /*1be0*/  @!P0 BRA `(.L_x_2685) ;  /* 0x0000000000748947 */ /* 0x002fea0003800000 */
[----:B------:R-:W-:Y:S01]  /*1bf0*/  ISETP.NE.AND P0, PT, R224, RZ, PT ;  /* 0x000000ffe000720c */ /* 0x000fe20003f05270 */
[----:B------:R-:W-:-:S03]  /*1c00*/  ULDC UR4, c[0x0][0x9f0] ;  /* 0x00027c0000047ab9 */ /* 0x000fc60000000800 */
[----:B------:R-:W-:-:S04]  /*1c10*/  SEL R10, R224, UR4, P0 ;  /* 0x00000004e00a7c07 */ /* 0x000fc80008000000 */
[-C--:B------:R-:W-:Y:S02]  /*1c20*/  IABS R6, R10.reuse ;  /* 0x0000000a00067213 */ /* 0x080fe40000000000 */
[----:B------:R-:W-:Y:S02]  /*1c30*/  IADD3 R0, R10, -0x1, R9 ;  /* 0xffffffff0a007810 */ /* 0x000fe40007ffe009 */
[----:B------:R-:W0:Y:S01]  /*1c40*/  I2F.RP R3, R6 ;  /* 0x0000000600037306 */ /* 0x000e220000209400 */
[----:B------:R-:W-:Y:S02]  /*1c50*/  IABS R12, R10 ;  /* 0x0000000a000c7213 */ /* 0x000fe40000000000 */
[----:B------:R-:W-:Y:S02]  /*1c60*/  IABS R8, R0 ;  /* 0x0000000000087213 */ /* 0x000fe40000000000 */
[----:B------:R-:W-:-:S04]  /*1c70*/  LOP3.LUT R0, R0, R10, RZ, 0x3c, !PT ;  /* 0x0000000a00007212 */ /* 0x000fc800078e3cff */
[----:B------:R-:W-:Y:S01]  /*1c80*/  ISETP.GE.AND P2, PT, R0, RZ, PT ;  /* 0x000000ff0000720c */ /* 0x000fe20003f46270 */
[----:B0-----:R-:W0:Y:S02]  /*1c90*/  MUFU.RCP R3, R3 ;  /* 0x0000000300037308 */ /* 0x001e240000001000 */
[----:B0-----:R-:W-:Y:S01]  /*1ca0*/  IADD3 R4, R3, 0xffffffe, RZ ;  /* 0x0ffffffe03047810 */ /* 0x001fe20007ffe0ff */
[----:B------:R-:W-:-:S05]  /*1cb0*/  IMAD.MOV R3, RZ, RZ, -R12 ;  /* 0x000000ffff037224 */ /* 0x000fca00078e0a0c */
[----:B------:R0:W1:Y:S02]  /*1cc0*/  F2I.FTZ.U32.TRUNC.NTZ R5, R4 ;  /* 0x0000000400057305 */ /* 0x000064000021f000 */
[----:B0-----:R-:W-:Y:S02]  /*1cd0*/  IMAD.MOV.U32 R4, RZ, RZ, RZ ;  /* 0x000000ffff047224 */ /* 0x001fe400078e00ff */
[----:B-1----:R-:W-:-:S04]  /*1ce0*/  IMAD.MOV R7, RZ, RZ, -R5 ;  /* 0x000000ffff077224 */ /* 0x002fc800078e0a05 */
        /* <DEDUP_REMOVED lines=13> */
.L_x_2685:
[----:B------:R-:W-:Y:S05]  /*1dc0*/  BSYNC B0 ;  /* 0x0000000000007941 */ /* 0x000fea0003800000 */
.L_x_2684:
        /* <DEDUP_REMOVED lines=8> */
[----:B------:R-:W-:-:S04]  /*1e50*/  SHF.R.U32.HI R119, RZ, 0x7, R5 ;  /* 0x00000007ff777819 */ /* 0x000fc80000011605 */
[----:B------:R-:W-:-:S07]  /*1e60*/  MOV R24, R119 ;  /* 0x0000007700187202 */ /* 0x000fce0000000f00 */
[----:B------:R-:W-:-:S04]  /*1e70*/  @P0 VIADD R0, R0, 0x9f ;  /* 0x0000009f00000836 */ /* 0x000fc80000000000 */
        /* <DEDUP_REMOVED lines=25> */
[----:B-1---5:R-:W-:Y:S05]  /*2010*/  CALL.ABS.NOINC R14 ;  /* 0x000000000e007343 */ /* 0x022fea0003c00000 */
.L_x_2688:
[----:B------:R-:W-:Y:S05]  /*2020*/  BSYNC B6 ;  /* 0x0000000000067941 */ /* 0x000fea0003800000 */
.L_x_2687:
        /* <DEDUP_REMOVED lines=20> */
.L_x_2690:
[----:B------:R-:W-:Y:S05]  /*2170*/  BSYNC B6 ;  /* 0x0000000000067941 */ /* 0x000fea0003800000 */
.L_x_2689:
[----:B------:R-:W-:Y:S01]  /*2180*/  ULDC.64 UR4, c[0x0][0x9f8] ;  /* 0x00027e0000047ab9 */ /* 0x000fe20000000a00 */
[----:B------:R-:W2:Y:S01]  /*2190*/  LDL R28, [R1+0x50] ;  /* 0x00005000011c7983 */ /* 0x000ea20000100800 */
[----:B------:R-:W-:Y:S01]  /*21a0*/  ISETP.NE.U32.AND P0, PT, RZ, UR4, PT ;  /* 0x00000004ff007c0c */ /* 0x000fe2000bf05070 */
[----:B------:R-:W-:Y:S01]  /*21b0*/  IMAD.MOV.U32 R0, RZ, RZ, R220 ;  /* 0x000000ffff007224 */ /* 0x000fe200078e00dc */
[----:B------:R-:W0:Y:S01]  /*21c0*/  LDC R15, c[0x0][0x3f4] ;  /* 0x0000fd00ff0f7b82 */ /* 0x000e220000000800 */
[----:B------:R-:W1:Y:S01]  /*21d0*/  S2R R27, SR_TID.X ;  /* 0x00000000001b7919 */ /* 0x000e620000002100 */
[----:B------:R-:W-:Y:S01]  /*21e0*/  ISETP.NE.AND.EX P0, PT, RZ, UR5, PT, P0 ;  /* 0x00000005ff007c0c */ /* 0x000fe2000bf05300 */
[C---:B------:R-:W-:Y:S02]  /*21f0*/  VIADD R3, R16.reuse, 0x20 ;  /* 0x0000002010037836 */ /* 0x040fe40000000000 */
[----:B------:R-:W-:-:S03]  /*2200*/  VIADD R4, R16, 0x40 ;  /* 0x0000004010047836 */ /* 0x000fc60000000000 */
[----:B------:R-:W3:Y:S07]  /*2210*/  LDC.64 R104, c[0x0][0x3f8] ;  /* 0x0000fe00ff687b82 */ /* 0x000eee0000000a00 */
[----:B------:R-:W-:Y:S01]  /*2220*/  @P0 IADD3 R6, P1, R225, UR4, RZ ;  /* 0x00000004e1060c10 */ /* 0x000fe2000ff3e0ff */
[----:B------:R-:W-:Y:S01]  /*2230*/  ULDC UR4, c[0x0][0x320] ;  /* 0x0000c80000047ab9 */ /* 0x000fe20000000800 */
[----:B------:R-:W4:Y:S02]  /*2240*/  LDC.64 R98, c[0x0][0x408] ;  /* 0x00010200ff627b82 */ /* 0x000f240000000a00 */
[----:B------:R-:W-:-:S05]  /*2250*/  @P0 IADD3.X R7, R226, UR5, RZ, P1, !PT ;  /* 0x00000005e2070c10 */ /* 0x000fca0008ffe4ff */
[----:B------:R4:W2:Y:S01]  /*2260*/  @P0 LDG.E R0, desc[UR52][R6.64] ;  /* 0x0000003406000981 */ /* 0x0008a2000c1e1900 */
[----:B------:R-:W-:Y:S01]  /*2270*/  ISETP.GE.AND P2, PT, R16, UR4, PT ;  /* 0x0000000410007c0c */ /* 0x000fe2000bf46270 */
[----:B------:R-:W-:Y:S01]  /*2280*/  IMAD.MOV.U32 R122, RZ, RZ, 0x20 ;  /* 0x00000020ff7a7424 */ /* 0x000fe200078e00ff */
[----:B------:R-:W-:Y:S01]  /*2290*/  ISETP.GE.AND P3, PT, R3, UR4, PT ;  /* 0x0000000403007c0c */ /* 0x000fe2000bf66270 */
[----:B------:R-:W-:Y:S01]  /*22a0*/  IMAD.MOV.U32 R123, RZ, RZ, 0x40 ;  /* 0x00000040ff7b7424 */ /* 0x000fe200078e00ff */
[----:B------:R-:W-:Y:S01]  /*22b0*/  ISETP.GE.AND P0, PT, R4, UR4, PT ;  /* 0x0000000404007c0c */ /* 0x000fe2000bf06270 */
[----:B0-----:R-:W-:Y:S01]  /*22c0*/  IMAD.SHL.U32 R118, R15, 0x2, RZ ;  /* 0x000000020f767824 */ /* 0x001fe200078e00ff */
[----:B------:R-:W-:Y:S01]  /*22d0*/  ISETP.GE.AND P1, PT, R190, UR4, PT ;  /* 0x00000004be007c0c */ /* 0x000fe2000bf26270 */
[-C--:B---3--:R-:W-:Y:S01]  /*22e0*/  IMAD.WIDE.U32 R106, R198, R104.reuse, R16 ;  /* 0x00000068c66a7225 */ /* 0x088fe200078e0010 */
[----:B-1----:R-:W-:Y:S02]  /*22f0*/  SHF.R.U32.HI R20, RZ, 0x7, R27 ;  /* 0x00000007ff147819 */ /* 0x002fe4000001161b */
[----:B------:R-:W-:Y:S01]  /*2300*/  SHF.R.S32.HI R11, RZ, 0x1f, R198 ;  /* 0x0000001fff0b7819 */ /* 0x000fe200000114c6 */
[----:B------:R-:W-:Y:S01]  /*2310*/  VIADD R27, R27, 0xffffff80 ;  /* 0xffffff801b1b7836 */ /* 0x000fe20000000000 */
[C---:B------:R-:W-:Y:S01]  /*2320*/  ISETP.NE.AND P6, PT, R20.reuse, 0x1, PT ;  /* 0x000000011400780c */ /* 0x040fe20003fc5270 */
[----:B------:R-:W-:Y:S01]  /*2330*/  VIADD R150, R20, 0x8 ;  /* 0x0000000814967836 */ /* 0x000fe20000000000 */
[----:B------:R-:W-:Y:S01]  /*2340*/  SHF.R.S32.HI R189, RZ, 0x1f, R188 ;  /* 0x0000001fffbd7819 */ /* 0x000fe200000114bc */
[----:B------:R-:W-:Y:S01]  /*2350*/  IMAD R9, R11, R104, RZ ;  /* 0x000000680b097224 */ /* 0x000fe200078e02ff */
[----:B------:R-:W-:Y:S01]  /*2360*/  LEA.HI R14, R27, R27, RZ, 0x1 ;  /* 0x0000001b1b0e7211 */ /* 0x000fe200078f08ff */
[-C--:B----4-:R-:W-:Y:S01]  /*2370*/  IMAD R11, R11, R98.reuse, RZ ;  /* 0x000000620b0b7224 */ /* 0x090fe200078e02ff */
[----:B------:R-:W-:Y:S01]  /*2380*/  LOP3.LUT R22, R22, 0xfffffffe, RZ, 0xc0, !PT ;  /* 0xfffffffe16167812 */ /* 0x000fe200078ec0ff */
[----:B------:R-:W-:Y:S01]  /*2390*/  IMAD R13, R198, R105, R9 ;  /* 0x00000069c60d7224 */ /* 0x000fe200078e0209 */
[----:B------:R-:W-:Y:S01]  /*23a0*/  LOP3.LUT R14, R14, 0xfffffffe, RZ, 0xc0, !PT ;  /* 0xfffffffe0e0e7812 */ /* 0x000fe200078ec0ff */
[----:B------:R-:W-:Y:S01]  /*23b0*/  IMAD R11, R198, R99, R11 ;  /* 0x00000063c60b7224 */ /* 0x000fe200078e020b */
[----:B------:R-:W-:Y:S01]  /*23c0*/  IADD3 R125, R26, R25, RZ ;  /* 0x000000191a7d7210 */ /* 0x000fe20007ffe0ff */
[C---:B------:R-:W-:Y:S01]  /*23d0*/  IMAD.WIDE.U32 R100, R198.reuse, R98, R16 ;  /* 0x00000062c6647225 */ /* 0x040fe200078e0010 */
[----:B------:R-:W-:Y:S01]  /*23e0*/  IADD3 R14, R27, -R14, RZ ;  /* 0x8000000e1b0e7210 */ /* 0x000fe20007ffe0ff */
[----:B------:R-:W-:Y:S05]  /*23f0*/  @!P6 WARPSYNC.ALL ;  /* 0x000000000000e948 */ /* 0x000fea0003800000 */
[----:B------:R-:W-:Y:S01]  /*2400*/  ULDC UR4, c[0x0][0x2f4] ;  /* 0x0000bd0000047ab9 */ /* 0x000fe20000000800 */
[----:B------:R-:W-:Y:S01]  /*2410*/  IMAD.WIDE.U32 R102, R198, R98, R188 ;  /* 0x00000062c6667225 */ /* 0x000fe200078e00bc */
[----:B------:R-:W-:-:S02]  /*2420*/  ISETP.GE.AND P5, PT, R3, UR4, PT ;  /* 0x0000000403007c0c */ /* 0x000fc4000bfa6270 */
[----:B------:R-:W-:Y:S01]  /*2430*/  ISETP.GE.AND P4, PT, R16, UR4, PT ;  /* 0x0000000410007c0c */ /* 0x000fe2000bf86270 */
[----:B------:R-:W-:Y:S01]  /*2440*/  IMAD.IADD R103, R103, 0x1, R11 ;  /* 0x0000000167677824 */ /* 0x000fe200078e020b */
[----:B------:R-:W-:Y:S01]  /*2450*/  SEL R6, RZ, 0xffffffff, P5 ;  /* 0xffffffffff067807 */ /* 0x000fe20002800000 */
[----:B------:R-:W-:Y:S01]  /*2460*/  IMAD.WIDE.U32 R108, R198, R104, R188 ;  /* 0x00000068c66c7225 */ /* 0x000fe200078e00bc */
[----:B------:R-:W-:Y:S02]  /*2470*/  SEL R5, RZ, 0x1, P4 ;  /* 0x00000001ff057807 */ /* 0x000fe40002000000 */
[----:B------:R-:W-:Y:S01]  /*2480*/  ISETP.GE.AND P4, PT, R190, UR4, PT ;  /* 0x00000004be007c0c */ /* 0x000fe2000bf86270 */
[----:B------:R-:W-:Y:S01]  /*2490*/  IMAD.SHL.U32 R6, R6, 0x2, RZ ;  /* 0x0000000206067824 */ /* 0x000fe200078e00ff */
[----:B------:R-:W-:Y:S01]  /*24a0*/  ISETP.GE.AND P5, PT, R4, R15, PT ;  /* 0x0000000f0400720c */ /* 0x000fe20003fa6270 */
[----:B------:R-:W-:Y:S01]  /*24b0*/  IMAD.IADD R109, R109, 0x1, R13 ;  /* 0x000000016d6d7824 */ /* 0x000fe200078e020d */
[----:B------:R-:W-:Y:S01]  /*24c0*/  SEL R8, RZ, 0x8, P4 ;  /* 0x00000008ff087807 */ /* 0x000fe20002000000 */
[----:B------:R-:W-:Y:S01]  /*24d0*/  IMAD.IADD R107, R13, 0x1, R107 ;  /* 0x000000010d6b7824 */ /* 0x000fe200078e026b */
[----:B------:R-:W-:Y:S01]  /*24e0*/  LOP3.LUT R7, R6, 0x2, R5, 0xe2, !PT ;  /* 0x0000000206077812 */ /* 0x000fe200078ee205 */
[----:B-----5:R-:W-:Y:S01]  /*24f0*/  IMAD.WIDE.U32 R102, R135, R98, R102 ;  /* 0x0000006287667225 */ /* 0x020fe200078e0066 */
[----:B------:R-:W-:-:S02]  /*2500*/  SEL R6, RZ, 0xffffffff, P3 ;  /* 0xffffffffff067807 */ /* 0x000fc40001800000 */
[----:B------:R-:W-:Y:S01]  /*2510*/  ISETP.GE.AND P3, PT, R4, UR4, PT ;  /* 0x0000000404007c0c */ /* 0x000fe2000bf66270 */
[-C--:B------:R-:W-:Y:S01]  /*2520*/  IMAD.WIDE.U32 R108, R135, R104.reuse, R108 ;  /* 0x00000068876c7225 */ /* 0x080fe200078e006c */
[----:B------:R-:W-:Y:S02]  /*2530*/  SEL R5, RZ, 0x1, P2 ;  /* 0x00000001ff057807 */ /* 0x000fe40001000000 */
[----:B------:R-:W-:Y:S01]  /*2540*/  ISETP.GE.AND P2, PT, R195, UR4, PT ;  /* 0x00000004c3007c0c */ /* 0x000fe2000bf46270 */
[----:B------:R-:W-:Y:S01]  /*2550*/  IMAD.SHL.U32 R10, R6, 0x2, RZ ;  /* 0x00000002060a7824 */ /* 0x000fe200078e00ff */
[----:B------:R-:W-:Y:S01]  /*2560*/  SEL R6, RZ, 0x4, P3 ;  /* 0x00000004ff067807 */ /* 0x000fe20001800000 */
[----:B------:R-:W-:Y:S01]  /*2570*/  IMAD.WIDE.U32 R106, R135, R104, R106 ;  /* 0x00000068876a7225 */ /* 0x000fe200078e006a */
[----:B------:R-:W-:Y:S02]  /*2580*/  ISETP.GE.AND P3, PT, R3, R15, PT ;  /* 0x0000000f0300720c */ /* 0x000fe40003f66270 */
[----:B------:R-:W-:Y:S01]  /*2590*/  LOP3.LUT R8, R8, R7, R6, 0xfe, !PT ;  /* 0x0000000708087212 */ /* 0x000fe200078efe06 */
[----:B------:R-:W-:Y:S01]  /*25a0*/  IMAD R127, R99, 0xa0, RZ ;  /* 0x000000a0637f7824 */ /* 0x000fe200078e02ff */
[----:B------:R-:W-:Y:S01]  /*25b0*/  LOP3.LUT R5, R10, 0x2, R5, 0xe2, !PT ;  /* 0x000000020a057812 */ /* 0x000fe200078ee205 */
[----:B------:R-:W-:Y:S01]  /*25c0*/  IMAD.SHL.U32 R97, R98, 0x80, RZ ;  /* 0x0000008062617824 */ /* 0x000fe200078e00ff */
[----:B------:R-:W-:Y:S01]  /*25d0*/  SEL R6, RZ, 0x4, P0 ;  /* 0x00000004ff067807 */ /* 0x000fe20000000000 */
[----:B------:R-:W-:Y:S01]  /*25e0*/  IMAD R113, R14, 0x80, R198 ;  /* 0x000000800e717824 */ /* 0x000fe200078e02c6 */
[----:B------:R-:W-:Y:S01]  /*25f0*/  SEL R7, RZ, 0x8, P1 ;  /* 0x00000008ff077807 */ /* 0x000fe20000800000 */
[----:B------:R-:W-:Y:S01]  /*2600*/  @!P6 BAR.SYNC.DEFER_BLOCKING 0x9, 0x100 ;  /* 0x024400000000eb1d */ /* 0x000fe20000010000 */
[----:B------:R-:W-:-:S02]  /*2610*/  ISETP.GE.AND P0, PT, R16, R15, PT ;  /* 0x0000000f1000720c */ /* 0x000fc40003f06270 */
[----:B------:R-:W-:Y:S02]  /*2620*/  LOP3.LUT R21, R7, R5, R6, 0xfe, !PT ;  /* 0x0000000507157212 */ /* 0x000fe400078efe06 */
[C---:B------:R-:W-:Y:S02]  /*2630*/  SEL R6, R15.reuse, RZ, P3 ;  /* 0x000000ff0f067207 */ /* 0x040fe40001800000 */
[----:B------:R-:W-:Y:S02]  /*2640*/  SEL R5, R15, RZ, P0 ;  /* 0x000000ff0f057207 */ /* 0x000fe40000000000 */
[----:B------:R-:W-:Y:S01]  /*2650*/  SEL R9, RZ, 0x10, P2 ;  /* 0x00000010ff097807 */ /* 0x000fe20001000000 */
[----:B------:R-:W-:Y:S01]  /*2660*/  IMAD.IADD R7, R3, 0x1, R6 ;  /* 0x0000000103077824 */ /* 0x000fe200078e0206 */
[----:B------:R-:W-:Y:S01]  /*2670*/  IADD3 R101, R11, R101, RZ ;  /* 0x000000650b657210 */ /* 0x000fe20007ffe0ff */
[----:B------:R-:W-:Y:S01]  /*2680*/  IMAD.IADD R5, R16, 0x1, R5 ;  /* 0x0000000110057824 */ /* 0x000fe200078e0205 */
[----:B------:R-:W-:-:S02]  /*2690*/  LOP3.LUT R32, R8, R9, RZ, 0xfc, !PT ;  /* 0x0000000908207212 */ /* 0x000fc400078efcff */
[----:B------:R-:W-:Y:S01]  /*26a0*/  SHF.R.S32.HI R8, RZ, 0x1f, R7 ;  /* 0x0000001fff087819 */ /* 0x000fe20000011407 */
[----:B------:R-:W-:Y:S01]  /*26b0*/  IMAD.WIDE.U32 R100, R135, R98, R100 ;  /* 0x0000006287647225 */ /* 0x000fe200078e0064 */
[----:B------:R-:W-:Y:S02]  /*26c0*/  SHF.R.S32.HI R6, RZ, 0x1f, R5 ;  /* 0x0000001fff067819 */ /* 0x000fe40000011405 */
[----:B------:R-:W-:Y:S02]  /*26d0*/  SEL R9, R15, RZ, P5 ;  /* 0x000000ff0f097207 */ /* 0x000fe40002800000 */
[----:B------:R-:W-:Y:S02]  /*26e0*/  LEA.HI R30, R8, R7, RZ, 0x4 ;  /* 0x00000007081e7211 */ /* 0x000fe400078f20ff */
[----:B------:R-:W-:Y:S01]  /*26f0*/  LEA.HI R29, R6, R5, RZ, 0x4 ;  /* 0x00000005061d7211 */ /* 0x000fe200078f20ff */
[----:B------:R-:W-:Y:S01]  /*2700*/  IMAD.IADD R12, R4, 0x1, R9 ;  /* 0x00000001040c7824 */ /* 0x000fe200078e0209 */
[----:B------:R-:W-:-:S02]  /*2710*/  LEA.HI R8, R8, R7, RZ, 0x6 ;  /* 0x0000000708087211 */ /* 0x000fc400078f30ff */
[----:B------:R-:W-:Y:S02]  /*2720*/  LEA.HI R6, R6, R5, RZ, 0x6 ;  /* 0x0000000506067211 */ /* 0x000fe400078f30ff */
[----:B------:R-:W-:Y:S02]  /*2730*/  SHF.R.S32.HI R9, RZ, 0x6, R8 ;  /* 0x00000006ff097819 */ /* 0x000fe40000011408 */
[----:B------:R-:W-:Y:S02]  /*2740*/  SHF.R.U32.HI R5, RZ, 0x3, R211 ;  /* 0x00000003ff057819 */ /* 0x000fe400000116d3 */
[----:B------:R-:W-:Y:S01]  /*2750*/  SHF.R.S32.HI R7, RZ, 0x6, R6 ;  /* 0x00000006ff077819 */ /* 0x000fe20000011406 */
[----:B------:R-:W-:Y:S01]  /*2760*/  IMAD R133, R9, 0x2800, R210 ;  /* 0x0000280009857824 */ /* 0x000fe200078e02d2 */
[----:B------:R-:W-:Y:S01]  /*2770*/  LOP3.LUT R10, R211, 0x30, R29, 0xf8, !PT ;  /* 0x00000030d30a7812 */ /* 0x000fe200078ef81d */
[----:B------:R-:W-:Y:S01]  /*2780*/  IMAD R130, R9, 0x2800, R212 ;  /* 0x0000280009827824 */ /* 0x000fe200078e02d4 */
[----:B------:R-:W-:Y:S01]  /*2790*/  LOP3.LUT R8, R208, 0x30, R30, 0xf8, !PT ;  /* 0x00000030d0087812 */ /* 0x000fe200078ef81e */
[C---:B------:R-:W-:Y:S01]  /*27a0*/  IMAD R132, R7.reuse, 0x2800, R212 ;  /* 0x0000280007847824 */ /* 0x040fe200078e02d4 */
[----:B------:R-:W-:Y:S01]  /*27b0*/  LOP3.LUT R11, R10, R5, RZ, 0x3c, !PT ;  /* 0x000000050a0b7212 */ /* 0x000fe200078e3cff */
[----:B------:R-:W-:Y:S01]  /*27c0*/  IMAD R134, R7, 0x2800, R210 ;  /* 0x0000280007867824 */ /* 0x000fe200078e02d2 */
[----:B------:R-:W-:-:S02]  /*27d0*/  LOP3.LUT R8, R8, R209, RZ, 0x3c, !PT ;  /* 0x000000d108087212 */ /* 0x000fc400078e3cff */
[----:B------:R-:W-:Y:S01]  /*27e0*/  LOP3.LUT R6, R208, 0x30, R29, 0xf8, !PT ;  /* 0x00000030d0067812 */ /* 0x000fe200078ef81d */
[----:B------:R-:W-:Y:S01]  /*27f0*/  IMAD.IADD R132, R132, 0x1, R11 ;  /* 0x0000000184847824 */ /* 0x000fe200078e020b */
[----:B------:R-:W-:Y:S02]  /*2800*/  IADD3 R133, R133, R8, RZ ;  /* 0x0000000885857210 */ /* 0x000fe40007ffe0ff */
[----:B------:R-:W-:Y:S02]  /*2810*/  SHF.R.S32.HI R11, RZ, 0x1f, R135 ;  /* 0x0000001fff0b7819 */ /* 0x000fe40000011487 */
[----:B------:R-:W-:Y:S02]  /*2820*/  LOP3.LUT R8, R211, 0x30, R30, 0xf8, !PT ;  /* 0x00000030d3087812 */ /* 0x000fe400078ef81e */
[----:B------:R-:W-:Y:S02]  /*2830*/  SHF.R.S32.HI R13, RZ, 0x1f, R12 ;  /* 0x0000001fff0d7819 */ /* 0x000fe4000001140c */
[----:B------:R-:W-:-:S02]  /*2840*/  LOP3.LUT R7, R6, R209, RZ, 0x3c, !PT ;  /* 0x000000d106077212 */ /* 0x000fc400078e3cff */
[----:B------:R-:W-:Y:S01]  /*2850*/  LOP3.LUT R9, R8, R5, RZ, 0x3c, !PT ;  /* 0x0000000508097212 */ /* 0x000fe200078e3cff */
[----:B------:R-:W-:Y:S01]  /*2860*/  IMAD R8, R11, R104, RZ ;  /* 0x000000680b087224 */ /* 0x000fe200078e02ff */
[CC--:B------:R-:W-:Y:S01]  /*2870*/  LEA.HI R31, R13.reuse, R12.reuse, RZ, 0x4 ;  /* 0x0000000c0d1f7211 */ /* 0x0c0fe200078f20ff */
[----:B------:R-:W-:Y:S01]  /*2880*/  IMAD.IADD R134, R134, 0x1, R7 ;  /* 0x0000000186867824 */ /* 0x000fe200078e0207 */
[----:B------:R-:W-:Y:S01]  /*2890*/  LEA.HI R12, R13, R12, RZ, 0x6 ;  /* 0x0000000c0d0c7211 */ /* 0x000fe200078f30ff */
[----:B------:R-:W-:Y:S01]  /*28a0*/  IMAD R13, R135, R105, R8 ;  /* 0x00000069870d7224 */ /* 0x000fe200078e0208 */
[----:B------:R-:W-:Y:S01]  /*28b0*/  LOP3.LUT R6, R208, 0x30, R31, 0xf8, !PT ;  /* 0x00000030d0067812 */ /* 0x000fe200078ef81f */
[----:B------:R-:W-:Y:S01]  /*28c0*/  IMAD R8, R11, R98, RZ ;  /* 0x000000620b087224 */ /* 0x000fe200078e02ff */
[----:B------:R-:W-:Y:S01]  /*28d0*/  SHF.R.S32.HI R7, RZ, 0x6, R12 ;  /* 0x00000006ff077819 */ /* 0x000fe2000001140c */
[----:B------:R-:W-:Y:S01]  /*28e0*/  IMAD.IADD R130, R130, 0x1, R9 ;  /* 0x0000000182827824 */ /* 0x000fe200078e0209 */
[----:B------:R-:W-:Y:S01]  /*28f0*/  LOP3.LUT R6, R6, R209, RZ, 0x3c, !PT ;  /* 0x000000d106067212 */ /* 0x000fe200078e3cff */
[----:B------:R-:W-:Y:S01]  /*2900*/  IMAD R11, R135, R99, R8 ;  /* 0x00000063870b7224 */ /* 0x000fe200078e0208 */
[----:B------:R-:W-:Y:S01]  /*2910*/  LOP3.LUT R10, R211, 0x30, R31, 0xf8, !PT ;  /* 0x00000030d30a7812 */ /* 0x000fe200078ef81f */
[C---:B------:R-:W-:Y:S01]  /*2920*/  IMAD R131, R7.reuse, 0x2800, R210 ;  /* 0x0000280007837824 */ /* 0x040fe200078e02d2 */
[----:B------:R-:W-:Y:S01]  /*2930*/  SHF.L.U64.HI R8, R98, 0x7, R99 ;  /* 0x0000000762087819 */ /* 0x000fe20000010263 */
[----:B------:R-:W-:Y:S01]  /*2940*/  IMAD R129, R7, 0x2800, R212 ;  /* 0x0000280007817824 */ /* 0x000fe200078e02d4 */
[C---:B------:R-:W-:Y:S01]  /*2950*/  SHF.L.U32 R7, R104.reuse, 0x7, RZ ;  /* 0x0000000768077819 */ /* 0x040fe200000006ff */
[----:B------:R-:W-:Y:S01]  /*2960*/  IMAD.IADD R131, R131, 0x1, R6 ;  /* 0x0000000183837824 */ /* 0x000fe200078e0206 */
[----:B------:R-:W-:Y:S01]  /*2970*/  SHF.L.U64.HI R6, R104, 0x7, R105 ;  /* 0x0000000768067819 */ /* 0x000fe20000010269 */
[----:B------:R-:W-:Y:S01]  /*2980*/  IMAD.IADD R27, R103, 0x1, R11 ;  /* 0x00000001671b7824 */ /* 0x000fe200078e020b */
[----:B------:R-:W-:Y:S01]  /*2990*/  LOP3.LUT R10, R10, R5, RZ, 0x3c, !PT ;  /* 0x000000050a0a7212 */ /* 0x000fe200078e3cff */
[----:B------:R-:W-:Y:S01]  /*29a0*/  IMAD R9, R105, 0xa0, RZ ;  /* 0x000000a069097824 */ /* 0x000fe200078e02ff */
[----:B------:R-:W-:Y:S01]  /*29b0*/  SHF.R.S32.HI R116, RZ, 0x4, R29 ;  /* 0x00000004ff747819 */ /* 0x000fe2000001141d */
[----:B------:R-:W-:Y:S01]  /*29c0*/  IMAD.WIDE.U32 R104, R104, 0xa0, RZ ;  /* 0x000000a068687825 */ /* 0x000fe200078e00ff */
[----:B------:R-:W-:-:S02]  /*29d0*/  SHF.R.S32.HI R115, RZ, 0x4, R30 ;  /* 0x00000004ff737819 */ /* 0x000fc4000001141e */
[----:B------:R-:W-:Y:S01]  /*29e0*/  SHF.R.S32.HI R114, RZ, 0x4, R31 ;  /* 0x00000004ff727819 */ /* 0x000fe2000001141f */
[----:B------:R-:W-:Y:S01]  /*29f0*/  IMAD.WIDE.U32 R98, R98, 0xa0, RZ ;  /* 0x000000a062627825 */ /* 0x000fe200078e00ff */
[----:B------:R-:W-:Y:S02]  /*2a00*/  LOP3.LUT R29, R29, 0xfffffff0, RZ, 0xc0, !PT ;  /* 0xfffffff01d1d7812 */ /* 0x000fe400078ec0ff */
[----:B------:R-:W-:Y:S01]  /*2a10*/  LOP3.LUT R30, R30, 0xfffffff0, RZ, 0xc0, !PT ;  /* 0xfffffff01e1e7812 */ /* 0x000fe200078ec0ff */
[----:B------:R-:W-:Y:S01]  /*2a20*/  IMAD.IADD R129, R129, 0x1, R10 ;  /* 0x0000000181817824 */ /* 0x000fe200078e020a */
[----:B------:R-:W-:Y:S01]  /*2a30*/  LOP3.LUT R31, R31, 0xfffffff0, RZ, 0xc0, !PT ;  /* 0xfffffff01f1f7812 */ /* 0x000fe200078ec0ff */
[----:B------:R-:W-:Y:S01]  /*2a40*/  IMAD.IADD R127, R99, 0x1, R127 ;  /* 0x00000001637f7824 */ /* 0x000fe200078e027f */
[----:B------:R-:W-:Y:S01]  /*2a50*/  IADD3 R126, R105, R9, RZ ;  /* 0x00000009697e7210 */ /* 0x000fe20007ffe0ff */
[----:B------:R-:W-:Y:S01]  /*2a60*/  IMAD.IADD R25, R109, 0x1, R13 ;  /* 0x000000016d197824 */ /* 0x000fe200078e020d */
[----:B------:R-:W-:Y:S01]  /*2a70*/  LOP3.LUT R9, R21, 0x1, RZ, 0xc0, !PT ;  /* 0x0000000115097812 */ /* 0x000fe200078ec0ff */
[----:B------:R-:W-:Y:S01]  /*2a80*/  IMAD.IADD R26, R13, 0x1, R107 ;  /* 0x000000010d1a7824 */ /* 0x000fe200078e026b */
[----:B------:R-:W-:-:S02]  /*2a90*/  LOP3.LUT R10, R21, 0x2, RZ, 0xc0, !PT ;  /* 0x00000002150a7812 */ /* 0x000fc400078ec0ff */
[C---:B------:R-:W-:Y:S02]  /*2aa0*/  LOP3.LUT R20, R21.reuse, 0x4, RZ, 0xc0, !PT ;  /* 0x0000000415147812 */ /* 0x040fe400078ec0ff */
[----:B------:R-:W-:Y:S02]  /*2ab0*/  @P5 LOP3.LUT R22, R22, 0x1, RZ, 0xfc, !PT ;  /* 0x0000000116165812 */ /* 0x000fe400078efcff */
[----:B------:R-:W-:Y:S02]  /*2ac0*/  LOP3.LUT R21, R21, 0x8, RZ, 0xc0, !PT ;  /* 0x0000000815157812 */ /* 0x000fe400078ec0ff */
[----:B------:R-:W-:Y:S02]  /*2ad0*/  SHF.R.S32.HI R112, RZ, 0x1f, R29 ;  /* 0x0000001fff707819 */ /* 0x000fe4000001141d */
[----:B------:R-:W-:Y:S02]  /*2ae0*/  SHF.R.S32.HI R111, RZ, 0x1f, R30 ;  /* 0x0000001fff6f7819 */ /* 0x000fe4000001141e */
[----:B------:R-:W-:-:S02]  /*2af0*/  SHF.R.S32.HI R110, RZ, 0x1f, R31 ;  /* 0x0000001fff6e7819 */ /* 0x000fc4000001141f */
[----:B--2---:R-:W-:Y:S02]  /*2b00*/  R2P PR, R28, 0x6 ;  /* 0x000000061c007804 */ /* 0x004fe40000000000 */
[----:B------:R-:W-:-:S03]  /*2b10*/  IADD3 R28, R11, R101, RZ ;  /* 0x000000650b1c7210 */ /* 0x000fc60007ffe0ff */
[----:B------:R-:W-:Y:S02]  /*2b20*/  SEL R122, R122, 0xffffffe0, !P1 ;  /* 0xffffffe07a7a7807 */ /* 0x000fe40004800000 */
[----:B------:R-:W-:Y:S02]  /*2b30*/  ISETP.GE.AND P1, PT, R196, UR4, PT ;  /* 0x00000004c4007c0c */ /* 0x000fe4000bf26270 */
[----:B------:R-:W-:Y:S02]  /*2b40*/  SEL R123, R123, 0xffffffc0, !P2 ;  /* 0xffffffc07b7b7807 */ /* 0x000fe40005000000 */
[----:B------:R-:W-:-:S03]  /*2b50*/  SEL R11, RZ, 0x20, P1 ;  /* 0x00000020ff0b7807 */ /* 0x000fc60000800000 */
[----:B------:R-:W-:Y:S01]  /*2b60*/  IMAD.IADD R128, R123, 0x1, R122 ;  /* 0x000000017b807824 */ /* 0x000fe200078e027a */
[C---:B------:R-:W-:Y:S02]  /*2b70*/  LOP3.LUT R11, R32.reuse, R11, RZ, 0xfc, !PT ;  /* 0x0000000b200b7212 */ /* 0x040fe400078efcff */
[----:B------:R-:W-:Y:S02]  /*2b80*/  LOP3.LUT R32, R32, 0x1, RZ, 0xc0, !PT ;  /* 0x0000000120207812 */ /* 0x000fe400078ec0ff */
[C---:B------:R-:W-:Y:S02]  /*2b90*/  LOP3.LUT R33, R11.reuse, 0x2, RZ, 0xc0, !PT ;  /* 0x000000020b217812 */ /* 0x040fe400078ec0ff */
[C---:B------:R-:W-:Y:S02]  /*2ba0*/  LOP3.LUT R34, R11.reuse, 0x4, RZ, 0xc0, !PT ;  /* 0x000000040b227812 */ /* 0x040fe400078ec0ff */
[C---:B------:R-:W-:Y:S02]  /*2bb0*/  LOP3.LUT R35, R11.reuse, 0x8, RZ, 0xc0, !PT ;  /* 0x000000080b237812 */ /* 0x040fe400078ec0ff */
[----:B------:R-:W-:-:S02]  /*2bc0*/  LOP3.LUT R36, R11, 0x10, RZ, 0xc0, !PT ;  /* 0x000000100b247812 */ /* 0x000fc400078ec0ff */
[----:B------:R-:W-:Y:S02]  /*2bd0*/  SHF.R.S32.HI R124, RZ, 0x1f, R0 ;  /* 0x0000001fff7c7819 */ /* 0x000fe40000011400 */
[----:B------:R-:W-:-:S07]  /*2be0*/  LOP3.LUT R37, R11, 0x20, RZ, 0xc0, !PT ;  /* 0x000000200b257812 */ /* 0x000fce00078ec0ff */
.L_x_2796:
[----:B0-----:R-:W0:Y:S01]  /*2bf0*/  LDC R40, c[0x0][0x430] ;  /* 0x00010c00ff287b82 */ /* 0x001e220000000800 */
[----:B------:R-:W-:-:S04]  /*2c00*/  VIADD R24, R24, 0xffffffff ;  /* 0xffffffff18187836 */ /* 0x000fc80000000000 */
[----:B----4-:R-:W-:-:S03]  /*2c10*/  IMAD R11, R24, 0xa0, R113 ;  /* 0x000000a0180b7824 */ /* 0x010fc600078e0271 */
[----:B-1----:R-:W1:Y:S01]  /*2c20*/  LDC R117, c[0x0][0x3f4] ;  /* 0x0000fd00ff757b82 */ /* 0x002e620000000800 */
        /* <DEDUP_REMOVED lines=12> */
[--C-:B------:R-:W-:Y:S01]  /*2cf0*/  @!P1 SHF.R.S32.HI R39, RZ, 0x1f, R11.reuse ;  /* 0x0000001fff279819 */ /* 0x100fe2000001140b */
[----:B------:R-:W-:Y:S02]  /*2d00*/  @!P1 IMAD R41, R0, R15, R38 ;  /* 0x0000000f00299224 */ /* 0x000fe400078e0226 */
[----:B------:R-:W-:-:S04]  /*2d10*/  @!P1 IMAD.MOV.U32 R38, RZ, RZ, R11 ;  /* 0x000000ffff269224 */ /* 0x000fc800078e000b */
[----:B------:R-:W-:-:S04]  /*2d20*/  @!P1 IMAD.WIDE.U32 R14, R0, R14, R38 ;  /* 0x0000000e000e9225 */ /* 0x000fc800078e0026 */
[----:B------:R-:W-:Y:S01]  /*2d30*/  IMAD.MOV.U32 R38, RZ, RZ, RZ ;  /* 0x000000ffff267224 */ /* 0x000fe200078e00ff */
[----:B------:R-:W-:Y:S02]  /*2d40*/  @!P1 IADD3 R15, R15, R41, RZ ;  /* 0x000000290f0f9210 */ /* 0x000fe40007ffe0ff */
[----:B--2---:R-:W-:-:S04]  /*2d50*/  @!P1 LEA R12, P2, R14, R12, 0x2 ;  /* 0x0000000c0e0c9211 */ /* 0x004fc800078410ff */
[----:B------:R-:W-:Y:S02]  /*2d60*/  @!P1 LEA.HI.X R13, R14, R13, R15, 0x2, P2 ;  /* 0x0000000d0e0d9211 */ /* 0x000fe400010f140f */
[----:B------:R-:W-:-:S03]  /*2d70*/  ISETP.GT.AND P2, PT, R24, R119, PT ;  /* 0x000000771800720c */ /* 0x000fc60003f44270 */
[----:B------:R0:W5:Y:S01]  /*2d80*/  @!P1 LDG.E R38, desc[UR52][R12.64] ;  /* 0x000000340c269981 */ /* 0x000162000c1e1900 */
[----:B-1----:R-:W-:Y:S01]  /*2d90*/  ISETP.GE.AND P1, PT, R117, 0x1, PT ;  /* 0x000000017500780c */ /* 0x002fe20003f26270 */
[----:B------:R-:W-:Y:S01]  /*2da0*/  IMAD.MOV R39, RZ, RZ, -R11 ;  /* 0x000000ffff277224 */ /* 0x000fe200078e0a0b */
[----:B------:R-:W-:Y:S01]  /*2db0*/  LOP3.LUT R22, R22, 0xfffffffd, RZ, 0xc0, !PT ;  /* 0xfffffffd16167812 */ /* 0x000fe200078ec0ff */
[C---:B------:R-:W-:Y:S01]  /*2dc0*/  IMAD R41, R19.reuse, 0x7800, R218 ;  /* 0x0000780013297824 */ /* 0x040fe200078e02da */
[----:B------:R-:W-:Y:S05]  /*2dd0*/  YIELD ;  /* 0x0000000000007946 */ /* 0x000fea0003800000 */
[----:B------:R-:W-:Y:S01]  /*2de0*/  IMAD R11, R19, 0x7800, R221 ;  /* 0x00007800130b7824 */ /* 0x000fe200078e02dd */
[----:B------:R-:W-:Y:S01]  /*2df0*/  BSSY B0, `(.L_x_2691) ;  /* 0x0000cee000007945 */ /* 0x000fe20003800000 */
[----:B------:R-:W-:Y:S01]  /*2e00*/  IMAD R39, R40, R39, R43 ;  /* 0x0000002728277224 */ /* 0x000fe200078e022b */
[----:B------:R-:W-:Y:S01]  /*2e10*/  @P2 LOP3.LUT R22, R22, 0x2, RZ, 0xfc, !PT ;  /* 0x0000000216162812 */ /* 0x000fe200078efcff */
[----:B------:R-:W-:-:S02]  /*2e20*/  IMAD.IADD R41, R18, 0x1, R41 ;  /* 0x0000000112297824 */ /* 0x000fc400078e0229 */
[----:B------:R-:W-:Y:S01]  /*2e30*/  IMAD.IADD R40, R18, 0x1, R11 ;  /* 0x0000000112287824 */ /* 0x000fe200078e020b */
[----:B0-----:R-:W-:Y:S06]  /*2e40*/  @!P1 BRA `(.L_x_2692) ;  /* 0x000000c400e49947 */ /* 0x001fec0003800000 */
[----:B------:R-:W-:Y:S01]  /*2e50*/  SHF.R.S32.HI R92, RZ, 0x1f, R39 ;  /* 0x0000001fff5c7819 */ /* 0x000fe20000011427 */
[----:B------:R-:W-:Y:S01]  /*2e60*/  ULDC.64 UR4, c[0x0][0x300] ;  /* 0x0000c00000047ab9 */ /* 0x000fe20000000a00 */
[----:B-----5:R-:W-:Y:S01]  /*2e70*/  SHF.R.S32.HI R93, RZ, 0x1f, R38 ;  /* 0x0000001fff5d7819 */ /* 0x020fe20000011426 */
[----:B------:R-:W-:Y:S01]  /*2e80*/  IMAD.WIDE.U32 R12, R39, UR4, RZ ;  /* 0x00000004270c7c25 */ /* 0x000fe2000f8e00ff */
[----:B------:R-:W-:-:S03]  /*2e90*/  ULDC.64 UR6, c[0x0][0x2e8] ;  /* 0x0000ba0000067ab9 */ /* 0x000fc60000000a00 */
[----:B------:R-:W-:Y:S02]  /*2ea0*/  IMAD R14, R92, UR4, RZ ;  /* 0x000000045c0e7c24 */ /* 0x000fe4000f8e02ff */
[----:B------:R-:W-:Y:S02]  /*2eb0*/  IMAD R94, R24, -0xa0, R2 ;  /* 0xffffff60185e7824 */ /* 0x000fe400078e0202 */
[----:B------:R-:W-:Y:S01]  /*2ec0*/  IMAD R11, R39, UR5, R14 ;  /* 0x00000005270b7c24 */ /* 0x000fe2000f8e020e */
[----:B------:R-:W-:Y:S01]  /*2ed0*/  ULDC.64 UR4, c[0x0][0x310] ;  /* 0x0000c40000047ab9 */ /* 0x000fe20000000a00 */
[----:B------:R-:W-:Y:S01]  /*2ee0*/  IMAD R14, R126, R24, RZ ;  /* 0x000000187e0e7224 */ /* 0x000fe200078e02ff */
[----:B------:R-:W-:Y:S01]  /*2ef0*/  VIMNMX R94, R94, 0xa0, PT ;  /* 0x000000a05e5e7848 */ /* 0x000fe20003fe0100 */
[----:B------:R-:W-:Y:S01]  /*2f00*/  IMAD R15, R93, UR4, RZ ;  /* 0x000000045d0f7c24 */ /* 0x000fe2000f8e02ff */
[----:B------:R-:W-:Y:S02]  /*2f10*/  IADD3 R13, R13, R11, RZ ;  /* 0x0000000b0d0d7210 */ /* 0x000fe40007ffe0ff */
[----:B------:R-:W-:Y:S01]  /*2f20*/  SHF.R.S32.HI R11, RZ, 0x1f, R24 ;  /* 0x0000001fff0b7819 */ /* 0x000fe20000011418 */
[----:B------:R-:W-:-:S02]  /*2f30*/  IMAD R15, R38, UR5, R15 ;  /* 0x00000005260f7c24 */ /* 0x000fc4000f8e020f */
[----:B------:R-:W-:Y:S01]  /*2f40*/  IMAD.WIDE.U32 R12, R38, UR4, R12 ;  /* 0x00000004260c7c25 */ /* 0x000fe2000f8e000c */
[----:B------:R-:W-:-:S03]  /*2f50*/  ULDC.64 UR4, c[0x0][0x308] ;  /* 0x0000c20000047ab9 */ /* 0x000fc60000000a00 */
[----:B------:R-:W-:Y:S02]  /*2f60*/  IMAD.IADD R13, R13, 0x1, R15 ;  /* 0x000000010d0d7824 */ /* 0x000fe400078e020f */
[----:B------:R-:W-:Y:S02]  /*2f70*/  IMAD R15, R127, R24, RZ ;  /* 0x000000187f0f7224 */ /* 0x000fe400078e02ff */
[C---:B------:R-:W-:Y:S01]  /*2f80*/  IMAD.WIDE.U32 R12, R191.reuse, UR4, R12 ;  /* 0x00000004bf0c7c25 */ /* 0x040fe2000f8e000c */
[----:B------:R-:W-:Y:S02]  /*2f90*/  ULDC.U8 UR4, c[0x0][0x410] ;  /* 0x0001040000047ab9 */ /* 0x000fe40000000000 */
[----:B------:R-:W-:Y:S01]  /*2fa0*/  ISETP.NE.AND P1, PT, RZ, UR4, PT ;  /* 0x00000004ff007c0c */ /* 0x000fe2000bf25270 */
[----:B------:R-:W-:Y:S01]  /*2fb0*/  IMAD R120, R191, UR5, R13 ;  /* 0x00000005bf787c24 */ /* 0x000fe2000f8e020d */
[----:B------:R-:W-:Y:S01]  /*2fc0*/  IADD3 R121, P2, R12, UR6, RZ ;  /* 0x000000060c797c10 */ /* 0x000fe2000ff5e0ff */
[----:B------:R-:W-:-:S02]  /*2fd0*/  IMAD R43, R11, R104, R14 ;  /* 0x000000680b2b7224 */ /* 0x000fc400078e020e */
[----:B------:R-:W-:Y:S01]  /*2fe0*/  IMAD R45, R11, R98, R15 ;  /* 0x000000620b2d7224 */ /* 0x000fe200078e020f */
[----:B------:R-:W-:Y:S01]  /*2ff0*/  IADD3.X R120, R120, UR7, RZ, P2, !PT ;  /* 0x0000000778787c10 */ /* 0x000fe200097fe4ff */
[----:B------:R-:W-:-:S04]  /*3000*/  IMAD.WIDE.U32 R14, R104, R24, RZ ;  /* 0x00000018680e7225 */ /* 0x000fc800078e00ff */
        /* <DEDUP_REMOVED lines=56> */
.L_x_2695:
[----:B------:R-:W-:Y:S05]  /*3390*/  BSYNC B1 ;  /* 0x0000000000017941 */ /* 0x000fea0003800000 */
.L_x_2694:
[----:B0-----:R-:W-:Y:S01]  /*33a0*/  VIADD R44, R198, 0x80 ;  /* 0x00000080c62c7836 */ /* 0x001fe20000000000 */
        /* <DEDUP_REMOVED lines=12> */
[----:B-----5:R-:W-:Y:S01]  /*3470*/  MOV R144, R66 ;  /* 0x0000004200907202 */ /* 0x020fe20000000f00 */
[----:B------:R-:W-:Y:S01]  /*3480*/  IMAD.MOV.U32 R147, RZ, RZ, R70 ;  /* 0x000000ffff937224 */ /* 0x000fe200078e0046 */
[----:B------:R-:W-:Y:S01]  /*3490*/  CS2R R64, SRZ ;  /* 0x0000000000407805 */ /* 0x000fe2000001ff00 */
[----:B------:R-:W-:Y:S06]  /*34a0*/  @P4 BRA `(.L_x_2697) ;  /* 0x0000000000a04947 */ /* 0x000fec0003800000 */
        /* <DEDUP_REMOVED lines=40> */
.L_x_2697:
[----:B------:R-:W-:Y:S05]  /*3730*/  BSYNC B1 ;  /* 0x0000000000017941 */ /* 0x000fea0003800000 */
.L_x_2696:
        /* <DEDUP_REMOVED lines=21> */
[----:B------:R-:W-:Y:S02]  /*3890*/  IMAD.MOV.U32 R141, RZ, RZ, R56 ;  /* 0x000000ffff8d7224 */ /* 0x000fe400078e0038 */
[----:B------:R-:W-:Y:S02]  /*38a0*/  IMAD.MOV.U32 R143, RZ, RZ, R60 ;  /* 0x000000ffff8f7224 */ /* 0x000fe400078e003c */
[----:B------:R-:W-:Y:S01]  /*38b0*/  IMAD.MOV.U32 R146, RZ, RZ, R64 ;  /* 0x000000ffff927224 */ /* 0x000fe200078e0040 */
[----:B------:R-:W-:Y:S06]  /*38c0*/  @!P1 BRA `(.L_x_2698) ;  /* 0x0000000000049947 */ /* 0x000fec0003800000 */
[----:B------:R-:W-:Y:S01]  /*38d0*/  BPT.TRAP 0x1 ;  /* 0x000000040000795c */ /* 0x000fe20000300000 */
.L_x_2698:
[----:B------:R-:W-:Y:S01]  /*38e0*/  IMAD R95, R19, 0x8, R18 ;  /* 0x00000008135f7824 */ /* 0x000fe200078e0212 */
[----:B------:R-:W-:Y:S01]  /*38f0*/  SHF.L.U32 R96, R199, 0x1f, RZ ;  /* 0x0000001fc7607819 */ /* 0x000fe200000006ff */
[----:B------:R-:W-:Y:S03]  /*3900*/  BSSY B1, `(.L_x_2699) ;  /* 0x0000003000017945 */ /* 0x000fe60003800000 */
[----:B------:R-:W1:Y:S02]  /*3910*/  SYNCS.PHASECHK.TRANS64.TRYWAIT P5, [R95+URZ+0x29890], R96 ;  /* 0x029890605f0075a7 */ /* 0x000e6400080a017f */
[----:B-1----:R-:W-:Y:S05]  /*3920*/  @!P5 BRA `(.L_x_2700) ;  /* 0x000002e400e8d947 */ /* 0x002fea0003800000 */
.L_x_3050:
[----:B------:R-:W-:Y:S05]  /*3930*/  BSYNC B1 ;  /* 0x0000000000017941 */ /* 0x000fea0003800000 */
.L_x_2699:
[----:B------:R-:W-:-:S03]  /*3940*/  UMOV UR4, 0xffffffff ;  /* 0xffffffff00047882 */ /* 0x000fc60000000000 */
[----:B------:R-:W-:Y:S05]  /*3950*/  BRA.DIV UR4, `(.L_x_2701) ;  /* 0x000002e604f07947 */ /* 0x000fea000b800000 */
[----:B------:R2:W3:Y:S04]  /*3960*/  SHFL.IDX PT, R149, R120, RZ, 0x1e1f ;  /* 0x001e1fff78957589 */ /* 0x0004e800000e0000 */
[----:B------:R2:W4:Y:S02]  /*3970*/  SHFL.IDX PT, R11, R121, RZ, 0x1e1f ;  /* 0x001e1fff790b7589 */ /* 0x00052400000e0000 */
.L_x_3054:
        /* <DEDUP_REMOVED lines=19> */
[-C--:B------:R-:W-:Y:S02]  /*3ab0*/  F2FP.F16.E4M3.UNPACK_B R88, R160.reuse.H1 ;  /* 0x000000a0ff58723e */ /* 0x080fe400030006ff */
        /* <DEDUP_REMOVED lines=8> */
[-C--:B------:R-:W-:Y:S01]  /*3b40*/  FMUL.FTZ R166, R89, R165.reuse ;  /* 0x000000a559a67220 */ /* 0x080fe20000410000 */
[--C-:B------:R-:W-:Y:S02]  /*3b50*/  HADD2.F32 R164, -RZ, R162.reuse.H0_H0 ;  /* 0x200000a2ffa47230 */ /* 0x100fe40000004100 */
[----:B------:R-:W-:Y:S01]  /*3b60*/  FMUL.FTZ R165, R161, R165 ;  /* 0x000000a5a1a57220 */ /* 0x000fe20000410000 */
[----:B------:R-:W-:Y:S01]  /*3b70*/  HADD2.F32 R162, -RZ, R162.H1_H1 ;  /* 0x300000a2ffa27230 */ /* 0x000fe20000004100 */
[----:B------:R-:W-:Y:S02]  /*3b80*/  F2FP.F16.E4M3.UNPACK_B R159, R159 ;  /* 0x0000009fff9f723e */ /* 0x000fe400020006ff */
[-C--:B------:R-:W-:Y:S01]  /*3b90*/  FFMA.FTZ R89, R89, R164.reuse, R165 ;  /* 0x000000a459597223 */ /* 0x080fe200000100a5 */
        /* <DEDUP_REMOVED lines=9> */
[----:B------:R-:W-:Y:S02]  /*3c30*/  IMAD.U32 R13, R86, 0x10000, RZ ;  /* 0x00010000560d7824 */ /* 0x000fe400078e00ff */
[----:B------:R-:W-:Y:S01]  /*3c40*/  IMAD.MOV.U32 R86, RZ, RZ, R15 ;  /* 0x000000ffff567224 */ /* 0x000fe200078e000f */
        /* <DEDUP_REMOVED lines=15> */
[-C--:B------:R-:W-:Y:S02]  /*3d40*/  F2FP.F16.E4M3.UNPACK_B R88, R14.reuse ;  /* 0x0000000eff58723e */ /* 0x080fe400020006ff */
        /* <DEDUP_REMOVED lines=10> */
[C---:B------:R-:W-:Y:S01]  /*3df0*/  FFMA.FTZ R165, R86.reuse, R15, -R165 ;  /* 0x0000000f56a57223 */ /* 0x040fe200000108a5 */
        /* <DEDUP_REMOVED lines=25> */
[----:B------:R-:W-:Y:S01]  /*3f90*/  FMUL.FTZ R161, R15, R164 ;  /* 0x000000a40fa17220 */ /* 0x000fe20000410000 */
[----:B------:R-:W-:Y:S01]  /*3fa0*/  F2FP.SATFINITE.E4M3.F32.PACK_AB_MERGE_C R14, R163, R162, R13 ;  /* 0x000000a2a30e723e */ /* 0x000fe2000480700d */
[C---:B------:R-:W-:Y:S01]  /*3fb0*/  FMUL.FTZ R164, R88.reuse, R164 ;  /* 0x000000a458a47220 */ /* 0x040fe20000410000 */
[----:B------:R-:W-:Y:S01]  /*3fc0*/  MOV R13, R89 ;  /* 0x00000059000d7202 */ /* 0x000fe20000000f00 */
[-C--:B------:R-:W-:Y:S02]  /*3fd0*/  FFMA.FTZ R161, R88, R87.reuse, -R161 ;  /* 0x0000005758a17223 */ /* 0x080fe400000108a1 */
[----:B------:R-:W-:Y:S01]  /*3fe0*/  FFMA.FTZ R164, R15, R87, R164 ;  /* 0x000000570fa47223 */ /* 0x000fe200000100a4 */
[----:B------:R-:W-:-:S04]  /*3ff0*/  F2FP.F16.E4M3.UNPACK_B R15, R12 ;  /* 0x0000000cff0f723e */ /* 0x000fc800020006ff */
[----:B------:R-:W-:Y:S01]  /*4000*/  F2FP.SATFINITE.E4M3.F32.PACK_AB_MERGE_C R161, R164, R161, RZ ;  /* 0x000000a1a4a1723e */ /* 0x000fe200048070ff */
[--C-:B------:R-:W-:Y:S02]  /*4010*/  HADD2.F32 R12, -RZ, R15.reuse.H1_H1 ;  /* 0x3000000fff0c7230 */ /* 0x100fe40000004100 */
[----:B------:R-:W-:-:S03]  /*4020*/  HADD2.F32 R15, -RZ, R15.H0_H0 ;  /* 0x2000000fff0f7230 */ /* 0x000fc60000004100 */
[-C--:B------:R-:W-:Y:S02]  /*4030*/  FMUL.FTZ R87, R12, R160.reuse ;  /* 0x000000a00c577220 */ /* 0x080fe40000410000 */
[C---:B------:R-:W-:Y:S02]  /*4040*/  FMUL.FTZ R160, R15.reuse, R160 ;  /* 0x000000a00fa07220 */ /* 0x040fe40000410000 */
[-C--:B------:R-:W-:Y:S01]  /*4050*/  FFMA.FTZ R87, R15, R159.reuse, -R87 ;  /* 0x0000009f0f577223 */ /* 0x080fe20000010857 */
[----:B------:R-:W-:Y:S01]  /*4060*/  F2FP.SATFINITE.E4M3.F32.PACK_AB_MERGE_C R15, R166, R168, R165 ;  /* 0x000000a8a60f723e */ /* 0x000fe200048070a5 */
[----:B------:R-:W-:-:S05]  /*4070*/  FFMA.FTZ R160, R12, R159, R160 ;  /* 0x0000009f0ca07223 */ /* 0x000fca00000100a0 */
[----:B------:R-:W-:-:S07]  /*4080*/  F2FP.SATFINITE.E4M3.F32.PACK_AB_MERGE_C R12, R160, R87, R161 ;  /* 0x00000057a00c723e */ /* 0x000fce00048070a1 */
.L_x_2707:
[----:B------:R-:W-:Y:S05]  /*4090*/  BSYNC B3 ;  /* 0x0000000000037941 */ /* 0x000fea0003800000 */
.L_x_2706:
[----:B----4-:R-:W-:-:S05]  /*40a0*/  IADD3 R86, P2, R16, R11, RZ ;  /* 0x0000000b10567210 */ /* 0x010fca0007f5e0ff */
[----:B---3--:R-:W-:-:S05]  /*40b0*/  IMAD.X R87, R149, 0x1, R17, P2 ;  /* 0x0000000195577824 */ /* 0x008fca00010e0611 */
[----:B0-----:R0:W-:Y:S03]  /*40c0*/  ST.E.128 desc[UR52][R86.64], R12 ;  /* 0x0000000c56007985 */ /* 0x0011e6000c101d34 */
.L_x_2705:
[----:B------:R-:W-:Y:S05]  /*40d0*/  BSYNC B2 ;  /* 0x0000000000027941 */ /* 0x000fea0003800000 */
.L_x_2704:
        /* <DEDUP_REMOVED lines=12> */
[----:B------:R-:W-:Y:S02]  /*41a0*/  LOP3.LUT R88, R85, 0xff0000ff, RZ, 0xc0, !PT ;  /* 0xff0000ff55587812 */ /* 0x000fe400078ec0ff */
[----:B------:R-:W-:Y:S01]  /*41b0*/  LOP3.LUT R83, R84, 0xff00, R83, 0xf8, !PT ;  /* 0x0000ff0054537812 */ /* 0x000fe200078ef853 */
[----:B------:R-:W-:Y:S01]  /*41c0*/  IMAD.U32 R84, R87, 0x10000, RZ ;  /* 0x0001000057547824 */ /* 0x000fe200078e00ff */
[----:B------:R-:W-:Y:S01]  /*41d0*/  SHF.R.U32.HI R82, RZ, 0x10, R85 ;  /* 0x00000010ff527819 */ /* 0x000fe20000011655 */
[----:B------:R-:W-:Y:S01]  /*41e0*/  IMAD.SHL.U32 R85, R86, 0x100, RZ ;  /* 0x0000010056557824 */ /* 0x000fe200078e00ff */
[----:B0-----:R-:W-:-:S02]  /*41f0*/  F2FP.F16.E4M3.UNPACK_B R89, R13 ;  /* 0x0000000dff59723e */ /* 0x001fc400020006ff */
        /* <DEDUP_REMOVED lines=17> */
[----:B------:R-:W-:-:S02]  /*4310*/  HADD2.F32 R13, -RZ, R89.H1_H1 ;  /* 0x30000059ff0d7230 */ /* 0x000fc40000004100 */
[----:B------:R-:W-:-:S03]  /*4320*/  HADD2.F32 R89, -RZ, R89.H0_H0 ;  /* 0x20000059ff597230 */ /* 0x000fc60000004100 */
[-C--:B------:R-:W-:Y:S02]  /*4330*/  FMUL.FTZ R162, R13, R84.reuse ;  /* 0x000000540da27220 */ /* 0x080fe40000410000 */
        /* <DEDUP_REMOVED lines=9> */
[----:B------:R-:W-:Y:S01]  /*43d0*/  F2FP.F16.E4M3.UNPACK_B R88, R13.H1 ;  /* 0x0000000dff58723e */ /* 0x000fe200030006ff */
[----:B------:R-:W-:Y:S01]  /*43e0*/  HADD2.F32 R15, -RZ, R15.H1_H1 ;  /* 0x3000000fff0f7230 */ /* 0x000fe20000004100 */
[----:B------:R-:W-:Y:S01]  /*43f0*/  F2FP.F16.E4M3.UNPACK_B R82, R82.H1 ;  /* 0x00000052ff52723e */ /* 0x000fe200030006ff */
[----:B------:R-:W-:Y:S01]  /*4400*/  HADD2.F32 R89, -RZ, R160.H1_H1 ;  /* 0x300000a0ff597230 */ /* 0x000fe20000004100 */
[----:B------:R-:W-:Y:S01]  /*4410*/  F2FP.SATFINITE.E4M3.F32.PACK_AB_MERGE_C R84, R87, R84, RZ ;  /* 0x000000545754723e */ /* 0x000fe200048070ff */
[----:B------:R-:W-:Y:S01]  /*4420*/  HADD2.F32 R161, -RZ, R88.H0_H0 ;  /* 0x20000058ffa17230 */ /* 0x000fe20000004100 */
[----:B------:R-:W-:Y:S01]  /*4430*/  F2FP.F16.E4M3.UNPACK_B R87, R14 ;  /* 0x0000000eff57723e */ /* 0x000fe200020006ff */
[----:B------:R-:W-:Y:S01]  /*4440*/  HADD2.F32 R160, -RZ, R160.H0_H0 ;  /* 0x200000a0ffa07230 */ /* 0x000fe20000004100 */
[----:B------:R-:W-:Y:S01]  /*4450*/  F2FP.F16.E4M3.UNPACK_B R83, R83 ;  /* 0x00000053ff53723e */ /* 0x000fe200020006ff */
[----:B------:R-:W-:-:S02]  /*4460*/  HADD2.F32 R88, -RZ, R88.H1_H1 ;  /* 0x30000058ff587230 */ /* 0x000fc40000004100 */
[----:B------:R-:W-:Y:S01]  /*4470*/  FMUL.FTZ R162, R89, R161 ;  /* 0x000000a159a27220 */ /* 0x000fe20000410000 */
[----:B------:R-:W-:Y:S01]  /*4480*/  F2FP.SATFINITE.E4M3.F32.PACK_AB_MERGE_C R85, R85, R86, R84 ;  /* 0x000000565555723e */ /* 0x000fe20004807054 */
[--C-:B------:R-:W-:Y:S02]  /*4490*/  HADD2.F32 R86, -RZ, R83.reuse.H0_H0 ;  /* 0x20000053ff567230 */ /* 0x100fe40000004100 */
[C---:B------:R-:W-:Y:S01]  /*44a0*/  FFMA.FTZ R162, R160.reuse, R159, -R162 ;  /* 0x0000009fa0a27223 */ /* 0x040fe200000108a2 */
[----:B------:R-:W-:Y:S01]  /*44b0*/  FMUL.FTZ R160, R160, R161 ;  /* 0x000000a1a0a07220 */ /* 0x000fe20000410000 */
[----:B------:R-:W-:Y:S01]  /*44c0*/  F2FP.F16.E4M3.UNPACK_B R14, R14.H1 ;  /* 0x0000000eff0e723e */ /* 0x000fe200030006ff */
[----:B------:R-:W-:Y:S02]  /*44d0*/  HADD2.F32 R83, -RZ, R83.H1_H1 ;  /* 0x30000053ff537230 */ /* 0x000fe40000004100 */
[----:B------:R-:W-:Y:S01]  /*44e0*/  FFMA.FTZ R160, R89, R159, R160 ;  /* 0x0000009f59a07223 */ /* 0x000fe200000100a0 */
[----:B------:R-:W-:-:S02]  /*44f0*/  HADD2.F32 R89, -RZ, R82.H1_H1 ;  /* 0x30000052ff597230 */ /* 0x000fc40000004100 */
[----:B------:R-:W-:-:S03]  /*4500*/  HADD2.F32 R82, -RZ, R82.H0_H0 ;  /* 0x20000052ff527230 */ /* 0x000fc60000004100 */
[----:B------:R-:W-:-:S04]  /*4510*/  FMUL.FTZ R159, R89, R88 ;  /* 0x00000058599f7220 */ /* 0x000fc80000410000 */
[C---:B------:R-:W-:Y:S01]  /*4520*/  FFMA.FTZ R159, R82.reuse, R15, -R159 ;  /* 0x0000000f529f7223 */ /* 0x040fe2000001089f */
[----:B------:R-:W-:-:S04]  /*4530*/  FMUL.FTZ R82, R82, R88 ;  /* 0x0000005852527220 */ /* 0x000fc80000410000 */
[----:B------:R-:W-:Y:S01]  /*4540*/  FFMA.FTZ R82, R89, R15, R82 ;  /* 0x0000000f59527223 */ /* 0x000fe20000010052 */
[----:B------:R-:W-:Y:S01]  /*4550*/  F2FP.F16.E4M3.UNPACK_B R15, R13 ;  /* 0x0000000dff0f723e */ /* 0x000fe200020006ff */
[--C-:B------:R-:W-:Y:S02]  /*4560*/  HADD2.F32 R13, -RZ, R87.reuse.H1_H1 ;  /* 0x30000057ff0d7230 */ /* 0x100fe40000004100 */
[----:B------:R-:W-:Y:S01]  /*4570*/  HADD2.F32 R87, -RZ, R87.H0_H0 ;  /* 0x20000057ff577230 */ /* 0x000fe20000004100 */
[----:B------:R-:W-:Y:S01]  /*4580*/  F2FP.SATFINITE.E4M3.F32.PACK_AB_MERGE_C R159, R82, R159, RZ ;  /* 0x0000009f529f723e */ /* 0x000fe200048070ff */
[----:B------:R-:W-:-:S05]  /*4590*/  HADD2.F32 R88, -RZ, R15.H0_H0 ;  /* 0x2000000fff587230 */ /* 0x000fca0000004100 */
[-C--:B------:R-:W-:Y:S01]  /*45a0*/  FMUL.FTZ R84, R13, R88.reuse ;  /* 0x000000580d547220 */ /* 0x080fe20000410000 */
[----:B------:R-:W-:-:S03]  /*45b0*/  FMUL.FTZ R88, R87, R88 ;  /* 0x0000005857587220 */ /* 0x000fc60000410000 */
[-C--:B------:R-:W-:Y:S01]  /*45c0*/  FFMA.FTZ R84, R87, R86.reuse, -R84 ;  /* 0x0000005657547223 */ /* 0x080fe20000010854 */
[----:B------:R-:W-:Y:S01]  /*45d0*/  FFMA.FTZ R13, R13, R86, R88 ;  /* 0x000000560d0d7223 */ /* 0x000fe20000010058 */
[----:B------:R-:W-:Y:S02]  /*45e0*/  HADD2.F32 R86, -RZ, R15.H1_H1 ;  /* 0x3000000fff567230 */ /* 0x000fe40000004100 */
[--C-:B------:R-:W-:Y:S02]  /*45f0*/  HADD2.F32 R15, -RZ, R14.reuse.H1_H1 ;  /* 0x3000000eff0f7230 */ /* 0x100fe40000004100 */
[----:B------:R-:W-:Y:S02]  /*4600*/  HADD2.F32 R14, -RZ, R14.H0_H0 ;  /* 0x2000000eff0e7230 */ /* 0x000fe40000004100 */
[--C-:B------:R-:W-:Y:S02]  /*4610*/  HADD2.F32 R88, -RZ, R157.reuse.H1_H1 ;  /* 0x3000009dff587230 */ /* 0x100fe40000004100 */
[----:B------:R-:W-:Y:S01]  /*4620*/  FMUL.FTZ R87, R15, R86 ;  /* 0x000000560f577220 */ /* 0x000fe20000410000 */
[----:B------:R-:W-:-:S02]  /*4630*/  HADD2.F32 R157, -RZ, R157.H0_H0 ;  /* 0x2000009dff9d7230 */ /* 0x000fc40000004100 */
[C---:B------:R-:W-:Y:S01]  /*4640*/  FMUL.FTZ R86, R14.reuse, R86 ;  /* 0x000000560e567220 */ /* 0x040fe20000410000 */
[-C--:B------:R-:W-:Y:S01]  /*4650*/  FFMA.FTZ R14, R14, R83.reuse, -R87 ;  /* 0x000000530e0e7223 */ /* 0x080fe20000010857 */
[----:B------:R-:W-:Y:S02]  /*4660*/  F2FP.F16.E4M3.UNPACK_B R87, R12.H1 ;  /* 0x0000000cff57723e */ /* 0x000fe400030006ff */
[----:B------:R-:W-:Y:S01]  /*4670*/  FFMA.FTZ R15, R15, R83, R86 ;  /* 0x000000530f0f7223 */ /* 0x000fe20000010056 */
[----:B------:R-:W-:Y:S02]  /*4680*/  HADD2.F32 R86, -RZ, R158.H1_H1 ;  /* 0x3000009eff567230 */ /* 0x000fe40000004100 */
[--C-:B------:R-:W-:Y:S02]  /*4690*/  HADD2.F32 R83, -RZ, R87.reuse.H1_H1 ;  /* 0x30000057ff537230 */ /* 0x100fe40000004100 */
[----:B------:R-:W-:Y:S01]  /*46a0*/  F2FP.SATFINITE.E4M3.F32.PACK_AB_MERGE_C R14, R15, R14, RZ ;  /* 0x0000000e0f0e723e */ /* 0x000fe200048070ff */
[----:B------:R-:W-:Y:S01]  /*46b0*/  HADD2.F32 R87, -RZ, R87.H0_H0 ;  /* 0x20000057ff577230 */ /* 0x000fe20000004100 */
[----:B------:R-:W-:Y:S01]  /*46c0*/  F2FP.SATFINITE.E4M3.F32.PACK_AB_MERGE_C R15, R160, R162, R159 ;  /* 0x000000a2a00f723e */ /* 0x000fe2000480709f */
[----:B------:R-:W-:Y:S01]  /*46d0*/  FMUL.FTZ R164, R83, R88 ;  /* 0x0000005853a47220 */ /* 0x000fe20000410000 */
[----:B------:R-:W-:-:S02]  /*46e0*/  F2FP.SATFINITE.E4M3.F32.PACK_AB_MERGE_C R14, R13, R84, R14 ;  /* 0x000000540d0e723e */ /* 0x000fc4000480700e */
[C---:B------:R-:W-:Y:S01]  /*46f0*/  FMUL.FTZ R88, R87.reuse, R88 ;  /* 0x0000005857587220 */ /* 0x040fe20000410000 */
[----:B------:R-:W-:Y:S02]  /*4700*/  IMAD.MOV.U32 R13, RZ, RZ, R85 ;  /* 0x000000ffff0d7224 */ /* 0x000fe400078e0055 */
[-C--:B------:R-:W-:Y:S01]  /*4710*/  FFMA.FTZ R87, R87, R86.reuse, -R164 ;  /* 0x0000005657577223 */ /* 0x080fe200000108a4 */
[----:B------:R-:W-:Y:S01]  /*4720*/  FFMA.FTZ R88, R83, R86, R88 ;  /* 0x0000005653587223 */ /* 0x000fe20000010058 */
[----:B------:R-:W-:Y:S01]  /*4730*/  F2FP.F16.E4M3.UNPACK_B R86, R12 ;  /* 0x0000000cff56723e */ /* 0x000fe200020006ff */
[----:B------:R-:W-:-:S03]  /*4740*/  HADD2.F32 R83, -RZ, R158.H0_H0 ;  /* 0x2000009eff537230 */ /* 0x000fc60000004100 */
        /* <DEDUP_REMOVED lines=8> */
.L_x_2711:
[----:B------:R-:W-:Y:S05]  /*47d0*/  BSYNC B3 ;  /* 0x0000000000037941 */ /* 0x000fea0003800000 */
.L_x_2710:
[----:B------:R-:W-:-:S05]  /*47e0*/  IMAD.SHL.U32 R84, R192, 0x10, RZ ;  /* 0x00000010c0547824 */ /* 0x000fca00078e00ff */
[----:B----4-:R-:W-:-:S04]  /*47f0*/  IADD3 R82, P2, R11, R84, RZ ;  /* 0x000000540b527210 */ /* 0x010fc80007f5e0ff */
[----:B---3--:R-:W-:-:S05]  /*4800*/  LEA.HI.X.SX32 R83, R84, R149, 0x1, P2 ;  /* 0x0000009554537211 */ /* 0x008fca00010f0eff */
[----:B0-----:R0:W-:Y:S04]  /*4810*/  ST.E.128 desc[UR52][R82.64], R12 ;  /* 0x0000000c52007985 */ /* 0x0011e8000c101d34 */
.L_x_2709:
[----:B------:R-:W-:Y:S05]  /*4820*/  BSYNC B2 ;  /* 0x0000000000027941 */ /* 0x000fea0003800000 */
.L_x_2708:
        /* <DEDUP_REMOVED lines=10> */
[----:B---3--:R-:W-:Y:S02]  /*48d0*/  MOV R80, R13 ;  /* 0x0000000d00507202 */ /* 0x008fe40000000f00 */
[-C--:B------:R-:W-:Y:S02]  /*48e0*/  F2FP.F16.E4M3.UNPACK_B R84, R155.reuse.H1 ;  /* 0x0000009bff54723e */ /* 0x080fe400030006ff */
[----:B------:R-:W-:Y:S02]  /*48f0*/  F2FP.F16.E4M3.UNPACK_B R78, R80 ;  /* 0x00000050ff4e723e */ /* 0x000fe400020006ff */
[----:B------:R-:W-:Y:S01]  /*4900*/  F2FP.F16.E4M3.UNPACK_B R13, R154.H1 ;  /* 0x0000009aff0d723e */ /* 0x000fe200030006ff */
[----:B------:R-:W-:Y:S01]  /*4910*/  HADD2.F32 R85, -RZ, R84.H0_H0 ;  /* 0x20000054ff557230 */ /* 0x000fe20000004100 */
[----:B------:R-:W-:Y:S01]  /*4920*/  F2FP.F16.E4M3.UNPACK_B R88, R155 ;  /* 0x0000009bff58723e */ /* 0x000fe200020006ff */
[--C-:B------:R-:W-:Y:S02]  /*4930*/  HADD2.F32 R86, -RZ, R78.reuse.H1_H1 ;  /* 0x3000004eff567230 */ /* 0x100fe40000004100 */
[----:B------:R-:W-:-:S02]  /*4940*/  HADD2.F32 R78, -RZ, R78.H0_H0 ;  /* 0x2000004eff4e7230 */ /* 0x000fc40000004100 */
[--C-:B------:R-:W-:Y:S02]  /*4950*/  HADD2.F32 R87, -RZ, R13.reuse.H0_H0 ;  /* 0x2000000dff577230 */ /* 0x100fe40000004100 */
[-C--:B------:R-:W-:Y:S01]  /*4960*/  FMUL.FTZ R89, R86, R85.reuse ;  /* 0x0000005556597220 */ /* 0x080fe20000410000 */
[----:B------:R-:W-:Y:S02]  /*4970*/  HADD2.F32 R84, -RZ, R84.H1_H1 ;  /* 0x30000054ff547230 */ /* 0x000fe40000004100 */
[C---:B------:R-:W-:Y:S01]  /*4980*/  FMUL.FTZ R157, R78.reuse, R85 ;  /* 0x000000554e9d7220 */ /* 0x040fe20000410000 */
[----:B------:R-:W-:Y:S02]  /*4990*/  HADD2.F32 R13, -RZ, R13.H1_H1 ;  /* 0x3000000dff0d7230 */ /* 0x000fe40000004100 */
[-C--:B------:R-:W-:Y:S01]  /*49a0*/  FFMA.FTZ R85, R78, R87.reuse, -R89 ;  /* 0x000000574e557223 */ /* 0x080fe20000010859 */
[----:B------:R-:W-:Y:S01]  /*49b0*/  FFMA.FTZ R78, R86, R87, R157 ;  /* 0x00000057564e7223 */ /* 0x000fe2000001009d */
[----:B------:R-:W-:Y:S01]  /*49c0*/  F2FP.F16.E4M3.UNPACK_B R86, R80.H1 ;  /* 0x00000050ff56723e */ /* 0x000fe200030006ff */
[----:B------:R-:W-:-:S04]  /*49d0*/  IMAD.MOV.U32 R80, RZ, RZ, R12 ;  /* 0x000000ffff507224 */ /* 0x000fc800078e000c */
[--C-:B------:R-:W-:Y:S01]  /*49e0*/  HADD2.F32 R87, -RZ, R86.reuse.H1_H1 ;  /* 0x30000056ff577230 */ /* 0x100fe20000004100 */
[-C--:B------:R-:W-:Y:S01]  /*49f0*/  F2FP.F16.E4M3.UNPACK_B R12, R80.reuse.H1 ;  /* 0x00000050ff0c723e */ /* 0x080fe200030006ff */
[----:B------:R-:W-:Y:S01]  /*4a00*/  HADD2.F32 R86, -RZ, R86.H0_H0 ;  /* 0x20000056ff567230 */ /* 0x000fe20000004100 */
[----:B------:R-:W-:Y:S02]  /*4a10*/  F2FP.F16.E4M3.UNPACK_B R80, R80 ;  /* 0x00000050ff50723e */ /* 0x000fe400020006ff */
[CC--:B------:R-:W-:Y:S02]  /*4a20*/  FMUL.FTZ R89, R87.reuse, R84.reuse ;  /* 0x0000005457597220 */ /* 0x0c0fe40000410000 */
[C---:B------:R-:W-:Y:S02]  /*4a30*/  FMUL.FTZ R84, R86.reuse, R84 ;  /* 0x0000005456547220 */ /* 0x040fe40000410000 */
[-C--:B------:R-:W-:Y:S02]  /*4a40*/  FFMA.FTZ R86, R86, R13.reuse, -R89 ;  /* 0x0000000d56567223 */ /* 0x080fe40000010859 */
[----:B------:R-:W-:Y:S01]  /*4a50*/  FFMA.FTZ R87, R87, R13, R84 ;  /* 0x0000000d57577223 */ /* 0x000fe20000010054 */
[----:B------:R-:W-:Y:S01]  /*4a60*/  F2FP.F16.E4M3.UNPACK_B R84, R154 ;  /* 0x0000009aff54723e */ /* 0x000fe200020006ff */
[----:B------:R-:W-:-:S02]  /*4a70*/  HADD2.F32 R154, -RZ, R88.H1_H1 ;  /* 0x30000058ff9a7230 */ /* 0x000fc40000004100 */
[--C-:B------:R-:W-:Y:S01]  /*4a80*/  HADD2.F32 R13, -RZ, R12.reuse.H1_H1 ;  /* 0x3000000cff0d7230 */ /* 0x100fe20000004100 */
[----:B------:R-:W-:Y:S01]  /*4a90*/  F2FP.SATFINITE.E4M3.F32.PACK_AB_MERGE_C R86, R87, R86, RZ ;  /* 0x000000565756723e */ /* 0x000fe200048070ff */
[----:B------:R-:W-:Y:S02]  /*4aa0*/  HADD2.F32 R12, -RZ, R12.H0_H0 ;  /* 0x2000000cff0c7230 */ /* 0x000fe40000004100 */
[----:B------:R-:W-:Y:S02]  /*4ab0*/  HADD2.F32 R89, -RZ, R84.H1_H1 ;  /* 0x30000054ff597230 */ /* 0x000fe40000004100 */
[-C--:B------:R-:W-:Y:S01]  /*4ac0*/  FMUL.FTZ R155, R13, R154.reuse ;  /* 0x0000009a0d9b7220 */ /* 0x080fe20000410000 */
[----:B------:R-:W-:Y:S02]  /*4ad0*/  HADD2.F32 R87, -RZ, R88.H0_H0 ;  /* 0x20000058ff577230 */ /* 0x000fe40000004100 */
[----:B------:R-:W-:Y:S01]  /*4ae0*/  FMUL.FTZ R154, R12, R154 ;  /* 0x0000009a0c9a7220 */ /* 0x000fe20000410000 */
[----:B------:R-:W-:-:S02]  /*4af0*/  HADD2.F32 R88, -RZ, R80.H1_H1 ;  /* 0x30000050ff587230 */ /* 0x000fc40000004100 */
[-C--:B------:R-:W-:Y:S01]  /*4b00*/  FFMA.FTZ R12, R12, R89.reuse, -R155 ;  /* 0x000000590c0c7223 */ /* 0x080fe2000001089b */
[----:B------:R-:W-:Y:S02]  /*4b10*/  HADD2.F32 R80, -RZ, R80.H0_H0 ;  /* 0x20000050ff507230 */ /* 0x000fe40000004100 */
[----:B------:R-:W-:Y:S01]  /*4b20*/  FFMA.FTZ R13, R13, R89, R154 ;  /* 0x000000590d0d7223 */ /* 0x000fe2000001009a */
[----:B------:R-:W-:Y:S02]  /*4b30*/  HADD2.F32 R89, -RZ, R84.H0_H0 ;  /* 0x20000054ff597230 */ /* 0x000fe40000004100 */
[----:B------:R-:W-:Y:S01]  /*4b40*/  FMUL.FTZ R155, R88, R87 ;  /* 0x00000057589b7220 */ /* 0x000fe20000410000 */
[----:B------:R-:W-:Y:S01]  /*4b50*/  F2FP.SATFINITE.E4M3.F32.PACK_AB_MERGE_C R78, R78, R85, R86 ;  /* 0x000000554e4e723e */ /* 0x000fe20004807056 */
[C---:B------:R-:W-:Y:S01]  /*4b60*/  FMUL.FTZ R157, R80.reuse, R87 ;  /* 0x00000057509d7220 */ /* 0x040fe20000410000 */
[----:B------:R-:W-:Y:S01]  /*4b70*/  SHF.R.U32.HI R85, RZ, 0x8, R81 ;  /* 0x00000008ff557819 */ /* 0x000fe20000011651 */
[-C--:B------:R-:W-:Y:S01]  /*4b80*/  FFMA.FTZ R87, R80, R89.reuse, -R155 ;  /* 0x0000005950577223 */ /* 0x080fe2000001089b */
[----:B------:R-:W-:Y:S01]  /*4b90*/  LOP3.LUT R86, R81, 0xff0000ff, RZ, 0xc0, !PT ;  /* 0xff0000ff51567812 */ /* 0x000fe200078ec0ff */
[----:B------:R-:W-:Y:S01]  /*4ba0*/  FFMA.FTZ R80, R88, R89, R157 ;  /* 0x0000005958507223 */ /* 0x000fe2000001009d */
[----:B------:R-:W-:Y:S01]  /*4bb0*/  SHF.R.U32.HI R88, RZ, 0x10, R81 ;  /* 0x00000010ff587819 */ /* 0x000fe20000011651 */
[----:B------:R-:W-:Y:S01]  /*4bc0*/  IMAD.SHL.U32 R81, R85, 0x100, RZ ;  /* 0x0000010055517824 */ /* 0x000fe200078e00ff */
[----:B------:R-:W-:-:S02]  /*4bd0*/  SHF.R.U32.HI R89, RZ, 0x8, R79 ;  /* 0x00000008ff597819 */ /* 0x000fc4000001164f */
[----:B------:R-:W-:Y:S02]  /*4be0*/  SHF.R.U32.HI R154, RZ, 0x10, R79 ;  /* 0x00000010ff9a7819 */ /* 0x000fe4000001164f */
[----:B------:R-:W-:Y:S02]  /*4bf0*/  LOP3.LUT R81, R86, 0xff00, R81, 0xf8, !PT ;  /* 0x0000ff0056517812 */ /* 0x000fe400078ef851 */
[----:B------:R-:W-:Y:S01]  /*4c00*/  LOP3.LUT R84, R79, 0xff0000ff, RZ, 0xc0, !PT ;  /* 0xff0000ff4f547812 */ /* 0x000fe200078ec0ff */
[----:B------:R-:W-:Y:S01]  /*4c10*/  IMAD.SHL.U32 R79, R89, 0x100, RZ ;  /* 0x00000100594f7824 */ /* 0x000fe200078e00ff */
[----:B------:R-:W-:Y:S01]  /*4c20*/  SHF.L.U32 R86, R88, 0x10, RZ ;  /* 0x0000001058567819 */ /* 0x000fe200000006ff */
[----:B------:R-:W-:Y:S01]  /*4c30*/  IMAD.U32 R85, R154, 0x10000, RZ ;  /* 0x000100009a557824 */ /* 0x000fe200078e00ff */
[----:B------:R-:W-:Y:S01]  /*4c40*/  F2FP.SATFINITE.E4M3.F32.PACK_AB_MERGE_C R12, R13, R12, RZ ;  /* 0x0000000c0d0c723e */ /* 0x000fe200048070ff */
[----:B------:R-:W-:Y:S01]  /*4c50*/  IMAD.MOV.U32 R13, RZ, RZ, R78 ;  /* 0x000000ffff0d7224 */ /* 0x000fe200078e004e */
[----:B------:R-:W-:Y:S01]  /*4c60*/  LOP3.LUT R86, R81, 0xff0000, R86, 0xf8, !PT ;  /* 0x00ff000051567812 */ /* 0x000fe200078ef856 */
[----:B------:R-:W-:Y:S01]  /*4c70*/  IMAD.MOV.U32 R81, RZ, RZ, R15 ;  /* 0x000000ffff517224 */ /* 0x000fe200078e000f */
[----:B------:R-:W-:-:S02]  /*4c80*/  LOP3.LUT R84, R84, 0xff00, R79, 0xf8, !PT ;  /* 0x0000ff0054547812 */ /* 0x000fc400078ef84f */
[----:B------:R-:W-:Y:S02]  /*4c90*/  F2FP.F16.E4M3.UNPACK_B R88, R86.H1 ;  /* 0x00000056ff58723e */ /* 0x000fe400030006ff */
[----:B------:R-:W-:Y:S02]  /*4ca0*/  LOP3.LUT R85, R84, 0xff0000, R85, 0xf8, !PT ;  /* 0x00ff000054557812 */ /* 0x000fe400078ef855 */
[----:B------:R-:W-:Y:S01]  /*4cb0*/  F2FP.F16.E4M3.UNPACK_B R15, R81 ;  /* 0x00000051ff0f723e */ /* 0x000fe200020006ff */
[----:B------:R-:W-:Y:S01]  /*4cc0*/  HADD2.F32 R84, -RZ, R88.H0_H0 ;  /* 0x20000058ff547230 */ /* 0x000fe20000004100 */
[-C--:B------:R-:W-:Y:S02]  /*4cd0*/  F2FP.F16.E4M3.UNPACK_B R79, R85.reuse.H1 ;  /* 0x00000055ff4f723e */ /* 0x080fe400030006ff */
[----:B------:R-:W-:Y:S01]  /*4ce0*/  F2FP.F16.E4M3.UNPACK_B R85, R85 ;  /* 0x00000055ff55723e */ /* 0x000fe200020006ff */
[--C-:B------:R-:W-:Y:S01]  /*4cf0*/  HADD2.F32 R89, -RZ, R15.reuse.H1_H1 ;  /* 0x3000000fff597230 */ /* 0x100fe20000004100 */
[----:B------:R-:W-:Y:S01]  /*4d00*/  F2FP.SATFINITE.E4M3.F32.PACK_AB_MERGE_C R12, R80, R87, R12 ;  /* 0x00000057500c723e */ /* 0x000fe2000480700c */
[----:B------:R-:W-:-:S02]  /*4d10*/  HADD2.F32 R15, -RZ, R15.H0_H0 ;  /* 0x2000000fff0f7230 */ /* 0x000fc40000004100 */
[--C-:B------:R-:W-:Y:S02]  /*4d20*/  HADD2.F32 R154, -RZ, R79.reuse.H0_H0 ;  /* 0x2000004fff9a7230 */ /* 0x100fe40000004100 */
[-C--:B------:R-:W-:Y:S01]  /*4d30*/  FMUL.FTZ R158, R89, R84.reuse ;  /* 0x00000054599e7220 */ /* 0x080fe20000410000 */
[----:B------:R-:W-:Y:S02]  /*4d40*/  HADD2.F32 R79, -RZ, R79.H1_H1 ;  /* 0x3000004fff4f7230 */ /* 0x000fe40000004100 */
        /* <DEDUP_REMOVED lines=10> */
[-C--:B------:R-:W-:Y:S01]  /*4df0*/  FFMA.FTZ R14, R89, R79.reuse, -R154 ;  /* 0x0000004f590e7223 */ /* 0x080fe2000001089a */
[--C-:B------:R-:W-:Y:S02]  /*4e00*/  HADD2.F32 R154, -RZ, R85.reuse.H1_H1 ;  /* 0x30000055ff9a7230 */ /* 0x100fe40000004100 */
[----:B------:R-:W-:Y:S01]  /*4e10*/  FFMA.FTZ R79, R88, R79, R155 ;  /* 0x0000004f584f7223 */ /* 0x000fe2000001009b */
[----:B------:R-:W-:Y:S01]  /*4e20*/  F2FP.F16.E4M3.UNPACK_B R88, R86 ;  /* 0x00000056ff58723e */ /* 0x000fe200020006ff */
[----:B------:R-:W-:Y:S01]  /*4e30*/  HADD2.F32 R85, -RZ, R85.H0_H0 ;  /* 0x20000055ff557230 */ /* 0x000fe20000004100 */
[----:B------:R-:W-:-:S02]  /*4e40*/  F2FP.F16.E4M3.UNPACK_B R86, R81.H1 ;  /* 0x00000051ff56723e */ /* 0x000fc400030006ff */
[----:B------:R-:W-:Y:S01]  /*4e50*/  F2FP.F16.E4M3.UNPACK_B R81, R81 ;  /* 0x00000051ff51723e */ /* 0x000fe200020006ff */
[----:B------:R-:W-:Y:S01]  /*4e60*/  HADD2.F32 R155, -RZ, R88.H1_H1 ;  /* 0x30000058ff9b7230 */ /* 0x000fe20000004100 */
[----:B------:R-:W-:Y:S01]  /*4e70*/  F2FP.SATFINITE.E4M3.F32.PACK_AB_MERGE_C R79, R79, R14, RZ ;  /* 0x0000000e4f4f723e */ /* 0x000fe200048070ff */
[--C-:B------:R-:W-:Y:S02]  /*4e80*/  HADD2.F32 R89, -RZ, R86.reuse.H1_H1 ;  /* 0x30000056ff597230 */ /* 0x100fe40000004100 */
[----:B------:R-:W-:Y:S01]  /*4e90*/  HADD2.F32 R86, -RZ, R86.H0_H0 ;  /* 0x20000056ff567230 */ /* 0x000fe20000004100 */
[----:B------:R-:W-:Y:S02]  /*4ea0*/  F2FP.SATFINITE.E4M3.F32.PACK_AB_MERGE_C R15, R15, R84, R79 ;  /* 0x000000540f0f723e */ /* 0x000fe4000480704f */
[-C--:B------:R-:W-:Y:S02]  /*4eb0*/  FMUL.FTZ R157, R89, R155.reuse ;  /* 0x0000009b599d7220 */ /* 0x080fe40000410000 */
[----:B------:R-:W-:-:S02]  /*4ec0*/  FMUL.FTZ R158, R86, R155 ;  /* 0x0000009b569e7220 */ /* 0x000fc40000410000 */
[-C--:B------:R-:W-:Y:S02]  /*4ed0*/  FFMA.FTZ R86, R86, R154.reuse, -R157 ;  /* 0x0000009a56567223 */ /* 0x080fe4000001089d */
[----:B------:R-:W-:Y:S01]  /*4ee0*/  FFMA.FTZ R89, R89, R154, R158 ;  /* 0x0000009a59597223 */ /* 0x000fe2000001009e */
[----:B------:R-:W-:Y:S02]  /*4ef0*/  HADD2.F32 R154, -RZ, R88.H0_H0 ;  /* 0x20000058ff9a7230 */ /* 0x000fe40000004100 */
[--C-:B------:R-:W-:Y:S02]  /*4f00*/  HADD2.F32 R88, -RZ, R81.reuse.H1_H1 ;  /* 0x30000051ff587230 */ /* 0x100fe40000004100 */
[----:B------:R-:W-:Y:S01]  /*4f10*/  HADD2.F32 R81, -RZ, R81.H0_H0 ;  /* 0x20000051ff517230 */ /* 0x000fe20000004100 */
[----:B------:R-:W-:Y:S02]  /*4f20*/  F2FP.SATFINITE.E4M3.F32.PACK_AB_MERGE_C R86, R89, R86, RZ ;  /* 0x000000565956723e */ /* 0x000fe400048070ff */
[----:B------:R-:W-:-:S02]  /*4f30*/  FMUL.FTZ R158, R88, R154 ;  /* 0x0000009a589e7220 */ /* 0x000fc40000410000 */
[C---:B------:R-:W-:Y:S02]  /*4f40*/  FMUL.FTZ R155, R81.reuse, R154 ;  /* 0x0000009a519b7220 */ /* 0x040fe40000410000 */
[-C--:B------:R-:W-:Y:S02]  /*4f50*/  FFMA.FTZ R158, R81, R85.reuse, -R158 ;  /* 0x00000055519e7223 */ /* 0x080fe4000001089e */
[----:B------:R-:W-:-:S05]  /*4f60*/  FFMA.FTZ R155, R88, R85, R155 ;  /* 0x00000055589b7223 */ /* 0x000fca000001009b */
[----:B------:R-:W-:-:S07]  /*4f70*/  F2FP.SATFINITE.E4M3.F32.PACK_AB_MERGE_C R14, R155, R158, R86 ;  /* 0x0000009e9b0e723e */ /* 0x000fce0004807056 */
.L_x_2715:
[----:B------:R-:W-:Y:S05]  /*4f80*/  BSYNC B3 ;  /* 0x0000000000037941 */ /* 0x000fea0003800000 */
.L_x_2714:
[----:B---3--:R0:W-:Y:S02]  /*4f90*/  ST.E.128 desc[UR52][R82.64], R12 ;  /* 0x0000000c52007985 */ /* 0x0081e4000c101d34 */
.L_x_2713:
[----:B------:R-:W-:Y:S05]  /*4fa0*/  BSYNC B2 ;  /* 0x0000000000027941 */ /* 0x000fea0003800000 */
.L_x_2712:
        /* <DEDUP_REMOVED lines=11> */
[----:B------:R-:W-:Y:S02]  /*5060*/  F2FP.F16.E4M3.UNPACK_B R13, R76 ;  /* 0x0000004cff0d723e */ /* 0x000fe400020006ff */
[----:B------:R-:W-:Y:S01]  /*5070*/  F2FP.F16.E4M3.UNPACK_B R81, R152.H1 ;  /* 0x00000098ff51723e */ /* 0x000fe200030006ff */
[----:B------:R-:W-:Y:S02]  /*5080*/  HADD2.F32 R83, -RZ, R82.H0_H0 ;  /* 0x20000052ff537230 */ /* 0x000fe40000004100 */
[--C-:B------:R-:W-:Y:S02]  /*5090*/  HADD2.F32 R74, -RZ, R13.reuse.H1_H1 ;  /* 0x3000000dff4a7230 */ /* 0x100fe40000004100 */
[----:B------:R-:W-:-:S02]  /*50a0*/  HADD2.F32 R13, -RZ, R13.H0_H0 ;  /* 0x2000000dff0d7230 */ /* 0x000fc40000004100 */
[--C-:B------:R-:W-:Y:S02]  /*50b0*/  HADD2.F32 R80, -RZ, R81.reuse.H0_H0 ;  /* 0x20000051ff507230 */ /* 0x100fe40000004100 */
[CC--:B------:R-:W-:Y:S01]  /*50c0*/  FMUL.FTZ R84, R74.reuse, R83.reuse ;  /* 0x000000534a547220 */ /* 0x0c0fe20000410000 */
[----:B------:R-:W-:Y:S02]  /*50d0*/  HADD2.F32 R81, -RZ, R81.H1_H1 ;  /* 0x30000051ff517230 */ /* 0x000fe40000004100 */
[C---:B------:R-:W-:Y:S01]  /*50e0*/  FMUL.FTZ R83, R13.reuse, R83 ;  /* 0x000000530d537220 */ /* 0x040fe20000410000 */
[-C--:B------:R-:W-:Y:S01]  /*50f0*/  FFMA.FTZ R13, R13, R80.reuse, -R84 ;  /* 0x000000500d0d7223 */ /* 0x080fe20000010854 */
[----:B------:R-:W-:Y:S02]  /*5100*/  F2FP.F16.E4M3.UNPACK_B R84, R153 ;  /* 0x00000099ff54723e */ /* 0x000fe400020006ff */
[----:B------:R-:W-:Y:S01]  /*5110*/  FFMA.FTZ R74, R74, R80, R83 ;  /* 0x000000504a4a7223 */ /* 0x000fe20000010053 */
[----:B------:R-:W-:Y:S01]  /*5120*/  F2FP.F16.E4M3.UNPACK_B R80, R76.H1 ;  /* 0x0000004cff50723e */ /* 0x000fe200030006ff */
[----:B------:R-:W-:-:S02]  /*5130*/  IMAD.MOV.U32 R76, RZ, RZ, R12 ;  /* 0x000000ffff4c7224 */ /* 0x000fc400078e000c */
[----:B------:R-:W-:Y:S01]  /*5140*/  HADD2.F32 R83, -RZ, R82.H1_H1 ;  /* 0x30000052ff537230 */ /* 0x000fe20000004100 */
[----:B------:R-:W-:Y:S01]  /*5150*/  F2FP.F16.E4M3.UNPACK_B R82, R152 ;  /* 0x00000098ff52723e */ /* 0x000fe200020006ff */
[--C-:B------:R-:W-:Y:S02]  /*5160*/  HADD2.F32 R12, -RZ, R80.reuse.H1_H1 ;  /* 0x30000050ff0c7230 */ /* 0x100fe40000004100 */
[----:B------:R-:W-:-:S03]  /*5170*/  HADD2.F32 R80, -RZ, R80.H0_H0 ;  /* 0x20000050ff507230 */ /* 0x000fc60000004100 */
[-C--:B------:R-:W-:Y:S02]  /*5180*/  FMUL.FTZ R85, R12, R83.reuse ;  /* 0x000000530c557220 */ /* 0x080fe40000410000 */
[C---:B------:R-:W-:Y:S02]  /*5190*/  FMUL.FTZ R83, R80.reuse, R83 ;  /* 0x0000005350537220 */ /* 0x040fe40000410000 */
[-C--:B------:R-:W-:Y:S01]  /*51a0*/  FFMA.FTZ R80, R80, R81.reuse, -R85 ;  /* 0x0000005150507223 */ /* 0x080fe20000010855 */
[----:B------:R-:W-:Y:S02]  /*51b0*/  HADD2.F32 R85, -RZ, R84.H1_H1 ;  /* 0x30000054ff557230 */ /* 0x000fe40000004100 */
[----:B------:R-:W-:Y:S01]  /*51c0*/  FFMA.FTZ R89, R12, R81, R83 ;  /* 0x000000510c597223 */ /* 0x000fe20000010053 */
[-C--:B------:R-:W-:Y:S01]  /*51d0*/  F2FP.F16.E4M3.UNPACK_B R12, R76.reuse.H1 ;  /* 0x0000004cff0c723e */ /* 0x080fe200030006ff */
[----:B------:R-:W-:Y:S01]  /*51e0*/  HADD2.F32 R83, -RZ, R82.H1_H1 ;  /* 0x30000052ff537230 */ /* 0x000fe20000004100 */
[----:B------:R-:W-:Y:S01]  /*51f0*/  F2FP.F16.E4M3.UNPACK_B R76, R76 ;  /* 0x0000004cff4c723e */ /* 0x000fe200020006ff */
[----:B------:R-:W-:Y:S01]  /*5200*/  HADD2.F32 R84, -RZ, R84.H0_H0 ;  /* 0x20000054ff547230 */ /* 0x000fe20000004100 */
[----:B------:R-:W-:Y:S01]  /*5210*/  F2FP.SATFINITE.E4M3.F32.PACK_AB_MERGE_C R80, R89, R80, RZ ;  /* 0x000000505950723e */ /* 0x000fe200048070ff */
[----:B------:R-:W-:-:S02]  /*5220*/  HADD2.F32 R81, -RZ, R12.H1_H1 ;  /* 0x3000000cff517230 */ /* 0x000fc40000004100 */
[----:B------:R-:W-:Y:S01]  /*5230*/  HADD2.F32 R12, -RZ, R12.H0_H0 ;  /* 0x2000000cff0c7230 */ /* 0x000fe20000004100 */
[----:B------:R-:W-:Y:S01]  /*5240*/  F2FP.SATFINITE.E4M3.F32.PACK_AB_MERGE_C R13, R74, R13, R80 ;  /* 0x0000000d4a0d723e */ /* 0x000fe20004807050 */
[----:B------:R-:W-:Y:S02]  /*5250*/  HADD2.F32 R82, -RZ, R82.H0_H0 ;  /* 0x20000052ff527230 */ /* 0x000fe40000004100 */
[-C--:B------:R-:W-:Y:S01]  /*5260*/  FMUL.FTZ R87, R81, R85.reuse ;  /* 0x0000005551577220 */ /* 0x080fe20000410000 */
[----:B------:R-:W-:Y:S01]  /*5270*/  SHF.R.U32.HI R74, RZ, 0x8, R77 ;  /* 0x00000008ff4a7819 */ /* 0x000fe2000001164d */
[C---:B------:R-:W-:Y:S01]  /*5280*/  FMUL.FTZ R86, R12.reuse, R85 ;  /* 0x000000550c567220 */ /* 0x040fe20000410000 */
[----:B------:R-:W-:Y:S01]  /*5290*/  LOP3.LUT R80, R77, 0xff0000ff, RZ, 0xc0, !PT ;  /* 0xff0000ff4d507812 */ /* 0x000fe200078ec0ff */
[-C--:B------:R-:W-:Y:S02]  /*52a0*/  FFMA.FTZ R12, R12, R83.reuse, -R87 ;  /* 0x000000530c0c7223 */ /* 0x080fe40000010857 */
[----:B------:R-:W-:Y:S01]  /*52b0*/  FFMA.FTZ R81, R81, R83, R86 ;  /* 0x0000005351517223 */ /* 0x000fe20000010056 */
[----:B------:R-:W-:-:S02]  /*52c0*/  HADD2.F32 R83, -RZ, R76.H1_H1 ;  /* 0x3000004cff537230 */ /* 0x000fc40000004100 */
[----:B------:R-:W-:Y:S02]  /*52d0*/  HADD2.F32 R76, -RZ, R76.H0_H0 ;  /* 0x2000004cff4c7230 */ /* 0x000fe40000004100 */
[----:B------:R-:W-:Y:S01]  /*52e0*/  F2FP.SATFINITE.E4M3.F32.PACK_AB_MERGE_C R12, R81, R12, RZ ;  /* 0x0000000c510c723e */ /* 0x000fe200048070ff */
[CC--:B------:R-:W-:Y:S02]  /*52f0*/  FMUL.FTZ R85, R83.reuse, R84.reuse ;  /* 0x0000005453557220 */ /* 0x0c0fe40000410000 */
[C---:B------:R-:W-:Y:S02]  /*5300*/  FMUL.FTZ R84, R76.reuse, R84 ;  /* 0x000000544c547220 */ /* 0x040fe40000410000 */
[-C--:B------:R-:W-:Y:S01]  /*5310*/  FFMA.FTZ R76, R76, R82.reuse, -R85 ;  /* 0x000000524c4c7223 */ /* 0x080fe20000010855 */
[----:B------:R-:W-:Y:S01]  /*5320*/  SHF.R.U32.HI R85, RZ, 0x8, R75 ;  /* 0x00000008ff557819 */ /* 0x000fe2000001164b */
[----:B------:R-:W-:Y:S01]  /*5330*/  FFMA.FTZ R83, R83, R82, R84 ;  /* 0x0000005253537223 */ /* 0x000fe20000010054 */
[----:B------:R-:W-:Y:S01]  /*5340*/  SHF.R.U32.HI R82, RZ, 0x10, R77 ;  /* 0x00000010ff527819 */ /* 0x000fe2000001164d */
[----:B------:R-:W-:Y:S01]  /*5350*/  IMAD.SHL.U32 R77, R74, 0x100, RZ ;  /* 0x000001004a4d7824 */ /* 0x000fe200078e00ff */
[----:B------:R-:W-:-:S02]  /*5360*/  LOP3.LUT R74, R75, 0xff0000ff, RZ, 0xc0, !PT ;  /* 0xff0000ff4b4a7812 */ /* 0x000fc400078ec0ff */
[----:B------:R-:W-:Y:S01]  /*5370*/  SHF.R.U32.HI R84, RZ, 0x10, R75 ;  /* 0x00000010ff547819 */ /* 0x000fe2000001164b */
[----:B------:R-:W-:Y:S01]  /*5380*/  IMAD.SHL.U32 R75, R85, 0x100, RZ ;  /* 0x00000100554b7824 */ /* 0x000fe200078e00ff */
[----:B------:R-:W-:Y:S01]  /*5390*/  LOP3.LUT R77, R80, 0xff00, R77, 0xf8, !PT ;  /* 0x0000ff00504d7812 */ /* 0x000fe200078ef84d */
[----:B------:R-:W-:Y:S01]  /*53a0*/  IMAD.U32 R80, R82, 0x10000, RZ ;  /* 0x0001000052507824 */ /* 0x000fe200078e00ff */
[----:B------:R-:W-:Y:S02]  /*53b0*/  F2FP.SATFINITE.E4M3.F32.PACK_AB_MERGE_C R12, R83, R76, R12 ;  /* 0x0000004c530c723e */ /* 0x000fe4000480700c */
[----:B------:R-:W-:Y:S02]  /*53c0*/  LOP3.LUT R75, R74, 0xff00, R75, 0xf8, !PT ;  /* 0x0000ff004a4b7812 */ /* 0x000fe400078ef84b */
[----:B------:R-:W-:Y:S01]  /*53d0*/  LOP3.LUT R77, R77, 0xff0000, R80, 0xf8, !PT ;  /* 0x00ff00004d4d7812 */ /* 0x000fe200078ef850 */
[----:B------:R-:W-:Y:S01]  /*53e0*/  IMAD.MOV.U32 R80, RZ, RZ, R15 ;  /* 0x000000ffff507224 */ /* 0x000fe200078e000f */
[----:B------:R-:W-:-:S02]  /*53f0*/  SHF.L.U32 R74, R84, 0x10, RZ ;  /* 0x00000010544a7819 */ /* 0x000fc400000006ff */
[----:B------:R-:W-:Y:S02]  /*5400*/  F2FP.F16.E4M3.UNPACK_B R85, R77.H1 ;  /* 0x0000004dff55723e */ /* 0x000fe400030006ff */
[----:B------:R-:W-:Y:S02]  /*5410*/  F2FP.F16.E4M3.UNPACK_B R15, R80 ;  /* 0x00000050ff0f723e */ /* 0x000fe400020006ff */
[----:B------:R-:W-:Y:S01]  /*5420*/  LOP3.LUT R75, R75, 0xff0000, R74, 0xf8, !PT ;  /* 0x00ff00004b4b7812 */ /* 0x000fe200078ef84a */
[----:B------:R-:W-:Y:S02]  /*5430*/  HADD2.F32 R86, -RZ, R85.H0_H0 ;  /* 0x20000055ff567230 */ /* 0x000fe40000004100 */
[--C-:B------:R-:W-:Y:S01]  /*5440*/  HADD2.F32 R74, -RZ, R15.reuse.H1_H1 ;  /* 0x3000000fff4a7230 */ /* 0x100fe20000004100 */
[----:B------:R-:W-:Y:S01]  /*5450*/  F2FP.F16.E4M3.UNPACK_B R84, R75.H1 ;  /* 0x0000004bff54723e */ /* 0x000fe200030006ff */
[----:B------:R-:W-:-:S03]  /*5460*/  HADD2.F32 R15, -RZ, R15.H0_H0 ;  /* 0x2000000fff0f7230 */ /* 0x000fc60000004100 */
[CC--:B------:R-:W-:Y:S01]  /*5470*/  FMUL.FTZ R88, R74.reuse, R86.reuse ;  /* 0x000000564a587220 */ /* 0x0c0fe20000410000 */
[--C-:B------:R-:W-:Y:S02]  /*5480*/  HADD2.F32 R82, -RZ, R84.reuse.H0_H0 ;  /* 0x20000054ff527230 */ /* 0x100fe40000004100 */
[C---:B------:R-:W-:Y:S01]  /*5490*/  FMUL.FTZ R87, R15.reuse, R86 ;  /* 0x000000560f577220 */ /* 0x040fe20000410000 */
[----:B------:R-:W-:Y:S02]  /*54a0*/  HADD2.F32 R84, -RZ, R84.H1_H1 ;  /* 0x30000054ff547230 */ /* 0x000fe40000004100 */
[-C--:B------:R-:W-:Y:S01]  /*54b0*/  FFMA.FTZ R15, R15, R82.reuse, -R88 ;  /* 0x000000520f0f7223 */ /* 0x080fe20000010858 */
[----:B------:R-:W-:Y:S01]  /*54c0*/  FFMA.FTZ R74, R74, R82, R87 ;  /* 0x000000524a4a7223 */ /* 0x000fe20000010057 */
[----:B------:R-:W-:Y:S01]  /*54d0*/  F2FP.F16.E4M3.UNPACK_B R82, R80.H1 ;  /* 0x00000050ff52723e */ /* 0x000fe200030006ff */
[----:B------:R-:W-:Y:S02]  /*54e0*/  IMAD.MOV.U32 R80, RZ, RZ, R14 ;  /* 0x000000ffff507224 */ /* 0x000fe400078e000e */
[----:B------:R-:W-:-:S02]  /*54f0*/  HADD2.F32 R14, -RZ, R85.H1_H1 ;  /* 0x30000055ff0e7230 */ /* 0x000fc40000004100 */
[--C-:B------:R-:W-:Y:S02]  /*5500*/  HADD2.F32 R85, -RZ, R82.reuse.H1_H1 ;  /* 0x30000052ff557230 */ /* 0x100fe40000004100 */
[----:B------:R-:W-:-:S03]  /*5510*/  HADD2.F32 R82, -RZ, R82.H0_H0 ;  /* 0x20000052ff527230 */ /* 0x000fc60000004100 */
[CC--:B------:R-:W-:Y:S02]  /*5520*/  FMUL.FTZ R87, R85.reuse, R14.reuse ;  /* 0x0000000e55577220 */ /* 0x0c0fe40000410000 */
[C---:B------:R-:W-:Y:S02]  /*5530*/  FMUL.FTZ R86, R82.reuse, R14 ;  /* 0x0000000e52567220 */ /* 0x040fe40000410000 */
[-C--:B------:R-:W-:Y:S01]  /*5540*/  FFMA.FTZ R14, R82, R84.reuse, -R87 ;  /* 0x00000054520e7223 */ /* 0x080fe20000010857 */
[----:B------:R-:W-:Y:S01]  /*5550*/  F2FP.F16.E4M3.UNPACK_B R82, R75 ;  /* 0x0000004bff52723e */ /* 0x000fe200020006ff */
[----:B------:R-:W-:Y:S01]  /*5560*/  FFMA.FTZ R85, R85, R84, R86 ;  /* 0x0000005455557223 */ /* 0x000fe20000010056 */
[----:B------:R-:W-:Y:S02]  /*5570*/  F2FP.F16.E4M3.UNPACK_B R86, R77 ;  /* 0x0000004dff56723e */ /* 0x000fe400020006ff */
[-C--:B------:R-:W-:Y:S01]  /*5580*/  F2FP.F16.E4M3.UNPACK_B R77, R80.reuse.H1 ;  /* 0x00000050ff4d723e */ /* 0x080fe200030006ff */
[----:B------:R-:W-:Y:S01]  /*5590*/  HADD2.F32 R84, -RZ, R82.H1_H1 ;  /* 0x30000052ff547230 */ /* 0x000fe20000004100 */
[----:B------:R-:W-:Y:S01]  /*55a0*/  F2FP.F16.E4M3.UNPACK_B R80, R80 ;  /* 0x00000050ff50723e */ /* 0x000fe200020006ff */
[----:B------:R-:W-:Y:S01]  /*55b0*/  HADD2.F32 R88, -RZ, R86.H1_H1 ;  /* 0x30000056ff587230 */ /* 0x000fe20000004100 */
[----:B------:R-:W-:Y:S01]  /*55c0*/  F2FP.SATFINITE.E4M3.F32.PACK_AB_MERGE_C R85, R85, R14, RZ ;  /* 0x0000000e5555723e */ /* 0x000fe200048070ff */
[----:B------:R-:W-:-:S02]  /*55d0*/  HADD2.F32 R75, -RZ, R77.H1_H1 ;  /* 0x3000004dff4b7230 */ /* 0x000fc40000004100 */
[----:B------:R-:W-:Y:S01]  /*55e0*/  HADD2.F32 R77, -RZ, R77.H0_H0 ;  /* 0x2000004dff4d7230 */ /* 0x000fe20000004100 */
[----:B------:R-:W-:Y:S01]  /*55f0*/  F2FP.SATFINITE.E4M3.F32.PACK_AB_MERGE_C R15, R74, R15, R85 ;  /* 0x0000000f4a0f723e */ /* 0x000fe20004807055 */
[----:B------:R-:W-:Y:S02]  /*5600*/  HADD2.F32 R86, -RZ, R86.H0_H0 ;  /* 0x20000056ff567230 */ /* 0x000fe40000004100 */
[-C--:B------:R-:W-:Y:S01]  /*5610*/  FMUL.FTZ R152, R75, R88.reuse ;  /* 0x000000584b987220 */ /* 0x080fe20000410000 */
[----:B------:R-:W-:Y:S02]  /*5620*/  HADD2.F32 R82, -RZ, R82.H0_H0 ;  /* 0x20000052ff527230 */ /* 0x000fe40000004100 */
[C---:B------:R-:W-:Y:S01]  /*5630*/  FMUL.FTZ R88, R77.reuse, R88 ;  /* 0x000000584d587220 */ /* 0x040fe20000410000 */
[----:B------:R-:W-:-:S03]  /*5640*/  FFMA.FTZ R152, R77, R84, -R152 ;  /* 0x000000544d987223 */ /* 0x000fc60000010898 */
[----:B------:R-:W-:Y:S01]  /*5650*/  FFMA.FTZ R87, R75, R84, R88 ;  /* 0x000000544b577223 */ /* 0x000fe20000010058 */
[--C-:B------:R-:W-:Y:S02]  /*5660*/  HADD2.F32 R75, -RZ, R80.reuse.H1_H1 ;  /* 0x30000050ff4b7230 */ /* 0x100fe40000004100 */
[----:B------:R-:W-:Y:S02]  /*5670*/  HADD2.F32 R80, -RZ, R80.H0_H0 ;  /* 0x20000050ff507230 */ /* 0x000fe40000004100 */
[----:B------:R-:W-:Y:S01]  /*5680*/  F2FP.SATFINITE.E4M3.F32.PACK_AB_MERGE_C R87, R87, R152, RZ ;  /* 0x000000985757723e */ /* 0x000fe200048070ff */
[-C--:B------:R-:W-:Y:S02]  /*5690*/  FMUL.FTZ R77, R75, R86.reuse ;  /* 0x000000564b4d7220 */ /* 0x080fe40000410000 */
[C---:B------:R-:W-:Y:S02]  /*56a0*/  FMUL.FTZ R86, R80.reuse, R86 ;  /* 0x0000005650567220 */ /* 0x040fe40000410000 */
[----:B------:R-:W-:-:S02]  /*56b0*/  FFMA.FTZ R77, R80, R82, -R77 ;  /* 0x00000052504d7223 */ /* 0x000fc4000001084d */
[----:B------:R-:W-:-:S05]  /*56c0*/  FFMA.FTZ R86, R75, R82, R86 ;  /* 0x000000524b567223 */ /* 0x000fca0000010056 */
[----:B------:R-:W-:-:S07]  /*56d0*/  F2FP.SATFINITE.E4M3.F32.PACK_AB_MERGE_C R14, R86, R77, R87 ;  /* 0x0000004d560e723e */ /* 0x000fce0004807057 */
.L_x_2719:
[----:B------:R-:W-:Y:S05]  /*56e0*/  BSYNC B3 ;  /* 0x0000000000037941 */ /* 0x000fea0003800000 */
.L_x_2718:
[----:B0-----:R0:W-:Y:S02]  /*56f0*/  ST.E.128 desc[UR52][R78.64], R12 ;  /* 0x0000000c4e007985 */ /* 0x0011e4000c101d34 */
.L_x_2717:
[----:B------:R-:W-:Y:S05]  /*5700*/  BSYNC B2 ;  /* 0x0000000000027941 */ /* 0x000fea0003800000 */
.L_x_2716:
        /* <DEDUP_REMOVED lines=13> */
[--C-:B------:R-:W-:Y:S01]  /*57e0*/  HADD2.F32 R77, -RZ, R79.reuse.H0_H0 ;  /* 0x2000004fff4d7230 */ /* 0x100fe20000004100 */
[--C-:B------:R-:W-:Y:S01]  /*57f0*/  SHF.R.U32.HI R72, RZ, 0x10, R71.reuse ;  /* 0x00000010ff487819 */ /* 0x100fe20000011647 */
[----:B------:R-:W-:Y:S01]  /*5800*/  HADD2.F32 R82, -RZ, R79.H1_H1 ;  /* 0x3000004fff527230 */ /* 0x000fe20000004100 */
[----:B------:R-:W-:Y:S01]  /*5810*/  SHF.R.U32.HI R85, RZ, 0x8, R71 ;  /* 0x00000008ff557819 */ /* 0x000fe20000011647 */
[--C-:B------:R-:W-:Y:S01]  /*5820*/  HADD2.F32 R70, -RZ, R13.reuse.H0_H0 ;  /* 0x2000000dff467230 */ /* 0x100fe20000004100 */
[----:B------:R-:W-:Y:S01]  /*5830*/  LOP3.LUT R81, R71, 0xff0000ff, RZ, 0xc0, !PT ;  /* 0xff0000ff47517812 */ /* 0x000fe200078ec0ff */
[----:B------:R-:W-:Y:S01]  /*5840*/  HADD2.F32 R13, -RZ, R13.H1_H1 ;  /* 0x3000000dff0d7230 */ /* 0x000fe20000004100 */
[----:B------:R-:W-:Y:S01]  /*5850*/  SHF.R.U32.HI R84, RZ, 0x8, R73 ;  /* 0x00000008ff547819 */ /* 0x000fe20000011649 */
[----:B------:R-:W-:-:S02]  /*5860*/  HADD2.F32 R71, -RZ, R78.H0_H0 ;  /* 0x2000004eff477230 */ /* 0x000fc40000004100 */
[C---:B------:R-:W-:Y:S01]  /*5870*/  FMUL.FTZ R80, R70.reuse, R77 ;  /* 0x0000004d46507220 */ /* 0x040fe20000410000 */
[----:B------:R-:W-:Y:S01]  /*5880*/  F2FP.F16.E4M3.UNPACK_B R151, R151 ;  /* 0x00000097ff97723e */ /* 0x000fe200020006ff */
[C---:B------:R-:W-:Y:S01]  /*5890*/  FMUL.FTZ R83, R13.reuse, R77 ;  /* 0x0000004d0d537220 */ /* 0x040fe20000410000 */
[----:B------:R-:W-:Y:S01]  /*58a0*/  SHF.R.U32.HI R77, RZ, 0x10, R73 ;  /* 0x00000010ff4d7819 */ /* 0x000fe20000011649 */
[-C--:B------:R-:W-:Y:S01]  /*58b0*/  FFMA.FTZ R13, R13, R71.reuse, R80 ;  /* 0x000000470d0d7223 */ /* 0x080fe20000010050 */
[----:B------:R-:W-:Y:S02]  /*58c0*/  HADD2.F32 R80, -RZ, R78.H1_H1 ;  /* 0x3000004eff507230 */ /* 0x000fe40000004100 */
[----:B------:R-:W-:Y:S01]  /*58d0*/  FFMA.FTZ R70, R70, R71, -R83 ;  /* 0x0000004746467223 */ /* 0x000fe20000010853 */
[----:B------:R-:W-:Y:S01]  /*58e0*/  F2FP.F16.E4M3.UNPACK_B R71, R76.H1 ;  /* 0x0000004cff47723e */ /* 0x000fe200030006ff */
[----:B------:R-:W-:Y:S01]  /*58f0*/  IMAD.U32 R72, R72, 0x10000, RZ ;  /* 0x0001000048487824 */ /* 0x000fe200078e00ff */
[----:B------:R-:W-:Y:S01]  /*5900*/  LOP3.LUT R76, R73, 0xff0000ff, RZ, 0xc0, !PT ;  /* 0xff0000ff494c7812 */ /* 0x000fe200078ec0ff */
[----:B------:R-:W-:Y:S01]  /*5910*/  IMAD.U32 R77, R77, 0x10000, RZ ;  /* 0x000100004d4d7824 */ /* 0x000fe200078e00ff */
[----:B------:R-:W-:Y:S01]  /*5920*/  MOV R73, R12 ;  /* 0x0000000c00497202 */ /* 0x000fe20000000f00 */
[----:B------:R-:W-:Y:S01]  /*5930*/  HADD2.F32 R79, -RZ, R71.H1_H1 ;  /* 0x30000047ff4f7230 */ /* 0x000fe20000004100 */
[----:B------:R-:W-:Y:S01]  /*5940*/  F2FP.F16.E4M3.UNPACK_B R147, R147 ;  /* 0x00000093ff93723e */ /* 0x000fe200020006ff */
[----:B------:R-:W-:-:S02]  /*5950*/  IMAD.SHL.U32 R12, R85, 0x100, RZ ;  /* 0x00000100550c7824 */ /* 0x000fc400078e00ff */
[----:B------:R-:W-:Y:S02]  /*5960*/  HADD2.F32 R71, -RZ, R71.H0_H0 ;  /* 0x20000047ff477230 */ /* 0x000fe40000004100 */
[----:B------:R-:W-:Y:S01]  /*5970*/  FMUL.FTZ R78, R79, R82 ;  /* 0x000000524f4e7220 */ /* 0x000fe20000410000 */
[----:B------:R-:W-:Y:S01]  /*5980*/  LOP3.LUT R83, R81, 0xff00, R12, 0xf8, !PT ;  /* 0x0000ff0051537812 */ /* 0x000fe200078ef80c */
[----:B------:R-:W-:Y:S02]  /*5990*/  IMAD.SHL.U32 R81, R84, 0x100, RZ ;  /* 0x0000010054517824 */ /* 0x000fe400078e00ff */
[C---:B------:R-:W-:Y:S01]  /*59a0*/  FFMA.FTZ R12, R71.reuse, R80, -R78 ;  /* 0x00000050470c7223 */ /* 0x040fe2000001084e */
[----:B------:R-:W-:Y:S01]  /*59b0*/  FMUL.FTZ R82, R71, R82 ;  /* 0x0000005247527220 */ /* 0x000fe20000410000 */
[----:B------:R-:W-:Y:S02]  /*59c0*/  F2FP.F16.E4M3.UNPACK_B R78, R73.H1 ;  /* 0x00000049ff4e723e */ /* 0x000fe400030006ff */
[----:B------:R-:W-:Y:S01]  /*59d0*/  LOP3.LUT R84, R76, 0xff00, R81, 0xf8, !PT ;  /* 0x0000ff004c547812 */ /* 0x000fe200078ef851 */
[----:B------:R-:W-:Y:S01]  /*59e0*/  FFMA.FTZ R71, R79, R80, R82 ;  /* 0x000000504f477223 */ /* 0x000fe20000010052 */
[----:B------:R-:W-:Y:S01]  /*59f0*/  HADD2.F32 R82, -RZ, R151.H1_H1 ;  /* 0x30000097ff527230 */ /* 0x000fe20000004100 */
[----:B------:R-:W-:Y:S01]  /*5a00*/  LOP3.LUT R76, R83, 0xff0000, R72, 0xf8, !PT ;  /* 0x00ff0000534c7812 */ /* 0x000fe200078ef848 */
[----:B------:R-:W-:-:S02]  /*5a10*/  HADD2.F32 R79, -RZ, R78.H0_H0 ;  /* 0x2000004eff4f7230 */ /* 0x000fc40000004100 */
[----:B------:R-:W-:Y:S01]  /*5a20*/  HADD2.F32 R80, -RZ, R78.H1_H1 ;  /* 0x3000004eff507230 */ /* 0x000fe20000004100 */
[----:B------:R-:W-:Y:S01]  /*5a30*/  F2FP.F16.E4M3.UNPACK_B R78, R73 ;  /* 0x00000049ff4e723e */ /* 0x000fe200020006ff */
[----:B------:R-:W-:Y:S02]  /*5a40*/  HADD2.F32 R81, -RZ, R147.H1_H1 ;  /* 0x30000093ff517230 */ /* 0x000fe40000004100 */
[-C--:B------:R-:W-:Y:S01]  /*5a50*/  FMUL.FTZ R85, R79, R82.reuse ;  /* 0x000000524f557220 */ /* 0x080fe20000410000 */
[----:B------:R-:W-:Y:S02]  /*5a60*/  HADD2.F32 R151, -RZ, R151.H0_H0 ;  /* 0x20000097ff977230 */ /* 0x000fe40000004100 */
[C---:B------:R-:W-:Y:S01]  /*5a70*/  FMUL.FTZ R86, R80.reuse, R82 ;  /* 0x0000005250567220 */ /* 0x040fe20000410000 */
[----:B------:R-:W-:Y:S02]  /*5a80*/  HADD2.F32 R147, -RZ, R147.H0_H0 ;  /* 0x20000093ff937230 */ /* 0x000fe40000004100 */
[----:B------:R-:W-:Y:S01]  /*5a90*/  FFMA.FTZ R73, R80, R81, R85 ;  /* 0x0000005150497223 */ /* 0x000fe20000010055 */
[----:B------:R-:W-:-:S02]  /*5aa0*/  HADD2.F32 R80, -RZ, R78.H1_H1 ;  /* 0x3000004eff507230 */ /* 0x000fc40000004100 */
[----:B------:R-:W-:Y:S01]  /*5ab0*/  FFMA.FTZ R72, R79, R81, -R86 ;  /* 0x000000514f487223 */ /* 0x000fe20000010856 */
[----:B------:R-:W-:Y:S01]  /*5ac0*/  HADD2.F32 R78, -RZ, R78.H0_H0 ;  /* 0x2000004eff4e7230 */ /* 0x000fe20000004100 */
[----:B------:R-:W-:Y:S02]  /*5ad0*/  MOV R81, R15 ;  /* 0x0000000f00517202 */ /* 0x000fe40000000f00 */
[----:B------:R-:W-:Y:S01]  /*5ae0*/  LOP3.LUT R79, R84, 0xff0000, R77, 0xf8, !PT ;  /* 0x00ff0000544f7812 */ /* 0x000fe200078ef84d */
[----:B------:R-:W-:Y:S01]  /*5af0*/  FMUL.FTZ R15, R80, R151 ;  /* 0x00000097500f7220 */ /* 0x000fe20000410000 */
[----:B------:R-:W-:Y:S01]  /*5b00*/  F2FP.F16.E4M3.UNPACK_B R77, R81 ;  /* 0x00000051ff4d723e */ /* 0x000fe200020006ff */
[C---:B------:R-:W-:Y:S01]  /*5b10*/  FMUL.FTZ R151, R78.reuse, R151 ;  /* 0x000000974e977220 */ /* 0x040fe20000410000 */
[----:B------:R-:W-:Y:S01]  /*5b20*/  F2FP.F16.E4M3.UNPACK_B R85, R79.H1 ;  /* 0x0000004fff55723e */ /* 0x000fe200030006ff */
[-C--:B------:R-:W-:Y:S01]  /*5b30*/  FFMA.FTZ R15, R78, R147.reuse, -R15 ;  /* 0x000000934e0f7223 */ /* 0x080fe2000001080f */
[----:B------:R-:W-:Y:S01]  /*5b40*/  F2FP.F16.E4M3.UNPACK_B R84, R76.H1 ;  /* 0x0000004cff54723e */ /* 0x000fe200030006ff */
[----:B------:R-:W-:Y:S01]  /*5b50*/  FFMA.FTZ R78, R80, R147, R151 ;  /* 0x00000093504e7223 */ /* 0x000fe20000010097 */
[----:B------:R-:W-:Y:S01]  /*5b60*/  HADD2.F32 R80, -RZ, R77.H1_H1 ;  /* 0x3000004dff507230 */ /* 0x000fe20000004100 */
[----:B------:R-:W-:Y:S01]  /*5b70*/  F2FP.SATFINITE.E4M3.F32.PACK_AB_MERGE_C R71, R71, R12, RZ ;  /* 0x0000000c4747723e */ /* 0x000fe200048070ff */
[----:B------:R-:W-:Y:S01]  /*5b80*/  HADD2.F32 R82, -RZ, R85.H0_H0 ;  /* 0x20000055ff527230 */ /* 0x000fe20000004100 */
[----:B------:R-:W-:Y:S01]  /*5b90*/  F2FP.SATFINITE.E4M3.F32.PACK_AB_MERGE_C R72, R73, R72, RZ ;  /* 0x000000484948723e */ /* 0x000fe200048070ff */
[----:B------:R-:W-:Y:S01]  /*5ba0*/  HADD2.F32 R77, -RZ, R77.H0_H0 ;  /* 0x2000004dff4d7230 */ /* 0x000fe20000004100 */
[----:B------:R-:W-:Y:S01]  /*5bb0*/  F2FP.SATFINITE.E4M3.F32.PACK_AB_MERGE_C R13, R13, R70, R71 ;  /* 0x000000460d0d723e */ /* 0x000fe20004807047 */
[----:B------:R-:W-:-:S02]  /*5bc0*/  HADD2.F32 R83, -RZ, R84.H0_H0 ;  /* 0x20000054ff537230 */ /* 0x000fc40000004100 */
[CC--:B------:R-:W-:Y:S01]  /*5bd0*/  FMUL.FTZ R86, R80.reuse, R82.reuse ;  /* 0x0000005250567220 */ /* 0x0c0fe20000410000 */
[----:B------:R-:W-:Y:S02]  /*5be0*/  HADD2.F32 R85, -RZ, R85.H1_H1 ;  /* 0x30000055ff557230 */ /* 0x000fe40000004100 */
[C---:B------:R-:W-:Y:S01]  /*5bf0*/  FMUL.FTZ R87, R77.reuse, R82 ;  /* 0x000000524d577220 */ /* 0x040fe20000410000 */
[----:B------:R-:W-:Y:S01]  /*5c00*/  F2FP.F16.E4M3.UNPACK_B R82, R81.H1 ;  /* 0x00000051ff52723e */ /* 0x000fe200030006ff */
[-C--:B------:R-:W-:Y:S01]  /*5c10*/  FFMA.FTZ R77, R77, R83.reuse, -R86 ;  /* 0x000000534d4d7223 */ /* 0x080fe20000010856 */
[----:B------:R-:W-:Y:S02]  /*5c20*/  HADD2.F32 R84, -RZ, R84.H1_H1 ;  /* 0x30000054ff547230 */ /* 0x000fe40000004100 */
[----:B------:R-:W-:Y:S01]  /*5c30*/  FFMA.FTZ R80, R80, R83, R87 ;  /* 0x0000005350507223 */ /* 0x000fe20000010057 */
[----:B------:R-:W-:Y:S01]  /*5c40*/  IMAD.MOV.U32 R81, RZ, RZ, R14 ;  /* 0x000000ffff517224 */ /* 0x000fe200078e000e */
[----:B------:R-:W-:Y:S01]  /*5c50*/  F2FP.SATFINITE.E4M3.F32.PACK_AB_MERGE_C R15, R78, R15, R72 ;  /* 0x0000000f4e0f723e */ /* 0x000fe20004807048 */
[----:B------:R-:W-:-:S02]  /*5c60*/  HADD2.F32 R83, -RZ, R82.H1_H1 ;  /* 0x30000052ff537230 */ /* 0x000fc40000004100 */
[----:B------:R-:W-:-:S03]  /*5c70*/  HADD2.F32 R82, -RZ, R82.H0_H0 ;  /* 0x20000052ff527230 */ /* 0x000fc60000004100 */
[CC--:B------:R-:W-:Y:S02]  /*5c80*/  FMUL.FTZ R87, R83.reuse, R85.reuse ;  /* 0x0000005553577220 */ /* 0x0c0fe40000410000 */
[C---:B------:R-:W-:Y:S01]  /*5c90*/  FMUL.FTZ R86, R82.reuse, R85 ;  /* 0x0000005552567220 */ /* 0x040fe20000410000 */
[----:B------:R-:W-:Y:S01]  /*5ca0*/  F2FP.F16.E4M3.UNPACK_B R85, R79 ;  /* 0x0000004fff55723e */ /* 0x000fe200020006ff */
[-C--:B------:R-:W-:Y:S01]  /*5cb0*/  FFMA.FTZ R14, R82, R84.reuse, -R87 ;  /* 0x00000054520e7223 */ /* 0x080fe20000010857 */
[-C--:B------:R-:W-:Y:S01]  /*5cc0*/  F2FP.F16.E4M3.UNPACK_B R82, R81.reuse.H1 ;  /* 0x00000051ff52723e */ /* 0x080fe200030006ff */
[----:B------:R-:W-:Y:S01]  /*5cd0*/  FFMA.FTZ R79, R83, R84, R86 ;  /* 0x00000054534f7223 */ /* 0x000fe20000010056 */
[----:B------:R-:W-:Y:S01]  /*5ce0*/  F2FP.F16.E4M3.UNPACK_B R84, R76 ;  /* 0x0000004cff54723e */ /* 0x000fe200020006ff */
[----:B------:R-:W-:Y:S01]  /*5cf0*/  HADD2.F32 R86, -RZ, R85.H1_H1 ;  /* 0x30000055ff567230 */ /* 0x000fe20000004100 */
[----:B------:R-:W-:Y:S01]  /*5d00*/  F2FP.F16.E4M3.UNPACK_B R81, R81 ;  /* 0x00000051ff51723e */ /* 0x000fe200020006ff */
[--C-:B------:R-:W-:Y:S01]  /*5d10*/  HADD2.F32 R83, -RZ, R82.reuse.H1_H1 ;  /* 0x30000052ff537230 */ /* 0x100fe20000004100 */
[----:B------:R-:W-:Y:S01]  /*5d20*/  F2FP.SATFINITE.E4M3.F32.PACK_AB_MERGE_C R79, R79, R14, RZ ;  /* 0x0000000e4f4f723e */ /* 0x000fe200048070ff */
[----:B------:R-:W-:-:S02]  /*5d30*/  HADD2.F32 R82, -RZ, R82.H0_H0 ;  /* 0x20000052ff527230 */ /* 0x000fc40000004100 */
[--C-:B------:R-:W-:Y:S02]  /*5d40*/  HADD2.F32 R76, -RZ, R84.reuse.H1_H1 ;  /* 0x30000054ff4c7230 */ /* 0x100fe40000004100 */
[CC--:B------:R-:W-:Y:S01]  /*5d50*/  FMUL.FTZ R87, R83.reuse, R86.reuse ;  /* 0x0000005653577220 */ /* 0x0c0fe20000410000 */
[----:B------:R-:W-:Y:S02]  /*5d60*/  HADD2.F32 R85, -RZ, R85.H0_H0 ;  /* 0x20000055ff557230 */ /* 0x000fe40000004100 */
[C---:B------:R-:W-:Y:S01]  /*5d70*/  FMUL.FTZ R86, R82.reuse, R86 ;  /* 0x0000005652567220 */ /* 0x040fe20000410000 */
[----:B------:R-:W-:Y:S02]  /*5d80*/  HADD2.F32 R84, -RZ, R84.H0_H0 ;  /* 0x20000054ff547230 */ /* 0x000fe40000004100 */
[-C--:B------:R-:W-:Y:S01]  /*5d90*/  FFMA.FTZ R87, R82, R76.reuse, -R87 ;  /* 0x0000004c52577223 */ /* 0x080fe20000010857 */
[----:B------:R-:W-:Y:S01]  /*5da0*/  F2FP.SATFINITE.E4M3.F32.PACK_AB_MERGE_C R77, R80, R77, R79 ;  /* 0x0000004d504d723e */ /* 0x000fe2000480704f */
[----:B------:R-:W-:Y:S01]  /*5db0*/  FFMA.FTZ R86, R83, R76, R86 ;  /* 0x0000004c53567223 */ /* 0x000fe20000010056 */
[----:B------:R-:W-:-:S02]  /*5dc0*/  HADD2.F32 R76, -RZ, R81.H1_H1 ;  /* 0x30000051ff4c7230 */ /* 0x000fc40000004100 */
[----:B------:R-:W-:Y:S02]  /*5dd0*/  HADD2.F32 R81, -RZ, R81.H0_H0 ;  /* 0x20000051ff517230 */ /* 0x000fe40000004100 */
[----:B------:R-:W-:Y:S01]  /*5de0*/  F2FP.SATFINITE.E4M3.F32.PACK_AB_MERGE_C R86, R86, R87, RZ ;  /* 0x000000575656723e */ /* 0x000fe200048070ff */
[CC--:B------:R-:W-:Y:S02]  /*5df0*/  FMUL.FTZ R12, R76.reuse, R85.reuse ;  /* 0x000000554c0c7220 */ /* 0x0c0fe40000410000 */
[C---:B------:R-:W-:Y:S02]  /*5e00*/  FMUL.FTZ R85, R81.reuse, R85 ;  /* 0x0000005551557220 */ /* 0x040fe40000410000 */
[-C--:B------:R-:W-:Y:S02]  /*5e10*/  FFMA.FTZ R12, R81, R84.reuse, -R12 ;  /* 0x00000054510c7223 */ /* 0x080fe4000001080c */
[----:B------:R-:W-:-:S05]  /*5e20*/  FFMA.FTZ R85, R76, R84, R85 ;  /* 0x000000544c557223 */ /* 0x000fca0000010055 */
[----:B------:R-:W-:Y:S01]  /*5e30*/  F2FP.SATFINITE.E4M3.F32.PACK_AB_MERGE_C R14, R85, R12, R86 ;  /* 0x0000000c550e723e */ /* 0x000fe20004807056 */
[----:B------:R-:W-:Y:S02]  /*5e40*/  IMAD.MOV.U32 R12, RZ, RZ, R15 ;  /* 0x000000ffff0c7224 */ /* 0x000fe400078e000f */
[----:B------:R-:W-:-:S07]  /*5e50*/  IMAD.MOV.U32 R15, RZ, RZ, R77 ;  /* 0x000000ffff0f7224 */ /* 0x000fce00078e004d */
.L_x_2723:
[----:B------:R-:W-:Y:S05]  /*5e60*/  BSYNC B3 ;  /* 0x0000000000037941 */ /* 0x000fea0003800000 */
.L_x_2722:
[----:B0-----:R0:W-:Y:S02]  /*5e70*/  ST.E.128 desc[UR52][R74.64], R12 ;  /* 0x0000000c4a007985 */ /* 0x0011e4000c101d34 */
.L_x_2721:
[----:B------:R-:W-:Y:S05]  /*5e80*/  BSYNC B2 ;  /* 0x0000000000027941 */ /* 0x000fea0003800000 */
.L_x_2720:
[----:B------:R-:W-:-:S13]  /*5e90*/  ISETP.NE.AND P2, PT, R37, RZ, PT ;  /* 0x000000ff2500720c */ /* 0x000fda0003f45270 */
        /* <DEDUP_REMOVED lines=8> */
[--C-:B------:R-:W-:Y:S02]  /*5f20*/  SHF.R.U32.HI R73, RZ, 0x8, R69.reuse ;  /* 0x00000008ff497819 */ /* 0x100fe40000011645 */
[----:B------:R-:W-:Y:S02]  /*5f30*/  LOP3.LUT R68, R69, 0xff0000ff, RZ, 0xc0, !PT ;  /* 0xff0000ff45447812 */ /* 0x000fe400078ec0ff */
[----:B------:R-:W-:Y:S01]  /*5f40*/  SHF.R.U32.HI R72, RZ, 0x10, R69 ;  /* 0x00000010ff487819 */ /* 0x000fe20000011645 */
[----:B------:R-:W-:Y:S01]  /*5f50*/  IMAD.SHL.U32 R73, R73, 0x100, RZ ;  /* 0x0000010049497824 */ /* 0x000fe200078e00ff */
[----:B------:R-:W-:Y:S02]  /*5f60*/  LOP3.LUT R66, R67, 0xff0000ff, RZ, 0xc0, !PT ;  /* 0xff0000ff43427812 */ /* 0x000fe400078ec0ff */
[----:B------:R-:W-:Y:S01]  /*5f70*/  SHF.R.U32.HI R74, RZ, 0x10, R67 ;  /* 0x00000010ff4a7819 */ /* 0x000fe20000011643 */
[----:B0-----:R-:W-:Y:S01]  /*5f80*/  IMAD.MOV.U32 R67, RZ, RZ, R12 ;  /* 0x000000ffff437224 */ /* 0x001fe200078e000c */
[----:B------:R-:W-:Y:S01]  /*5f90*/  SHF.L.U32 R69, R11, 0x8, RZ ;  /* 0x000000080b457819 */ /* 0x000fe200000006ff */
        /* <DEDUP_REMOVED lines=39> */
[----:B------:R-:W-:Y:S02]  /*6210*/  HADD2.F32 R148, -RZ, R148.H0_H0 ;  /* 0x20000094ff947230 */ /* 0x000fe40000004100 */
[--C-:B------:R-:W-:Y:S02]  /*6220*/  HADD2.F32 R67, -RZ, R144.reuse.H1_H1 ;  /* 0x30000090ff437230 */ /* 0x100fe40000004100 */
[----:B------:R-:W-:Y:S02]  /*6230*/  HADD2.F32 R144, -RZ, R144.H0_H0 ;  /* 0x20000090ff907230 */ /* 0x000fe40000004100 */
[-C--:B------:R-:W-:Y:S01]  /*6240*/  FMUL.FTZ R75, R69, R148.reuse ;  /* 0x00000094454b7220 */ /* 0x080fe20000410000 */
[----:B------:R-:W-:Y:S01]  /*6250*/  FMUL.FTZ R148, R68, R148 ;  /* 0x0000009444947220 */ /* 0x000fe20000410000 */
[-C--:B------:R-:W-:Y:S01]  /*6260*/  FFMA.FTZ R73, R73, R67.reuse, R74 ;  /* 0x0000004349497223 */ /* 0x080fe2000001004a */
[----:B------:R-:W-:Y:S01]  /*6270*/  FFMA.FTZ R72, R72, R67, -R77 ;  /* 0x0000004348487223 */ /* 0x000fe2000001084d */
[----:B------:R-:W-:Y:S01]  /*6280*/  F2FP.F16.E4M3.UNPACK_B R74, R15.H1 ;  /* 0x0000000fff4a723e */ /* 0x000fe200030006ff */
[-C--:B------:R-:W-:Y:S01]  /*6290*/  FFMA.FTZ R67, R68, R144.reuse, -R75 ;  /* 0x0000009044437223 */ /* 0x080fe2000001084b */
[----:B------:R-:W-:Y:S01]  /*62a0*/  FFMA.FTZ R68, R69, R144, R148 ;  /* 0x0000009045447223 */ /* 0x000fe20000010094 */
[----:B------:R-:W-:Y:S01]  /*62b0*/  F2FP.SATFINITE.E4M3.F32.PACK_AB_MERGE_C R69, R79, R76, RZ ;  /* 0x0000004c4f45723e */ /* 0x000fe200048070ff */
[----:B------:R-:W-:Y:S01]  /*62c0*/  HADD2.F32 R82, -RZ, R80.H1_H1 ;  /* 0x30000050ff527230 */ /* 0x000fe20000004100 */
[----:B------:R-:W-:Y:S01]  /*62d0*/  F2FP.SATFINITE.E4M3.F32.PACK_AB_MERGE_C R72, R73, R72, RZ ;  /* 0x000000484948723e */ /* 0x000fe200048070ff */
[--C-:B------:R-:W-:Y:S01]  /*62e0*/  HADD2.F32 R75, -RZ, R74.reuse.H0_H0 ;  /* 0x2000004aff4b7230 */ /* 0x100fe20000004100 */
        /* <DEDUP_REMOVED lines=42> */
.L_x_2725:
[----:B------:R-:W-:Y:S05]  /*6590*/  BSYNC B2 ;  /* 0x0000000000027941 */ /* 0x000fea0003800000 */
.L_x_2724:
[----:B0-----:R0:W-:Y:S02]  /*65a0*/  ST.E.128 desc[UR52][R70.64], R12 ;  /* 0x0000000c46007985 */ /* 0x0011e4000c101d34 */
.L_x_2703:
[----:B------:R-:W-:Y:S05]  /*65b0*/  BSYNC B1 ;  /* 0x0000000000017941 */ /* 0x000fea0003800000 */
.L_x_2702:
[----:B------:R-:W-:-:S03]  /*65c0*/  UMOV UR4, 0xffffffff ;  /* 0xffffffff00047882 */ /* 0x000fc60000000000 */
[----:B------:R-:W-:Y:S05]  /*65d0*/  BRA.DIV UR4, `(.L_x_2726) ;  /* 0x000002be041c7947 */ /* 0x000fea000b800000 */
[----:B--2---:R-:W2:Y:S04]  /*65e0*/  SHFL.IDX PT, R120, R120, 0x1, 0x1e1f ;  /* 0x003e1f0078787f89 */ /* 0x004ea800000e0000 */
[----:B------:R-:W0:Y:S02]  /*65f0*/  SHFL.IDX PT, R121, R121, 0x1, 0x1e1f ;  /* 0x003e1f0079797f89 */ /* 0x000e2400000e0000 */
.L_x_3058:
[----:B------:R-:W-:Y:S05]  /*6600*/  @P4 BRA `(.L_x_2727) ;  /* 0x0000009400b04947 */ /* 0x000fea0003800000 */
[----:B------:R-:W-:Y:S01]  /*6610*/  ISETP.NE.AND P2, PT, R32, RZ, PT ;  /* 0x000000ff2000720c */ /* 0x000fe20003f45270 */
[----:B------:R-:W-:-:S12]  /*6620*/  BSSY B1, `(.L_x_2728) ;  /* 0x0000072000017945 */ /* 0x000fd80003800000 */
[----:B------:R-:W-:Y:S05]  /*6630*/  @!P2 BRA `(.L_x_2729) ;  /* 0x0000000400c0a947 */ /* 0x000fea0003800000 */
[----:B0-----:R0:W0:Y:S01]  /*6640*/  LDS.128 R12, [R41+0x1c400] ;  /* 0x01c40000290c7984 */ /* 0x0010220000000c00 */
[----:B------:R-:W-:Y:S01]  /*6650*/  IADD3 R66, P2, R16, R121, RZ ;  /* 0x0000007910427210 */ /* 0x000fe20007f5e0ff */
[----:B------:R-:W-:Y:S04]  /*6660*/  BSSY B2, `(.L_x_2730) ;  /* 0x000006c000027945 */ /* 0x000fe80003800000 */
[----:B--2---:R-:W-:Y:S01]  /*6670*/  IMAD.X R67, R120, 0x1, R17, P2 ;  /* 0x0000000178437824 */ /* 0x004fe200010e0611 */
[----:B------:R-:W-:-:S13]  /*6680*/  ISETP.GE.AND P2, PT, R188, R117, PT ;  /* 0x00000075bc00720c */ /* 0x000fda0003f46270 */
[----:B------:R-:W-:Y:S05]  /*6690*/  @P2 BRA `(.L_x_2731) ;  /* 0x0000000400a02947 */ /* 0x000fea0003800000 */
[----:B------:R-:W-:Y:S02]  /*66a0*/  SHF.R.U32.HI R69, RZ, 0x8, R65 ;  /* 0x00000008ff457819 */ /* 0x000fe40000011641 */
[--C-:B----4-:R-:W-:Y:S02]  /*66b0*/  SHF.R.U32.HI R11, RZ, 0x8, R63.reuse ;  /* 0x00000008ff0b7819 */ /* 0x110fe4000001163f */
[----:B------:R-:W-:Y:S01]  /*66c0*/  SHF.R.U32.HI R70, RZ, 0x10, R63 ;  /* 0x00000010ff467819 */ /* 0x000fe2000001163f */
[----:B------:R-:W-:Y:S01]  /*66d0*/  IMAD.SHL.U32 R69, R69, 0x100, RZ ;  /* 0x0000010045457824 */ /* 0x000fe200078e00ff */
[----:B------:R-:W-:Y:S02]  /*66e0*/  LOP3.LUT R64, R65, 0xff0000ff, RZ, 0xc0, !PT ;  /* 0xff0000ff41407812 */ /* 0x000fe400078ec0ff */
[----:B------:R-:W-:Y:S01]  /*66f0*/  SHF.R.U32.HI R68, RZ, 0x10, R65 ;  /* 0x00000010ff447819 */ /* 0x000fe20000011641 */
[----:B------:R-:W-:Y:S01]  /*6700*/  IMAD.SHL.U32 R65, R11, 0x100, RZ ;  /* 0x000001000b417824 */ /* 0x000fe200078e00ff */
[----:B------:R-:W-:Y:S01]  /*6710*/  LOP3.LUT R62, R63, 0xff0000ff, RZ, 0xc0, !PT ;  /* 0xff0000ff3f3e7812 */ /* 0x000fe200078ec0ff */
[----:B0-----:R-:W-:Y:S01]  /*6720*/  IMAD.MOV.U32 R11, RZ, RZ, R13 ;  /* 0x000000ffff0b7224 */ /* 0x001fe200078e000d */
[----:B------:R-:W-:Y:S01]  /*6730*/  MOV R63, R12 ;  /* 0x0000000c003f7202 */ /* 0x000fe20000000f00 */
[----:B------:R-:W-:Y:S01]  /*6740*/  IMAD.U32 R13, R70, 0x10000, RZ ;  /* 0x00010000460d7824 */ /* 0x000fe200078e00ff */
[----:B------:R-:W-:Y:S01]  /*6750*/  LOP3.LUT R64, R64, 0xff00, R69, 0xf8, !PT ;  /* 0x0000ff0040407812 */ /* 0x000fe200078ef845 */
[----:B------:R-:W-:Y:S01]  /*6760*/  IMAD.U32 R69, R68, 0x10000, RZ ;  /* 0x0001000044457824 */ /* 0x000fe200078e00ff */
[----:B------:R-:W-:-:S02]  /*6770*/  LOP3.LUT R12, R62, 0xff00, R65, 0xf8, !PT ;  /* 0x0000ff003e0c7812 */ /* 0x000fc400078ef841 */
        /* <DEDUP_REMOVED lines=48> */
[----:B------:R-:W-:Y:S01]  /*6a80*/  F2FP.F16.E4M3.UNPACK_B R73, R12.H1 ;  /* 0x0000000cff49723e */ /* 0x000fe200030006ff */
[----:B------:R-:W-:Y:S01]  /*6a90*/  HADD2.F32 R70, -RZ, R70.H1_H1 ;  /* 0x30000046ff467230 */ /* 0x000fe20000004100 */
[----:B------:R-:W-:Y:S01]  /*6aa0*/  F2FP.F16.E4M3.UNPACK_B R69, R14.H1 ;  /* 0x0000000eff45723e */ /* 0x000fe200030006ff */
[----:B------:R-:W-:Y:S01]  /*6ab0*/  HADD2.F32 R76, -RZ, R76.H0_H0 ;  /* 0x2000004cff4c7230 */ /* 0x000fe20000004100 */
[----:B------:R-:W-:Y:S01]  /*6ac0*/  F2FP.F16.E4M3.UNPACK_B R75, R13 ;  /* 0x0000000dff4b723e */ /* 0x000fe200020006ff */
[----:B------:R-:W-:Y:S01]  /*6ad0*/  HADD2.F32 R74, -RZ, R73.H1_H1 ;  /* 0x30000049ff4a7230 */ /* 0x000fe20000004100 */
[----:B------:R-:W-:Y:S01]  /*6ae0*/  F2FP.F16.E4M3.UNPACK_B R72, R12 ;  /* 0x0000000cff48723e */ /* 0x000fe200020006ff */
[----:B------:R-:W-:-:S02]  /*6af0*/  HADD2.F32 R13, -RZ, R69.H1_H1 ;  /* 0x30000045ff0d7230 */ /* 0x000fc40000004100 */
[CC--:B------:R-:W-:Y:S01]  /*6b00*/  FMUL.FTZ R12, R70.reuse, R77.reuse ;  /* 0x0000004d460c7220 */ /* 0x0c0fe20000410000 */
        /* <DEDUP_REMOVED lines=19> */
[----:B------:R-:W-:Y:S02]  /*6c40*/  HADD2.F32 R69, -RZ, R72.H0_H0 ;  /* 0x20000048ff457230 */ /* 0x000fe40000004100 */
[----:B------:R-:W-:Y:S01]  /*6c50*/  FMUL.FTZ R72, R15, R76 ;  /* 0x0000004c0f487220 */ /* 0x000fe20000410000 */
[----:B------:R-:W-:-:S02]  /*6c60*/  HADD2.F32 R70, -RZ, R73.H0_H0 ;  /* 0x20000049ff467230 */ /* 0x000fc40000004100 */
[-C--:B------:R-:W-:Y:S01]  /*6c70*/  FMUL.FTZ R71, R14, R75.reuse ;  /* 0x0000004b0e477220 */ /* 0x080fe20000410000 */
[C---:B------:R-:W-:Y:S01]  /*6c80*/  FMUL.FTZ R76, R13.reuse, R76 ;  /* 0x0000004c0d4c7220 */ /* 0x040fe20000410000 */
[C---:B------:R-:W-:Y:S01]  /*6c90*/  FMUL.FTZ R75, R12.reuse, R75 ;  /* 0x0000004b0c4b7220 */ /* 0x040fe20000410000 */
[-C--:B------:R-:W-:Y:S02]  /*6ca0*/  FFMA.FTZ R72, R13, R70.reuse, -R72 ;  /* 0x000000460d487223 */ /* 0x080fe40000010848 */
[----:B------:R-:W-:Y:S01]  /*6cb0*/  FFMA.FTZ R15, R15, R70, R76 ;  /* 0x000000460f0f7223 */ /* 0x000fe2000001004c */
[-C--:B------:R-:W-:Y:S01]  /*6cc0*/  FFMA.FTZ R71, R12, R69.reuse, -R71 ;  /* 0x000000450c477223 */ /* 0x080fe20000010847 */
[----:B------:R-:W-:Y:S01]  /*6cd0*/  FFMA.FTZ R14, R14, R69, R75 ;  /* 0x000000450e0e7223 */ /* 0x000fe2000001004b */
[----:B------:R-:W-:Y:S02]  /*6ce0*/  F2FP.SATFINITE.E4M3.F32.PACK_AB_MERGE_C R13, R62, R11, R65 ;  /* 0x0000000b3e0d723e */ /* 0x000fe40004807041 */
[----:B------:R-:W-:-:S02]  /*6cf0*/  F2FP.SATFINITE.E4M3.F32.PACK_AB_MERGE_C R12, R64, R63, R68 ;  /* 0x0000003f400c723e */ /* 0x000fc40004807044 */
[----:B------:R-:W-:Y:S02]  /*6d00*/  F2FP.SATFINITE.E4M3.F32.PACK_AB_MERGE_C R14, R14, R71, R77 ;  /* 0x000000470e0e723e */ /* 0x000fe4000480704d */
[----:B------:R-:W-:-:S07]  /*6d10*/  F2FP.SATFINITE.E4M3.F32.PACK_AB_MERGE_C R15, R15, R72, R74 ;  /* 0x000000480f0f723e */ /* 0x000fce000480704a */
.L_x_2731:
[----:B------:R-:W-:Y:S05]  /*6d20*/  BSYNC B2 ;  /* 0x0000000000027941 */ /* 0x000fea0003800000 */
.L_x_2730:
[----:B0-----:R0:W-:Y:S02]  /*6d30*/  ST.E.128 desc[UR52][R66.64], R12 ;  /* 0x0000000c42007985 */ /* 0x0011e4000c101d34 */
.L_x_2729:
[----:B------:R-:W-:Y:S05]  /*6d40*/  BSYNC B1 ;  /* 0x0000000000017941 */ /* 0x000fea0003800000 */
.L_x_2728:
[----:B------:R-:W-:Y:S01]  /*6d50*/  ISETP.NE.AND P2, PT, R33, RZ, PT ;  /* 0x000000ff2100720c */ /* 0x000fe20003f45270 */
[----:B------:R-:W-:-:S12]  /*6d60*/  BSSY B1, `(.L_x_2732) ;  /* 0x0000073000017945 */ /* 0x000fd80003800000 */
[----:B------:R-:W-:Y:S05]  /*6d70*/  @!P2 BRA `(.L_x_2733) ;  /* 0x0000000400c4a947 */ /* 0x000fea0003800000 */
[----:B0-----:R0:W0:Y:S01]  /*6d80*/  LDS.128 R12, [R40+0x1c400] ;  /* 0x01c40000280c7984 */ /* 0x0010220000000c00 */
[----:B----4-:R-:W-:Y:S01]  /*6d90*/  IMAD.SHL.U32 R11, R192, 0x10, RZ ;  /* 0x00000010c00b7824 */ /* 0x010fe200078e00ff */
[----:B------:R-:W-:Y:S04]  /*6da0*/  BSSY B2, `(.L_x_2734) ;  /* 0x000006d000027945 */ /* 0x000fe80003800000 */
[----:B------:R-:W-:-:S04]  /*6db0*/  IADD3 R62, P2, R11, R121, RZ ;  /* 0x000000790b3e7210 */ /* 0x000fc80007f5e0ff */
[----:B--2---:R-:W-:Y:S02]  /*6dc0*/  LEA.HI.X.SX32 R63, R11, R120, 0x1, P2 ;  /* 0x000000780b3f7211 */ /* 0x004fe400010f0eff */
[----:B------:R-:W-:-:S13]  /*6dd0*/  ISETP.GE.AND P2, PT, R200, R117, PT ;  /* 0x00000075c800720c */ /* 0x000fda0003f46270 */
[----:B------:R-:W-:Y:S05]  /*6de0*/  @P2 BRA `(.L_x_2735) ;  /* 0x0000000400a02947 */ /* 0x000fea0003800000 */
[----:B------:R-:W-:Y:S01]  /*6df0*/  SHF.R.U32.HI R58, RZ, 0x8, R59 ;  /* 0x00000008ff3a7819 */ /* 0x000fe2000001163b */
[----:B0-----:R-:W-:Y:S01]  /*6e00*/  IMAD.MOV.U32 R11, RZ, RZ, R13 ;  /* 0x000000ffff0b7224 */ /* 0x001fe200078e000d */
        /* <DEDUP_REMOVED lines=10> */
[----:B------:R-:W-:Y:S01]  /*6eb0*/  LOP3.LUT R65, R61, 0xff00, R60, 0xf8, !PT ;  /* 0x0000ff003d417812 */ /* 0x000fe200078ef83c */
[----:B------:R-:W-:Y:S01]  /*6ec0*/  IMAD.U32 R60, R64, 0x10000, RZ ;  /* 0x00010000403c7824 */ /* 0x000fe200078e00ff */
        /* <DEDUP_REMOVED lines=44> */
[----:B------:R-:W-:Y:S01]  /*7190*/  F2FP.F16.E4M3.UNPACK_B R71, R58.H1 ;  /* 0x0000003aff47723e */ /* 0x000fe200030006ff */
[--C-:B------:R-:W-:Y:S01]  /*71a0*/  HADD2.F32 R66, -RZ, R65.reuse.H0_H0 ;  /* 0x20000041ff427230 */ /* 0x100fe20000004100 */
[----:B------:R-:W-:Y:S01]  /*71b0*/  F2FP.SATFINITE.E4M3.F32.PACK_AB_MERGE_C R76, R68, R69, RZ ;  /* 0x00000045444c723e */ /* 0x000fe200048070ff */
[----:B------:R-:W-:Y:S01]  /*71c0*/  HADD2.F32 R65, -RZ, R65.H1_H1 ;  /* 0x30000041ff417230 */ /* 0x000fe20000004100 */
[-C--:B------:R-:W-:Y:S01]  /*71d0*/  F2FP.F16.E4M3.UNPACK_B R68, R13.reuse.H1 ;  /* 0x0000000dff44723e */ /* 0x080fe200030006ff */
[--C-:B------:R-:W-:Y:S01]  /*71e0*/  HADD2.F32 R72, -RZ, R71.reuse.H1_H1 ;  /* 0x30000047ff487230 */ /* 0x100fe20000004100 */
[----:B------:R-:W-:Y:S01]  /*71f0*/  F2FP.F16.E4M3.UNPACK_B R64, R14.H1 ;  /* 0x0000000eff40723e */ /* 0x000fe200030006ff */
[----:B------:R-:W-:Y:S01]  /*7200*/  HADD2.F32 R71, -RZ, R71.H0_H0 ;  /* 0x20000047ff477230 */ /* 0x000fe20000004100 */
[----:B------:R-:W-:Y:S01]  /*7210*/  F2FP.F16.E4M3.UNPACK_B R70, R58 ;  /* 0x0000003aff46723e */ /* 0x000fe200020006ff */
[----:B------:R-:W-:Y:S01]  /*7220*/  HADD2.F32 R69, -RZ, R68.H1_H1 ;  /* 0x30000044ff457230 */ /* 0x000fe20000004100 */
        /* <DEDUP_REMOVED lines=24> */
[----:B------:R-:W-:Y:S02]  /*73b0*/  HADD2.F32 R67, -RZ, R67.H0_H0 ;  /* 0x20000043ff437230 */ /* 0x000fe40000004100 */
[----:B------:R-:W-:Y:S01]  /*73c0*/  FMUL.FTZ R64, R14, R70 ;  /* 0x000000460e407220 */ /* 0x000fe20000410000 */
[----:B------:R-:W-:Y:S01]  /*73d0*/  F2FP.SATFINITE.E4M3.F32.PACK_AB_MERGE_C R66, R66, R75, RZ ;  /* 0x0000004b4242723e */ /* 0x000fe200048070ff */
        /* <DEDUP_REMOVED lines=9> */
.L_x_2735:
[----:B------:R-:W-:Y:S05]  /*7470*/  BSYNC B2 ;  /* 0x0000000000027941 */ /* 0x000fea0003800000 */
.L_x_2734:
[----:B0-----:R0:W-:Y:S02]  /*7480*/  ST.E.128 desc[UR52][R62.64], R12 ;  /* 0x0000000c3e007985 */ /* 0x0011e4000c101d34 */
.L_x_2733:
[----:B------:R-:W-:Y:S05]  /*7490*/  BSYNC B1 ;  /* 0x0000000000017941 */ /* 0x000fea0003800000 */
.L_x_2732:
[----:B------:R-:W-:Y:S01]  /*74a0*/  ISETP.NE.AND P2, PT, R34, RZ, PT ;  /* 0x000000ff2200720c */ /* 0x000fe20003f45270 */
[----:B------:R-:W-:-:S12]  /*74b0*/  BSSY B1, `(.L_x_2736) ;  /* 0x0000073000017945 */ /* 0x000fd80003800000 */
[----:B------:R-:W-:Y:S05]  /*74c0*/  @!P2 BRA `(.L_x_2737) ;  /* 0x0000000400c4a947 */ /* 0x000fea0003800000 */
[----:B0-----:R0:W0:Y:S01]  /*74d0*/  LDS.128 R12, [R41+0x1ec00] ;  /* 0x01ec0000290c7984 */ /* 0x0010220000000c00 */
[----:B----4-:R-:W-:Y:S01]  /*74e0*/  SHF.L.U32 R11, R193, 0x4, RZ ;  /* 0x00000004c10b7819 */ /* 0x010fe200000006ff */
[----:B------:R-:W-:Y:S03]  /*74f0*/  BSSY B2, `(.L_x_2738) ;  /* 0x000006d000027945 */ /* 0x000fe60003800000 */
[----:B------:R-:W-:-:S04]  /*7500*/  IADD3 R58, P2, R11, R121, RZ ;  /* 0x000000790b3a7210 */ /* 0x000fc80007f5e0ff */
[----:B--2---:R-:W-:Y:S02]  /*7510*/  LEA.HI.X.SX32 R59, R11, R120, 0x1, P2 ;  /* 0x000000780b3b7211 */ /* 0x004fe400010f0eff */
[----:B------:R-:W-:-:S13]  /*7520*/  ISETP.GE.AND P2, PT, R202, R117, PT ;  /* 0x00000075ca00720c */ /* 0x000fda0003f46270 */
[----:B------:R-:W-:Y:S05]  /*7530*/  @P2 BRA `(.L_x_2739) ;  /* 0x0000000400a02947 */ /* 0x000fea0003800000 */
[----:B------:R-:W-:Y:S02]  /*7540*/  SHF.R.U32.HI R54, RZ, 0x8, R55 ;  /* 0x00000008ff367819 */ /* 0x000fe40000011637 */
[----:B------:R-:W-:Y:S02]  /*7550*/  SHF.R.U32.HI R11, RZ, 0x8, R57 ;  /* 0x00000008ff0b7819 */ /* 0x000fe40000011639 */
[----:B------:R-:W-:Y:S02]  /*7560*/  LOP3.LUT R56, R55, 0xff0000ff, RZ, 0xc0, !PT ;  /* 0xff0000ff37387812 */ /* 0x000fe400078ec0ff */
[----:B------:R-:W-:Y:S01]  /*7570*/  SHF.R.U32.HI R62, RZ, 0x10, R55 ;  /* 0x00000010ff3e7819 */ /* 0x000fe20000011637 */
[----:B------:R-:W-:Y:S01]  /*7580*/  IMAD.SHL.U32 R55, R54, 0x100, RZ ;  /* 0x0000010036377824 */ /* 0x000fe200078e00ff */
[----:B------:R-:W-:Y:S01]  /*7590*/  LOP3.LUT R60, R57, 0xff0000ff, RZ, 0xc0, !PT ;  /* 0xff0000ff393c7812 */ /* 0x000fe200078ec0ff */
[----:B0-----:R-:W-:Y:S01]  /*75a0*/  IMAD.MOV.U32 R54, RZ, RZ, R12 ;  /* 0x000000ffff367224 */ /* 0x001fe200078e000c */
[----:B------:R-:W-:Y:S01]  /*75b0*/  SHF.R.U32.HI R61, RZ, 0x10, R57 ;  /* 0x00000010ff3d7819 */ /* 0x000fe20000011639 */
[----:B------:R-:W-:-:S02]  /*75c0*/  IMAD.SHL.U32 R57, R11, 0x100, RZ ;  /* 0x000001000b397824 */ /* 0x000fc400078e00ff */
[----:B------:R-:W-:Y:S01]  /*75d0*/  IMAD.MOV.U32 R11, RZ, RZ, R13 ;  /* 0x000000ffff0b7224 */ /* 0x000fe200078e000d */
[----:B------:R-:W-:Y:S01]  /*75e0*/  LOP3.LUT R13, R56, 0xff00, R55, 0xf8, !PT ;  /* 0x0000ff00380d7812 */ /* 0x000fe200078ef837 */
[----:B------:R-:W-:Y:S01]  /*75f0*/  IMAD.U32 R55, R61, 0x10000, RZ ;  /* 0x000100003d377824 */ /* 0x000fe200078e00ff */
[----:B------:R-:W-:Y:S02]  /*7600*/  LOP3.LUT R60, R60, 0xff00, R57, 0xf8, !PT ;  /* 0x0000ff003c3c7812 */ /* 0x000fe400078ef839 */
[----:B------:R-:W-:Y:S02]  /*7610*/  F2FP.F16.E4M3.UNPACK_B R57, R141.H1 ;  /* 0x0000008dff39723e */ /* 0x000fe400030006ff */
[-C--:B------:R-:W-:Y:S02]  /*7620*/  F2FP.F16.E4M3.UNPACK_B R12, R11.reuse ;  /* 0x0000000bff0c723e */ /* 0x080fe400020006ff */
[----:B------:R-:W-:Y:S01]  /*7630*/  LOP3.LUT R64, R60, 0xff0000, R55, 0xf8, !PT ;  /* 0x00ff00003c407812 */ /* 0x000fe200078ef837 */
[--C-:B------:R-:W-:Y:S01]  /*7640*/  HADD2.F32 R63, -RZ, R57.reuse.H1_H1 ;  /* 0x30000039ff3f7230 */ /* 0x100fe20000004100 */
[----:B------:R-:W-:Y:S01]  /*7650*/  SHF.L.U32 R56, R62, 0x10, RZ ;  /* 0x000000103e387819 */ /* 0x000fe200000006ff */
[----:B------:R-:W-:Y:S01]  /*7660*/  HADD2.F32 R62, -RZ, R57.H0_H0 ;  /* 0x20000039ff3e7230 */ /* 0x000fe20000004100 */
[----:B------:R-:W-:Y:S01]  /*7670*/  F2FP.F16.E4M3.UNPACK_B R60, R140.H1 ;  /* 0x0000008cff3c723e */ /* 0x000fe200030006ff */
[--C-:B------:R-:W-:Y:S01]  /*7680*/  HADD2.F32 R55, -RZ, R12.reuse.H1_H1 ;  /* 0x3000000cff377230 */ /* 0x100fe20000004100 */
[----:B------:R-:W-:Y:S01]  /*7690*/  F2FP.F16.E4M3.UNPACK_B R11, R11.H1 ;  /* 0x0000000bff0b723e */ /* 0x000fe200030006ff */
[----:B------:R-:W-:Y:S01]  /*76a0*/  HADD2.F32 R12, -RZ, R12.H0_H0 ;  /* 0x2000000cff0c7230 */ /* 0x000fe20000004100 */
[----:B------:R-:W-:Y:S01]  /*76b0*/  LOP3.LUT R13, R13, 0xff0000, R56, 0xf8, !PT ;  /* 0x00ff00000d0d7812 */ /* 0x000fe200078ef838 */
[----:B------:R-:W-:-:S02]  /*76c0*/  HADD2.F32 R61, -RZ, R60.H0_H0 ;  /* 0x2000003cff3d7230 */ /* 0x000fc40000004100 */
[CC--:B------:R-:W-:Y:S01]  /*76d0*/  FMUL.FTZ R65, R55.reuse, R62.reuse ;  /* 0x0000003e37417220 */ /* 0x0c0fe20000410000 */
[--C-:B------:R-:W-:Y:S02]  /*76e0*/  HADD2.F32 R57, -RZ, R11.reuse.H1_H1 ;  /* 0x3000000bff397230 */ /* 0x100fe40000004100 */
[C---:B------:R-:W-:Y:S01]  /*76f0*/  FMUL.FTZ R62, R12.reuse, R62 ;  /* 0x0000003e0c3e7220 */ /* 0x040fe20000410000 */
[----:B------:R-:W-:Y:S02]  /*7700*/  HADD2.F32 R56, -RZ, R11.H0_H0 ;  /* 0x2000000bff387230 */ /* 0x000fe40000004100 */
[-C--:B------:R-:W-:Y:S01]  /*7710*/  FFMA.FTZ R11, R12, R61.reuse, -R65 ;  /* 0x0000003d0c0b7223 */ /* 0x080fe20000010841 */
[----:B------:R-:W-:Y:S02]  /*7720*/  HADD2.F32 R60, -RZ, R60.H1_H1 ;  /* 0x3000003cff3c7230 */ /* 0x000fe40000004100 */
[----:B------:R-:W-:Y:S01]  /*7730*/  FFMA.FTZ R12, R55, R61, R62 ;  /* 0x0000003d370c7223 */ /* 0x000fe2000001003e */
[----:B------:R-:W-:Y:S01]  /*7740*/  F2FP.F16.E4M3.UNPACK_B R141, R141 ;  /* 0x0000008dff8d723e */ /* 0x000fe200020006ff */
[-C--:B------:R-:W-:Y:S01]  /*7750*/  FMUL.FTZ R65, R57, R63.reuse ;  /* 0x0000003f39417220 */ /* 0x080fe20000410000 */
[-C--:B------:R-:W-:Y:S01]  /*7760*/  F2FP.F16.E4M3.UNPACK_B R55, R54.reuse.H1 ;  /* 0x00000036ff37723e */ /* 0x080fe200030006ff */
[C---:B------:R-:W-:Y:S01]  /*7770*/  FMUL.FTZ R66, R56.reuse, R63 ;  /* 0x0000003f38427220 */ /* 0x040fe20000410000 */
[----:B------:R-:W-:Y:S01]  /*7780*/  F2FP.F16.E4M3.UNPACK_B R54, R54 ;  /* 0x00000036ff36723e */ /* 0x000fe200020006ff */
[----:B------:R-:W-:Y:S01]  /*7790*/  FFMA.FTZ R65, R56, R60, -R65 ;  /* 0x0000003c38417223 */ /* 0x000fe20000010841 */
[----:B------:R-:W-:-:S02]  /*77a0*/  HADD2.F32 R61, -RZ, R141.H1_H1 ;  /* 0x3000008dff3d7230 */ /* 0x000fc40000004100 */
[----:B------:R-:W-:Y:S01]  /*77b0*/  FFMA.FTZ R68, R57, R60, R66 ;  /* 0x0000003c39447223 */ /* 0x000fe20000010042 */
[----:B------:R-:W-:Y:S01]  /*77c0*/  F2FP.F16.E4M3.UNPACK_B R140, R140 ;  /* 0x0000008cff8c723e */ /* 0x000fe200020006ff */
[----:B------:R-:W-:Y:S02]  /*77d0*/  HADD2.F32 R141, -RZ, R141.H0_H0 ;  /* 0x2000008dff8d7230 */ /* 0x000fe40000004100 */
[--C-:B------:R-:W-:Y:S01]  /*77e0*/  HADD2.F32 R57, -RZ, R55.reuse.H0_H0 ;  /* 0x20000037ff397230 */ /* 0x100fe20000004100 */
[----:B------:R-:W-:Y:S01]  /*77f0*/  F2FP.SATFINITE.E4M3.F32.PACK_AB_MERGE_C R72, R68, R65, RZ ;  /* 0x000000414448723e */ /* 0x000fe200048070ff */
[----:B------:R-:W-:Y:S01]  /*7800*/  HADD2.F32 R60, -RZ, R55.H1_H1 ;  /* 0x30000037ff3c7230 */ /* 0x000fe20000004100 */
[-C--:B------:R-:W-:Y:S01]  /*7810*/  F2FP.F16.E4M3.UNPACK_B R65, R64.reuse.H1 ;  /* 0x00000040ff41723e */ /* 0x080fe200030006ff */
[--C-:B------:R-:W-:Y:S01]  /*7820*/  HADD2.F32 R56, -RZ, R54.reuse.H1_H1 ;  /* 0x30000036ff387230 */ /* 0x100fe20000004100 */
[----:B------:R-:W-:Y:S01]  /*7830*/  F2FP.F16.E4M3.UNPACK_B R64, R64 ;  /* 0x00000040ff40723e */ /* 0x000fe200020006ff */
[----:B------:R-:W-:-:S02]  /*7840*/  HADD2.F32 R55, -RZ, R54.H0_H0 ;  /* 0x20000036ff377230 */ /* 0x000fc40000004100 */
[----:B------:R-:W-:Y:S01]  /*7850*/  FMUL.FTZ R66, R60, R61 ;  /* 0x0000003d3c427220 */ /* 0x000fe20000410000 */
[--C-:B------:R-:W-:Y:S02]  /*7860*/  HADD2.F32 R54, -RZ, R140.reuse.H1_H1 ;  /* 0x3000008cff367230 */ /* 0x100fe40000004100 */
[CC--:B------:R-:W-:Y:S01]  /*7870*/  FMUL.FTZ R62, R56.reuse, R141.reuse ;  /* 0x0000008d383e7220 */ /* 0x0c0fe20000410000 */
[----:B------:R-:W-:Y:S02]  /*7880*/  HADD2.F32 R140, -RZ, R140.H0_H0 ;  /* 0x2000008cff8c7230 */ /* 0x000fe40000004100 */
[----:B------:R-:W-:Y:S01]  /*7890*/  FMUL.FTZ R141, R55, R141 ;  /* 0x0000008d378d7220 */ /* 0x000fe20000410000 */
[C---:B------:R-:W-:Y:S01]  /*78a0*/  FMUL.FTZ R61, R57.reuse, R61 ;  /* 0x0000003d393d7220 */ /* 0x040fe20000410000 */
[----:B------:R-:W-:Y:S01]  /*78b0*/  FFMA.FTZ R66, R57, R54, -R66 ;  /* 0x0000003639427223 */ /* 0x000fe20000010842 */
[----:B------:R-:W-:Y:S02]  /*78c0*/  HADD2.F32 R67, -RZ, R65.H1_H1 ;  /* 0x30000041ff437230 */ /* 0x000fe40000004100 */
[----:B------:R-:W-:Y:S01]  /*78d0*/  FFMA.FTZ R141, R56, R140, R141 ;  /* 0x0000008c388d7223 */ /* 0x000fe2000001008d */
[----:B------:R-:W-:Y:S01]  /*78e0*/  F2FP.F16.E4M3.UNPACK_B R56, R15.H1 ;  /* 0x0000000fff38723e */ /* 0x000fe200030006ff */
[----:B------:R-:W-:Y:S01]  /*78f0*/  FFMA.FTZ R61, R60, R54, R61 ;  /* 0x000000363c3d7223 */ /* 0x000fe2000001003d */
[----:B------:R-:W-:Y:S01]  /*7900*/  FFMA.FTZ R54, R55, R140, -R62 ;  /* 0x0000008c37367223 */ /* 0x000fe2000001083e */
[----:B------:R-:W-:-:S02]  /*7910*/  F2FP.F16.E4M3.UNPACK_B R62, R13.H1 ;  /* 0x0000000dff3e723e */ /* 0x000fc400030006ff */
[----:B------:R-:W-:Y:S01]  /*7920*/  F2FP.F16.E4M3.UNPACK_B R55, R14.H1 ;  /* 0x0000000eff37723e */ /* 0x000fe200030006ff */
[--C-:B------:R-:W-:Y:S01]  /*7930*/  HADD2.F32 R60, -RZ, R56.reuse.H1_H1 ;  /* 0x30000038ff3c7230 */ /* 0x100fe20000004100 */
[----:B------:R-:W-:Y:S01]  /*7940*/  F2FP.SATFINITE.E4M3.F32.PACK_AB_MERGE_C R71, R61, R66, RZ ;  /* 0x000000423d47723e */ /* 0x000fe200048070ff */
[----:B------:R-:W-:Y:S01]  /*7950*/  HADD2.F32 R57, -RZ, R56.H0_H0 ;  /* 0x20000038ff397230 */ /* 0x000fe20000004100 */
[----:B------:R-:W-:Y:S01]  /*7960*/  F2FP.F16.E4M3.UNPACK_B R61, R13 ;  /* 0x0000000dff3d723e */ /* 0x000fe200020006ff */
[----:B------:R-:W-:Y:S02]  /*7970*/  HADD2.F32 R63, -RZ, R62.H1_H1 ;  /* 0x3000003eff3f7230 */ /* 0x000fe40000004100 */
[-C--:B------:R-:W-:Y:S01]  /*7980*/  FMUL.FTZ R68, R60, R67.reuse ;  /* 0x000000433c447220 */ /* 0x080fe20000410000 */
[----:B------:R-:W-:Y:S02]  /*7990*/  HADD2.F32 R56, -RZ, R55.H1_H1 ;  /* 0x30000037ff387230 */ /* 0x000fe40000004100 */
[----:B------:R-:W-:Y:S01]  /*79a0*/  FMUL.FTZ R69, R57, R67 ;  /* 0x0000004339457220 */ /* 0x000fe20000410000 */
[----:B------:R-:W-:-:S02]  /*79b0*/  HADD2.F32 R66, -RZ, R64.H1_H1 ;  /* 0x30000040ff427230 */ /* 0x000fc40000004100 */
[----:B------:R-:W-:Y:S01]  /*79c0*/  FFMA.FTZ R67, R57, R63, -R68 ;  /* 0x0000003f39437223 */ /* 0x000fe20000010844 */
[----:B------:R-:W-:Y:S01]  /*79d0*/  HADD2.F32 R55, -RZ, R55.H0_H0 ;  /* 0x20000037ff377230 */ /* 0x000fe20000004100 */
[----:B------:R-:W-:Y:S01]  /*79e0*/  F2FP.F16.E4M3.UNPACK_B R15, R15 ;  /* 0x0000000fff0f723e */ /* 0x000fe200020006ff */
[----:B------:R-:W-:Y:S02]  /*79f0*/  HADD2.F32 R13, -RZ, R61.H1_H1 ;  /* 0x3000003dff0d7230 */ /* 0x000fe40000004100 */
[----:B------:R-:W-:Y:S01]  /*7a00*/  FMUL.FTZ R68, R56, R66 ;  /* 0x0000004238447220 */ /* 0x000fe20000410000 */
[----:B------:R-:W-:Y:S01]  /*7a10*/  F2FP.F16.E4M3.UNPACK_B R14, R14 ;  /* 0x0000000eff0e723e */ /* 0x000fe200020006ff */
[C---:B------:R-:W-:Y:S01]  /*7a20*/  FMUL.FTZ R57, R55.reuse, R66 ;  /* 0x0000004237397220 */ /* 0x040fe20000410000 */
[----:B------:R-:W-:Y:S01]  /*7a30*/  FFMA.FTZ R70, R60, R63, R69 ;  /* 0x0000003f3c467223 */ /* 0x000fe20000010045 */
[----:B------:R-:W-:Y:S01]  /*7a40*/  FFMA.FTZ R68, R55, R13, -R68 ;  /* 0x0000000d37447223 */ /* 0x000fe20000010844 */
[----:B------:R-:W-:-:S02]  /*7a50*/  HADD2.F32 R55, -RZ, R15.H0_H0 ;  /* 0x2000000fff377230 */ /* 0x000fc40000004100 */
[----:B------:R-:W-:Y:S01]  /*7a60*/  FFMA.FTZ R63, R56, R13, R57 ;  /* 0x0000000d383f7223 */ /* 0x000fe20000010039 */
[----:B------:R-:W-:Y:S01]  /*7a70*/  HADD2.F32 R15, -RZ, R15.H1_H1 ;  /* 0x3000000fff0f7230 */ /* 0x000fe20000004100 */
[----:B------:R-:W-:Y:S01]  /*7a80*/  F2FP.SATFINITE.E4M3.F32.PACK_AB_MERGE_C R67, R70, R67, RZ ;  /* 0x000000434643723e */ /* 0x000fe200048070ff */
[----:B------:R-:W-:Y:S02]  /*7a90*/  HADD2.F32 R56, -RZ, R65.H0_H0 ;  /* 0x20000041ff387230 */ /* 0x000fe40000004100 */
[--C-:B------:R-:W-:Y:S01]  /*7aa0*/  HADD2.F32 R13, -RZ, R14.reuse.H0_H0 ;  /* 0x2000000eff0d7230 */ /* 0x100fe20000004100 */
[----:B------:R-:W-:Y:S01]  /*7ab0*/  F2FP.SATFINITE.E4M3.F32.PACK_AB_MERGE_C R63, R63, R68, RZ ;  /* 0x000000443f3f723e */ /* 0x000fe200048070ff */
[----:B------:R-:W-:Y:S02]  /*7ac0*/  HADD2.F32 R14, -RZ, R14.H1_H1 ;  /* 0x3000000eff0e7230 */ /* 0x000fe40000004100 */
[----:B------:R-:W-:Y:S01]  /*7ad0*/  FMUL.FTZ R60, R15, R56 ;  /* 0x000000380f3c7220 */ /* 0x000fe20000410000 */
[----:B------:R-:W-:-:S02]  /*7ae0*/  HADD2.F32 R64, -RZ, R64.H0_H0 ;  /* 0x20000040ff407230 */ /* 0x000fc40000004100 */
[----:B------:R-:W-:Y:S01]  /*7af0*/  FMUL.FTZ R66, R55, R56 ;  /* 0x0000003837427220 */ /* 0x000fe20000410000 */
[----:B------:R-:W-:Y:S02]  /*7b00*/  HADD2.F32 R62, -RZ, R62.H0_H0 ;  /* 0x2000003eff3e7230 */ /* 0x000fe40000004100 */
        /* <DEDUP_REMOVED lines=11> */
.L_x_2739:
[----:B------:R-:W-:Y:S05]  /*7bc0*/  BSYNC B2 ;  /* 0x0000000000027941 */ /* 0x000fea0003800000 */
.L_x_2738:
[----:B0-----:R0:W-:Y:S02]  /*7bd0*/  ST.E.128 desc[UR52][R58.64], R12 ;  /* 0x0000000c3a007985 */ /* 0x0011e4000c101d34 */
.L_x_2737:
[----:B------:R-:W-:Y:S05]  /*7be0*/  BSYNC B1 ;  /* 0x0000000000017941 */ /* 0x000fea0003800000 */
.L_x_2736:
        /* <DEDUP_REMOVED lines=9> */
[----:B----4-:R-:W-:Y:S02]  /*7c80*/  SHF.R.U32.HI R11, RZ, 0x8, R51 ;  /* 0x00000008ff0b7819 */ /* 0x010fe40000011633 */
[--C-:B------:R-:W-:Y:S02]  /*7c90*/  SHF.R.U32.HI R50, RZ, 0x8, R53.reuse ;  /* 0x00000008ff327819 */ /* 0x100fe40000011635 */
[----:B------:R-:W-:Y:S01]  /*7ca0*/  LOP3.LUT R52, R51, 0xff0000ff, RZ, 0xc0, !PT ;  /* 0xff0000ff33347812 */ /* 0x000fe200078ec0ff */
[----:B------:R-:W-:Y:S01]  /*7cb0*/  IMAD.SHL.U32 R11, R11, 0x100, RZ ;  /* 0x000001000b0b7824 */ /* 0x000fe200078e00ff */
[----:B------:R-:W-:Y:S02]  /*7cc0*/  SHF.R.U32.HI R58, RZ, 0x10, R53 ;  /* 0x00000010ff3a7819 */ /* 0x000fe40000011635 */
[----:B------:R-:W-:Y:S01]  /*7cd0*/  LOP3.LUT R56, R53, 0xff0000ff, RZ, 0xc0, !PT ;  /* 0xff0000ff35387812 */ /* 0x000fe200078ec0ff */
[----:B------:R-:W-:Y:S01]  /*7ce0*/  IMAD.SHL.U32 R53, R50, 0x100, RZ ;  /* 0x0000010032357824 */ /* 0x000fe200078e00ff */
[----:B------:R-:W-:-:S02]  /*7cf0*/  SHF.R.U32.HI R59, RZ, 0x10, R51 ;  /* 0x00000010ff3b7819 */ /* 0x000fc40000011633 */
[----:B------:R-:W-:Y:S01]  /*7d00*/  LOP3.LUT R51, R52, 0xff00, R11, 0xf8, !PT ;  /* 0x0000ff0034337812 */ /* 0x000fe200078ef80b */
[----:B------:R-:W-:Y:S01]  /*7d10*/  IMAD.U32 R52, R58, 0x10000, RZ ;  /* 0x000100003a347824 */ /* 0x000fe200078e00ff */
[----:B0-----:R-:W-:Y:S01]  /*7d20*/  MOV R50, R12 ;  /* 0x0000000c00327202 */ /* 0x001fe20000000f00 */
[----:B------:R-:W-:Y:S01]  /*7d30*/  IMAD.U32 R12, R59, 0x10000, RZ ;  /* 0x000100003b0c7824 */ /* 0x000fe200078e00ff */
[----:B------:R-:W-:Y:S02]  /*7d40*/  LOP3.LUT R57, R56, 0xff00, R53, 0xf8, !PT ;  /* 0x0000ff0038397812 */ /* 0x000fe400078ef835 */
        /* <DEDUP_REMOVED lines=90> */
.L_x_2743:
[----:B------:R-:W-:Y:S05]  /*82f0*/  BSYNC B2 ;  /* 0x0000000000027941 */ /* 0x000fea0003800000 */
.L_x_2742:
[----:B0-----:R0:W-:Y:S02]  /*8300*/  ST.E.128 desc[UR52][R54.64], R12 ;  /* 0x0000000c36007985 */ /* 0x0011e4000c101d34 */
.L_x_2741:
[----:B------:R-:W-:Y:S05]  /*8310*/  BSYNC B1 ;  /* 0x0000000000017941 */ /* 0x000fea0003800000 */
.L_x_2740:
        /* <DEDUP_REMOVED lines=9> */
[----:B------:R-:W-:Y:S01]  /*83b0*/  SHF.R.U32.HI R46, RZ, 0x8, R47 ;  /* 0x00000008ff2e7819 */ /* 0x000fe2000001162f */
[----:B0-----:R-:W-:Y:S01]  /*83c0*/  IMAD.MOV.U32 R41, RZ, RZ, R12 ;  /* 0x000000ffff297224 */ /* 0x001fe200078e000c */
[----:B------:R-:W-:Y:S02]  /*83d0*/  SHF.R.U32.HI R48, RZ, 0x8, R49 ;  /* 0x00000008ff307819 */ /* 0x000fe40000011631 */
[----:B----4-:R-:W-:Y:S01]  /*83e0*/  LOP3.LUT R11, R47, 0xff0000ff, RZ, 0xc0, !PT ;  /* 0xff0000ff2f0b7812 */ /* 0x010fe200078ec0ff */
[----:B------:R-:W-:Y:S01]  /*83f0*/  IMAD.SHL.U32 R46, R46, 0x100, RZ ;  /* 0x000001002e2e7824 */ /* 0x000fe200078e00ff */
[----:B------:R-:W-:Y:S02]  /*8400*/  SHF.R.U32.HI R52, RZ, 0x10, R47 ;  /* 0x00000010ff347819 */ /* 0x000fe4000001162f */
[----:B------:R-:W-:Y:S02]  /*8410*/  LOP3.LUT R47, R49, 0xff0000ff, RZ, 0xc0, !PT ;  /* 0xff0000ff312f7812 */ /* 0x000fe400078ec0ff */
[----:B------:R-:W-:-:S02]  /*8420*/  SHF.R.U32.HI R53, RZ, 0x10, R49 ;  /* 0x00000010ff357819 */ /* 0x000fc40000011631 */
[----:B------:R-:W-:Y:S02]  /*8430*/  SHF.L.U32 R48, R48, 0x8, RZ ;  /* 0x0000000830307819 */ /* 0x000fe400000006ff */
[----:B------:R-:W-:Y:S01]  /*8440*/  LOP3.LUT R46, R11, 0xff00, R46, 0xf8, !PT ;  /* 0x0000ff000b2e7812 */ /* 0x000fe200078ef82e */
[----:B------:R-:W-:Y:S01]  /*8450*/  IMAD.U32 R53, R53, 0x10000, RZ ;  /* 0x0001000035357824 */ /* 0x000fe200078e00ff */
[----:B------:R-:W-:Y:S01]  /*8460*/  LOP3.LUT R12, R47, 0xff00, R48, 0xf8, !PT ;  /* 0x0000ff002f0c7812 */ /* 0x000fe200078ef830 */
[----:B------:R-:W-:Y:S01]  /*8470*/  IMAD.U32 R47, R52, 0x10000, RZ ;  /* 0x00010000342f7824 */ /* 0x000fe200078e00ff */
[----:B------:R-:W-:Y:S02]  /*8480*/  F2FP.F16.E4M3.UNPACK_B R11, R13 ;  /* 0x0000000dff0b723e */ /* 0x000fe400020006ff */
[----:B------:R-:W-:Y:S02]  /*8490*/  F2FP.F16.E4M3.UNPACK_B R48, R137.H1 ;  /* 0x00000089ff30723e */ /* 0x000fe400030006ff */
[----:B------:R-:W-:-:S02]  /*84a0*/  F2FP.F16.E4M3.UNPACK_B R13, R13.H1 ;  /* 0x0000000dff0d723e */ /* 0x000fc400030006ff */
        /* <DEDUP_REMOVED lines=87> */
.L_x_2747:
[----:B------:R-:W-:Y:S05]  /*8a20*/  BSYNC B2 ;  /* 0x0000000000027941 */ /* 0x000fea0003800000 */
.L_x_2746:
[----:B0-----:R0:W-:Y:S02]  /*8a30*/  ST.E.128 desc[UR52][R50.64], R12 ;  /* 0x0000000c32007985 */ /* 0x0011e4000c101d34 */
.L_x_2745:
[----:B------:R-:W-:Y:S05]  /*8a40*/  BSYNC B1 ;  /* 0x0000000000017941 */ /* 0x000fea0003800000 */
.L_x_2744:
[----:B------:R-:W-:-:S13]  /*8a50*/  ISETP.NE.AND P2, PT, R37, RZ, PT ;  /* 0x000000ff2500720c */ /* 0x000fda0003f45270 */
        /* <DEDUP_REMOVED lines=11> */
[----:B0-----:R-:W-:Y:S02]  /*8b10*/  LOP3.LUT R40, R43, 0xff0000ff, RZ, 0xc0, !PT ;  /* 0xff0000ff2b287812 */ /* 0x001fe400078ec0ff */
[----:B------:R-:W-:Y:S02]  /*8b20*/  SHF.R.U32.HI R44, RZ, 0x10, R45 ;  /* 0x00000010ff2c7819 */ /* 0x000fe4000001162d */
[----:B------:R-:W-:-:S02]  /*8b30*/  LOP3.LUT R43, R45, 0xff0000ff, RZ, 0xc0, !PT ;  /* 0xff0000ff2d2b7812 */ /* 0x000fc400078ec0ff */
[----:B------:R-:W-:Y:S02]  /*8b40*/  SHF.L.U32 R11, R11, 0x8, RZ ;  /* 0x000000080b0b7819 */ /* 0x000fe400000006ff */
[----:B------:R-:W-:Y:S01]  /*8b50*/  LOP3.LUT R45, R43, 0xff00, R42, 0xf8, !PT ;  /* 0x0000ff002b2d7812 */ /* 0x000fe200078ef82a */
[----:B------:R-:W-:Y:S01]  /*8b60*/  IMAD.U32 R42, R44, 0x10000, RZ ;  /* 0x000100002c2a7824 */ /* 0x000fe200078e00ff */
[----:B------:R-:W-:Y:S01]  /*8b70*/  LOP3.LUT R41, R40, 0xff00, R11, 0xf8, !PT ;  /* 0x0000ff0028297812 */ /* 0x000fe200078ef80b */
[----:B------:R-:W-:Y:S01]  /*8b80*/  IMAD.U32 R40, R48, 0x10000, RZ ;  /* 0x0001000030287824 */ /* 0x000fe200078e00ff */
        /* <DEDUP_REMOVED lines=20> */
[C---:B------:R-:W-:Y:S01]  /*8cd0*/  FMUL.FTZ R48, R13.reuse, R48 ;  /* 0x000000300d307220 */ /* 0x040fe20000410000 */
[----:B------:R-:W-:Y:S01]  /*8ce0*/  F2FP.F16.E4M3.UNPACK_B R90, R90 ;  /* 0x0000005aff5a723e */ /* 0x000fe200020006ff */
[----:B------:R-:W-:Y:S01]  /*8cf0*/  FFMA.FTZ R53, R13, R42, -R50 ;  /* 0x0000002a0d357223 */ /* 0x000fe20000010832 */
[----:B------:R-:W-:Y:S01]  /*8d00*/  F2FP.F16.E4M3.UNPACK_B R13, R12.H1 ;  /* 0x0000000cff0d723e */ /* 0x000fe200030006ff */
        /* <DEDUP_REMOVED lines=10> */
[----:B------:R-:W-:-:S02]  /*8db0*/  HADD2.F32 R91, -RZ, R91.H0_H0 ;  /* 0x2000005bff5b7230 */ /* 0x000fc40000004100 */
[----:B------:R-:W-:Y:S02]  /*8dc0*/  HADD2.F32 R12, -RZ, R12.H1_H1 ;  /* 0x3000000cff0c7230 */ /* 0x000fe40000004100 */
[-C--:B------:R-:W-:Y:S01]  /*8dd0*/  FFMA.FTZ R45, R40, R42.reuse, -R45 ;  /* 0x0000002a282d7223 */ /* 0x080fe2000001082d */
[----:B------:R-:W-:Y:S02]  /*8de0*/  HADD2.F32 R90, -RZ, R90.H0_H0 ;  /* 0x2000005aff5a7230 */ /* 0x000fe40000004100 */
[----:B------:R-:W-:Y:S01]  /*8df0*/  FFMA.FTZ R50, R41, R42, R50 ;  /* 0x0000002a29327223 */ /* 0x000fe20000010032 */
[-C--:B------:R-:W-:Y:S01]  /*8e00*/  F2FP.F16.E4M3.UNPACK_B R42, R44.reuse.H1 ;  /* 0x0000002cff2a723e */ /* 0x080fe200030006ff */
[-C--:B------:R-:W-:Y:S01]  /*8e10*/  FMUL.FTZ R48, R12, R91.reuse ;  /* 0x0000005b0c307220 */ /* 0x080fe20000410000 */
[C---:B------:R-:W-:Y:S01]  /*8e20*/  FMUL.FTZ R91, R13.reuse, R91 ;  /* 0x0000005b0d5b7220 */ /* 0x040fe20000410000 */
[----:B------:R-:W-:Y:S02]  /*8e30*/  F2FP.F16.E4M3.UNPACK_B R44, R44 ;  /* 0x0000002cff2c723e */ /* 0x000fe400020006ff */
[-C--:B------:R-:W-:Y:S01]  /*8e40*/  FFMA.FTZ R51, R13, R90.reuse, -R48 ;  /* 0x0000005a0d337223 */ /* 0x080fe20000010830 */
[----:B------:R-:W-:Y:S01]  /*8e50*/  F2FP.SATFINITE.E4M3.F32.PACK_AB_MERGE_C R56, R50, R45, RZ ;  /* 0x0000002d3238723e */ /* 0x000fe200048070ff */
[----:B------:R-:W-:Y:S01]  /*8e60*/  FFMA.FTZ R90, R12, R90, R91 ;  /* 0x0000005a0c5a7223 */ /* 0x000fe2000001005b */
[----:B------:R-:W-:Y:S01]  /*8e70*/  F2FP.F16.E4M3.UNPACK_B R13, R15.H1 ;  /* 0x0000000fff0d723e */ /* 0x000fe200030006ff */
[--C-:B------:R-:W-:Y:S01]  /*8e80*/  HADD2.F32 R43, -RZ, R42.reuse.H1_H1 ;  /* 0x3000002aff2b7230 */ /* 0x100fe20000004100 */
[-C--:B------:R-:W-:Y:S01]  /*8e90*/  F2FP.F16.E4M3.UNPACK_B R45, R49.reuse.H1 ;  /* 0x00000031ff2d723e */ /* 0x080fe200030006ff */
[----:B------:R-:W-:Y:S01]  /*8ea0*/  HADD2.F32 R42, -RZ, R42.H0_H0 ;  /* 0x2000002aff2a7230 */ /* 0x000fe20000004100 */
[-C--:B------:R-:W-:Y:S01]  /*8eb0*/  F2FP.F16.E4M3.UNPACK_B R12, R14.reuse.H1 ;  /* 0x0000000eff0c723e */ /* 0x080fe200030006ff */
        /* <DEDUP_REMOVED lines=23> */
[----:B------:R-:W-:Y:S01]  /*9030*/  HADD2.F32 R40, -RZ, R45.H0_H0 ;  /* 0x2000002dff287230 */ /* 0x000fe20000004100 */
[----:B------:R-:W-:Y:S01]  /*9040*/  F2FP.SATFINITE.E4M3.F32.PACK_AB_MERGE_C R48, R48, R53, RZ ;  /* 0x000000353030723e */ /* 0x000fe200048070ff */
[----:B------:R-:W-:-:S02]  /*9050*/  HADD2.F32 R14, -RZ, R14.H1_H1 ;  /* 0x3000000eff0e7230 */ /* 0x000fc40000004100 */
[----:B------:R-:W-:Y:S02]  /*9060*/  HADD2.F32 R41, -RZ, R44.H0_H0 ;  /* 0x2000002cff297230 */ /* 0x000fe40000004100 */
[-C--:B------:R-:W-:Y:S01]  /*9070*/  FMUL.FTZ R44, R15, R40.reuse ;  /* 0x000000280f2c7220 */ /* 0x080fe20000410000 */
[C---:B------:R-:W-:Y:S01]  /*9080*/  FMUL.FTZ R40, R13.reuse, R40 ;  /* 0x000000280d287220 */ /* 0x040fe20000410000 */
[-C--:B------:R-:W-:Y:S01]  /*9090*/  FMUL.FTZ R43, R14, R49.reuse ;  /* 0x000000310e2b7220 */ /* 0x080fe20000410000 */
[C---:B------:R-:W-:Y:S01]  /*90a0*/  FMUL.FTZ R49, R12.reuse, R49 ;  /* 0x000000310c317220 */ /* 0x040fe20000410000 */
        /* <DEDUP_REMOVED lines=8> */
.L_x_2749:
[----:B------:R-:W-:Y:S05]  /*9130*/  BSYNC B1 ;  /* 0x0000000000017941 */ /* 0x000fea0003800000 */
.L_x_2748:
[----:B0-----:R0:W-:Y:S01]  /*9140*/  ST.E.128 desc[UR52][R46.64], R12 ;  /* 0x0000000c2e007985 */ /* 0x0011e2000c101d34 */
[----:B------:R-:W-:Y:S05]  /*9150*/  BRA `(.L_x_2727) ;  /* 0x0000006800dc7947 */ /* 0x000fea0003800000 */
.L_x_2693:
        /* <DEDUP_REMOVED lines=43> */
.L_x_2751:
[----:B------:R-:W-:Y:S05]  /*9410*/  BSYNC B1 ;  /* 0x0000000000017941 */ /* 0x000fea0003800000 */
.L_x_2750:
        /* <DEDUP_REMOVED lines=48> */
.L_x_2753:
[----:B------:R-:W-:Y:S05]  /*9720*/  BSYNC B1 ;  /* 0x0000000000017941 */ /* 0x000fea0003800000 */
.L_x_2752:
        /* <DEDUP_REMOVED lines=26> */
.L_x_2754:
[----:B------:R-:W-:Y:S01]  /*98d0*/  IMAD R95, R19, 0x8, R18 ;  /* 0x00000008135f7824 */ /* 0x000fe200078e0212 */
[----:B------:R-:W-:Y:S01]  /*98e0*/  SHF.L.U32 R96, R199, 0x1f, RZ ;  /* 0x0000001fc7607819 */ /* 0x000fe200000006ff */
[----:B------:R-:W1:Y:S01]  /*98f0*/  LDC R136, c[0x0][0x2f4] ;  /* 0x0000bd00ff887b82 */ /* 0x000e620000000800 */
[----:B------:R-:W-:Y:S02]  /*9900*/  BSSY B1, `(.L_x_2755) ;  /* 0x0000003000017945 */ /* 0x000fe40003800000 */
[----:B------:R-:W2:Y:S02]  /*9910*/  SYNCS.PHASECHK.TRANS64.TRYWAIT P5, [R95+URZ+0x29890], R96 ;  /* 0x029890605f0075a7 */ /* 0x000ea400080a017f */
[----:B--2---:R-:W-:Y:S05]  /*9920*/  @!P5 BRA `(.L_x_2756) ;  /* 0x000002880094d947 */ /* 0x004fea0003800000 */
.L_x_3059:
[----:B------:R-:W-:Y:S05]  /*9930*/  BSYNC B1 ;  /* 0x0000000000017941 */ /* 0x000fea0003800000 */
.L_x_2755:
[----:B------:R-:W-:Y:S01]  /*9940*/  UMOV UR4, 0xffffffff ;  /* 0xffffffff00047882 */ /* 0x000fe20000000000 */
[----:B-1----:R-:W-:Y:S02]  /*9950*/  IADD3 R145, -R118, R136, RZ ;  /* 0x0000008876917210 */ /* 0x002fe40007ffe1ff */
[----:B------:R-:W-:Y:S05]  /*9960*/  BRA.DIV UR4, `(.L_x_2757) ;  /* 0x0000028a04987947 */ /* 0x000fea000b800000 */
[----:B------:R1:W3:Y:S04]  /*9970*/  SHFL.IDX PT, R151, R120, RZ, 0x1e1f ;  /* 0x001e1fff78977589 */ /* 0x0002e800000e0000 */
[----:B------:R1:W4:Y:S02]  /*9980*/  SHFL.IDX PT, R11, R121, RZ, 0x1e1f ;  /* 0x001e1fff790b7589 */ /* 0x00032400000e0000 */
.L_x_3063:
        /* <DEDUP_REMOVED lines=24> */
[----:B------:R-:W0:Y:S01]  /*9b10*/  LDS.128 R88, [R88+0x1a400] ;  /* 0x01a4000058587984 */ /* 0x000e220000000c00 */
[----:B------:R-:W-:Y:S05]  /*9b20*/  @P2 BRA `(.L_x_2763) ;  /* 0x0000000c00542947 */ /* 0x000fea0003800000 */
[----:B------:R-:W-:Y:S02]  /*9b30*/  SHF.R.U32.HI R42, RZ, 0x8, R53 ;  /* 0x00000008ff2a7819 */ /* 0x000fe40000011635 */
[--C-:B------:R-:W-:Y:S02]  /*9b40*/  SHF.R.U32.HI R40, RZ, 0x10, R55.reuse ;  /* 0x00000010ff287819 */ /* 0x100fe40000011637 */
[----:B------:R-:W-:Y:S02]  /*9b50*/  SHF.R.U32.HI R166, RZ, 0x8, R55 ;  /* 0x00000008ffa67819 */ /* 0x000fe40000011637 */
[----:B------:R-:W-:Y:S01]  /*9b60*/  LOP3.LUT R168, R55, 0xff0000ff, RZ, 0xc0, !PT ;  /* 0xff0000ff37a87812 */ /* 0x000fe200078ec0ff */
[----:B------:R-:W-:Y:S01]  /*9b70*/  IMAD.U32 R40, R40, 0x10000, RZ ;  /* 0x0001000028287824 */ /* 0x000fe200078e00ff */
[----:B------:R-:W-:Y:S01]  /*9b80*/  SHF.R.U32.HI R55, RZ, 0x8, R41 ;  /* 0x00000008ff377819 */ /* 0x000fe20000011629 */
[----:B------:R-:W-:Y:S01]  /*9b90*/  IMAD.SHL.U32 R166, R166, 0x100, RZ ;  /* 0x00000100a6a67824 */ /* 0x000fe200078e00ff */
[----:B------:R-:W-:-:S02]  /*9ba0*/  SHF.R.U32.HI R52, RZ, 0x10, R53 ;  /* 0x00000010ff347819 */ /* 0x000fc40000011635 */
[----:B------:R-:W-:Y:S02]  /*9bb0*/  LOP3.LUT R54, R53, 0xff0000ff, RZ, 0xc0, !PT ;  /* 0xff0000ff35367812 */ /* 0x000fe400078ec0ff */
[----:B------:R-:W-:Y:S01]  /*9bc0*/  SHF.R.U32.HI R167, RZ, 0x10, R41 ;  /* 0x00000010ffa77819 */ /* 0x000fe20000011629 */
[----:B------:R-:W-:Y:S01]  /*9bd0*/  IMAD.U32 R52, R52, 0x10000, RZ ;  /* 0x0001000034347824 */ /* 0x000fe200078e00ff */
[----:B------:R-:W-:Y:S02]  /*9be0*/  LOP3.LUT R169, R41, 0xff0000ff, RZ, 0xc0, !PT ;  /* 0xff0000ff29a97812 */ /* 0x000fe400078ec0ff */
[----:B------:R-:W-:Y:S01]  /*9bf0*/  SHF.L.U32 R170, R42, 0x8, RZ ;  /* 0x000000082aaa7819 */ /* 0x000fe200000006ff */
[----:B------:R-:W-:Y:S01]  /*9c00*/  IMAD.U32 R167, R167, 0x10000, RZ ;  /* 0x00010000a7a77824 */ /* 0x000fe200078e00ff */
[--C-:B------:R-:W-:Y:S02]  /*9c10*/  SHF.R.U32.HI R41, RZ, 0x10, R43.reuse ;  /* 0x00000010ff297819 */ /* 0x100fe4000001162b */
[----:B------:R-:W-:-:S02]  /*9c20*/  SHF.R.U32.HI R42, RZ, 0x8, R43 ;  /* 0x00000008ff2a7819 */ /* 0x000fc4000001162b */
[----:B------:R-:W-:Y:S01]  /*9c30*/  LOP3.LUT R53, R43, 0xff0000ff, RZ, 0xc0, !PT ;  /* 0xff0000ff2b357812 */ /* 0x000fe200078ec0ff */
[----:B------:R-:W-:Y:S01]  /*9c40*/  IMAD.SHL.U32 R43, R55, 0x100, RZ ;  /* 0x00000100372b7824 */ /* 0x000fe200078e00ff */
[----:B------:R-:W-:Y:S01]  /*9c50*/  LOP3.LUT R54, R54, 0xff00, R170, 0xf8, !PT ;  /* 0x0000ff0036367812 */ /* 0x000fe200078ef8aa */
[----:B------:R-:W-:Y:S01]  /*9c60*/  IMAD.U32 R41, R41, 0x10000, RZ ;  /* 0x0001000029297824 */ /* 0x000fe200078e00ff */
[----:B------:R-:W-:Y:S02]  /*9c70*/  LOP3.LUT R55, R168, 0xff00, R166, 0xf8, !PT ;  /* 0x0000ff00a8377812 */ /* 0x000fe400078ef8a6 */
[----:B------:R-:W-:Y:S02]  /*9c80*/  LOP3.LUT R43, R169, 0xff00, R43, 0xf8, !PT ;  /* 0x0000ff00a92b7812 */ /* 0x000fe400078ef82b */
[----:B------:R-:W-:Y:S02]  /*9c90*/  LOP3.LUT R168, R54, 0xff0000, R52, 0xf8, !PT ;  /* 0x00ff000036a87812 */ /* 0x000fe400078ef834 */
[----:B------:R-:W-:-:S02]  /*9ca0*/  LOP3.LUT R54, R43, 0xff0000, R167, 0xf8, !PT ;  /* 0x00ff00002b367812 */ /* 0x000fc400078ef8a7 */
[----:B0-----:R-:W-:Y:S02]  /*9cb0*/  F2FP.F16.E4M3.UNPACK_B R166, R89 ;  /* 0x00000059ffa6723e */ /* 0x001fe400020006ff */
[----:B------:R-:W-:Y:S02]  /*9cc0*/  F2FP.F16.E4M3.UNPACK_B R169, R54 ;  /* 0x00000036ffa9723e */ /* 0x000fe400020006ff */
[----:B------:R-:W-:Y:S01]  /*9cd0*/  F2FP.F16.E4M3.UNPACK_B R43, R13 ;  /* 0x0000000dff2b723e */ /* 0x000fe200020006ff */
[----:B------:R-:W-:Y:S01]  /*9ce0*/  HADD2.F32 R52, -RZ, R166.H0_H0 ;  /* 0x200000a6ff347230 */ /* 0x000fe20000004100 */
[-C--:B------:R-:W-:Y:S01]  /*9cf0*/  F2FP.F16.E4M3.UNPACK_B R170, R168.reuse ;  /* 0x000000a8ffaa723e */ /* 0x080fe200020006ff */
        /* <DEDUP_REMOVED lines=12> */
[----:B------:R-:W-:Y:S01]  /*9dc0*/  HADD2.F32 R171, -RZ, R166.H1_H1 ;  /* 0x300000a6ffab7230 */ /* 0x000fe20000004100 */
[----:B------:R-:W-:-:S02]  /*9dd0*/  SHF.L.U32 R42, R42, 0x8, RZ ;  /* 0x000000082a2a7819 */ /* 0x000fc400000006ff */
[----:B------:R-:W-:Y:S02]  /*9de0*/  LOP3.LUT R55, R55, 0xff0000, R40, 0xf8, !PT ;  /* 0x00ff000037377812 */ /* 0x000fe400078ef828 */
[-C--:B------:R-:W-:Y:S01]  /*9df0*/  FMUL.FTZ R166, R171, R169.reuse ;  /* 0x000000a9aba67220 */ /* 0x080fe20000410000 */
        /* <DEDUP_REMOVED lines=22> */
[----:B------:R-:W-:Y:S01]  /*9f60*/  FMUL.FTZ R168, R89, R169 ;  /* 0x000000a959a87220 */ /* 0x000fe20000410000 */
        /* <DEDUP_REMOVED lines=63> */
[----:B------:R-:W-:Y:S01]  /*a360*/  FMUL.FTZ R172, R167, R172 ;  /* 0x000000aca7ac7220 */ /* 0x000fe20000410000 */
[----:B------:R-:W-:Y:S01]  /*a370*/  F2FP.SATFINITE.E4M3.F32.PACK_AB_MERGE_C R170, R41, R170, RZ ;  /* 0x000000aa29aa723e */ /* 0x000fe200048070ff */
[-C--:B------:R-:W-:Y:S02]  /*a380*/  FFMA.FTZ R169, R167, R168.reuse, -R169 ;  /* 0x000000a8a7a97223 */ /* 0x080fe400000108a9 */
        /* <DEDUP_REMOVED lines=18> */
[----:B------:R-:W-:Y:S01]  /*a4b0*/  FMUL.FTZ R54, R88, R162 ;  /* 0x000000a258367220 */ /* 0x000fe20000410000 */
[----:B------:R-:W-:Y:S01]  /*a4c0*/  F2FP.F16.E4M3.UNPACK_B R55, R90.H1 ;  /* 0x0000005aff37723e */ /* 0x000fe200030006ff */
[C---:B------:R-:W-:Y:S01]  /*a4d0*/  FMUL.FTZ R162, R12.reuse, R162 ;  /* 0x000000a20ca27220 */ /* 0x040fe20000410000 */
[----:B------:R-:W-:Y:S01]  /*a4e0*/  F2FP.F16.E4M3.UNPACK_B R89, R164.H1 ;  /* 0x000000a4ff59723e */ /* 0x000fe200030006ff */
[-C--:B------:R-:W-:Y:S01]  /*a4f0*/  FFMA.FTZ R54, R12, R163.reuse, -R54 ;  /* 0x000000a30c367223 */ /* 0x080fe20000010836 */
        /* <DEDUP_REMOVED lines=9> */
[----:B------:R-:W-:-:S02]  /*a590*/  F2FP.F16.E4M3.UNPACK_B R14, R161.H1 ;  /* 0x000000a1ff0e723e */ /* 0x000fc400030006ff */
[----:B------:R-:W-:Y:S02]  /*a5a0*/  F2FP.F16.E4M3.UNPACK_B R54, R53.H1 ;  /* 0x00000035ff36723e */ /* 0x000fe400030006ff */
[----:B------:R-:W-:Y:S01]  /*a5b0*/  F2FP.F16.E4M3.UNPACK_B R161, R161 ;  /* 0x000000a1ffa1723e */ /* 0x000fe200020006ff */
[----:B------:R-:W-:Y:S01]  /*a5c0*/  HADD2.F32 R173, -RZ, R14.H0_H0 ;  /* 0x2000000effad7230 */ /* 0x000fe20000004100 */
[----:B------:R-:W-:Y:S01]  /*a5d0*/  F2FP.F16.E4M3.UNPACK_B R53, R53 ;  /* 0x00000035ff35723e */ /* 0x000fe200020006ff */
[----:B------:R-:W-:Y:S01]  /*a5e0*/  HADD2.F32 R162, -RZ, R54.H0_H0 ;  /* 0x20000036ffa27230 */ /* 0x000fe20000004100 */
[----:B------:R-:W-:Y:S01]  /*a5f0*/  F2FP.SATFINITE.E4M3.F32.PACK_AB_MERGE_C R40, R40, R172, RZ ;  /* 0x000000ac2828723e */ /* 0x000fe200048070ff */
[----:B------:R-:W-:Y:S02]  /*a600*/  HADD2.F32 R14, -RZ, R14.H1_H1 ;  /* 0x3000000eff0e7230 */ /* 0x000fe40000004100 */
[----:B------:R-:W-:Y:S01]  /*a610*/  FMUL.FTZ R169, R88, R173 ;  /* 0x000000ad58a97220 */ /* 0x000fe20000410000 */
[----:B------:R-:W-:-:S02]  /*a620*/  HADD2.F32 R54, -RZ, R54.H1_H1 ;  /* 0x30000036ff367230 */ /* 0x000fc40000004100 */
[----:B------:R-:W-:Y:S01]  /*a630*/  FMUL.FTZ R173, R162, R173 ;  /* 0x000000ada2ad7220 */ /* 0x000fe20000410000 */
[----:B------:R-:W-:Y:S01]  /*a640*/  F2FP.SATFINITE.E4M3.F32.PACK_AB_MERGE_C R40, R12, R168, R40 ;  /* 0x000000a80c28723e */ /* 0x000fe20004807028 */
[-C--:B------:R-:W-:Y:S01]  /*a650*/  FFMA.FTZ R169, R162, R163.reuse, -R169 ;  /* 0x000000a3a2a97223 */ /* 0x080fe200000108a9 */
[----:B------:R-:W-:Y:S02]  /*a660*/  IMAD.MOV.U32 R12, RZ, RZ, R167 ;  /* 0x000000ffff0c7224 */ /* 0x000fe400078e00a7 */
[----:B------:R-:W-:Y:S01]  /*a670*/  FFMA.FTZ R173, R88, R163, R173 ;  /* 0x000000a358ad7223 */ /* 0x000fe200000100ad */
[CC--:B------:R-:W-:Y:S01]  /*a680*/  FMUL.FTZ R88, R55.reuse, R14.reuse ;  /* 0x0000000e37587220 */ /* 0x0c0fe20000410000 */
[C---:B------:R-:W-:Y:S01]  /*a690*/  FMUL.FTZ R14, R54.reuse, R14 ;  /* 0x0000000e360e7220 */ /* 0x040fe20000410000 */
[----:B------:R-:W-:Y:S02]  /*a6a0*/  HADD2.F32 R163, -RZ, R161.H0_H0 ;  /* 0x200000a1ffa37230 */ /* 0x000fe40000004100 */
        /* <DEDUP_REMOVED lines=14> */
[----:B------:R-:W-:Y:S01]  /*a790*/  FMUL.FTZ R55, R90, R161 ;  /* 0x000000a15a377220 */ /* 0x000fe20000410000 */
[----:B------:R-:W-:Y:S01]  /*a7a0*/  F2FP.SATFINITE.E4M3.F32.PACK_AB_MERGE_C R14, R14, R173, RZ ;  /* 0x000000ad0e0e723e */ /* 0x000fe200048070ff */
[----:B------:R-:W-:Y:S01]  /*a7b0*/  FMUL.FTZ R161, R53, R161 ;  /* 0x000000a135a17220 */ /* 0x000fe20000410000 */
[----:B------:R-:W-:Y:S01]  /*a7c0*/  F2FP.SATFINITE.E4M3.F32.PACK_AB_MERGE_C R89, R43, R52, R13 ;  /* 0x000000342b59723e */ /* 0x000fe2000480700d */
[-C--:B------:R-:W-:Y:S01]  /*a7d0*/  FFMA.FTZ R55, R53, R164.reuse, -R55 ;  /* 0x000000a435377223 */ /* 0x080fe20000010837 */
[----:B------:R-:W-:Y:S02]  /*a7e0*/  IMAD.MOV.U32 R13, RZ, RZ, R166 ;  /* 0x000000ffff0d7224 */ /* 0x000fe400078e00a6 */
[----:B------:R-:W-:Y:S01]  /*a7f0*/  FFMA.FTZ R161, R90, R164, R161 ;  /* 0x000000a45aa17223 */ /* 0x000fe200000100a1 */
[----:B------:R-:W-:Y:S01]  /*a800*/  IMAD.MOV.U32 R88, RZ, RZ, R40 ;  /* 0x000000ffff587224 */ /* 0x000fe200078e0028 */
[----:B------:R-:W-:-:S03]  /*a810*/  F2FP.SATFINITE.E4M3.F32.PACK_AB_MERGE_C R54, R55, R162, R54 ;  /* 0x000000a23736723e */ /* 0x000fc60004807036 */
[----:B------:R-:W-:Y:S02]  /*a820*/  F2FP.SATFINITE.E4M3.F32.PACK_AB_MERGE_C R161, R161, R163, R14 ;  /* 0x000000a3a1a1723e */ /* 0x000fe4000480700e */
[----:B------:R-:W-:Y:S01]  /*a830*/  F2FP.SATFINITE.E4M3.F32.PACK_AB_MERGE_C R55, R42, R174, R91 ;  /* 0x000000ae2a37723e */ /* 0x000fe2000480705b */
[----:B------:R-:W-:Y:S01]  /*a840*/  IMAD.MOV.U32 R14, RZ, RZ, R54 ;  /* 0x000000ffff0e7224 */ /* 0x000fe200078e0036 */
[----:B------:R-:W-:Y:S01]  /*a850*/  F2FP.SATFINITE.E4M3.F32.PACK_AB_MERGE_C R91, R15, R171, R170 ;  /* 0x000000ab0f5b723e */ /* 0x000fe200048070aa */
[----:B------:R-:W-:Y:S01]  /*a860*/  IMAD.MOV.U32 R90, RZ, RZ, R161 ;  /* 0x000000ffff5a7224 */ /* 0x000fe200078e00a1 */
[----:B------:R-:W-:-:S07]  /*a870*/  MOV R15, R55 ;  /* 0x00000037000f7202 */ /* 0x000fce0000000f00 */
.L_x_2763:
[----:B------:R-:W-:Y:S05]  /*a880*/  BSYNC B3 ;  /* 0x0000000000037941 */ /* 0x000fea0003800000 */
.L_x_2762:
[----:B----4-:R-:W-:-:S05]  /*a890*/  IADD3 R40, P2, R29, R11, RZ ;  /* 0x0000000b1d287210 */ /* 0x010fca0007f5e0ff */
[----:B---3--:R-:W-:Y:S01]  /*a8a0*/  IMAD.X R41, R151, 0x1, R112, P2 ;  /* 0x0000000197297824 */ /* 0x008fe200010e0670 */
[----:B------:R-:W-:-:S04]  /*a8b0*/  ISETP.GE.AND P2, PT, R165, R136, PT ;  /* 0x00000088a500720c */ /* 0x000fc80003f46270 */
[----:B0-----:R0:W-:Y:S09]  /*a8c0*/  ST.E.128 desc[UR52][R40.64], R12 ;  /* 0x0000000c28007985 */ /* 0x0011f2000c101d34 */
[----:B------:R-:W-:-:S04]  /*a8d0*/  @!P2 IADD3 R42, P5, R11, R165, RZ ;  /* 0x000000a50b2aa210 */ /* 0x000fc80007fbe0ff */
[----:B------:R-:W-:-:S05]  /*a8e0*/  @!P2 LEA.HI.X.SX32 R43, R165, R151, 0x1, P5 ;  /* 0x00000097a52ba211 */ /* 0x000fca00028f0eff */
[----:B------:R0:W-:Y:S04]  /*a8f0*/  @!P2 ST.E.128 desc[UR52][R42.64], R88 ;  /* 0x000000582a00a985 */ /* 0x0001e8000c101d34 */
.L_x_2761:
[----:B------:R-:W-:Y:S05]  /*a900*/  BSYNC B2 ;  /* 0x0000000000027941 */ /* 0x000fea0003800000 */
.L_x_2760:
        /* <DEDUP_REMOVED lines=25> */
[--C-:B------:R-:W-:Y:S02]  /*aaa0*/  SHF.R.U32.HI R54, RZ, 0x8, R57.reuse ;  /* 0x00000008ff367819 */ /* 0x100fe40000011639 */
[----:B------:R-:W-:Y:S01]  /*aab0*/  LOP3.LUT R46, R57, 0xff0000ff, RZ, 0xc0, !PT ;  /* 0xff0000ff392e7812 */ /* 0x000fe200078ec0ff */
[----:B------:R-:W-:Y:S01]  /*aac0*/  IMAD.SHL.U32 R58, R58, 0x100, RZ ;  /* 0x000001003a3a7824 */ /* 0x000fe200078e00ff */
[----:B------:R-:W-:Y:S02]  /*aad0*/  SHF.R.U32.HI R53, RZ, 0x10, R57 ;  /* 0x00000010ff357819 */ /* 0x000fe40000011639 */
[----:B------:R-:W-:Y:S02]  /*aae0*/  SHF.R.U32.HI R55, RZ, 0x8, R59 ;  /* 0x00000008ff377819 */ /* 0x000fe4000001163b */
[----:B------:R-:W-:-:S02]  /*aaf0*/  LOP3.LUT R88, R59, 0xff0000ff, RZ, 0xc0, !PT ;  /* 0xff0000ff3b587812 */ /* 0x000fc400078ec0ff */
[----:B------:R-:W-:Y:S01]  /*ab00*/  SHF.R.U32.HI R44, RZ, 0x10, R59 ;  /* 0x00000010ff2c7819 */ /* 0x000fe2000001163b */
[----:B------:R-:W-:Y:S01]  /*ab10*/  IMAD.SHL.U32 R59, R54, 0x100, RZ ;  /* 0x00000100363b7824 */ /* 0x000fe200078e00ff */
[----:B------:R-:W-:Y:S01]  /*ab20*/  LOP3.LUT R57, R45, 0xff0000ff, RZ, 0xc0, !PT ;  /* 0xff0000ff2d397812 */ /* 0x000fe200078ec0ff */
[----:B------:R-:W-:Y:S01]  /*ab30*/  IMAD.SHL.U32 R55, R55, 0x100, RZ ;  /* 0x0000010037377824 */ /* 0x000fe200078e00ff */
[----:B------:R-:W-:Y:S02]  /*ab40*/  SHF.R.U32.HI R45, RZ, 0x10, R45 ;  /* 0x00000010ff2d7819 */ /* 0x000fe4000001162d */
[----:B------:R-:W-:Y:S02]  /*ab50*/  LOP3.LUT R57, R57, 0xff00, R58, 0xf8, !PT ;  /* 0x0000ff0039397812 */ /* 0x000fe400078ef83a */
[----:B------:R-:W-:Y:S01]  /*ab60*/  LOP3.LUT R46, R46, 0xff00, R59, 0xf8, !PT ;  /* 0x0000ff002e2e7812 */ /* 0x000fe200078ef83b */
[----:B------:R-:W-:Y:S01]  /*ab70*/  IMAD.U32 R58, R45, 0x10000, RZ ;  /* 0x000100002d3a7824 */ /* 0x000fe200078e00ff */
[----:B------:R-:W-:-:S02]  /*ab80*/  SHF.L.U32 R53, R53, 0x10, RZ ;  /* 0x0000001035357819 */ /* 0x000fc400000006ff */
[----:B------:R-:W-:Y:S02]  /*ab90*/  LOP3.LUT R88, R88, 0xff00, R55, 0xf8, !PT ;  /* 0x0000ff0058587812 */ /* 0x000fe400078ef837 */
[----:B------:R-:W-:Y:S02]  /*aba0*/  LOP3.LUT R55, R46, 0xff0000, R53, 0xf8, !PT ;  /* 0x00ff00002e377812 */ /* 0x000fe400078ef835 */
[----:B------:R-:W-:Y:S02]  /*abb0*/  LOP3.LUT R53, R57, 0xff0000, R58, 0xf8, !PT ;  /* 0x00ff000039357812 */ /* 0x000fe400078ef83a */
        /* <DEDUP_REMOVED lines=28> */
[----:B------:R-:W-:-:S02]  /*ad80*/  HADD2.F32 R13, -RZ, R41.H0_H0 ;  /* 0x20000029ff0d7230 */ /* 0x000fc40000004100 */
[----:B------:R-:W-:Y:S02]  /*ad90*/  HADD2.F32 R91, -RZ, R59.H0_H0 ;  /* 0x2000003bff5b7230 */ /* 0x000fe40000004100 */
[----:B------:R-:W-:Y:S02]  /*ada0*/  HADD2.F32 R53, -RZ, R89.H0_H0 ;  /* 0x20000059ff357230 */ /* 0x000fe40000004100 */
[----:B------:R-:W-:Y:S02]  /*adb0*/  HADD2.F32 R41, -RZ, R41.H1_H1 ;  /* 0x30000029ff297230 */ /* 0x000fe40000004100 */
[-C--:B------:R-:W-:Y:S01]  /*adc0*/  FMUL.FTZ R161, R13, R91.reuse ;  /* 0x0000005b0da17220 */ /* 0x080fe20000410000 */
[----:B------:R-:W-:Y:S02]  /*add0*/  HADD2.F32 R59, -RZ, R59.H1_H1 ;  /* 0x3000003bff3b7230 */ /* 0x000fe40000004100 */
[----:B------:R-:W-:Y:S01]  /*ade0*/  FMUL.FTZ R91, R53, R91 ;  /* 0x0000005b355b7220 */ /* 0x000fe20000410000 */
[----:B------:R-:W-:-:S02]  /*adf0*/  HADD2.F32 R89, -RZ, R89.H1_H1 ;  /* 0x30000059ff597230 */ /* 0x000fc40000004100 */
[-C--:B------:R-:W-:Y:S01]  /*ae00*/  FFMA.FTZ R53, R53, R90.reuse, -R161 ;  /* 0x0000005a35357223 */ /* 0x080fe200000108a1 */
[----:B------:R-:W-:Y:S02]  /*ae10*/  HADD2.F32 R55, -RZ, R55.H1_H1 ;  /* 0x30000037ff377230 */ /* 0x000fe40000004100 */
[----:B------:R-:W-:Y:S01]  /*ae20*/  FFMA.FTZ R13, R13, R90, R91 ;  /* 0x0000005a0d0d7223 */ /* 0x000fe2000001005b */
[-C--:B------:R-:W-:Y:S01]  /*ae30*/  FMUL.FTZ R90, R41, R59.reuse ;  /* 0x0000003b295a7220 */ /* 0x080fe20000410000 */
[----:B------:R-:W-:Y:S01]  /*ae40*/  FMUL.FTZ R91, R89, R59 ;  /* 0x0000003b595b7220 */ /* 0x000fe20000410000 */
[----:B------:R-:W-:Y:S02]  /*ae50*/  IMAD.U32 R47, R47, 0x10000, RZ ;  /* 0x000100002f2f7824 */ /* 0x000fe400078e00ff */
[-C--:B------:R-:W-:Y:S01]  /*ae60*/  FFMA.FTZ R59, R89, R55.reuse, -R90 ;  /* 0x00000037593b7223 */ /* 0x080fe2000001085a */
[----:B------:R-:W-:Y:S01]  /*ae70*/  FFMA.FTZ R55, R41, R55, R91 ;  /* 0x0000003729377223 */ /* 0x000fe2000001005b */
[----:B------:R-:W-:-:S03]  /*ae80*/  IMAD.SHL.U32 R41, R54, 0x100, RZ ;  /* 0x0000010036297824 */ /* 0x000fc600078e00ff */
[----:B------:R-:W-:Y:S02]  /*ae90*/  F2FP.SATFINITE.E4M3.F32.PACK_AB_MERGE_C R53, R59, R53, RZ ;  /* 0x000000353b35723e */ /* 0x000fe400048070ff */
[----:B------:R-:W-:Y:S01]  /*aea0*/  LOP3.LUT R56, R56, 0xff00, R41, 0xf8, !PT ;  /* 0x0000ff0038387812 */ /* 0x000fe200078ef829 */
[----:B------:R-:W-:Y:S01]  /*aeb0*/  IMAD.U32 R41, R44, 0x10000, RZ ;  /* 0x000100002c297824 */ /* 0x000fe200078e00ff */
[-C--:B------:R-:W-:Y:S02]  /*aec0*/  F2FP.F16.E4M3.UNPACK_B R44, R43.reuse ;  /* 0x0000002bff2c723e */ /* 0x080fe400020006ff */
[----:B------:R-:W-:Y:S02]  /*aed0*/  F2FP.F16.E4M3.UNPACK_B R43, R43.H1 ;  /* 0x0000002bff2b723e */ /* 0x000fe400030006ff */
[----:B------:R-:W-:Y:S01]  /*aee0*/  LOP3.LUT R54, R88, 0xff0000, R41, 0xf8, !PT ;  /* 0x00ff000058367812 */ /* 0x000fe200078ef829 */
[----:B------:R-:W-:Y:S01]  /*aef0*/  HADD2.F32 R90, -RZ, R44.H0_H0 ;  /* 0x2000002cff5a7230 */ /* 0x000fe20000004100 */
[----:B------:R-:W-:-:S02]  /*af00*/  LOP3.LUT R41, R56, 0xff0000, R47, 0xf8, !PT ;  /* 0x00ff000038297812 */ /* 0x000fc400078ef82f */
[----:B------:R-:W-:Y:S02]  /*af10*/  MOV R56, R15 ;  /* 0x0000000f00387202 */ /* 0x000fe40000000f00 */
[-C--:B------:R-:W-:Y:S02]  /*af20*/  F2FP.F16.E4M3.UNPACK_B R88, R41.reuse ;  /* 0x00000029ff58723e */ /* 0x080fe400020006ff */
[----:B------:R-:W-:Y:S02]  /*af30*/  F2FP.F16.E4M3.UNPACK_B R15, R56 ;  /* 0x00000038ff0f723e */ /* 0x000fe400020006ff */
        /* <DEDUP_REMOVED lines=14> */
[----:B------:R-:W-:Y:S01]  /*b020*/  F2FP.SATFINITE.E4M3.F32.PACK_AB_MERGE_C R57, R57, R58, R53 ;  /* 0x0000003a3939723e */ /* 0x000fe20004807035 */
[--C-:B------:R-:W-:Y:S01]  /*b030*/  HADD2.F32 R91, -RZ, R41.reuse.H0_H0 ;  /* 0x20000029ff5b7230 */ /* 0x100fe20000004100 */
[----:B------:R-:W-:Y:S01]  /*b040*/  F2FP.F16.E4M3.UNPACK_B R53, R40.H1 ;  /* 0x00000028ff35723e */ /* 0x000fe200030006ff */
[----:B------:R-:W-:-:S02]  /*b050*/  HADD2.F32 R41, -RZ, R41.H1_H1 ;  /* 0x30000029ff297230 */ /* 0x000fc40000004100 */
[-C--:B------:R-:W-:Y:S01]  /*b060*/  FMUL.FTZ R44, R47, R88.reuse ;  /* 0x000000582f2c7220 */ /* 0x080fe20000410000 */
[----:B------:R-:W-:Y:S02]  /*b070*/  F2FP.SATFINITE.E4M3.F32.PACK_AB_MERGE_C R13, R55, R13, RZ ;  /* 0x0000000d370d723e */ /* 0x000fe400048070ff */
[----:B------:R-:W-:Y:S01]  /*b080*/  F2FP.F16.E4M3.UNPACK_B R55, R159.H1 ;  /* 0x0000009fff37723e */ /* 0x000fe200030006ff */
        /* <DEDUP_REMOVED lines=8> */
[----:B------:R-:W-:Y:S01]  /*b110*/  F2FP.F16.E4M3.UNPACK_B R159, R159 ;  /* 0x0000009fff9f723e */ /* 0x000fe200020006ff */
[----:B------:R-:W-:-:S02]  /*b120*/  HADD2.F32 R43, -RZ, R43.H1_H1 ;  /* 0x3000002bff2b7230 */ /* 0x000fc40000004100 */
        /* <DEDUP_REMOVED lines=26> */
[-C--:B------:R-:W-:Y:S01]  /*b2d0*/  FFMA.FTZ R88, R58, R59.reuse, -R88 ;  /* 0x0000003b3a587223 */ /* 0x080fe20000010858 */
        /* <DEDUP_REMOVED lines=24> */
[----:B------:R-:W-:Y:S01]  /*b460*/  FFMA.FTZ R53, R12, R159, -R53 ;  /* 0x0000009f0c357223 */ /* 0x000fe20000010835 */
[----:B------:R-:W-:Y:S01]  /*b470*/  F2FP.SATFINITE.E4M3.F32.PACK_AB_MERGE_C R41, R41, R91, RZ ;  /* 0x0000005b2929723e */ /* 0x000fe200048070ff */
[----:B------:R-:W-:Y:S01]  /*b480*/  FFMA.FTZ R12, R40, R159, R157 ;  /* 0x0000009f280c7223 */ /* 0x000fe2000001009d */
[----:B------:R-:W-:Y:S01]  /*b490*/  IMAD.MOV.U32 R40, RZ, RZ, R14 ;  /* 0x000000ffff287224 */ /* 0x000fe200078e000e */
[----:B------:R-:W-:Y:S01]  /*b4a0*/  F2FP.F16.E4M3.UNPACK_B R14, R158.H1 ;  /* 0x0000009eff0e723e */ /* 0x000fe200030006ff */
[----:B------:R-:W-:Y:S01]  /*b4b0*/  HADD2.F32 R157, -RZ, R55.H0_H0 ;  /* 0x20000037ff9d7230 */ /* 0x000fe20000004100 */
[----:B------:R-:W-:Y:S01]  /*b4c0*/  F2FP.SATFINITE.E4M3.F32.PACK_AB_MERGE_C R58, R53, R58, R47 ;  /* 0x0000003a353a723e */ /* 0x000fe2000480702f */
[----:B------:R-:W-:Y:S01]  /*b4d0*/  IMAD.MOV.U32 R15, RZ, RZ, R43 ;  /* 0x000000ffff0f7224 */ /* 0x000fe200078e002b */
        /* <DEDUP_REMOVED lines=13> */
[----:B------:R-:W-:Y:S01]  /*b5b0*/  MOV R43, R89 ;  /* 0x00000059002b7202 */ /* 0x000fe20000000f00 */
[-C--:B------:R-:W-:Y:S01]  /*b5c0*/  FFMA.FTZ R159, R88, R157.reuse, -R159 ;  /* 0x0000009d589f7223 */ /* 0x080fe2000001089f */
[-C--:B------:R-:W-:Y:S01]  /*b5d0*/  FMUL.FTZ R88, R53, R14.reuse ;  /* 0x0000000e35587220 */ /* 0x080fe20000410000 */
[----:B------:R-:W-:Y:S01]  /*b5e0*/  FFMA.FTZ R161, R54, R157, R161 ;  /* 0x0000009d36a17223 */ /* 0x000fe200000100a1 */
[----:B------:R-:W-:Y:S02]  /*b5f0*/  HADD2.F32 R54, -RZ, R55.H1_H1 ;  /* 0x30000037ff367230 */ /* 0x000fe40000004100 */
[----:B------:R-:W-:Y:S01]  /*b600*/  FMUL.FTZ R14, R47, R14 ;  /* 0x0000000e2f0e7220 */ /* 0x000fe20000410000 */
[----:B------:R-:W-:-:S02]  /*b610*/  HADD2.F32 R157, -RZ, R158.H0_H0 ;  /* 0x2000009eff9d7230 */ /* 0x000fc40000004100 */
[----:B------:R-:W-:Y:S02]  /*b620*/  HADD2.F32 R55, -RZ, R40.H0_H0 ;  /* 0x20000028ff377230 */ /* 0x000fe40000004100 */
[-C--:B------:R-:W-:Y:S01]  /*b630*/  FFMA.FTZ R14, R53, R54.reuse, R14 ;  /* 0x00000036350e7223 */ /* 0x080fe2000001000e */
[----:B------:R-:W-:Y:S02]  /*b640*/  HADD2.F32 R53, -RZ, R42.H0_H0 ;  /* 0x2000002aff357230 */ /* 0x000fe40000004100 */
[----:B------:R-:W-:Y:S01]  /*b650*/  FFMA.FTZ R47, R47, R54, -R88 ;  /* 0x000000362f2f7223 */ /* 0x000fe20000010858 */
[----:B------:R-:W-:Y:S02]  /*b660*/  HADD2.F32 R54, -RZ, R160.H0_H0 ;  /* 0x200000a0ff367230 */ /* 0x000fe40000004100 */
[----:B------:R-:W-:Y:S02]  /*b670*/  HADD2.F32 R158, -RZ, R158.H1_H1 ;  /* 0x3000009eff9e7230 */ /* 0x000fe40000004100 */
[-C--:B------:R-:W-:Y:S01]  /*b680*/  FMUL.FTZ R88, R53, R157.reuse ;  /* 0x0000009d35587220 */ /* 0x080fe20000410000 */
[----:B------:R-:W-:Y:S01]  /*b690*/  FMUL.FTZ R157, R55, R157 ;  /* 0x0000009d379d7220 */ /* 0x000fe20000410000 */
[----:B------:R-:W-:Y:S01]  /*b6a0*/  HADD2.F32 R160, -RZ, R160.H1_H1 ;  /* 0x300000a0ffa07230 */ /* 0x000fe20000004100 */
[----:B------:R-:W-:Y:S01]  /*b6b0*/  F2FP.SATFINITE.E4M3.F32.PACK_AB_MERGE_C R47, R47, R159, RZ ;  /* 0x0000009f2f2f723e */ /* 0x000fe200048070ff */
[-C--:B------:R-:W-:Y:S01]  /*b6c0*/  FFMA.FTZ R88, R55, R54.reuse, -R88 ;  /* 0x0000003637587223 */ /* 0x080fe20000010858 */
[----:B------:R-:W-:Y:S01]  /*b6d0*/  FFMA.FTZ R157, R53, R54, R157 ;  /* 0x00000036359d7223 */ /* 0x000fe2000001009d */
[----:B------:R-:W-:Y:S01]  /*b6e0*/  HADD2.F32 R53, -RZ, R42.H1_H1 ;  /* 0x3000002aff357230 */ /* 0x000fe20000004100 */
[----:B------:R-:W-:Y:S01]  /*b6f0*/  F2FP.SATFINITE.E4M3.F32.PACK_AB_MERGE_C R161, R14, R161, RZ ;  /* 0x000000a10ea1723e */ /* 0x000fe200048070ff */
[----:B------:R-:W-:-:S03]  /*b700*/  HADD2.F32 R55, -RZ, R40.H1_H1 ;  /* 0x30000028ff377230 */ /* 0x000fc60000004100 */
[-C--:B------:R-:W-:Y:S02]  /*b710*/  FMUL.FTZ R40, R53, R158.reuse ;  /* 0x0000009e35287220 */ /* 0x080fe40000410000 */
[C---:B------:R-:W-:Y:S02]  /*b720*/  FMUL.FTZ R158, R55.reuse, R158 ;  /* 0x0000009e379e7220 */ /* 0x040fe40000410000 */
[-C--:B------:R-:W-:Y:S01]  /*b730*/  FFMA.FTZ R55, R55, R160.reuse, -R40 ;  /* 0x000000a037377223 */ /* 0x080fe20000010828 */
[----:B------:R-:W-:Y:S01]  /*b740*/  F2FP.SATFINITE.E4M3.F32.PACK_AB_MERGE_C R40, R12, R59, R41 ;  /* 0x0000003b0c28723e */ /* 0x000fe20004807029 */
[----:B------:R-:W-:Y:S01]  /*b750*/  FFMA.FTZ R160, R53, R160, R158 ;  /* 0x000000a035a07223 */ /* 0x000fe2000001009e */
[----:B------:R-:W-:Y:S01]  /*b760*/  F2FP.SATFINITE.E4M3.F32.PACK_AB_MERGE_C R41, R45, R46, R13 ;  /* 0x0000002e2d29723e */ /* 0x000fe2000480700d */
[----:B------:R-:W-:Y:S01]  /*b770*/  IMAD.MOV.U32 R12, RZ, RZ, R58 ;  /* 0x000000ffff0c7224 */ /* 0x000fe200078e003a */
[----:B------:R-:W-:Y:S01]  /*b780*/  F2FP.SATFINITE.E4M3.F32.PACK_AB_MERGE_C R14, R55, R88, R47 ;  /* 0x00000058370e723e */ /* 0x000fe2000480702f */
[----:B------:R-:W-:Y:S01]  /*b790*/  IMAD.MOV.U32 R13, RZ, RZ, R57 ;  /* 0x000000ffff0d7224 */ /* 0x000fe200078e0039 */
[----:B------:R-:W-:-:S07]  /*b7a0*/  F2FP.SATFINITE.E4M3.F32.PACK_AB_MERGE_C R42, R160, R157, R161 ;  /* 0x0000009da02a723e */ /* 0x000fce00048070a1 */
.L_x_2767:
[----:B------:R-:W-:Y:S05]  /*b7b0*/  BSYNC B3 ;  /* 0x0000000000037941 */ /* 0x000fea0003800000 */
.L_x_2766:
[----:B----4-:R-:W-:-:S05]  /*b7c0*/  IADD3 R44, P2, R30, R11, RZ ;  /* 0x0000000b1e2c7210 */ /* 0x010fca0007f5e0ff */
[----:B---3--:R-:W-:Y:S01]  /*b7d0*/  IMAD.X R45, R151, 0x1, R111, P2 ;  /* 0x00000001972d7824 */ /* 0x008fe200010e066f */
[----:B------:R-:W-:-:S04]  /*b7e0*/  ISETP.GE.AND P2, PT, R52, R136, PT ;  /* 0x000000883400720c */ /* 0x000fc80003f46270 */
[----:B0-----:R0:W-:Y:S09]  /*b7f0*/  ST.E.128 desc[UR52][R44.64], R12 ;  /* 0x0000000c2c007985 */ /* 0x0011f2000c101d34 */
[----:B------:R-:W-:-:S04]  /*b800*/  @!P2 IADD3 R46, P5, R11, R52, RZ ;  /* 0x000000340b2ea210 */ /* 0x000fc80007fbe0ff */
[----:B------:R-:W-:-:S05]  /*b810*/  @!P2 LEA.HI.X.SX32 R47, R52, R151, 0x1, P5 ;  /* 0x00000097342fa211 */ /* 0x000fca00028f0eff */
[----:B------:R0:W-:Y:S04]  /*b820*/  @!P2 ST.E.128 desc[UR52][R46.64], R40 ;  /* 0x000000282e00a985 */ /* 0x0001e8000c101d34 */
.L_x_2765:
[----:B------:R-:W-:Y:S05]  /*b830*/  BSYNC B2 ;  /* 0x0000000000027941 */ /* 0x000fea0003800000 */
.L_x_2764:
[----:B------:R-:W-:-:S13]  /*b840*/  ISETP.NE.AND P2, PT, R34, RZ, PT ;  /* 0x000000ff2200720c */ /* 0x000fda0003f45270 */
[----:B------:R-:W-:Y:S05]  /*b850*/  @!P2 BRA `(.L_x_2759) ;  /* 0x0000000c00d0a947 */ /* 0x000fea0003800000 */
[----:B------:R-:W-:Y:S01]  /*b860*/  LOP3.LUT P5, RZ, R22, 0x1, RZ, 0xc0, !PT ;  /* 0x0000000116ff7812 */ /* 0x000fe200078ac0ff */
[----:B------:R-:W-:Y:S01]  /*b870*/  BSSY B2, `(.L_x_2768) ;  /* 0x00000ed000027945 */ /* 0x000fe20003800000 */
[----:B0---4-:R-:W-:Y:S02]  /*b880*/  IADD3 R44, P2, R31, R11, RZ ;  /* 0x0000000b1f2c7210 */ /* 0x011fe40007f5e0ff */
[----:B------:R-:W-:-:S03]  /*b890*/  SEL R12, R118, R145, !P5 ;  /* 0x00000091760c7207 */ /* 0x000fc60006800000 */
[----:B---3--:R-:W-:Y:S01]  /*b8a0*/  IMAD.X R45, R151, 0x1, R110, P2 ;  /* 0x00000001972d7824 */ /* 0x008fe200010e066e */
[----:B------:R-:W-:Y:S02]  /*b8b0*/  SHF.R.S32.HI R13, RZ, 0x1f, R12 ;  /* 0x0000001fff0d7819 */ /* 0x000fe4000001140c */
[----:B------:R-:W-:Y:S02]  /*b8c0*/  ISETP.GE.AND P2, PT, R4, R117, PT ;  /* 0x000000750400720c */ /* 0x000fe40003f46270 */
        /* <DEDUP_REMOVED lines=15> */
[----:B------:R-:W3:Y:S01]  /*b9c0*/  LDS.128 R40, [R40+0x1a400] ;  /* 0x01a4000028287984 */ /* 0x000ee20000000c00 */
[----:B------:R-:W-:Y:S05]  /*b9d0*/  @P2 BRA `(.L_x_2769) ;  /* 0x0000000c00582947 */ /* 0x000fea0003800000 */
[--C-:B------:R-:W-:Y:S01]  /*b9e0*/  SHF.R.U32.HI R48, RZ, 0x10, R61.reuse ;  /* 0x00000010ff307819 */ /* 0x100fe2000001163d */
[----:B---3--:R-:W-:Y:S01]  /*b9f0*/  IMAD.MOV.U32 R62, RZ, RZ, R40 ;  /* 0x000000ffff3e7224 */ /* 0x008fe200078e0028 */
[----:B------:R-:W-:Y:S02]  /*ba00*/  SHF.R.U32.HI R46, RZ, 0x8, R61 ;  /* 0x00000008ff2e7819 */ /* 0x000fe4000001163d */
[----:B------:R-:W-:Y:S01]  /*ba10*/  LOP3.LUT R53, R61, 0xff0000ff, RZ, 0xc0, !PT ;  /* 0xff0000ff3d357812 */ /* 0x000fe200078ec0ff */
[----:B0-----:R-:W-:Y:S01]  /*ba20*/  IMAD.MOV.U32 R61, RZ, RZ, R12 ;  /* 0x000000ffff3d7224 */ /* 0x001fe200078e000c */
[--C-:B------:R-:W-:Y:S01]  /*ba30*/  SHF.R.U32.HI R50, RZ, 0x10, R63.reuse ;  /* 0x00000010ff327819 */ /* 0x100fe2000001163f */
[----:B------:R-:W-:Y:S01]  /*ba40*/  IMAD.SHL.U32 R46, R46, 0x100, RZ ;  /* 0x000001002e2e7824 */ /* 0x000fe200078e00ff */
[----:B------:R-:W-:Y:S02]  /*ba50*/  SHF.R.U32.HI R52, RZ, 0x8, R63 ;  /* 0x00000008ff347819 */ /* 0x000fe4000001163f */
[----:B------:R-:W-:-:S02]  /*ba60*/  LOP3.LUT R55, R63, 0xff0000ff, RZ, 0xc0, !PT ;  /* 0xff0000ff3f377812 */ /* 0x000fc400078ec0ff */
[----:B------:R-:W-:Y:S01]  /*ba70*/  F2FP.F16.E4M3.UNPACK_B R63, R62.H1 ;  /* 0x0000003eff3f723e */ /* 0x000fe200030006ff */
[----:B------:R-:W-:Y:S01]  /*ba80*/  IMAD.SHL.U32 R52, R52, 0x100, RZ ;  /* 0x0000010034347824 */ /* 0x000fe200078e00ff */
[----:B------:R-:W-:Y:S02]  /*ba90*/  F2FP.F16.E4M3.UNPACK_B R88, R152.H1 ;  /* 0x00000098ff58723e */ /* 0x000fe400030006ff */
[----:B------:R-:W-:Y:S01]  /*baa0*/  F2FP.F16.E4M3.UNPACK_B R59, R61.H1 ;  /* 0x0000003dff3b723e */ /* 0x000fe200030006ff */
[----:B------:R-:W-:Y:S01]  /*bab0*/  HADD2.F32 R40, -RZ, R63.H0_H0 ;  /* 0x2000003fff287230 */ /* 0x000fe20000004100 */
[--C-:B------:R-:W-:Y:S01]  /*bac0*/  SHF.R.U32.HI R54, RZ, 0x10, R49.reuse ;  /* 0x00000010ff367819 */ /* 0x100fe20000011631 */
[--C-:B------:R-:W-:Y:S01]  /*bad0*/  HADD2.F32 R90, -RZ, R88.reuse.H1_H1 ;  /* 0x30000058ff5a7230 */ /* 0x100fe20000004100 */
[----:B------:R-:W-:Y:S01]  /*bae0*/  SHF.R.U32.HI R56, RZ, 0x8, R49 ;  /* 0x00000008ff387819 */ /* 0x000fe20000011631 */
[----:B------:R-:W-:Y:S01]  /*baf0*/  HADD2.F32 R12, -RZ, R59.H0_H0 ;  /* 0x2000003bff0c7230 */ /* 0x000fe20000004100 */
[----:B------:R-:W-:Y:S01]  /*bb00*/  LOP3.LUT R58, R49, 0xff0000ff, RZ, 0xc0, !PT ;  /* 0xff0000ff313a7812 */ /* 0x000fe200078ec0ff */
[----:B------:R-:W-:Y:S01]  /*bb10*/  HADD2.F32 R63, -RZ, R63.H1_H1 ;  /* 0x3000003fff3f7230 */ /* 0x000fe20000004100 */
[--C-:B------:R-:W-:Y:S01]  /*bb20*/  SHF.R.U32.HI R49, RZ, 0x10, R51.reuse ;  /* 0x00000010ff317819 */ /* 0x100fe20000011633 */
[----:B------:R-:W-:Y:S01]  /*bb30*/  HADD2.F32 R59, -RZ, R59.H1_H1 ;  /* 0x3000003bff3b7230 */ /* 0x000fe20000004100 */
[----:B------:R-:W-:Y:S01]  /*bb40*/  SHF.R.U32.HI R57, RZ, 0x8, R51 ;  /* 0x00000008ff397819 */ /* 0x000fe20000011633 */
[----:B------:R-:W-:Y:S01]  /*bb50*/  HADD2.F32 R91, -RZ, R88.H0_H0 ;  /* 0x20000058ff5b7230 */ /* 0x000fe20000004100 */
[----:B------:R-:W-:Y:S01]  /*bb60*/  LOP3.LUT R60, R51, 0xff0000ff, RZ, 0xc0, !PT ;  /* 0xff0000ff333c7812 */ /* 0x000fe200078ec0ff */
[----:B------:R-:W-:Y:S01]  /*bb70*/  FMUL.FTZ R158, R63, R90 ;  /* 0x0000005a3f9e7220 */ /* 0x000fe20000410000 */
[----:B------:R-:W-:Y:S01]  /*bb80*/  F2FP.F16.E4M3.UNPACK_B R51, R154.H1 ;  /* 0x0000009aff33723e */ /* 0x000fe200030006ff */
[----:B------:R-:W-:Y:S01]  /*bb90*/  FMUL.FTZ R90, R59, R90 ;  /* 0x0000005a3b5a7220 */ /* 0x000fe20000410000 */
[-C--:B------:R-:W-:Y:S01]  /*bba0*/  FMUL.FTZ R157, R40, R91.reuse ;  /* 0x0000005b289d7220 */ /* 0x080fe20000410000 */
[----:B------:R-:W-:Y:S01]  /*bbb0*/  FMUL.FTZ R91, R12, R91 ;  /* 0x0000005b0c5b7220 */ /* 0x000fe20000410000 */
[----:B------:R-:W-:Y:S01]  /*bbc0*/  F2FP.F16.E4M3.UNPACK_B R152, R152 ;  /* 0x00000098ff98723e */ /* 0x000fe200020006ff */
[--C-:B------:R-:W-:Y:S01]  /*bbd0*/  HADD2.F32 R88, -RZ, R51.reuse.H1_H1 ;  /* 0x30000033ff587230 */ /* 0x100fe20000004100 */
[----:B------:R-:W-:Y:S01]  /*bbe0*/  F2FP.F16.E4M3.UNPACK_B R61, R61 ;  /* 0x0000003dff3d723e */ /* 0x000fe200020006ff */
[----:B------:R-:W-:Y:S01]  /*bbf0*/  HADD2.F32 R89, -RZ, R51.H0_H0 ;  /* 0x20000033ff597230 */ /* 0x000fe20000004100 */
[----:B------:R-:W-:Y:S01]  /*bc00*/  F2FP.F16.E4M3.UNPACK_B R154, R154 ;  /* 0x0000009aff9a723e */ /* 0x000fe200020006ff */
[----:B------:R-:W-:-:S02]  /*bc10*/  IMAD.SHL.U32 R57, R57, 0x100, RZ ;  /* 0x0000010039397824 */ /* 0x000fc400078e00ff */
[----:B------:R-:W-:Y:S01]  /*bc20*/  FFMA.FTZ R51, R63, R88, R90 ;  /* 0x000000583f337223 */ /* 0x000fe2000001005a */
[----:B------:R-:W-:Y:S01]  /*bc30*/  F2FP.F16.E4M3.UNPACK_B R63, R62 ;  /* 0x0000003eff3f723e */ /* 0x000fe200020006ff */
[-C--:B------:R-:W-:Y:S01]  /*bc40*/  FFMA.FTZ R40, R40, R89.reuse, R91 ;  /* 0x0000005928287223 */ /* 0x080fe2000001005b */
[----:B------:R-:W-:Y:S01]  /*bc50*/  FFMA.FTZ R59, R59, R88, -R158 ;  /* 0x000000583b3b7223 */ /* 0x000fe2000001089e */
[----:B------:R-:W-:Y:S02]  /*bc60*/  HADD2.F32 R91, -RZ, R152.H0_H0 ;  /* 0x20000098ff5b7230 */ /* 0x000fe40000004100 */
[----:B------:R-:W-:Y:S01]  /*bc70*/  FFMA.FTZ R12, R12, R89, -R157 ;  /* 0x000000590c0c7223 */ /* 0x000fe2000001089d */
[----:B------:R-:W-:Y:S01]  /*bc80*/  HADD2.F32 R62, -RZ, R63.H0_H0 ;  /* 0x2000003fff3e7230 */ /* 0x000fe20000004100 */
[----:B------:R-:W-:Y:S01]  /*bc90*/  LOP3.LUT R55, R55, 0xff00, R52, 0xf8, !PT ;  /* 0x0000ff0037377812 */ /* 0x000fe200078ef834 */
[----:B------:R-:W-:Y:S01]  /*bca0*/  HADD2.F32 R88, -RZ, R61.H0_H0 ;  /* 0x2000003dff587230 */ /* 0x000fe20000004100 */
[----:B------:R-:W-:Y:S01]  /*bcb0*/  LOP3.LUT R53, R53, 0xff00, R46, 0xf8, !PT ;  /* 0x0000ff0035357812 */ /* 0x000fe200078ef82e */
        /* <DEDUP_REMOVED lines=9> */
[----:B------:R-:W-:Y:S01]  /*bd50*/  SHF.L.U32 R48, R48, 0x10, RZ ;  /* 0x0000001030307819 */ /* 0x000fe200000006ff */
[----:B------:R-:W-:Y:S01]  /*bd60*/  IMAD.U32 R52, R54, 0x10000, RZ ;  /* 0x0001000036347824 */ /* 0x000fe200078e00ff */
[----:B------:R-:W-:Y:S01]  /*bd70*/  F2FP.SATFINITE.E4M3.F32.PACK_AB_MERGE_C R40, R51, R40, RZ ;  /* 0x000000283328723e */ /* 0x000fe200048070ff */
[----:B------:R-:W-:-:S02]  /*bd80*/  IMAD.U32 R46, R50, 0x10000, RZ ;  /* 0x00010000322e7824 */ /* 0x000fc400078e00ff */
[-C--:B------:R-:W-:Y:S01]  /*bd90*/  FMUL.FTZ R90, R89, R152.reuse ;  /* 0x00000098595a7220 */ /* 0x080fe20000410000 */
[----:B------:R-:W-:Y:S01]  /*bda0*/  FMUL.FTZ R152, R61, R152 ;  /* 0x000000983d987220 */ /* 0x000fe20000410000 */
[----:B------:R-:W-:Y:S01]  /*bdb0*/  LOP3.LUT R48, R53, 0xff0000, R48, 0xf8, !PT ;  /* 0x00ff000035307812 */ /* 0x000fe200078ef830 */
[----:B------:R-:W-:Y:S02]  /*bdc0*/  IMAD.U32 R49, R49, 0x10000, RZ ;  /* 0x0001000031317824 */ /* 0x000fe400078e00ff */
[-C--:B------:R-:W-:Y:S01]  /*bdd0*/  FFMA.FTZ R63, R61, R154.reuse, -R90 ;  /* 0x0000009a3d3f7223 */ /* 0x080fe2000001085a */
[----:B------:R-:W-:Y:S01]  /*bde0*/  FFMA.FTZ R61, R89, R154, R152 ;  /* 0x0000009a593d7223 */ /* 0x000fe20000010098 */
[----:B------:R-:W-:Y:S01]  /*bdf0*/  IMAD.MOV.U32 R89, RZ, RZ, R42 ;  /* 0x000000ffff597224 */ /* 0x000fe200078e002a */
[----:B------:R-:W-:Y:S02]  /*be00*/  MOV R42, R14 ;  /* 0x0000000e002a7202 */ /* 0x000fe40000000f00 */
[----:B------:R-:W-:-:S02]  /*be10*/  F2FP.F16.E4M3.UNPACK_B R14, R153.H1 ;  /* 0x00000099ff0e723e */ /* 0x000fc400030006ff */
[----:B------:R-:W-:Y:S02]  /*be20*/  F2FP.F16.E4M3.UNPACK_B R91, R89.H1 ;  /* 0x00000059ff5b723e */ /* 0x000fe400030006ff */
[----:B------:R-:W-:Y:S01]  /*be30*/  F2FP.F16.E4M3.UNPACK_B R90, R42.H1 ;  /* 0x0000002aff5a723e */ /* 0x000fe200030006ff */
[----:B------:R-:W-:Y:S01]  /*be40*/  HADD2.F32 R160, -RZ, R14.H0_H0 ;  /* 0x2000000effa07230 */ /* 0x000fe20000004100 */
[----:B------:R-:W-:Y:S01]  /*be50*/  F2FP.F16.E4M3.UNPACK_B R154, R155.H1 ;  /* 0x0000009bff9a723e */ /* 0x000fe200030006ff */
[----:B------:R-:W-:Y:S01]  /*be60*/  HADD2.F32 R152, -RZ, R91.H0_H0 ;  /* 0x2000005bff987230 */ /* 0x000fe20000004100 */
[----:B------:R-:W-:Y:S01]  /*be70*/  F2FP.F16.E4M3.UNPACK_B R153, R153 ;  /* 0x00000099ff99723e */ /* 0x000fe200020006ff */
[----:B------:R-:W-:Y:S01]  /*be80*/  HADD2.F32 R157, -RZ, R90.H0_H0 ;  /* 0x2000005aff9d7230 */ /* 0x000fe20000004100 */
[----:B------:R-:W-:Y:S01]  /*be90*/  F2FP.F16.E4M3.UNPACK_B R89, R89 ;  /* 0x00000059ff59723e */ /* 0x000fe200020006ff */
[----:B------:R-:W-:Y:S02]  /*bea0*/  HADD2.F32 R158, -RZ, R154.H0_H0 ;  /* 0x2000009aff9e7230 */ /* 0x000fe40000004100 */
[----:B------:R-:W-:Y:S01]  /*beb0*/  FMUL.FTZ R159, R152, R160 ;  /* 0x000000a0989f7220 */ /* 0x000fe20000410000 */
[----:B------:R-:W-:-:S02]  /*bec0*/  HADD2.F32 R14, -RZ, R14.H1_H1 ;  /* 0x3000000eff0e7230 */ /* 0x000fc40000004100 */
        /* <DEDUP_REMOVED lines=13> */
[----:B------:R-:W-:Y:S01]  /*bfa0*/  HADD2.F32 R91, -RZ, R89.H0_H0 ;  /* 0x20000059ff5b7230 */ /* 0x000fe20000004100 */
[----:B------:R-:W-:Y:S01]  /*bfb0*/  F2FP.F16.E4M3.UNPACK_B R51, R41 ;  /* 0x00000029ff33723e */ /* 0x000fe200020006ff */
[----:B------:R-:W-:Y:S01]  /*bfc0*/  HADD2.F32 R154, -RZ, R42.H0_H0 ;  /* 0x2000002aff9a7230 */ /* 0x000fe20000004100 */
[----:B------:R-:W-:Y:S01]  /*bfd0*/  F2FP.F16.E4M3.UNPACK_B R54, R13 ;  /* 0x0000000dff36723e */ /* 0x000fe200020006ff */
[----:B------:R-:W-:Y:S02]  /*bfe0*/  HADD2.F32 R152, -RZ, R155.H0_H0 ;  /* 0x2000009bff987230 */ /* 0x000fe40000004100 */
[-C--:B------:R-:W-:Y:S01]  /*bff0*/  FMUL.FTZ R157, R91, R158.reuse ;  /* 0x0000009e5b9d7220 */ /* 0x080fe20000410000 */
[----:B------:R-:W-:Y:S01]  /*c000*/  LOP3.LUT R60, R60, 0xff00, R57, 0xf8, !PT ;  /* 0x0000ff003c3c7812 */ /* 0x000fe200078ef839 */
[C---:B------:R-:W-:Y:S01]  /*c010*/  FMUL.FTZ R158, R154.reuse, R158 ;  /* 0x0000009e9a9e7220 */ /* 0x040fe20000410000 */
[----:B------:R-:W-:Y:S01]  /*c020*/  F2FP.F16.E4M3.UNPACK_B R57, R48 ;  /* 0x00000030ff39723e */ /* 0x000fe200020006ff */
[-C--:B------:R-:W-:Y:S01]  /*c030*/  FFMA.FTZ R157, R154, R152.reuse, -R157 ;  /* 0x000000989a9d7223 */ /* 0x080fe2000001089d */
[----:B------:R-:W-:Y:S01]  /*c040*/  LOP3.LUT R46, R55, 0xff0000, R46, 0xf8, !PT ;  /* 0x00ff0000372e7812 */ /* 0x000fe200078ef82e */
[----:B------:R-:W-:Y:S01]  /*c050*/  FFMA.FTZ R158, R91, R152, R158 ;  /* 0x000000985b9e7223 */ /* 0x000fe2000001009e */
[----:B------:R-:W-:Y:S01]  /*c060*/  IMAD.SHL.U32 R91, R56, 0x100, RZ ;  /* 0x00000100385b7824 */ /* 0x000fe200078e00ff */
[----:B------:R-:W-:Y:S01]  /*c070*/  F2FP.SATFINITE.E4M3.F32.PACK_AB_MERGE_C R160, R14, R160, RZ ;  /* 0x000000a00ea0723e */ /* 0x000fe200048070ff */
[----:B------:R-:W-:Y:S01]  /*c080*/  HADD2.F32 R56, -RZ, R51.H0_H0 ;  /* 0x20000033ff387230 */ /* 0x000fe20000004100 */
[----:B------:R-:W-:Y:S01]  /*c090*/  F2FP.SATFINITE.E4M3.F32.PACK_AB_MERGE_C R12, R59, R12, RZ ;  /* 0x0000000c3b0c723e */ /* 0x000fe200048070ff */
[--C-:B------:R-:W-:Y:S01]  /*c0a0*/  HADD2.F32 R55, -RZ, R54.reuse.H0_H0 ;  /* 0x20000036ff377230 */ /* 0x100fe20000004100 */
[----:B------:R-:W-:Y:S01]  /*c0b0*/  LOP3.LUT R91, R58, 0xff00, R91, 0xf8, !PT ;  /* 0x0000ff003a5b7812 */ /* 0x000fe200078ef85b */
[--C-:B------:R-:W-:Y:S01]  /*c0c0*/  HADD2.F32 R14, -RZ, R57.reuse.H0_H0 ;  /* 0x20000039ff0e7230 */ /* 0x100fe20000004100 */
[----:B------:R-:W-:Y:S01]  /*c0d0*/  F2FP.SATFINITE.E4M3.F32.PACK_AB_MERGE_C R40, R61, R62, R40 ;  /* 0x0000003e3d28723e */ /* 0x000fe20004807028 */
[----:B------:R-:W-:Y:S01]  /*c0e0*/  HADD2.F32 R54, -RZ, R54.H1_H1 ;  /* 0x30000036ff367230 */ /* 0x000fe20000004100 */
[----:B------:R-:W-:Y:S01]  /*c0f0*/  LOP3.LUT R52, R91, 0xff0000, R52, 0xf8, !PT ;  /* 0x00ff00005b347812 */ /* 0x000fe200078ef834 */
[----:B------:R-:W-:Y:S01]  /*c100*/  HADD2.F32 R57, -RZ, R57.H1_H1 ;  /* 0x30000039ff397230 */ /* 0x000fe20000004100 */
[----:B------:R-:W-:Y:S01]  /*c110*/  F2FP.SATFINITE.E4M3.F32.PACK_AB_MERGE_C R12, R63, R88, R12 ;  /* 0x000000583f0c723e */ /* 0x000fe2000480700c */
[----:B------:R-:W-:Y:S01]  /*c120*/  HADD2.F32 R153, -RZ, R153.H1_H1 ;  /* 0x30000099ff997230 */ /* 0x000fe20000004100 */
[----:B------:R-:W-:Y:S01]  /*c130*/  F2FP.F16.E4M3.UNPACK_B R53, R52 ;  /* 0x00000034ff35723e */ /* 0x000fe200020006ff */
[----:B------:R-:W-:Y:S01]  /*c140*/  HADD2.F32 R152, -RZ, R89.H1_H1 ;  /* 0x30000059ff987230 */ /* 0x000fe20000004100 */
[----:B------:R-:W-:Y:S01]  /*c150*/  F2FP.SATFINITE.E4M3.F32.PACK_AB_MERGE_C R90, R90, R159, RZ ;  /* 0x0000009f5a5a723e */ /* 0x000fe200048070ff */
[----:B------:R-:W-:-:S02]  /*c160*/  HADD2.F32 R42, -RZ, R42.H1_H1 ;  /* 0x3000002aff2a7230 */ /* 0x000fc40000004100 */
[----:B------:R-:W-:Y:S02]  /*c170*/  HADD2.F32 R50, -RZ, R53.H0_H0 ;  /* 0x20000035ff327230 */ /* 0x000fe40000004100 */
[-C--:B------:R-:W-:Y:S01]  /*c180*/  FMUL.FTZ R89, R152, R153.reuse ;  /* 0x0000009998597220 */ /* 0x080fe20000410000 */
[----:B------:R-:W-:Y:S02]  /*c190*/  HADD2.F32 R155, -RZ, R155.H1_H1 ;  /* 0x3000009bff9b7230 */ /* 0x000fe40000004100 */
[----:B------:R-:W-:Y:S01]  /*c1a0*/  FMUL.FTZ R153, R42, R153 ;  /* 0x000000992a997220 */ /* 0x000fe20000410000 */
[-C--:B------:R-:W-:Y:S01]  /*c1b0*/  FMUL.FTZ R58, R56, R50.reuse ;  /* 0x00000032383a7220 */ /* 0x080fe20000410000 */
[C---:B------:R-:W-:Y:S01]  /*c1c0*/  FMUL.FTZ R59, R55.reuse, R50 ;  /* 0x00000032373b7220 */ /* 0x040fe20000410000 */
[----:B------:R-:W-:Y:S01]  /*c1d0*/  LOP3.LUT R50, R60, 0xff0000, R49, 0xf8, !PT ;  /* 0x00ff00003c327812 */ /* 0x000fe200078ef831 */
[----:B------:R-:W-:Y:S01]  /*c1e0*/  FFMA.FTZ R42, R42, R155, -R89 ;  /* 0x0000009b2a2a7223 */ /* 0x000fe20000010859 */
[-C--:B------:R-:W-:Y:S01]  /*c1f0*/  FFMA.FTZ R49, R55, R14.reuse, -R58 ;  /* 0x0000000e37317223 */ /* 0x080fe2000001083a */
[----:B------:R-:W-:Y:S01]  /*c200*/  HADD2.F32 R55, -RZ, R51.H1_H1 ;  /* 0x30000033ff377230 */ /* 0x000fe20000004100 */
[----:B------:R-:W-:Y:S01]  /*c210*/  F2FP.F16.E4M3.UNPACK_B R51, R41.H1 ;  /* 0x00000029ff33723e */ /* 0x000fe200030006ff */
[----:B------:R-:W-:Y:S01]  /*c220*/  FFMA.FTZ R14, R56, R14, R59 ;  /* 0x0000000e380e7223 */ /* 0x000fe2000001003b */
[----:B------:R-:W-:Y:S01]  /*c230*/  HADD2.F32 R41, -RZ, R53.H1_H1 ;  /* 0x30000035ff297230 */ /* 0x000fe20000004100 */
[----:B------:R-:W-:Y:S01]  /*c240*/  F2FP.F16.E4M3.UNPACK_B R53, R13.H1 ;  /* 0x0000000dff35723e */ /* 0x000fe200030006ff */
[----:B------:R-:W-:Y:S01]  /*c250*/  FFMA.FTZ R89, R152, R155, R153 ;  /* 0x0000009b98597223 */ /* 0x000fe20000010099 */
[----:B------:R-:W-:Y:S01]  /*c260*/  F2FP.F16.E4M3.UNPACK_B R59, R52.H1 ;  /* 0x00000034ff3b723e */ /* 0x000fe200030006ff */
[----:B------:R-:W-:Y:S01]  /*c270*/  HADD2.F32 R52, -RZ, R51.H0_H0 ;  /* 0x20000033ff347230 */ /* 0x000fe20000004100 */
[----:B------:R-:W-:Y:S01]  /*c280*/  F2FP.F16.E4M3.UNPACK_B R56, R48.H1 ;  /* 0x00000030ff38723e */ /* 0x000fe200030006ff */
[-C--:B------:R-:W-:Y:S01]  /*c290*/  FMUL.FTZ R13, R55, R41.reuse ;  /* 0x00000029370d7220 */ /* 0x080fe20000410000 */
[----:B------:R-:W-:Y:S01]  /*c2a0*/  FMUL.FTZ R60, R54, R41 ;  /* 0x00000029363c7220 */ /* 0x000fe20000410000 */
[----:B------:R-:W-:Y:S01]  /*c2b0*/  HADD2.F32 R58, -RZ, R59.H0_H0 ;  /* 0x2000003bff3a7230 */ /* 0x000fe20000004100 */
[----:B------:R-:W-:Y:S01]  /*c2c0*/  F2FP.SATFINITE.E4M3.F32.PACK_AB_MERGE_C R42, R42, R157, R90 ;  /* 0x0000009d2a2a723e */ /* 0x000fe2000480705a */
[----:B------:R-:W-:-:S02]  /*c2d0*/  HADD2.F32 R41, -RZ, R53.H0_H0 ;  /* 0x20000035ff297230 */ /* 0x000fc40000004100 */
[-C--:B------:R-:W-:Y:S01]  /*c2e0*/  FFMA.FTZ R48, R54, R57.reuse, -R13 ;  /* 0x0000003936307223 */ /* 0x080fe2000001080d */
[----:B------:R-:W-:Y:S01]  /*c2f0*/  FFMA.FTZ R13, R55, R57, R60 ;  /* 0x00000039370d7223 */ /* 0x000fe2000001003c */
[--C-:B------:R-:W-:Y:S02]  /*c300*/  HADD2.F32 R54, -RZ, R56.reuse.H0_H0 ;  /* 0x20000038ff367230 */ /* 0x100fe40000004100 */
[CC--:B------:R-:W-:Y:S01]  /*c310*/  FMUL.FTZ R60, R52.reuse, R58.reuse ;  /* 0x0000003a343c7220 */ /* 0x0c0fe20000410000 */
[----:B------:R-:W-:Y:S01]  /*c320*/  FMUL.FTZ R55, R41, R58 ;  /* 0x0000003a29377220 */ /* 0x000fe20000410000 */
[----:B------:R-:W-:Y:S01]  /*c330*/  HADD2.F32 R58, -RZ, R51.H1_H1 ;  /* 0x30000033ff3a7230 */ /* 0x000fe20000004100 */
[----:B------:R-:W-:Y:S01]  /*c340*/  F2FP.SATFINITE.E4M3.F32.PACK_AB_MERGE_C R89, R89, R158, R160 ;  /* 0x0000009e5959723e */ /* 0x000fe200048070a0 */
[----:B------:R-:W-:Y:S02]  /*c350*/  HADD2.F32 R59, -RZ, R59.H1_H1 ;  /* 0x3000003bff3b7230 */ /* 0x000fe40000004100 */
[----:B------:R-:W-:Y:S01]  /*c360*/  FFMA.FTZ R51, R52, R54, R55 ;  /* 0x0000003634337223 */ /* 0x000fe20000010037 */
[----:B------:R-:W-:Y:S01]  /*c370*/  HADD2.F32 R52, -RZ, R53.H1_H1 ;  /* 0x30000035ff347230 */ /* 0x000fe20000004100 */
[----:B------:R-:W-:Y:S01]  /*c380*/  F2FP.F16.E4M3.UNPACK_B R53, R50 ;  /* 0x00000032ff35723e */ /* 0x000fe200020006ff */
[----:B------:R-:W-:-:S02]  /*c390*/  HADD2.F32 R57, -RZ, R56.H1_H1 ;  /* 0x30000038ff397230 */ /* 0x000fc40000004100 */
[----:B------:R-:W-:Y:S01]  /*c3a0*/  FMUL.FTZ R55, R58, R59 ;  /* 0x0000003b3a377220 */ /* 0x000fe20000410000 */
[----:B------:R-:W-:Y:S01]  /*c3b0*/  F2FP.F16.E4M3.UNPACK_B R56, R43 ;  /* 0x0000002bff38723e */ /* 0x000fe200020006ff */
[C---:B------:R-:W-:Y:S01]  /*c3c0*/  FMUL.FTZ R61, R52.reuse, R59 ;  /* 0x0000003b343d7220 */ /* 0x040fe20000410000 */
[----:B------:R-:W-:Y:S01]  /*c3d0*/  FFMA.FTZ R41, R41, R54, -R60 ;  /* 0x0000003629297223 */ /* 0x000fe2000001083c */
[----:B------:R-:W-:Y:S01]  /*c3e0*/  FFMA.FTZ R52, R52, R57, -R55 ;  /* 0x0000003934347223 */ /* 0x000fe20000010837 */
[----:B------:R-:W-:Y:S01]  /*c3f0*/  F2FP.F16.E4M3.UNPACK_B R55, R15 ;  /* 0x0000000fff37723e */ /* 0x000fe200020006ff */
[----:B------:R-:W-:Y:S01]  /*c400*/  HADD2.F32 R60, -RZ, R56.H0_H0 ;  /* 0x20000038ff3c7230 */ /* 0x000fe20000004100 */
[----:B------:R-:W-:Y:S01]  /*c410*/  F2FP.F16.E4M3.UNPACK_B R54, R46 ;  /* 0x0000002eff36723e */ /* 0x000fe200020006ff */
[----:B------:R-:W-:Y:S02]  /*c420*/  HADD2.F32 R59, -RZ, R53.H0_H0 ;  /* 0x20000035ff3b7230 */ /* 0x000fe40000004100 */
[----:B------:R-:W-:Y:S01]  /*c430*/  FFMA.FTZ R58, R58, R57, R61 ;  /* 0x000000393a3a7223 */ /* 0x000fe2000001003d */
[----:B------:R-:W-:Y:S01]  /*c440*/  HADD2.F32 R57, -RZ, R55.H0_H0 ;  /* 0x20000037ff397230 */ /* 0x000fe20000004100 */
[----:B------:R-:W-:Y:S01]  /*c450*/  F2FP.SATFINITE.E4M3.F32.PACK_AB_MERGE_C R41, R52, R41, RZ ;  /* 0x000000293429723e */ /* 0x000fe200048070ff */
[----:B------:R-:W-:-:S02]  /*c460*/  HADD2.F32 R61, -RZ, R54.H0_H0 ;  /* 0x20000036ff3d7230 */ /* 0x000fc40000004100 */
[CC--:B------:R-:W-:Y:S01]  /*c470*/  FMUL.FTZ R62, R60.reuse, R59.reuse ;  /* 0x0000003b3c3e7220 */ /* 0x0c0fe20000410000 */
[----:B------:R-:W-:Y:S02]  /*c480*/  HADD2.F32 R56, -RZ, R56.H1_H1 ;  /* 0x30000038ff387230 */ /* 0x000fe40000004100 */
[C---:B------:R-:W-:Y:S01]  /*c490*/  FMUL.FTZ R63, R57.reuse, R59 ;  /* 0x0000003b393f7220 */ /* 0x040fe20000410000 */
[----:B------:R-:W-:Y:S01]  /*c4a0*/  F2FP.F16.E4M3.UNPACK_B R59, R43.H1 ;  /* 0x0000002bff3b723e */ /* 0x000fe200030006ff */
[----:B------:R-:W-:Y:S01]  /*c4b0*/  FFMA.FTZ R57, R57, R61, -R62 ;  /* 0x0000003d39397223 */ /* 0x000fe2000001083e */
[----:B------:R-:W-:Y:S01]  /*c4c0*/  F2FP.F16.E4M3.UNPACK_B R62, R50.H1 ;  /* 0x00000032ff3e723e */ /* 0x000fe200030006ff */
[----:B------:R-:W-:Y:S01]  /*c4d0*/  HADD2.F32 R53, -RZ, R53.H1_H1 ;  /* 0x30000035ff357230 */ /* 0x000fe20000004100 */
[----:B------:R-:W-:Y:S01]  /*c4e0*/  F2FP.F16.E4M3.UNPACK_B R50, R15.H1 ;  /* 0x0000000fff32723e */ /* 0x000fe200030006ff */
[----:B------:R-:W-:Y:S01]  /*c4f0*/  FFMA.FTZ R15, R60, R61, R63 ;  /* 0x0000003d3c0f7223 */ /* 0x000fe2000001003f */
[----:B------:R-:W-:Y:S01]  /*c500*/  F2FP.F16.E4M3.UNPACK_B R61, R46.H1 ;  /* 0x0000002eff3d723e */ /* 0x000fe200030006ff */
[----:B------:R-:W-:Y:S01]  /*c510*/  HADD2.F32 R60, -RZ, R59.H0_H0 ;  /* 0x2000003bff3c7230 */ /* 0x000fe20000004100 */
[----:B------:R-:W-:Y:S01]  /*c520*/  F2FP.SATFINITE.E4M3.F32.PACK_AB_MERGE_C R51, R58, R51, RZ ;  /* 0x000000333a33723e */ /* 0x000fe200048070ff */
[----:B------:R-:W-:Y:S01]  /*c530*/  HADD2.F32 R63, -RZ, R62.H0_H0 ;  /* 0x2000003eff3f7230 */ /* 0x000fe20000004100 */
[----:B------:R-:W-:Y:S01]  /*c540*/  F2FP.SATFINITE.E4M3.F32.PACK_AB_MERGE_C R41, R48, R49, R41 ;  /* 0x000000313029723e */ /* 0x000fe20004807029 */
[----:B------:R-:W-:Y:S01]  /*c550*/  HADD2.F32 R43, -RZ, R50.H0_H0 ;  /* 0x20000032ff2b7230 */ /* 0x000fe20000004100 */
[----:B------:R-:W-:Y:S01]  /*c560*/  F2FP.SATFINITE.E4M3.F32.PACK_AB_MERGE_C R51, R13, R14, R51 ;  /* 0x0000000e0d33723e */ /* 0x000fe20004807033 */
        /* <DEDUP_REMOVED lines=9> */
[CC--:B------:R-:W-:Y:S01]  /*c600*/  FMUL.FTZ R63, R59.reuse, R62.reuse ;  /* 0x0000003e3b3f7220 */ /* 0x0c0fe20000410000 */
[----:B------:R-:W-:Y:S02]  /*c610*/  HADD2.F32 R55, -RZ, R55.H1_H1 ;  /* 0x30000037ff377230 */ /* 0x000fe40000004100 */
[C---:B------:R-:W-:Y:S01]  /*c620*/  FMUL.FTZ R62, R50.reuse, R62 ;  /* 0x0000003e323e7220 */ /* 0x040fe20000410000 */
[----:B------:R-:W-:Y:S02]  /*c630*/  HADD2.F32 R54, -RZ, R54.H1_H1 ;  /* 0x30000036ff367230 */ /* 0x000fe40000004100 */
[----:B------:R-:W-:Y:S01]  /*c640*/  FFMA.FTZ R60, R50, R61, -R63 ;  /* 0x0000003d323c7223 */ /* 0x000fe2000001083f */
[----:B------:R-:W-:Y:S01]  /*c650*/  FMUL.FTZ R50, R56, R53 ;  /* 0x0000003538327220 */ /* 0x000fe20000410000 */
[----:B------:R-:W-:Y:S01]  /*c660*/  FFMA.FTZ R59, R59, R61, R62 ;  /* 0x0000003d3b3b7223 */ /* 0x000fe2000001003e */
[----:B------:R-:W-:Y:S01]  /*c670*/  FMUL.FTZ R53, R55, R53 ;  /* 0x0000003537357220 */ /* 0x000fe20000410000 */
[----:B------:R-:W-:-:S02]  /*c680*/  IMAD.MOV.U32 R13, RZ, RZ, R41 ;  /* 0x000000ffff0d7224 */ /* 0x000fc400078e0029 */
[-C--:B------:R-:W-:Y:S01]  /*c690*/  FFMA.FTZ R50, R55, R54.reuse, -R50 ;  /* 0x0000003637327223 */ /* 0x080fe20000010832 */
[----:B------:R-:W-:Y:S01]  /*c6a0*/  F2FP.SATFINITE.E4M3.F32.PACK_AB_MERGE_C R43, R60, R43, RZ ;  /* 0x0000002b3c2b723e */ /* 0x000fe200048070ff */
[----:B------:R-:W-:Y:S01]  /*c6b0*/  FFMA.FTZ R54, R56, R54, R53 ;  /* 0x0000003638367223 */ /* 0x000fe20000010035 */
[----:B------:R-:W-:Y:S01]  /*c6c0*/  F2FP.SATFINITE.E4M3.F32.PACK_AB_MERGE_C R46, R59, R46, RZ ;  /* 0x0000002e3b2e723e */ /* 0x000fe200048070ff */
[----:B------:R-:W-:Y:S01]  /*c6d0*/  IMAD.MOV.U32 R14, RZ, RZ, R42 ;  /* 0x000000ffff0e7224 */ /* 0x000fe200078e002a */
[----:B------:R-:W-:Y:S01]  /*c6e0*/  F2FP.SATFINITE.E4M3.F32.PACK_AB_MERGE_C R43, R50, R57, R43 ;  /* 0x00000039322b723e */ /* 0x000fe2000480702b */
[----:B------:R-:W-:Y:S01]  /*c6f0*/  IMAD.MOV.U32 R42, RZ, RZ, R89 ;  /* 0x000000ffff2a7224 */ /* 0x000fe200078e0059 */
[----:B------:R-:W-:Y:S02]  /*c700*/  F2FP.SATFINITE.E4M3.F32.PACK_AB_MERGE_C R46, R54, R15, R46 ;  /* 0x0000000f362e723e */ /* 0x000fe4000480702e */
[----:B------:R-:W-:Y:S01]  /*c710*/  MOV R41, R51 ;  /* 0x0000003300297202 */ /* 0x000fe20000000f00 */
[----:B------:R-:W-:-:S02]  /*c720*/  IMAD.MOV.U32 R15, RZ, RZ, R43 ;  /* 0x000000ffff0f7224 */ /* 0x000fc400078e002b */
[----:B------:R-:W-:-:S07]  /*c730*/  IMAD.MOV.U32 R43, RZ, RZ, R46 ;  /* 0x000000ffff2b7224 */ /* 0x000fce00078e002e */
.L_x_2769:
[----:B------:R-:W-:Y:S05]  /*c740*/  BSYNC B2 ;  /* 0x0000000000027941 */ /* 0x000fea0003800000 */
.L_x_2768:
[----:B------:R-:W-:Y:S01]  /*c750*/  ISETP.GE.AND P2, PT, R47, R136, PT ;  /* 0x000000882f00720c */ /* 0x000fe20003f46270 */
[----:B0-----:R0:W-:-:S12]  /*c760*/  ST.E.128 desc[UR52][R44.64], R12 ;  /* 0x0000000c2c007985 */ /* 0x0011d8000c101d34 */
[----:B------:R-:W-:-:S04]  /*c770*/  @!P2 IADD3 R46, P5, R11, R47, RZ ;  /* 0x0000002f0b2ea210 */ /* 0x000fc80007fbe0ff */
[----:B------:R-:W-:-:S05]  /*c780*/  @!P2 LEA.HI.X.SX32 R47, R47, R151, 0x1, P5 ;  /* 0x000000972f2fa211 */ /* 0x000fca00028f0eff */
[----:B---3--:R0:W-:Y:S04]  /*c790*/  @!P2 ST.E.128 desc[UR52][R46.64], R40 ;  /* 0x000000282e00a985 */ /* 0x0081e8000c101d34 */
.L_x_2759:
[----:B------:R-:W-:Y:S05]  /*c7a0*/  BSYNC B1 ;  /* 0x0000000000017941 */ /* 0x000fea0003800000 */
.L_x_2758:
[----:B------:R-:W-:-:S03]  /*c7b0*/  UMOV UR4, 0xffffffff ;  /* 0xffffffff00047882 */ /* 0x000fc60000000000 */
[----:B------:R-:W-:Y:S05]  /*c7c0*/  BRA.DIV UR4, `(.L_x_2770) ;  /* 0x0000025e044c7947 */ /* 0x000fea000b800000 */
[----:B------:R0:W0:Y:S04]  /*c7d0*/  SHFL.IDX PT, R49, R120, 0x1, 0x1e1f ;  /* 0x003e1f0078317f89 */ /* 0x00002800000e0000 */
[----:B------:R0:W0:Y:S02]  /*c7e0*/  SHFL.IDX PT, R48, R121, 0x1, 0x1e1f ;  /* 0x003e1f0079307f89 */ /* 0x00002400000e0000 */
.L_x_3067:
        /* <DEDUP_REMOVED lines=8> */
[----:B------:R-:W-:Y:S01]  /*c870*/  IMAD.X R45, R49, 0x1, R112, P2 ;  /* 0x00000001312d7824 */ /* 0x000fe200010e0670 */
[----:B------:R-:W-:-:S04]  /*c880*/  LEA.HI R11, R12, R11, RZ, 0x5 ;  /* 0x0000000b0c0b7211 */ /* 0x000fc800078f28ff */
[----:B------:R-:W-:-:S04]  /*c890*/  LEA.HI.SX32 R11, R11, R116, 0x1b ;  /* 0x000000740b0b7211 */ /* 0x000fc800078fdaff */
[----:B------:R-:W-:Y:S02]  /*c8a0*/  SHF.L.U32 R12, R11, 0x4, RZ ;  /* 0x000000040b0c7819 */ /* 0x000fe400000006ff */
[----:B------:R-:W-:Y:S02]  /*c8b0*/  SHF.R.S32.HI R14, RZ, 0x1f, R11 ;  /* 0x0000001fff0e7819 */ /* 0x000fe4000001140b */
[----:B------:R-:W-:Y:S02]  /*c8c0*/  ISETP.GE.AND P2, PT, R12, R136, PT ;  /* 0x000000880c00720c */ /* 0x000fe40003f46270 */
[----:B------:R-:W-:-:S04]  /*c8d0*/  LEA.HI R14, R14, R11, RZ, 0x2 ;  /* 0x0000000b0e0e7211 */ /* 0x000fc800078f10ff */
[----:B------:R-:W-:-:S05]  /*c8e0*/  SHF.R.S32.HI R11, RZ, 0x2, R14 ;  /* 0x00000002ff0b7819 */ /* 0x000fca000001140e */
[----:B------:R-:W-:Y:S02]  /*c8f0*/  IMAD R11, R11, 0x2800, R212 ;  /* 0x000028000b0b7824 */ /* 0x000fe400078e02d4 */
[----:B------:R-:W-:-:S04]  /*c900*/  @!P2 IADD3 R46, P4, R12, R48, RZ ;  /* 0x000000300c2ea210 */ /* 0x000fc80007f9e0ff */
[----:B------:R-:W-:Y:S02]  /*c910*/  @!P2 LEA.HI.X.SX32 R47, R12, R49, 0x1, P4 ;  /* 0x000000310c2fa211 */ /* 0x000fe400020f0eff */
[----:B------:R-:W-:Y:S02]  /*c920*/  LOP3.LUT R12, R211, 0x30, R12, 0xf8, !PT ;  /* 0x00000030d30c7812 */ /* 0x000fe400078ef80c */
[----:B------:R-:W-:Y:S02]  /*c930*/  ISETP.GE.AND P4, PT, R16, R117, PT ;  /* 0x000000751000720c */ /* 0x000fe40003f86270 */
[----:B------:R-:W-:-:S05]  /*c940*/  LOP3.LUT R12, R12, R5, RZ, 0x3c, !PT ;  /* 0x000000050c0c7212 */ /* 0x000fca00078e3cff */
[----:B------:R-:W-:Y:S02]  /*c950*/  IMAD.IADD R12, R11, 0x1, R12 ;  /* 0x000000010b0c7824 */ /* 0x000fe400078e020c */
[C---:B------:R-:W-:Y:S02]  /*c960*/  IMAD R11, R19.reuse, 0x7800, R132 ;  /* 0x00007800130b7824 */ /* 0x040fe400078e0284 */
[----:B------:R-:W-:Y:S02]  /*c970*/  IMAD R13, R19, 0x7800, R12 ;  /* 0x00007800130d7824 */ /* 0x000fe400078e020c */
[C---:B------:R-:W-:Y:S02]  /*c980*/  IMAD.IADD R11, R18.reuse, 0x1, R11 ;  /* 0x00000001120b7824 */ /* 0x040fe400078e020b */
[----:B------:R-:W-:-:S03]  /*c990*/  IMAD.IADD R40, R18, 0x1, R13 ;  /* 0x0000000112287824 */ /* 0x000fc600078e020d */
[----:B------:R0:W4:Y:S04]  /*c9a0*/  LDS.128 R12, [R11+0x1a400] ;  /* 0x01a400000b0c7984 */ /* 0x0001280000000c00 */
[----:B------:R-:W0:Y:S01]  /*c9b0*/  LDS.128 R40, [R40+0x1a400] ;  /* 0x01a4000028287984 */ /* 0x000e220000000c00 */
[----:B------:R-:W-:Y:S05]  /*c9c0*/  @P4 BRA `(.L_x_2774) ;  /* 0x0000000c00504947 */ /* 0x000fea0003800000 */
[----:B------:R-:W-:Y:S01]  /*c9d0*/  SHF.R.U32.HI R51, RZ, 0x8, R77 ;  /* 0x00000008ff337819 */ /* 0x000fe2000001164d */
[----:B0-----:R-:W-:Y:S01]  /*c9e0*/  IMAD.MOV.U32 R54, RZ, RZ, R40 ;  /* 0x000000ffff367224 */ /* 0x001fe200078e0028 */
[----:B------:R-:W-:Y:S01]  /*c9f0*/  SHF.R.U32.HI R61, RZ, 0x8, R67 ;  /* 0x00000008ff3d7819 */ /* 0x000fe20000011643 */
[----:B------:R-:W-:Y:S01]  /*ca00*/  IMAD.MOV.U32 R52, RZ, RZ, R42 ;  /* 0x000000ffff347224 */ /* 0x000fe200078e002a */
[----:B------:R-:W-:Y:S02]  /*ca10*/  SHF.R.U32.HI R57, RZ, 0x8, R79 ;  /* 0x00000008ff397819 */ /* 0x000fe4000001164f */
[----:B----4-:R-:W-:Y:S01]  /*ca20*/  MOV R53, R12 ;  /* 0x0000000c00357202 */ /* 0x010fe20000000f00 */
[----:B------:R-:W-:Y:S01]  /*ca30*/  IMAD.SHL.U32 R12, R51, 0x100, RZ ;  /* 0x00000100330c7824 */ /* 0x000fe200078e00ff */
[----:B------:R-:W-:Y:S01]  /*ca40*/  LOP3.LUT R11, R77, 0xff0000ff, RZ, 0xc0, !PT ;  /* 0xff0000ff4d0b7812 */ /* 0x000fe200078ec0ff */
[----:B------:R-:W-:Y:S01]  /*ca50*/  IMAD.SHL.U32 R61, R61, 0x100, RZ ;  /* 0x000001003d3d7824 */ /* 0x000fe200078e00ff */
[----:B------:R-:W-:Y:S01]  /*ca60*/  SHF.R.U32.HI R59, RZ, 0x8, R65 ;  /* 0x00000008ff3b7819 */ /* 0x000fe20000011641 */
[----:B------:R-:W-:Y:S01]  /*ca70*/  IMAD.MOV.U32 R51, RZ, RZ, R14 ;  /* 0x000000ffff337224 */ /* 0x000fe200078e000e */
[----:B------:R-:W-:-:S02]  /*ca80*/  LOP3.LUT R56, R79, 0xff0000ff, RZ, 0xc0, !PT ;  /* 0xff0000ff4f387812 */ /* 0x000fc400078ec0ff */
[----:B------:R-:W-:Y:S01]  /*ca90*/  LOP3.LUT R60, R67, 0xff0000ff, RZ, 0xc0, !PT ;  /* 0xff0000ff433c7812 */ /* 0x000fe200078ec0ff */
[----:B------:R-:W-:Y:S01]  /*caa0*/  IMAD.SHL.U32 R59, R59, 0x100, RZ ;  /* 0x000001003b3b7824 */ /* 0x000fe200078e00ff */
[----:B------:R-:W-:Y:S02]  /*cab0*/  SHF.L.U32 R57, R57, 0x8, RZ ;  /* 0x0000000839397819 */ /* 0x000fe400000006ff */
[----:B------:R-:W-:Y:S02]  /*cac0*/  SHF.R.U32.HI R63, RZ, 0x10, R77 ;  /* 0x00000010ff3f7819 */ /* 0x000fe4000001164d */
[----:B------:R-:W-:Y:S02]  /*cad0*/  LOP3.LUT R11, R11, 0xff00, R12, 0xf8, !PT ;  /* 0x0000ff000b0b7812 */ /* 0x000fe400078ef80c */
[----:B------:R-:W-:Y:S01]  /*cae0*/  LOP3.LUT R12, R56, 0xff00, R57, 0xf8, !PT ;  /* 0x0000ff00380c7812 */ /* 0x000fe200078ef839 */
[----:B------:R-:W-:Y:S01]  /*caf0*/  IMAD.U32 R14, R63, 0x10000, RZ ;  /* 0x000100003f0e7824 */ /* 0x000fe200078e00ff */
[----:B------:R-:W-:-:S02]  /*cb00*/  LOP3.LUT R60, R60, 0xff00, R61, 0xf8, !PT ;  /* 0x0000ff003c3c7812 */ /* 0x000fc400078ef83d */
[----:B------:R-:W-:Y:S02]  /*cb10*/  LOP3.LUT R58, R65, 0xff0000ff, RZ, 0xc0, !PT ;  /* 0xff0000ff413a7812 */ /* 0x000fe400078ec0ff */
[----:B------:R-:W-:Y:S02]  /*cb20*/  F2FP.F16.E4M3.UNPACK_B R61, R146.H1 ;  /* 0x00000092ff3d723e */ /* 0x000fe400030006ff */
[----:B------:R-:W-:Y:S02]  /*cb30*/  F2FP.F16.E4M3.UNPACK_B R57, R54.H1 ;  /* 0x00000036ff39723e */ /* 0x000fe400030006ff */
[----:B------:R-:W-:Y:S01]  /*cb40*/  F2FP.F16.E4M3.UNPACK_B R56, R53.H1 ;  /* 0x00000035ff38723e */ /* 0x000fe200030006ff */
[----:B------:R-:W-:Y:S01]  /*cb50*/  HADD2.F32 R63, -RZ, R61.H0_H0 ;  /* 0x2000003dff3f7230 */ /* 0x000fe20000004100 */
[----:B------:R-:W-:Y:S02]  /*cb60*/  SHF.R.U32.HI R62, RZ, 0x10, R79 ;  /* 0x00000010ff3e7819 */ /* 0x000fe4000001164f */
[----:B------:R-:W-:Y:S01]  /*cb70*/  SHF.R.U32.HI R55, RZ, 0x10, R67 ;  /* 0x00000010ff377819 */ /* 0x000fe20000011643 */
[----:B------:R-:W-:Y:S01]  /*cb80*/  HADD2.F32 R42, -RZ, R56.H0_H0 ;  /* 0x20000038ff2a7230 */ /* 0x000fe20000004100 */
[----:B------:R-:W-:Y:S01]  /*cb90*/  LOP3.LUT R40, R58, 0xff00, R59, 0xf8, !PT ;  /* 0x0000ff003a287812 */ /* 0x000fe200078ef83b */
[----:B------:R-:W-:Y:S01]  /*cba0*/  HADD2.F32 R58, -RZ, R57.H0_H0 ;  /* 0x20000039ff3a7230 */ /* 0x000fe20000004100 */
[----:B------:R-:W-:Y:S01]  /*cbb0*/  F2FP.F16.E4M3.UNPACK_B R59, R148.H1 ;  /* 0x00000094ff3b723e */ /* 0x000fe200030006ff */
[----:B------:R-:W-:Y:S01]  /*cbc0*/  IMAD.U32 R67, R55, 0x10000, RZ ;  /* 0x0001000037437824 */ /* 0x000fe200078e00ff */
[----:B------:R-:W-:Y:S01]  /*cbd0*/  LOP3.LUT R14, R11, 0xff0000, R14, 0xf8, !PT ;  /* 0x00ff00000b0e7812 */ /* 0x000fe200078ef80e */
[----:B------:R-:W-:Y:S01]  /*cbe0*/  IMAD.U32 R11, R62, 0x10000, RZ ;  /* 0x000100003e0b7824 */ /* 0x000fe200078e00ff */
[----:B------:R-:W-:Y:S01]  /*cbf0*/  SHF.R.U32.HI R50, RZ, 0x10, R65 ;  /* 0x00000010ff327819 */ /* 0x000fe20000011641 */
[----:B------:R-:W-:-:S02]  /*cc00*/  HADD2.F32 R55, -RZ, R59.H0_H0 ;  /* 0x2000003bff377230 */ /* 0x000fc40000004100 */
[-C--:B------:R-:W-:Y:S01]  /*cc10*/  FMUL.FTZ R77, R58, R63.reuse ;  /* 0x0000003f3a4d7220 */ /* 0x080fe20000410000 */
[----:B------:R-:W-:Y:S01]  /*cc20*/  FMUL.FTZ R63, R42, R63 ;  /* 0x0000003f2a3f7220 */ /* 0x000fe20000410000 */
[----:B------:R-:W-:Y:S02]  /*cc30*/  LOP3.LUT R11, R12, 0xff0000, R11, 0xf8, !PT ;  /* 0x00ff00000c0b7812 */ /* 0x000fe400078ef80b */
[----:B------:R-:W-:Y:S01]  /*cc40*/  SHF.L.U32 R65, R50, 0x10, RZ ;  /* 0x0000001032417819 */ /* 0x000fe200000006ff */
[-C--:B------:R-:W-:Y:S01]  /*cc50*/  FFMA.FTZ R42, R42, R55.reuse, -R77 ;  /* 0x000000372a2a7223 */ /* 0x080fe2000001084d */
[----:B------:R-:W-:Y:S01]  /*cc60*/  LOP3.LUT R12, R60, 0xff0000, R67, 0xf8, !PT ;  /* 0x00ff00003c0c7812 */ /* 0x000fe200078ef843 */
[----:B------:R-:W-:Y:S01]  /*cc70*/  FFMA.FTZ R50, R58, R55, R63 ;  /* 0x000000373a327223 */ /* 0x000fe2000001003f */
[----:B------:R-:W-:Y:S01]  /*cc80*/  HADD2.F32 R60, -RZ, R59.H1_H1 ;  /* 0x3000003bff3c7230 */ /* 0x000fe20000004100 */
[----:B------:R-:W-:Y:S01]  /*cc90*/  F2FP.F16.E4M3.UNPACK_B R146, R146 ;  /* 0x00000092ff92723e */ /* 0x000fe200020006ff */
[----:B------:R-:W-:Y:S01]  /*cca0*/  HADD2.F32 R58, -RZ, R61.H1_H1 ;  /* 0x3000003dff3a7230 */ /* 0x000fe20000004100 */
[----:B------:R-:W-:Y:S01]  /*ccb0*/  F2FP.F16.E4M3.UNPACK_B R54, R54 ;  /* 0x00000036ff36723e */ /* 0x000fe200020006ff */
[----:B------:R-:W-:Y:S01]  /*ccc0*/  HADD2.F32 R55, -RZ, R56.H1_H1 ;  /* 0x30000038ff377230 */ /* 0x000fe20000004100 */
[----:B------:R-:W-:Y:S01]  /*ccd0*/  F2FP.F16.E4M3.UNPACK_B R148, R148 ;  /* 0x00000094ff94723e */ /* 0x000fe200020006ff */
[----:B------:R-:W-:Y:S01]  /*cce0*/  HADD2.F32 R59, -RZ, R57.H1_H1 ;  /* 0x30000039ff3b7230 */ /* 0x000fe20000004100 */
[----:B------:R-:W-:Y:S01]  /*ccf0*/  F2FP.F16.E4M3.UNPACK_B R57, R53 ;  /* 0x00000035ff39723e */ /* 0x000fe200020006ff */
[----:B------:R-:W-:-:S02]  /*cd00*/  HADD2.F32 R63, -RZ, R146.H0_H0 ;  /* 0x20000092ff3f7230 */ /* 0x000fc40000004100 */
[-C--:B------:R-:W-:Y:S01]  /*cd10*/  FMUL.FTZ R64, R55, R58.reuse ;  /* 0x0000003a37407220 */ /* 0x080fe20000410000 */
[----:B------:R-:W-:Y:S01]  /*cd20*/  LOP3.LUT R40, R40, 0xff0000, R65, 0xf8, !PT ;  /* 0x00ff000028287812 */ /* 0x000fe200078ef841 */
[----:B------:R-:W-:Y:S01]  /*cd30*/  FMUL.FTZ R62, R59, R58 ;  /* 0x0000003a3b3e7220 */ /* 0x000fe20000410000 */
[----:B------:R-:W-:Y:S02]  /*cd40*/  HADD2.F32 R58, -RZ, R54.H0_H0 ;  /* 0x20000036ff3a7230 */ /* 0x000fe40000004100 */
[----:B------:R-:W-:Y:S02]  /*cd50*/  HADD2.F32 R56, -RZ, R57.H0_H0 ;  /* 0x20000039ff387230 */ /* 0x000fe40000004100 */
[-C--:B------:R-:W-:Y:S01]  /*cd60*/  FFMA.FTZ R53, R55, R60.reuse, -R62 ;  /* 0x0000003c37357223 */ /* 0x080fe2000001083e */
[----:B------:R-:W-:Y:S01]  /*cd70*/  FFMA.FTZ R55, R59, R60, R64 ;  /* 0x0000003c3b377223 */ /* 0x000fe20000010040 */
[----:B------:R-:W-:Y:S02]  /*cd80*/  HADD2.F32 R61, -RZ, R148.H0_H0 ;  /* 0x20000094ff3d7230 */ /* 0x000fe40000004100 */
[-C--:B------:R-:W-:Y:S01]  /*cd90*/  FMUL.FTZ R65, R58, R63.reuse ;  /* 0x0000003f3a417220 */ /* 0x080fe20000410000 */
[----:B------:R-:W-:Y:S01]  /*cda0*/  FMUL.FTZ R63, R56, R63 ;  /* 0x0000003f383f7220 */ /* 0x000fe20000410000 */
[----:B------:R-:W-:Y:S01]  /*cdb0*/  HADD2.F32 R146, -RZ, R146.H1_H1 ;  /* 0x30000092ff927230 */ /* 0x000fe20000004100 */
[----:B------:R-:W-:Y:S01]  /*cdc0*/  F2FP.F16.E4M3.UNPACK_B R60, R147.H1 ;  /* 0x00000093ff3c723e */ /* 0x000fe200030006ff */
[----:B------:R-:W-:-:S02]  /*cdd0*/  HADD2.F32 R59, -RZ, R54.H1_H1 ;  /* 0x30000036ff3b7230 */ /* 0x000fc40000004100 */
[-C--:B------:R-:W-:Y:S01]  /*cde0*/  FFMA.FTZ R54, R58, R61.reuse, R63 ;  /* 0x0000003d3a367223 */ /* 0x080fe2000001003f */
[----:B------:R-:W-:Y:S02]  /*cdf0*/  HADD2.F32 R57, -RZ, R57.H1_H1 ;  /* 0x30000039ff397230 */ /* 0x000fe40000004100 */
[----:B------:R-:W-:Y:S01]  /*ce00*/  FFMA.FTZ R56, R56, R61, -R65 ;  /* 0x0000003d38387223 */ /* 0x000fe20000010841 */
[----:B------:R-:W-:Y:S02]  /*ce10*/  HADD2.F32 R148, -RZ, R148.H1_H1 ;  /* 0x30000094ff947230 */ /* 0x000fe40000004100 */
[----:B------:R-:W-:Y:S01]  /*ce20*/  FMUL.FTZ R58, R59, R146 ;  /* 0x000000923b3a7220 */ /* 0x000fe20000410000 */
[----:B------:R-:W-:Y:S01]  /*ce30*/  F2FP.F16.E4M3.UNPACK_B R61, R52.H1 ;  /* 0x00000034ff3d723e */ /* 0x000fe200030006ff */
[C---:B------:R-:W-:Y:S01]  /*ce40*/  FMUL.FTZ R146, R57.reuse, R146 ;  /* 0x0000009239927220 */ /* 0x040fe20000410000 */
[----:B------:R-:W-:Y:S01]  /*ce50*/  F2FP.F16.E4M3.UNPACK_B R64, R149.H1 ;  /* 0x00000095ff40723e */ /* 0x000fe200030006ff */
[----:B------:R-:W-:Y:S01]  /*ce60*/  FFMA.FTZ R57, R57, R148, -R58 ;  /* 0x0000009439397223 */ /* 0x000fe2000001083a */
[----:B------:R-:W-:Y:S01]  /*ce70*/  F2FP.F16.E4M3.UNPACK_B R58, R51.H1 ;  /* 0x00000033ff3a723e */ /* 0x000fe200030006ff */
[--C-:B------:R-:W-:Y:S01]  /*ce80*/  HADD2.F32 R67, -RZ, R60.reuse.H0_H0 ;  /* 0x2000003cff437230 */ /* 0x100fe20000004100 */
[----:B------:R-:W-:Y:S01]  /*ce90*/  F2FP.F16.E4M3.UNPACK_B R147, R147 ;  /* 0x00000093ff93723e */ /* 0x000fe200020006ff */
[--C-:B------:R-:W-:Y:S01]  /*cea0*/  HADD2.F32 R62, -RZ, R61.reuse.H0_H0 ;  /* 0x2000003dff3e7230 */ /* 0x100fe20000004100 */
[----:B------:R-:W-:Y:S01]  /*ceb0*/  F2FP.F16.E4M3.UNPACK_B R51, R51 ;  /* 0x00000033ff33723e */ /* 0x000fe200020006ff */
[----:B------:R-:W-:Y:S01]  /*cec0*/  HADD2.F32 R66, -RZ, R60.H1_H1 ;  /* 0x3000003cff427230 */ /* 0x000fe20000004100 */
[----:B------:R-:W-:Y:S01]  /*ced0*/  F2FP.F16.E4M3.UNPACK_B R149, R149 ;  /* 0x00000095ff95723e */ /* 0x000fe200020006ff */
[----:B------:R-:W-:-:S02]  /*cee0*/  HADD2.F32 R63, -RZ, R61.H1_H1 ;  /* 0x3000003dff3f7230 */ /* 0x000fc40000004100 */
[-C--:B------:R-:W-:Y:S01]  /*cef0*/  FMUL.FTZ R77, R62, R67.reuse ;  /* 0x000000433e4d7220 */ /* 0x080fe20000410000 */
[----:B------:R-:W-:Y:S02]  /*cf00*/  HADD2.F32 R60, -RZ, R58.H0_H0 ;  /* 0x2000003aff3c7230 */ /* 0x000fe40000004100 */
[----:B------:R-:W-:Y:S01]  /*cf10*/  FFMA.FTZ R59, R59, R148, R146 ;  /* 0x000000943b3b7223 */ /* 0x000fe20000010092 */
[----:B------:R-:W-:Y:S02]  /*cf20*/  HADD2.F32 R65, -RZ, R64.H0_H0 ;  /* 0x20000040ff417230 */ /* 0x000fe40000004100 */
[----:B------:R-:W-:Y:S01]  /*cf30*/  FMUL.FTZ R76, R63, R66 ;  /* 0x000000423f4c7220 */ /* 0x000fe20000410000 */
[----:B------:R-:W-:Y:S02]  /*cf40*/  HADD2.F32 R61, -RZ, R58.H1_H1 ;  /* 0x3000003aff3d7230 */ /* 0x000fe40000004100 */
[----:B------:R-:W-:Y:S01]  /*cf50*/  FMUL.FTZ R67, R60, R67 ;  /* 0x000000433c437220 */ /* 0x000fe20000410000 */
[----:B------:R-:W-:-:S02]  /*cf60*/  HADD2.F32 R64, -RZ, R64.H1_H1 ;  /* 0x30000040ff407230 */ /* 0x000fc40000004100 */
[-C--:B------:R-:W-:Y:S01]  /*cf70*/  FFMA.FTZ R58, R60, R65.reuse, -R77 ;  /* 0x000000413c3a7223 */ /* 0x080fe2000001084d */
[----:B------:R-:W-:Y:S01]  /*cf80*/  F2FP.SATFINITE.E4M3.F32.PACK_AB_MERGE_C R42, R53, R42, RZ ;  /* 0x0000002a352a723e */ /* 0x000fe200048070ff */
[C---:B------:R-:W-:Y:S01]  /*cf90*/  FMUL.FTZ R66, R61.reuse, R66 ;  /* 0x000000423d427220 */ /* 0x040fe20000410000 */
[----:B------:R-:W-:Y:S01]  /*cfa0*/  FFMA.FTZ R60, R62, R65, R67 ;  /* 0x000000413e3c7223 */ /* 0x000fe20000010043 */
[----:B------:R-:W-:Y:S01]  /*cfb0*/  FFMA.FTZ R77, R61, R64, -R76 ;  /* 0x000000403d4d7223 */ /* 0x000fe2000001084c */
[----:B------:R-:W-:Y:S01]  /*cfc0*/  F2FP.F16.E4M3.UNPACK_B R61, R52 ;  /* 0x00000034ff3d723e */ /* 0x000fe200020006ff */
[----:B------:R-:W-:Y:S01]  /*cfd0*/  FFMA.FTZ R79, R63, R64, R66 ;  /* 0x000000403f4f7223 */ /* 0x000fe20000010042 */
[--C-:B------:R-:W-:Y:S02]  /*cfe0*/  HADD2.F32 R66, -RZ, R147.reuse.H1_H1 ;  /* 0x30000093ff427230 */ /* 0x100fe40000004100 */
[----:B------:R-:W-:Y:S02]  /*cff0*/  HADD2.F32 R65, -RZ, R147.H0_H0 ;  /* 0x20000093ff417230 */ /* 0x000fe40000004100 */
[--C-:B------:R-:W-:Y:S01]  /*d000*/  HADD2.F32 R62, -RZ, R61.reuse.H0_H0 ;  /* 0x2000003dff3e7230 */ /* 0x100fe20000004100 */
[----:B------:R-:W-:Y:S01]  /*d010*/  F2FP.SATFINITE.E4M3.F32.PACK_AB_MERGE_C R60, R79, R60, RZ ;  /* 0x0000003c4f3c723e */ /* 0x000fe200048070ff */
[----:B------:R-:W-:-:S02]  /*d020*/  HADD2.F32 R61, -RZ, R61.H1_H1 ;  /* 0x3000003dff3d7230 */ /* 0x000fc40000004100 */
[--C-:B------:R-:W-:Y:S02]  /*d030*/  HADD2.F32 R52, -RZ, R51.reuse.H0_H0 ;  /* 0x20000033ff347230 */ /* 0x100fe40000004100 */
[-C--:B------:R-:W-:Y:S01]  /*d040*/  FMUL.FTZ R67, R62, R65.reuse ;  /* 0x000000413e437220 */ /* 0x080fe20000410000 */
[----:B------:R-:W-:Y:S02]  /*d050*/  HADD2.F32 R51, -RZ, R51.H1_H1 ;  /* 0x30000033ff337230 */ /* 0x000fe40000004100 */
[-C--:B------:R-:W-:Y:S01]  /*d060*/  FMUL.FTZ R76, R61, R66.reuse ;  /* 0x000000423d4c7220 */ /* 0x080fe20000410000 */
[--C-:B------:R-:W-:Y:S02]  /*d070*/  HADD2.F32 R64, -RZ, R149.reuse.H1_H1 ;  /* 0x30000095ff407230 */ /* 0x100fe40000004100 */
[C---:B------:R-:W-:Y:S01]  /*d080*/  FMUL.FTZ R65, R52.reuse, R65 ;  /* 0x0000004134417220 */ /* 0x040fe20000410000 */
[----:B------:R-:W-:Y:S02]  /*d090*/  HADD2.F32 R63, -RZ, R149.H0_H0 ;  /* 0x20000095ff3f7230 */ /* 0x000fe40000004100 */
[C---:B------:R-:W-:Y:S01]  /*d0a0*/  FMUL.FTZ R66, R51.reuse, R66 ;  /* 0x0000004233427220 */ /* 0x040fe20000410000 */
[----:B------:R-:W-:Y:S01]  /*d0b0*/  FFMA.FTZ R76, R51, R64, -R76 ;  /* 0x00000040334c7223 */ /* 0x000fe2000001084c */
[----:B------:R-:W-:Y:S01]  /*d0c0*/  F2FP.SATFINITE.E4M3.F32.PACK_AB_MERGE_C R51, R55, R50, RZ ;  /* 0x000000323733723e */ /* 0x000fe200048070ff */
[-C--:B------:R-:W-:Y:S01]  /*d0d0*/  FFMA.FTZ R67, R52, R63.reuse, -R67 ;  /* 0x0000003f34437223 */ /* 0x080fe20000010843 */
[----:B------:R-:W-:Y:S01]  /*d0e0*/  F2FP.SATFINITE.E4M3.F32.PACK_AB_MERGE_C R52, R57, R56, R42 ;  /* 0x000000383934723e */ /* 0x000fe2000480702a */
[----:B------:R-:W-:Y:S01]  /*d0f0*/  FFMA.FTZ R65, R62, R63, R65 ;  /* 0x0000003f3e417223 */ /* 0x000fe20000010041 */
[----:B------:R-:W-:Y:S01]  /*d100*/  F2FP.F16.E4M3.UNPACK_B R55, R41 ;  /* 0x00000029ff37723e */ /* 0x000fe200020006ff */
[----:B------:R-:W-:Y:S01]  /*d110*/  FFMA.FTZ R66, R61, R64, R66 ;  /* 0x000000403d427223 */ /* 0x000fe20000010042 */
[----:B------:R-:W-:-:S02]  /*d120*/  F2FP.F16.E4M3.UNPACK_B R56, R40 ;  /* 0x00000028ff38723e */ /* 0x000fc400020006ff */
[----:B------:R-:W-:Y:S01]  /*d130*/  F2FP.SATFINITE.E4M3.F32.PACK_AB_MERGE_C R51, R59, R54, R51 ;  /* 0x000000363b33723e */ /* 0x000fe20004807033 */
[----:B------:R-:W-:Y:S01]  /*d140*/  HADD2.F32 R57, -RZ, R55.H0_H0 ;  /* 0x20000037ff397230 */ /* 0x000fe20000004100 */
[----:B------:R-:W-:Y:S01]  /*d150*/  F2FP.F16.E4M3.UNPACK_B R54, R13 ;  /* 0x0000000dff36723e */ /* 0x000fe200020006ff */
[--C-:B------:R-:W-:Y:S01]  /*d160*/  HADD2.F32 R62, -RZ, R56.reuse.H0_H0 ;  /* 0x20000038ff3e7230 */ /* 0x100fe20000004100 */
[----:B------:R-:W-:Y:S01]  /*d170*/  F2FP.F16.E4M3.UNPACK_B R59, R14 ;  /* 0x0000000eff3b723e */ /* 0x000fe200020006ff */
[----:B------:R-:W-:Y:S01]  /*d180*/  HADD2.F32 R61, -RZ, R56.H1_H1 ;  /* 0x30000038ff3d7230 */ /* 0x000fe20000004100 */
[----:B------:R-:W-:Y:S01]  /*d190*/  F2FP.SATFINITE.E4M3.F32.PACK_AB_MERGE_C R42, R66, R65, R60 ;  /* 0x00000041422a723e */ /* 0x000fe2000480703c */
[----:B------:R-:W-:Y:S01]  /*d1a0*/  HADD2.F32 R53, -RZ, R54.H0_H0 ;  /* 0x20000036ff357230 */ /* 0x000fe20000004100 */
[----:B------:R-:W-:Y:S01]  /*d1b0*/  F2FP.SATFINITE.E4M3.F32.PACK_AB_MERGE_C R50, R77, R58, RZ ;  /* 0x0000003a4d32723e */ /* 0x000fe200048070ff */
        /* <DEDUP_REMOVED lines=8> */
[----:B------:R-:W-:Y:S01]  /*d240*/  F2FP.F16.E4M3.UNPACK_B R55, R13.H1 ;  /* 0x0000000dff37723e */ /* 0x000fe200030006ff */
[-C--:B------:R-:W-:Y:S01]  /*d250*/  FMUL.FTZ R57, R58, R61.reuse ;  /* 0x0000003d3a397220 */ /* 0x080fe20000410000 */
[----:B------:R-:W-:Y:S01]  /*d260*/  FMUL.FTZ R13, R56, R61 ;  /* 0x0000003d380d7220 */ /* 0x000fe20000410000 */
[----:B------:R-:W-:-:S02]  /*d270*/  F2FP.F16.E4M3.UNPACK_B R41, R41.H1 ;  /* 0x00000029ff29723e */ /* 0x000fc400030006ff */
[----:B------:R-:W-:Y:S01]  /*d280*/  F2FP.F16.E4M3.UNPACK_B R60, R40.H1 ;  /* 0x00000028ff3c723e */ /* 0x000fe200030006ff */
[-C--:B------:R-:W-:Y:S01]  /*d290*/  FFMA.FTZ R56, R56, R59.reuse, -R57 ;  /* 0x0000003b38387223 */ /* 0x080fe20000010839 */
[----:B------:R-:W-:Y:S01]  /*d2a0*/  FFMA.FTZ R13, R58, R59, R13 ;  /* 0x0000003b3a0d7223 */ /* 0x000fe2000001000d */
[----:B------:R-:W-:Y:S01]  /*d2b0*/  F2FP.F16.E4M3.UNPACK_B R14, R14.H1 ;  /* 0x0000000eff0e723e */ /* 0x000fe200030006ff */
        /* <DEDUP_REMOVED lines=19> */
[-C--:B------:R-:W-:Y:S01]  /*d3f0*/  FFMA.FTZ R41, R55, R60.reuse, -R64 ;  /* 0x0000003c37297223 */ /* 0x080fe20000010840 */
        /* <DEDUP_REMOVED lines=9> */
[----:B------:R-:W-:-:S02]  /*d490*/  HADD2.F32 R62, -RZ, R60.H0_H0 ;  /* 0x2000003cff3e7230 */ /* 0x000fc40000004100 */
[-C--:B------:R-:W-:Y:S01]  /*d4a0*/  FMUL.FTZ R78, R61, R76.reuse ;  /* 0x0000004c3d4e7220 */ /* 0x080fe20000410000 */
[----:B------:R-:W-:Y:S02]  /*d4b0*/  HADD2.F32 R11, -RZ, R67.H0_H0 ;  /* 0x20000043ff0b7230 */ /* 0x000fe40000004100 */
[----:B------:R-:W-:Y:S01]  /*d4c0*/  FMUL.FTZ R76, R43, R76 ;  /* 0x0000004c2b4c7220 */ /* 0x000fe20000410000 */
[----:B------:R-:W-:Y:S01]  /*d4d0*/  HADD2.F32 R12, -RZ, R63.H0_H0 ;  /* 0x2000003fff0c7230 */ /* 0x000fe20000004100 */
[----:B------:R-:W-:Y:S01]  /*d4e0*/  F2FP.SATFINITE.E4M3.F32.PACK_AB_MERGE_C R14, R41, R14, RZ ;  /* 0x0000000e290e723e */ /* 0x000fe200048070ff */
[----:B------:R-:W-:Y:S02]  /*d4f0*/  HADD2.F32 R60, -RZ, R60.H1_H1 ;  /* 0x3000003cff3c7230 */ /* 0x000fe40000004100 */
[-C--:B------:R-:W-:Y:S01]  /*d500*/  FMUL.FTZ R77, R62, R11.reuse ;  /* 0x0000000b3e4d7220 */ /* 0x080fe20000410000 */
[----:B------:R-:W-:Y:S02]  /*d510*/  HADD2.F32 R67, -RZ, R67.H1_H1 ;  /* 0x30000043ff437230 */ /* 0x000fe40000004100 */
[----:B------:R-:W-:Y:S01]  /*d520*/  FMUL.FTZ R79, R58, R11 ;  /* 0x0000000b3a4f7220 */ /* 0x000fe20000410000 */
[----:B------:R-:W-:-:S02]  /*d530*/  HADD2.F32 R15, -RZ, R15.H1_H1 ;  /* 0x3000000fff0f7230 */ /* 0x000fc40000004100 */
[-C--:B------:R-:W-:Y:S01]  /*d540*/  FFMA.FTZ R11, R43, R12.reuse, -R78 ;  /* 0x0000000c2b0b7223 */ /* 0x080fe2000001084e */
[----:B------:R-:W-:Y:S02]  /*d550*/  HADD2.F32 R65, -RZ, R64.H0_H0 ;  /* 0x20000040ff417230 */ /* 0x000fe40000004100 */
[----:B------:R-:W-:Y:S01]  /*d560*/  FFMA.FTZ R12, R61, R12, R76 ;  /* 0x0000000c3d0c7223 */ /* 0x000fe2000001004c */
        /* <DEDUP_REMOVED lines=10> */
[----:B------:R-:W-:Y:S01]  /*d610*/  FMUL.FTZ R66, R57, R66 ;  /* 0x0000004239427220 */ /* 0x000fe20000410000 */
[-C--:B------:R-:W-:Y:S01]  /*d620*/  FFMA.FTZ R60, R60, R64.reuse, R67 ;  /* 0x000000403c3c7223 */ /* 0x080fe20000010043 */
[----:B------:R-:W-:Y:S01]  /*d630*/  FFMA.FTZ R76, R15, R64, -R76 ;  /* 0x000000400f4c7223 */ /* 0x000fe2000001084c */
[-C--:B------:R-:W-:Y:S01]  /*d640*/  FFMA.FTZ R62, R57, R58.reuse, -R62 ;  /* 0x0000003a393e7223 */ /* 0x080fe2000001083e */
[----:B------:R-:W-:Y:S01]  /*d650*/  FFMA.FTZ R59, R59, R58, R66 ;  /* 0x0000003a3b3b7223 */ /* 0x000fe20000010042 */
[----:B------:R-:W-:-:S02]  /*d660*/  F2FP.SATFINITE.E4M3.F32.PACK_AB_MERGE_C R40, R55, R40, RZ ;  /* 0x000000283728723e */ /* 0x000fc400048070ff */
[----:B------:R-:W-:Y:S02]  /*d670*/  F2FP.SATFINITE.E4M3.F32.PACK_AB_MERGE_C R60, R60, R79, RZ ;  /* 0x0000004f3c3c723e */ /* 0x000fe400048070ff */
[----:B------:R-:W-:Y:S02]  /*d680*/  F2FP.SATFINITE.E4M3.F32.PACK_AB_MERGE_C R53, R56, R53, R14 ;  /* 0x000000353835723e */ /* 0x000fe4000480700e */
[----:B------:R-:W-:Y:S02]  /*d690*/  F2FP.SATFINITE.E4M3.F32.PACK_AB_MERGE_C R76, R76, R77, RZ ;  /* 0x0000004d4c4c723e */ /* 0x000fe400048070ff */
[----:B------:R-:W-:Y:S01]  /*d6a0*/  F2FP.SATFINITE.E4M3.F32.PACK_AB_MERGE_C R41, R13, R54, R40 ;  /* 0x000000360d29723e */ /* 0x000fe20004807028 */
[----:B------:R-:W-:Y:S01]  /*d6b0*/  IMAD.MOV.U32 R13, RZ, RZ, R53 ;  /* 0x000000ffff0d7224 */ /* 0x000fe200078e0035 */
[----:B------:R-:W-:Y:S01]  /*d6c0*/  F2FP.SATFINITE.E4M3.F32.PACK_AB_MERGE_C R43, R59, R12, R60 ;  /* 0x0000000c3b2b723e */ /* 0x000fe2000480703c */
[----:B------:R-:W-:Y:S01]  /*d6d0*/  IMAD.MOV.U32 R12, RZ, RZ, R52 ;  /* 0x000000ffff0c7224 */ /* 0x000fe200078e0034 */
[----:B------:R-:W-:Y:S01]  /*d6e0*/  F2FP.SATFINITE.E4M3.F32.PACK_AB_MERGE_C R15, R62, R11, R76 ;  /* 0x0000000b3e0f723e */ /* 0x000fe2000480704c */
[----:B------:R-:W-:Y:S01]  /*d6f0*/  IMAD.MOV.U32 R40, RZ, RZ, R51 ;  /* 0x000000ffff287224 */ /* 0x000fe200078e0033 */
[----:B------:R-:W-:-:S07]  /*d700*/  MOV R14, R50 ;  /* 0x00000032000e7202 */ /* 0x000fce0000000f00 */
.L_x_2774:
[----:B------:R-:W-:Y:S05]  /*d710*/  BSYNC B2 ;  /* 0x0000000000027941 */ /* 0x000fea0003800000 */
.L_x_2773:
[----:B----4-:R4:W-:Y:S04]  /*d720*/  ST.E.128 desc[UR52][R44.64], R12 ;  /* 0x0000000c2c007985 */ /* 0x0109e8000c101d34 */
[----:B0-----:R4:W-:Y:S02]  /*d730*/  @!P2 ST.E.128 desc[UR52][R46.64], R40 ;  /* 0x000000282e00a985 */ /* 0x0019e4000c101d34 */
.L_x_2772:
[----:B------:R-:W-:Y:S05]  /*d740*/  BSYNC B1 ;  /* 0x0000000000017941 */ /* 0x000fea0003800000 */
.L_x_2771:
        /* <DEDUP_REMOVED lines=10> */
[----:B------:R-:W-:Y:S01]  /*d7f0*/  SHF.R.S32.HI R13, RZ, 0x1f, R12 ;  /* 0x0000001fff0d7819 */ /* 0x000fe2000001140c */
[----:B------:R-:W-:-:S03]  /*d800*/  IMAD.SHL.U32 R11, R12, 0x10, RZ ;  /* 0x000000100c0b7824 */ /* 0x000fc600078e00ff */
[----:B------:R-:W-:Y:S02]  /*d810*/  LEA.HI R13, R13, R12, RZ, 0x2 ;  /* 0x0000000c0d0d7211 */ /* 0x000fe400078f10ff */
[----:B------:R-:W-:Y:S02]  /*d820*/  ISETP.GE.AND P2, PT, R11, R136, PT ;  /* 0x000000880b00720c */ /* 0x000fe40003f46270 */
[----:B------:R-:W-:Y:S02]  /*d830*/  SHF.R.S32.HI R13, RZ, 0x2, R13 ;  /* 0x00000002ff0d7819 */ /* 0x000fe4000001140d */
[----:B------:R-:W-:-:S04]  /*d840*/  LOP3.LUT R12, R211, 0x30, R11, 0xf8, !PT ;  /* 0x00000030d30c7812 */ /* 0x000fc800078ef80b */
[----:B------:R-:W-:-:S05]  /*d850*/  LOP3.LUT R12, R12, R5, RZ, 0x3c, !PT ;  /* 0x000000050c0c7212 */ /* 0x000fca00078e3cff */
[----:B------:R-:W-:-:S04]  /*d860*/  @!P2 IADD3 R46, P4, R11, R48, RZ ;  /* 0x000000300b2ea210 */ /* 0x000fc80007f9e0ff */
[----:B------:R-:W-:Y:S01]  /*d870*/  @!P2 LEA.HI.X.SX32 R47, R11, R49, 0x1, P4 ;  /* 0x000000310b2fa211 */ /* 0x000fe200020f0eff */
[----:B------:R-:W-:Y:S01]  /*d880*/  IMAD R11, R13, 0x2800, R212 ;  /* 0x000028000d0b7824 */ /* 0x000fe200078e02d4 */
[----:B------:R-:W-:-:S03]  /*d890*/  ISETP.GE.AND P4, PT, R3, R117, PT ;  /* 0x000000750300720c */ /* 0x000fc60003f86270 */
[----:B------:R-:W-:Y:S02]  /*d8a0*/  IMAD.IADD R12, R11, 0x1, R12 ;  /* 0x000000010b0c7824 */ /* 0x000fe400078e020c */
[C---:B------:R-:W-:Y:S02]  /*d8b0*/  IMAD R11, R19.reuse, 0x7800, R130 ;  /* 0x00007800130b7824 */ /* 0x040fe400078e0282 */
[----:B------:R-:W-:Y:S02]  /*d8c0*/  IMAD R13, R19, 0x7800, R12 ;  /* 0x00007800130d7824 */ /* 0x000fe400078e020c */
[----:B------:R-:W-:-:S03]  /*d8d0*/  IMAD.IADD R11, R18, 0x1, R11 ;  /* 0x00000001120b7824 */ /* 0x000fc600078e020b */
[----:B------:R-:W-:Y:S02]  /*d8e0*/  IADD3 R40, R18, R13, RZ ;  /* 0x0000000d12287210 */ /* 0x000fe40007ffe0ff */
[----:B------:R0:W4:Y:S04]  /*d8f0*/  LDS.128 R12, [R11+0x1a400] ;  /* 0x01a400000b0c7984 */ /* 0x0001280000000c00 */
[----:B------:R-:W0:Y:S01]  /*d900*/  LDS.128 R40, [R40+0x1a400] ;  /* 0x01a4000028287984 */ /* 0x000e220000000c00 */
[----:B------:R-:W-:Y:S05]  /*d910*/  @P4 BRA `(.L_x_2778) ;  /* 0x0000000c004c4947 */ /* 0x000fea0003800000 */
[--C-:B0-----:R-:W-:Y:S01]  /*d920*/  SHF.R.U32.HI R11, RZ, 0x8, R81.reuse ;  /* 0x00000008ff0b7819 */ /* 0x101fe20000011651 */
[----:B----4-:R-:W-:Y:S01]  /*d930*/  IMAD.MOV.U32 R50, RZ, RZ, R14 ;  /* 0x000000ffff327224 */ /* 0x010fe200078e000e */
[----:B------:R-:W-:Y:S01]  /*d940*/  SHF.R.U32.HI R63, RZ, 0x10, R81 ;  /* 0x00000010ff3f7819 */ /* 0x000fe20000011651 */
[----:B------:R-:W-:Y:S01]  /*d950*/  IMAD.MOV.U32 R53, RZ, RZ, R12 ;  /* 0x000000ffff357224 */ /* 0x000fe200078e000c */
[----:B------:R-:W-:Y:S01]  /*d960*/  LOP3.LUT R52, R81, 0xff0000ff, RZ, 0xc0, !PT ;  /* 0xff0000ff51347812 */ /* 0x000fe200078ec0ff */
[----:B------:R-:W-:Y:S01]  /*d970*/  IMAD.SHL.U32 R11, R11, 0x100, RZ ;  /* 0x000001000b0b7824 */ /* 0x000fe200078e00ff */
[----:B------:R-:W-:Y:S01]  /*d980*/  SHF.R.U32.HI R54, RZ, 0x8, R71 ;  /* 0x00000008ff367819 */ /* 0x000fe20000011647 */
[----:B------:R-:W-:Y:S01]  /*d990*/  IMAD.U32 R14, R63, 0x10000, RZ ;  /* 0x000100003f0e7824 */ /* 0x000fe200078e00ff */
[----:B------:R-:W-:Y:S01]  /*d9a0*/  SHF.R.U32.HI R61, RZ, 0x8, R83 ;  /* 0x00000008ff3d7819 */ /* 0x000fe20000011653 */
[----:B------:R-:W-:Y:S01]  /*d9b0*/  IMAD.MOV.U32 R55, RZ, RZ, R40 ;  /* 0x000000ffff377224 */ /* 0x000fe200078e0028 */
[----:B------:R-:W-:-:S02]  /*d9c0*/  SHF.R.U32.HI R56, RZ, 0x8, R69 ;  /* 0x00000008ff387819 */ /* 0x000fc40000011645 */
[----:B------:R-:W-:Y:S01]  /*d9d0*/  LOP3.LUT R11, R52, 0xff00, R11, 0xf8, !PT ;  /* 0x0000ff00340b7812 */ /* 0x000fe200078ef80b */
[----:B------:R-:W-:Y:S01]  /*d9e0*/  IMAD.SHL.U32 R52, R54, 0x100, RZ ;  /* 0x0000010036347824 */ /* 0x000fe200078e00ff */
[----:B------:R-:W-:Y:S01]  /*d9f0*/  SHF.R.U32.HI R62, RZ, 0x10, R83 ;  /* 0x00000010ff3e7819 */ /* 0x000fe20000011653 */
[----:B------:R-:W-:Y:S01]  /*da00*/  IMAD.SHL.U32 R40, R56, 0x100, RZ ;  /* 0x0000010038287824 */ /* 0x000fe200078e00ff */
[----:B------:R-:W-:Y:S02]  /*da10*/  LOP3.LUT R59, R71, 0xff0000ff, RZ, 0xc0, !PT ;  /* 0xff0000ff473b7812 */ /* 0x000fe400078ec0ff */
[----:B------:R-:W-:Y:S02]  /*da20*/  LOP3.LUT R51, R83, 0xff0000ff, RZ, 0xc0, !PT ;  /* 0xff0000ff53337812 */ /* 0x000fe400078ec0ff */
[----:B------:R-:W-:Y:S02]  /*da30*/  SHF.L.U32 R12, R61, 0x8, RZ ;  /* 0x000000083d0c7819 */ /* 0x000fe400000006ff */
[----:B------:R-:W-:Y:S01]  /*da40*/  LOP3.LUT R14, R11, 0xff0000, R14, 0xf8, !PT ;  /* 0x00ff00000b0e7812 */ /* 0x000fe200078ef80e */
[----:B------:R-:W-:Y:S01]  /*da50*/  IMAD.U32 R11, R62, 0x10000, RZ ;  /* 0x000100003e0b7824 */ /* 0x000fe200078e00ff */
[----:B------:R-:W-:-:S02]  /*da60*/  LOP3.LUT R57, R69, 0xff0000ff, RZ, 0xc0, !PT ;  /* 0xff0000ff45397812 */ /* 0x000fc400078ec0ff */
[----:B------:R-:W-:Y:S02]  /*da70*/  LOP3.LUT R63, R59, 0xff00, R52, 0xf8, !PT ;  /* 0x0000ff003b3f7812 */ /* 0x000fe400078ef834 */
[----:B------:R-:W-:Y:S02]  /*da80*/  LOP3.LUT R12, R51, 0xff00, R12, 0xf8, !PT ;  /* 0x0000ff00330c7812 */ /* 0x000fe400078ef80c */
[----:B------:R-:W-:Y:S02]  /*da90*/  F2FP.F16.E4M3.UNPACK_B R59, R141.H1 ;  /* 0x0000008dff3b723e */ /* 0x000fe400030006ff */
[----:B------:R-:W-:Y:S02]  /*daa0*/  F2FP.F16.E4M3.UNPACK_B R56, R55.H1 ;  /* 0x00000037ff38723e */ /* 0x000fe400030006ff */
[----:B------:R-:W-:Y:S02]  /*dab0*/  F2FP.F16.E4M3.UNPACK_B R54, R53.H1 ;  /* 0x00000035ff36723e */ /* 0x000fe400030006ff */
[----:B------:R-:W-:Y:S01]  /*dac0*/  LOP3.LUT R61, R57, 0xff00, R40, 0xf8, !PT ;  /* 0x0000ff00393d7812 */ /* 0x000fe200078ef828 */
[----:B------:R-:W-:Y:S01]  /*dad0*/  HADD2.F32 R52, -RZ, R56.H0_H0 ;  /* 0x20000038ff347230 */ /* 0x000fe20000004100 */
[----:B------:R-:W-:Y:S01]  /*dae0*/  SHF.R.U32.HI R58, RZ, 0x10, R69 ;  /* 0x00000010ff3a7819 */ /* 0x000fe20000011645 */
[--C-:B------:R-:W-:Y:S01]  /*daf0*/  HADD2.F32 R51, -RZ, R54.reuse.H0_H0 ;  /* 0x20000036ff337230 */ /* 0x100fe20000004100 */
[----:B------:R-:W-:Y:S01]  /*db00*/  LOP3.LUT R11, R12, 0xff0000, R11, 0xf8, !PT ;  /* 0x00ff00000c0b7812 */ /* 0x000fe200078ef80b */
[----:B------:R-:W-:Y:S01]  /*db10*/  HADD2.F32 R12, -RZ, R59.H0_H0 ;  /* 0x2000003bff0c7230 */ /* 0x000fe20000004100 */
[----:B------:R-:W-:Y:S01]  /*db20*/  F2FP.F16.E4M3.UNPACK_B R57, R143.H1 ;  /* 0x0000008fff39723e */ /* 0x000fe200030006ff */
[----:B------:R-:W-:Y:S01]  /*db30*/  HADD2.F32 R54, -RZ, R54.H1_H1 ;  /* 0x30000036ff367230 */ /* 0x000fe20000004100 */
[----:B------:R-:W-:-:S02]  /*db40*/  SHF.R.U32.HI R60, RZ, 0x10, R71 ;  /* 0x00000010ff3c7819 */ /* 0x000fc40000011647 */
[----:B------:R-:W-:Y:S01]  /*db50*/  SHF.L.U32 R40, R58, 0x10, RZ ;  /* 0x000000103a287819 */ /* 0x000fe200000006ff */
[----:B------:R-:W-:Y:S02]  /*db60*/  HADD2.F32 R58, -RZ, R57.H0_H0 ;  /* 0x20000039ff3a7230 */ /* 0x000fe40000004100 */
[-C--:B------:R-:W-:Y:S01]  /*db70*/  FMUL.FTZ R62, R52, R12.reuse ;  /* 0x0000000c343e7220 */ /* 0x080fe20000410000 */
[C---:B------:R-:W-:Y:S01]  /*db80*/  FMUL.FTZ R65, R51.reuse, R12 ;  /* 0x0000000c33417220 */ /* 0x040fe20000410000 */
[----:B------:R-:W-:Y:S01]  /*db90*/  IMAD.U32 R60, R60, 0x10000, RZ ;  /* 0x000100003c3c7824 */ /* 0x000fe200078e00ff */
[----:B------:R-:W-:Y:S01]  /*dba0*/  F2FP.F16.E4M3.UNPACK_B R141, R141 ;  /* 0x0000008dff8d723e */ /* 0x000fe200020006ff */
[-C--:B------:R-:W-:Y:S01]  /*dbb0*/  FFMA.FTZ R51, R51, R58.reuse, -R62 ;  /* 0x0000003a33337223 */ /* 0x080fe2000001083e */
[----:B------:R-:W-:Y:S01]  /*dbc0*/  FFMA.FTZ R52, R52, R58, R65 ;  /* 0x0000003a34347223 */ /* 0x000fe20000010041 */
[----:B------:R-:W-:Y:S01]  /*dbd0*/  HADD2.F32 R58, -RZ, R59.H1_H1 ;  /* 0x3000003bff3a7230 */ /* 0x000fe20000004100 */
[----:B------:R-:W-:Y:S01]  /*dbe0*/  LOP3.LUT R12, R63, 0xff0000, R60, 0xf8, !PT ;  /* 0x00ff00003f0c7812 */ /* 0x000fe200078ef83c */
[----:B------:R-:W-:Y:S01]  /*dbf0*/  HADD2.F32 R59, -RZ, R56.H1_H1 ;  /* 0x30000038ff3b7230 */ /* 0x000fe20000004100 */
[----:B------:R-:W-:Y:S01]  /*dc00*/  F2FP.F16.E4M3.UNPACK_B R56, R55 ;  /* 0x00000037ff38723e */ /* 0x000fe200020006ff */
[----:B------:R-:W-:Y:S01]  /*dc10*/  HADD2.F32 R60, -RZ, R57.H1_H1 ;  /* 0x30000039ff3c7230 */ /* 0x000fe20000004100 */
[----:B------:R-:W-:Y:S01]  /*dc20*/  F2FP.F16.E4M3.UNPACK_B R57, R53 ;  /* 0x00000035ff39723e */ /* 0x000fe200020006ff */
[-C--:B------:R-:W-:Y:S01]  /*dc30*/  FMUL.FTZ R62, R54, R58.reuse ;  /* 0x0000003a363e7220 */ /* 0x080fe20000410000 */
[----:B------:R-:W-:Y:S01]  /*dc40*/  LOP3.LUT R40, R61, 0xff0000, R40, 0xf8, !PT ;  /* 0x00ff00003d287812 */ /* 0x000fe200078ef828 */
[----:B------:R-:W-:Y:S01]  /*dc50*/  FMUL.FTZ R53, R59, R58 ;  /* 0x0000003a3b357220 */ /* 0x000fe20000410000 */
[----:B------:R-:W-:Y:S01]  /*dc60*/  F2FP.F16.E4M3.UNPACK_B R143, R143 ;  /* 0x0000008fff8f723e */ /* 0x000fe200020006ff */
[----:B------:R-:W-:Y:S01]  /*dc70*/  HADD2.F32 R61, -RZ, R141.H0_H0 ;  /* 0x2000008dff3d7230 */ /* 0x000fe20000004100 */
[----:B------:R-:W-:Y:S01]  /*dc80*/  F2FP.F16.E4M3.UNPACK_B R64, R142.H1 ;  /* 0x0000008eff40723e */ /* 0x000fe200030006ff */
[----:B------:R-:W-:-:S02]  /*dc90*/  HADD2.F32 R58, -RZ, R56.H0_H0 ;  /* 0x20000038ff3a7230 */ /* 0x000fc40000004100 */
        /* <DEDUP_REMOVED lines=11> */
[----:B------:R-:W-:Y:S01]  /*dd50*/  F2FP.F16.E4M3.UNPACK_B R61, R42.H1 ;  /* 0x0000002aff3d723e */ /* 0x000fe200030006ff */
[----:B------:R-:W-:Y:S02]  /*dd60*/  HADD2.F32 R143, -RZ, R143.H1_H1 ;  /* 0x3000008fff8f7230 */ /* 0x000fe40000004100 */
        /* <DEDUP_REMOVED lines=11> */
[-C--:B------:R-:W-:Y:S01]  /*de20*/  FMUL.FTZ R69, R62, R67.reuse ;  /* 0x000000433e457220 */ /* 0x080fe20000410000 */
        /* <DEDUP_REMOVED lines=26> */
[----:B------:R-:W-:Y:S01]  /*dfd0*/  FMUL.FTZ R63, R42, R63 ;  /* 0x0000003f2a3f7220 */ /* 0x000fe20000410000 */
[CC--:B------:R-:W-:Y:S01]  /*dfe0*/  FMUL.FTZ R67, R59.reuse, R142.reuse ;  /* 0x0000008e3b437220 */ /* 0x0c0fe20000410000 */
        /* <DEDUP_REMOVED lines=33> */
[----:B------:R-:W-:Y:S01]  /*e200*/  F2FP.SATFINITE.E4M3.F32.PACK_AB_MERGE_C R66, R66, R69, RZ ;  /* 0x000000454242723e */ /* 0x000fe200048070ff */
[----:B------:R-:W-:Y:S01]  /*e210*/  HADD2.F32 R59, -RZ, R60.H0_H0 ;  /* 0x2000003cff3b7230 */ /* 0x000fe20000004100 */
[----:B------:R-:W-:Y:S01]  /*e220*/  F2FP.F16.E4M3.UNPACK_B R63, R12.H1 ;  /* 0x0000000cff3f723e */ /* 0x000fe200030006ff */
[----:B------:R-:W-:Y:S01]  /*e230*/  HADD2.F32 R40, -RZ, R55.H0_H0 ;  /* 0x20000037ff287230 */ /* 0x000fe20000004100 */
[----:B------:R-:W-:Y:S01]  /*e240*/  F2FP.SATFINITE.E4M3.F32.PACK_AB_MERGE_C R50, R50, R65, R66 ;  /* 0x000000413232723e */ /* 0x000fe20004807042 */
[----:B------:R-:W-:-:S02]  /*e250*/  HADD2.F32 R58, -RZ, R41.H1_H1 ;  /* 0x30000029ff3a7230 */ /* 0x000fc40000004100 */
[CC--:B------:R-:W-:Y:S01]  /*e260*/  FMUL.FTZ R61, R57.reuse, R59.reuse ;  /* 0x0000003b393d7220 */ /* 0x0c0fe20000410000 */
[----:B------:R-:W-:Y:S02]  /*e270*/  HADD2.F32 R41, -RZ, R14.H0_H0 ;  /* 0x2000000eff297230 */ /* 0x000fe40000004100 */
[C---:B------:R-:W-:Y:S01]  /*e280*/  FMUL.FTZ R62, R40.reuse, R59 ;  /* 0x0000003b283e7220 */ /* 0x040fe20000410000 */
[----:B------:R-:W-:Y:S02]  /*e290*/  HADD2.F32 R55, -RZ, R55.H1_H1 ;  /* 0x30000037ff377230 */ /* 0x000fe40000004100 */
[----:B------:R-:W-:Y:S02]  /*e2a0*/  HADD2.F32 R60, -RZ, R60.H1_H1 ;  /* 0x3000003cff3c7230 */ /* 0x000fe40000004100 */
[----:B------:R-:W-:Y:S02]  /*e2b0*/  HADD2.F32 R59, -RZ, R14.H1_H1 ;  /* 0x3000000eff3b7230 */ /* 0x000fe40000004100 */
[-C--:B------:R-:W-:Y:S01]  /*e2c0*/  FFMA.FTZ R14, R40, R41.reuse, -R61 ;  /* 0x00000029280e7223 */ /* 0x080fe2000001083d */
[----:B------:R-:W-:Y:S01]  /*e2d0*/  FFMA.FTZ R40, R57, R41, R62 ;  /* 0x0000002939287223 */ /* 0x000fe2000001003e */
[-C--:B------:R-:W-:Y:S01]  /*e2e0*/  FMUL.FTZ R61, R55, R60.reuse ;  /* 0x0000003c373d7220 */ /* 0x080fe20000410000 */
[----:B------:R-:W-:Y:S01]  /*e2f0*/  FMUL.FTZ R64, R58, R60 ;  /* 0x0000003c3a407220 */ /* 0x000fe20000410000 */
[----:B------:R-:W-:Y:S01]  /*e300*/  F2FP.F16.E4M3.UNPACK_B R57, R43 ;  /* 0x0000002bff39723e */ /* 0x000fe200020006ff */
[----:B------:R-:W-:-:S02]  /*e310*/  HADD2.F32 R68, -RZ, R63.H0_H0 ;  /* 0x2000003fff447230 */ /* 0x000fc40000004100 */
[-C--:B------:R-:W-:Y:S01]  /*e320*/  FFMA.FTZ R67, R58, R59.reuse, R61 ;  /* 0x0000003b3a437223 */ /* 0x080fe2000001003d */
[----:B------:R-:W-:Y:S01]  /*e330*/  F2FP.F16.E4M3.UNPACK_B R61, R12 ;  /* 0x0000000cff3d723e */ /* 0x000fe200020006ff */
[----:B------:R-:W-:Y:S01]  /*e340*/  FFMA.FTZ R65, R55, R59, -R64 ;  /* 0x0000003b37417223 */ /* 0x000fe20000010840 */
[----:B------:R-:W-:Y:S01]  /*e350*/  F2FP.F16.E4M3.UNPACK_B R41, R15 ;  /* 0x0000000fff29723e */ /* 0x000fe200020006ff */
[----:B------:R-:W-:Y:S01]  /*e360*/  HADD2.F32 R59, -RZ, R57.H0_H0 ;  /* 0x20000039ff3b7230 */ /* 0x000fe20000004100 */
[----:B------:R-:W-:Y:S01]  /*e370*/  F2FP.F16.E4M3.UNPACK_B R58, R43.H1 ;  /* 0x0000002bff3a723e */ /* 0x000fe200030006ff */
[----:B------:R-:W-:Y:S01]  /*e380*/  HADD2.F32 R66, -RZ, R61.H0_H0 ;  /* 0x2000003dff427230 */ /* 0x000fe20000004100 */
[----:B------:R-:W-:Y:S01]  /*e390*/  F2FP.F16.E4M3.UNPACK_B R12, R11 ;  /* 0x0000000bff0c723e */ /* 0x000fe200020006ff */
[----:B------:R-:W-:Y:S01]  /*e3a0*/  HADD2.F32 R43, -RZ, R41.H0_H0 ;  /* 0x20000029ff2b7230 */ /* 0x000fe20000004100 */
[----:B------:R-:W-:Y:S01]  /*e3b0*/  F2FP.F16.E4M3.UNPACK_B R15, R15.H1 ;  /* 0x0000000fff0f723e */ /* 0x000fe200030006ff */
[----:B------:R-:W-:Y:S01]  /*e3c0*/  HADD2.F32 R63, -RZ, R63.H1_H1 ;  /* 0x3000003fff3f7230 */ /* 0x000fe20000004100 */
[----:B------:R-:W-:Y:S01]  /*e3d0*/  F2FP.F16.E4M3.UNPACK_B R60, R11.H1 ;  /* 0x0000000bff3c723e */ /* 0x000fe200030006ff */
[----:B------:R-:W-:-:S02]  /*e3e0*/  HADD2.F32 R11, -RZ, R58.H0_H0 ;  /* 0x2000003aff0b7230 */ /* 0x000fc40000004100 */
[-C--:B------:R-:W-:Y:S01]  /*e3f0*/  FMUL.FTZ R70, R59, R66.reuse ;  /* 0x000000423b467220 */ /* 0x080fe20000410000 */
[----:B------:R-:W-:Y:S02]  /*e400*/  HADD2.F32 R62, -RZ, R12.H0_H0 ;  /* 0x2000000cff3e7230 */ /* 0x000fe40000004100 */
[----:B------:R-:W-:Y:S01]  /*e410*/  FMUL.FTZ R66, R43, R66 ;  /* 0x000000422b427220 */ /* 0x000fe20000410000 */
[--C-:B------:R-:W-:Y:S02]  /*e420*/  HADD2.F32 R55, -RZ, R15.reuse.H0_H0 ;  /* 0x2000000fff377230 */ /* 0x100fe40000004100 */
[----:B------:R-:W-:Y:S01]  /*e430*/  FMUL.FTZ R76, R11, R68 ;  /* 0x000000440b4c7220 */ /* 0x000fe20000410000 */
[----:B------:R-:W-:Y:S02]  /*e440*/  HADD2.F32 R58, -RZ, R58.H1_H1 ;  /* 0x3000003aff3a7230 */ /* 0x000fe40000004100 */
[----:B------:R-:W-:Y:S01]  /*e450*/  FFMA.FTZ R70, R43, R62, -R70 ;  /* 0x0000003e2b467223 */ /* 0x000fe20000010846 */
[----:B------:R-:W-:-:S02]  /*e460*/  HADD2.F32 R15, -RZ, R15.H1_H1 ;  /* 0x3000000fff0f7230 */ /* 0x000fc40000004100 */
[----:B------:R-:W-:Y:S01]  /*e470*/  FFMA.FTZ R66, R59, R62, R66 ;  /* 0x0000003e3b427223 */ /* 0x000fe20000010042 */
[--C-:B------:R-:W-:Y:S02]  /*e480*/  HADD2.F32 R64, -RZ, R60.reuse.H0_H0 ;  /* 0x2000003cff407230 */ /* 0x100fe40000004100 */
[----:B------:R-:W-:Y:S01]  /*e490*/  FMUL.FTZ R68, R55, R68 ;  /* 0x0000004437447220 */ /* 0x000fe20000410000 */
        /* <DEDUP_REMOVED lines=10> */
[----:B------:R-:W-:Y:S01]  /*e540*/  FFMA.FTZ R15, R15, R60, -R78 ;  /* 0x0000003c0f0f7223 */ /* 0x000fe2000001084e */
[----:B------:R-:W-:Y:S01]  /*e550*/  FMUL.FTZ R62, R41, R62 ;  /* 0x0000003e293e7220 */ /* 0x000fe20000410000 */
[----:B------:R-:W-:Y:S01]  /*e560*/  FFMA.FTZ R63, R58, R60, R63 ;  /* 0x0000003c3a3f7223 */ /* 0x000fe2000001003f */
[----:B------:R-:W-:Y:S01]  /*e570*/  F2FP.SATFINITE.E4M3.F32.PACK_AB_MERGE_C R14, R65, R14, RZ ;  /* 0x0000000e410e723e */ /* 0x000fe200048070ff */
[----:B------:R-:W-:Y:S01]  /*e580*/  FFMA.FTZ R41, R41, R12, -R64 ;  /* 0x0000000c29297223 */ /* 0x000fe20000010840 */
[----:B------:R-:W-:Y:S01]  /*e590*/  F2FP.SATFINITE.E4M3.F32.PACK_AB_MERGE_C R15, R15, R76, RZ ;  /* 0x0000004c0f0f723e */ /* 0x000fe200048070ff */
[----:B------:R-:W-:Y:S01]  /*e5a0*/  FFMA.FTZ R57, R57, R12, R62 ;  /* 0x0000000c39397223 */ /* 0x000fe2000001003e */
[----:B------:R-:W-:Y:S01]  /*e5b0*/  F2FP.SATFINITE.E4M3.F32.PACK_AB_MERGE_C R40, R67, R40, RZ ;  /* 0x000000284328723e */ /* 0x000fe200048070ff */
[----:B------:R-:W-:Y:S01]  /*e5c0*/  IMAD.MOV.U32 R12, RZ, RZ, R52 ;  /* 0x000000ffff0c7224 */ /* 0x000fe200078e0034 */
[----:B------:R-:W-:-:S02]  /*e5d0*/  F2FP.SATFINITE.E4M3.F32.PACK_AB_MERGE_C R53, R56, R53, R14 ;  /* 0x000000353835723e */ /* 0x000fc4000480700e */
[----:B------:R-:W-:Y:S02]  /*e5e0*/  F2FP.SATFINITE.E4M3.F32.PACK_AB_MERGE_C R63, R63, R68, RZ ;  /* 0x000000443f3f723e */ /* 0x000fe400048070ff */
[----:B------:R-:W-:Y:S02]  /*e5f0*/  F2FP.SATFINITE.E4M3.F32.PACK_AB_MERGE_C R15, R41, R70, R15 ;  /* 0x00000046290f723e */ /* 0x000fe4000480700f */
[----:B------:R-:W-:Y:S01]  /*e600*/  F2FP.SATFINITE.E4M3.F32.PACK_AB_MERGE_C R41, R13, R54, R40 ;  /* 0x000000360d29723e */ /* 0x000fe20004807028 */
[----:B------:R-:W-:Y:S01]  /*e610*/  IMAD.MOV.U32 R13, RZ, RZ, R53 ;  /* 0x000000ffff0d7224 */ /* 0x000fe200078e0035 */
[----:B------:R-:W-:Y:S01]  /*e620*/  F2FP.SATFINITE.E4M3.F32.PACK_AB_MERGE_C R43, R57, R66, R63 ;  /* 0x00000042392b723e */ /* 0x000fe2000480703f */
[----:B------:R-:W-:Y:S01]  /*e630*/  IMAD.MOV.U32 R40, RZ, RZ, R51 ;  /* 0x000000ffff287224 */ /* 0x000fe200078e0033 */
[----:B------:R-:W-:-:S07]  /*e640*/  MOV R14, R50 ;  /* 0x00000032000e7202 */ /* 0x000fce0000000f00 */
.L_x_2778:
[----:B------:R-:W-:Y:S05]  /*e650*/  BSYNC B2 ;  /* 0x0000000000027941 */ /* 0x000fea0003800000 */
.L_x_2777:
[----:B----4-:R4:W-:Y:S04]  /*e660*/  ST.E.128 desc[UR52][R44.64], R12 ;  /* 0x0000000c2c007985 */ /* 0x0109e8000c101d34 */
[----:B0-----:R4:W-:Y:S02]  /*e670*/  @!P2 ST.E.128 desc[UR52][R46.64], R40 ;  /* 0x000000282e00a985 */ /* 0x0019e4000c101d34 */
.L_x_2776:
[----:B------:R-:W-:Y:S05]  /*e680*/  BSYNC B1 ;  /* 0x0000000000017941 */ /* 0x000fea0003800000 */
.L_x_2775:
[----:B------:R-:W-:-:S13]  /*e690*/  ISETP.NE.AND P2, PT, R34, RZ, PT ;  /* 0x000000ff2200720c */ /* 0x000fda0003f45270 */
[----:B------:R-:W-:Y:S05]  /*e6a0*/  @!P2 BRA `(.L_x_2727) ;  /* 0x000000140088a947 */ /* 0x000fea0003800000 */
[----:B------:R-:W-:Y:S01]  /*e6b0*/  LOP3.LUT P4, RZ, R22, 0x1, RZ, 0xc0, !PT ;  /* 0x0000000116ff7812 */ /* 0x000fe2000788c0ff */
[----:B------:R-:W-:Y:S01]  /*e6c0*/  BSSY B1, `(.L_x_2779) ;  /* 0x00000ea000017945 */ /* 0x000fe20003800000 */
[----:B0---4-:R-:W-:Y:S02]  /*e6d0*/  IADD3 R44, P2, R31, R48, RZ ;  /* 0x000000301f2c7210 */ /* 0x011fe40007f5e0ff */
[----:B------:R-:W-:Y:S02]  /*e6e0*/  SEL R145, R118, R145, !P4 ;  /* 0x0000009176917207 */ /* 0x000fe40006000000 */
[----:B------:R-:W-:Y:S02]  /*e6f0*/  IADD3.X R45, R49, R110, RZ, P2, !PT ;  /* 0x0000006e312d7210 */ /* 0x000fe400017fe4ff */
[----:B------:R-:W-:Y:S02]  /*e700*/  SHF.R.S32.HI R12, RZ, 0x1f, R145 ;  /* 0x0000001fff0c7819 */ /* 0x000fe40000011491 */
[----:B------:R-:W-:-:S02]  /*e710*/  ISETP.GE.AND P2, PT, R4, R117, PT ;  /* 0x000000750400720c */ /* 0x000fc40003f46270 */
        /* <DEDUP_REMOVED lines=15> */
[----:B------:R-:W4:Y:S01]  /*e810*/  LDS.128 R40, [R40+0x1a400] ;  /* 0x01a4000028287984 */ /* 0x000f220000000c00 */
[----:B------:R-:W-:Y:S05]  /*e820*/  @P2 BRA `(.L_x_2780) ;  /* 0x0000000c004c2947 */ /* 0x000fea0003800000 */
[----:B------:R-:W-:Y:S01]  /*e830*/  SHF.R.U32.HI R47, RZ, 0x8, R85 ;  /* 0x00000008ff2f7819 */ /* 0x000fe20000011655 */
[----:B0-----:R-:W-:Y:S01]  /*e840*/  IMAD.MOV.U32 R46, RZ, RZ, R13 ;  /* 0x000000ffff2e7224 */ /* 0x001fe200078e000d */
[----:B------:R-:W-:Y:S01]  /*e850*/  SHF.R.U32.HI R60, RZ, 0x10, R85 ;  /* 0x00000010ff3c7819 */ /* 0x000fe20000011655 */
[----:B----4-:R-:W-:Y:S01]  /*e860*/  IMAD.MOV.U32 R54, RZ, RZ, R40 ;  /* 0x000000ffff367224 */ /* 0x010fe200078e0028 */
[----:B------:R-:W-:Y:S01]  /*e870*/  LOP3.LUT R50, R85, 0xff0000ff, RZ, 0xc0, !PT ;  /* 0xff0000ff55327812 */ /* 0x000fe200078ec0ff */
[----:B------:R-:W-:Y:S01]  /*e880*/  IMAD.SHL.U32 R13, R47, 0x100, RZ ;  /* 0x000001002f0d7824 */ /* 0x000fe200078e00ff */
[----:B------:R-:W-:Y:S01]  /*e890*/  SHF.R.U32.HI R57, RZ, 0x8, R73 ;  /* 0x00000008ff397819 */ /* 0x000fe20000011649 */
[----:B------:R-:W-:Y:S01]  /*e8a0*/  IMAD.MOV.U32 R52, RZ, RZ, R12 ;  /* 0x000000ffff347224 */ /* 0x000fe200078e000c */
[----:B------:R-:W-:Y:S02]  /*e8b0*/  SHF.R.U32.HI R56, RZ, 0x8, R75 ;  /* 0x00000008ff387819 */ /* 0x000fe4000001164b */
[----:B------:R-:W-:Y:S01]  /*e8c0*/  SHF.R.U32.HI R58, RZ, 0x8, R87 ;  /* 0x00000008ff3a7819 */ /* 0x000fe20000011657 */
[----:B------:R-:W-:Y:S01]  /*e8d0*/  IMAD.SHL.U32 R40, R57, 0x100, RZ ;  /* 0x0000010039287824 */ /* 0x000fe200078e00ff */
[----:B------:R-:W-:Y:S01]  /*e8e0*/  MOV R47, R14 ;  /* 0x0000000e002f7202 */ /* 0x000fe20000000f00 */
[----:B------:R-:W-:Y:S01]  /*e8f0*/  IMAD.U32 R14, R60, 0x10000, RZ ;  /* 0x000100003c0e7824 */ /* 0x000fe200078e00ff */
[----:B------:R-:W-:Y:S01]  /*e900*/  LOP3.LUT R13, R50, 0xff00, R13, 0xf8, !PT ;  /* 0x0000ff00320d7812 */ /* 0x000fe200078ef80d */
[----:B------:R-:W-:Y:S01]  /*e910*/  IMAD.SHL.U32 R50, R56, 0x100, RZ ;  /* 0x0000010038327824 */ /* 0x000fe200078e00ff */
[----:B------:R-:W-:Y:S01]  /*e920*/  SHF.R.U32.HI R59, RZ, 0x10, R87 ;  /* 0x00000010ff3b7819 */ /* 0x000fe20000011657 */
[----:B------:R-:W-:Y:S01]  /*e930*/  IMAD.SHL.U32 R12, R58, 0x100, RZ ;  /* 0x000001003a0c7824 */ /* 0x000fe200078e00ff */
[----:B------:R-:W-:-:S02]  /*e940*/  LOP3.LUT R53, R73, 0xff0000ff, RZ, 0xc0, !PT ;  /* 0xff0000ff49357812 */ /* 0x000fc400078ec0ff */
[----:B------:R-:W-:Y:S02]  /*e950*/  LOP3.LUT R55, R75, 0xff0000ff, RZ, 0xc0, !PT ;  /* 0xff0000ff4b377812 */ /* 0x000fe400078ec0ff */
[----:B------:R-:W-:Y:S02]  /*e960*/  LOP3.LUT R51, R87, 0xff0000ff, RZ, 0xc0, !PT ;  /* 0xff0000ff57337812 */ /* 0x000fe400078ec0ff */
[----:B------:R-:W-:Y:S02]  /*e970*/  LOP3.LUT R14, R13, 0xff0000, R14, 0xf8, !PT ;  /* 0x00ff00000d0e7812 */ /* 0x000fe400078ef80e */
[----:B------:R-:W-:Y:S02]  /*e980*/  LOP3.LUT R40, R53, 0xff00, R40, 0xf8, !PT ;  /* 0x0000ff0035287812 */ /* 0x000fe400078ef828 */
[----:B------:R-:W-:Y:S02]  /*e990*/  LOP3.LUT R58, R55, 0xff00, R50, 0xf8, !PT ;  /* 0x0000ff00373a7812 */ /* 0x000fe400078ef832 */
[----:B------:R-:W-:-:S02]  /*e9a0*/  SHF.L.U32 R13, R59, 0x10, RZ ;  /* 0x000000103b0d7819 */ /* 0x000fc400000006ff */
[----:B------:R-:W-:Y:S02]  /*e9b0*/  LOP3.LUT R12, R51, 0xff00, R12, 0xf8, !PT ;  /* 0x0000ff00330c7812 */ /* 0x000fe400078ef80c */
[----:B------:R-:W-:Y:S02]  /*e9c0*/  F2FP.F16.E4M3.UNPACK_B R59, R140.H1 ;  /* 0x0000008cff3b723e */ /* 0x000fe400030006ff */
[----:B------:R-:W-:Y:S02]  /*e9d0*/  F2FP.F16.E4M3.UNPACK_B R55, R54.H1 ;  /* 0x00000036ff37723e */ /* 0x000fe400030006ff */
[----:B------:R-:W-:Y:S02]  /*e9e0*/  F2FP.F16.E4M3.UNPACK_B R53, R52.H1 ;  /* 0x00000034ff35723e */ /* 0x000fe400030006ff */
[----:B------:R-:W-:Y:S01]  /*e9f0*/  SHF.R.U32.HI R63, RZ, 0x10, R75 ;  /* 0x00000010ff3f7819 */ /* 0x000fe2000001164b */
[----:B------:R-:W-:Y:S01]  /*ea00*/  HADD2.F32 R51, -RZ, R55.H0_H0 ;  /* 0x20000037ff337230 */ /* 0x000fe20000004100 */
[----:B------:R-:W-:Y:S01]  /*ea10*/  LOP3.LUT R12, R12, 0xff0000, R13, 0xf8, !PT ;  /* 0x00ff00000c0c7812 */ /* 0x000fe200078ef80d */
[----:B------:R-:W-:Y:S01]  /*ea20*/  HADD2.F32 R13, -RZ, R59.H0_H0 ;  /* 0x2000003bff0d7230 */ /* 0x000fe20000004100 */
[----:B------:R-:W-:Y:S01]  /*ea30*/  F2FP.F16.E4M3.UNPACK_B R56, R138.H1 ;  /* 0x0000008aff38723e */ /* 0x000fe200030006ff */
[----:B------:R-:W-:Y:S01]  /*ea40*/  HADD2.F32 R50, -RZ, R53.H0_H0 ;  /* 0x20000035ff327230 */ /* 0x000fe20000004100 */
[----:B------:R-:W-:Y:S01]  /*ea50*/  SHF.R.U32.HI R61, RZ, 0x10, R73 ;  /* 0x00000010ff3d7819 */ /* 0x000fe20000011649 */
[----:B------:R-:W-:-:S02]  /*ea60*/  IMAD.U32 R63, R63, 0x10000, RZ ;  /* 0x000100003f3f7824 */ /* 0x000fc400078e00ff */
[CC--:B------:R-:W-:Y:S01]  /*ea70*/  FMUL.FTZ R65, R51.reuse, R13.reuse ;  /* 0x0000000d33417220 */ /* 0x0c0fe20000410000 */
[--C-:B------:R-:W-:Y:S02]  /*ea80*/  HADD2.F32 R57, -RZ, R56.reuse.H0_H0 ;  /* 0x20000038ff397230 */ /* 0x100fe40000004100 */
        /* <DEDUP_REMOVED lines=9> */
[----:B------:R-:W-:Y:S01]  /*eb20*/  F2FP.F16.E4M3.UNPACK_B R55, R54 ;  /* 0x00000036ff37723e */ /* 0x000fe200020006ff */
[----:B------:R-:W-:Y:S01]  /*eb30*/  IMAD.U32 R61, R61, 0x10000, RZ ;  /* 0x000100003d3d7824 */ /* 0x000fe200078e00ff */
[----:B------:R-:W-:Y:S01]  /*eb40*/  F2FP.F16.E4M3.UNPACK_B R52, R52 ;  /* 0x00000034ff34723e */ /* 0x000fe200020006ff */
[-C--:B------:R-:W-:Y:S01]  /*eb50*/  FMUL.FTZ R62, R53, R56.reuse ;  /* 0x00000038353e7220 */ /* 0x080fe20000410000 */
[----:B------:R-:W-:Y:S01]  /*eb60*/  FMUL.FTZ R60, R57, R56 ;  /* 0x00000038393c7220 */ /* 0x000fe20000410000 */
[----:B------:R-:W-:Y:S01]  /*eb70*/  F2FP.F16.E4M3.UNPACK_B R138, R138 ;  /* 0x0000008aff8a723e */ /* 0x000fe200020006ff */
[----:B------:R-:W-:Y:S01]  /*eb80*/  HADD2.F32 R59, -RZ, R140.H0_H0 ;  /* 0x2000008cff3b7230 */ /* 0x000fe20000004100 */
[----:B------:R-:W-:Y:S01]  /*eb90*/  LOP3.LUT R40, R40, 0xff0000, R61, 0xf8, !PT ;  /* 0x00ff000028287812 */ /* 0x000fe200078ef83d */
[----:B------:R-:W-:-:S02]  /*eba0*/  HADD2.F32 R56, -RZ, R55.H0_H0 ;  /* 0x20000037ff387230 */ /* 0x000fc40000004100 */
[-C--:B------:R-:W-:Y:S01]  /*ebb0*/  FFMA.FTZ R64, R57, R58.reuse, R62 ;  /* 0x0000003a39407223 */ /* 0x080fe2000001003e */
[----:B------:R-:W-:Y:S02]  /*ebc0*/  HADD2.F32 R54, -RZ, R52.H0_H0 ;  /* 0x20000034ff367230 */ /* 0x000fe40000004100 */
[----:B------:R-:W-:Y:S01]  /*ebd0*/  FFMA.FTZ R53, R53, R58, -R60 ;  /* 0x0000003a35357223 */ /* 0x000fe2000001083c */
        /* <DEDUP_REMOVED lines=15> */
[--C-:B------:R-:W-:Y:S01]  /*ecd0*/  HADD2.F32 R59, -RZ, R54.reuse.H0_H0 ;  /* 0x20000036ff3b7230 */ /* 0x100fe20000004100 */
[----:B------:R-:W-:Y:S01]  /*ece0*/  F2FP.F16.E4M3.UNPACK_B R58, R137.H1 ;  /* 0x00000089ff3a723e */ /* 0x000fe200030006ff */
[----:B------:R-:W-:-:S02]  /*ecf0*/  HADD2.F32 R61, -RZ, R54.H1_H1 ;  /* 0x30000036ff3d7230 */ /* 0x000fc40000004100 */
[----:B------:R-:W-:Y:S01]  /*ed00*/  FFMA.FTZ R65, R55, R138, R140 ;  /* 0x0000008a37417223 */ /* 0x000fe2000001008c */
[----:B------:R-:W-:Y:S01]  /*ed10*/  HADD2.F32 R57, -RZ, R56.H0_H0 ;  /* 0x20000038ff397230 */ /* 0x000fe20000004100 */
[----:B------:R-:W-:Y:S01]  /*ed20*/  F2FP.F16.E4M3.UNPACK_B R139, R139 ;  /* 0x0000008bff8b723e */ /* 0x000fe200020006ff */
[----:B------:R-:W-:Y:S01]  /*ed30*/  HADD2.F32 R54, -RZ, R52.H0_H0 ;  /* 0x20000034ff367230 */ /* 0x000fe20000004100 */
[----:B------:R-:W-:Y:S01]  /*ed40*/  F2FP.F16.E4M3.UNPACK_B R47, R47 ;  /* 0x0000002fff2f723e */ /* 0x000fe200020006ff */
[----:B------:R-:W-:Y:S02]  /*ed50*/  HADD2.F32 R56, -RZ, R56.H1_H1 ;  /* 0x30000038ff387230 */ /* 0x000fe40000004100 */
[-C--:B------:R-:W-:Y:S01]  /*ed60*/  FMUL.FTZ R67, R57, R59.reuse ;  /* 0x0000003b39437220 */ /* 0x080fe20000410000 */
[----:B------:R-:W-:Y:S02]  /*ed70*/  HADD2.F32 R52, -RZ, R52.H1_H1 ;  /* 0x30000034ff347230 */ /* 0x000fe40000004100 */
[----:B------:R-:W-:Y:S01]  /*ed80*/  FMUL.FTZ R66, R54, R59 ;  /* 0x0000003b36427220 */ /* 0x000fe20000410000 */
[----:B------:R-:W-:-:S02]  /*ed90*/  HADD2.F32 R59, -RZ, R58.H1_H1 ;  /* 0x3000003aff3b7230 */ /* 0x000fc40000004100 */
[-C--:B------:R-:W-:Y:S01]  /*eda0*/  FMUL.FTZ R69, R56, R61.reuse ;  /* 0x0000003d38457220 */ /* 0x080fe20000410000 */
[----:B------:R-:W-:Y:S02]  /*edb0*/  HADD2.F32 R55, -RZ, R58.H0_H0 ;  /* 0x2000003aff377230 */ /* 0x000fe40000004100 */
[C---:B------:R-:W-:Y:S01]  /*edc0*/  FMUL.FTZ R61, R52.reuse, R61 ;  /* 0x0000003d343d7220 */ /* 0x040fe20000410000 */
[----:B------:R-:W-:Y:S01]  /*edd0*/  F2FP.F16.E4M3.UNPACK_B R137, R137 ;  /* 0x00000089ff89723e */ /* 0x000fe200020006ff */
[----:B------:R-:W-:Y:S01]  /*ede0*/  FFMA.FTZ R68, R52, R59, -R69 ;  /* 0x0000003b34447223 */ /* 0x000fe20000010845 */
[----:B------:R-:W-:Y:S01]  /*edf0*/  F2FP.F16.E4M3.UNPACK_B R52, R42 ;  /* 0x0000002aff34723e */ /* 0x000fe200020006ff */
[-C--:B------:R-:W-:Y:S01]  /*ee00*/  FFMA.FTZ R67, R54, R55.reuse, -R67 ;  /* 0x0000003736437223 */ /* 0x080fe20000010843 */
[----:B------:R-:W-:Y:S01]  /*ee10*/  FFMA.FTZ R66, R57, R55, R66 ;  /* 0x0000003739427223 */ /* 0x000fe20000010042 */
[----:B------:R-:W-:Y:S02]  /*ee20*/  HADD2.F32 R57, -RZ, R139.H0_H0 ;  /* 0x2000008bff397230 */ /* 0x000fe40000004100 */
[----:B------:R-:W-:Y:S01]  /*ee30*/  FFMA.FTZ R61, R56, R59, R61 ;  /* 0x0000003b383d7223 */ /* 0x000fe2000001003d */
[----:B------:R-:W-:Y:S01]  /*ee40*/  HADD2.F32 R54, -RZ, R52.H0_H0 ;  /* 0x20000034ff367230 */ /* 0x000fe20000004100 */
[----:B------:R-:W-:Y:S01]  /*ee50*/  F2FP.SATFINITE.E4M3.F32.PACK_AB_MERGE_C R50, R53, R50, RZ ;  /* 0x000000323532723e */ /* 0x000fe200048070ff */
[----:B------:R-:W-:Y:S01]  /*ee60*/  HADD2.F32 R42, -RZ, R47.H0_H0 ;  /* 0x2000002fff2a7230 */ /* 0x000fe20000004100 */
[----:B------:R-:W-:Y:S01]  /*ee70*/  F2FP.F16.E4M3.UNPACK_B R53, R46 ;  /* 0x0000002eff35723e */ /* 0x000fe200020006ff */
[----:B------:R-:W-:-:S02]  /*ee80*/  HADD2.F32 R139, -RZ, R139.H1_H1 ;  /* 0x3000008bff8b7230 */ /* 0x000fc40000004100 */
[-C--:B------:R-:W-:Y:S01]  /*ee90*/  FMUL.FTZ R59, R54, R57.reuse ;  /* 0x00000039363b7220 */ /* 0x080fe20000410000 */
[----:B------:R-:W-:Y:S02]  /*eea0*/  HADD2.F32 R52, -RZ, R52.H1_H1 ;  /* 0x30000034ff347230 */ /* 0x000fe40000004100 */
[----:B------:R-:W-:Y:S01]  /*eeb0*/  FMUL.FTZ R57, R42, R57 ;  /* 0x000000392a397220 */ /* 0x000fe20000410000 */
[----:B------:R-:W-:Y:S01]  /*eec0*/  HADD2.F32 R55, -RZ, R137.H0_H0 ;  /* 0x20000089ff377230 */ /* 0x000fe20000004100 */
[----:B------:R-:W-:Y:S01]  /*eed0*/  F2FP.SATFINITE.E4M3.F32.PACK_AB_MERGE_C R67, R68, R67, RZ ;  /* 0x000000434443723e */ /* 0x000fe200048070ff */
[----:B------:R-:W-:Y:S02]  /*eee0*/  HADD2.F32 R47, -RZ, R47.H1_H1 ;  /* 0x3000002fff2f7230 */ /* 0x000fe40000004100 */
[----:B------:R-:W-:Y:S01]  /*eef0*/  FMUL.FTZ R58, R52, R139 ;  /* 0x0000008b343a7220 */ /* 0x000fe20000410000 */
[----:B------:R-:W-:Y:S02]  /*ef00*/  HADD2.F32 R137, -RZ, R137.H1_H1 ;  /* 0x30000089ff897230 */ /* 0x000fe40000004100 */
[-C--:B------:R-:W-:Y:S01]  /*ef10*/  FFMA.FTZ R42, R42, R55.reuse, -R59 ;  /* 0x000000372a2a7223 */ /* 0x080fe2000001083b */
[----:B------:R-:W-:Y:S01]  /*ef20*/  FFMA.FTZ R56, R54, R55, R57 ;  /* 0x0000003736387223 */ /* 0x000fe20000010039 */
[C---:B------:R-:W-:Y:S01]  /*ef30*/  FMUL.FTZ R139, R47.reuse, R139 ;  /* 0x0000008b2f8b7220 */ /* 0x040fe20000410000 */
[----:B------:R-:W-:Y:S01]  /*ef40*/  F2FP.F16.E4M3.UNPACK_B R54, R41 ;  /* 0x00000029ff36723e */ /* 0x000fe200020006ff */
[-C--:B------:R-:W-:Y:S01]  /*ef50*/  FFMA.FTZ R47, R47, R137.reuse, -R58 ;  /* 0x000000892f2f7223 */ /* 0x080fe2000001083a */
[----:B------:R-:W-:Y:S01]  /*ef60*/  F2FP.F16.E4M3.UNPACK_B R59, R40 ;  /* 0x00000028ff3b723e */ /* 0x000fe200020006ff */
[----:B------:R-:W-:Y:S01]  /*ef70*/  FFMA.FTZ R139, R52, R137, R139 ;  /* 0x00000089348b7223 */ /* 0x000fe2000001008b */
[----:B------:R-:W-:Y:S01]  /*ef80*/  F2FP.SATFINITE.E4M3.F32.PACK_AB_MERGE_C R50, R63, R60, R50 ;  /* 0x0000003c3f32723e */ /* 0x000fe20004807032 */
[--C-:B------:R-:W-:Y:S01]  /*ef90*/  HADD2.F32 R55, -RZ, R54.reuse.H0_H0 ;  /* 0x20000036ff377230 */ /* 0x100fe20000004100 */
[----:B------:R-:W-:Y:S01]  /*efa0*/  F2FP.F16.E4M3.UNPACK_B R57, R14 ;  /* 0x0000000eff39723e */ /* 0x000fe200020006ff */
[----:B------:R-:W-:Y:S01]  /*efb0*/  HADD2.F32 R60, -RZ, R59.H0_H0 ;  /* 0x2000003bff3c7230 */ /* 0x000fe20000004100 */
[----:B------:R-:W-:Y:S01]  /*efc0*/  F2FP.SATFINITE.E4M3.F32.PACK_AB_MERGE_C R61, R61, R66, RZ ;  /* 0x000000423d3d723e */ /* 0x000fe200048070ff */
[----:B------:R-:W-:Y:S01]  /*efd0*/  HADD2.F32 R52, -RZ, R53.H0_H0 ;  /* 0x20000035ff347230 */ /* 0x000fe20000004100 */
[----:B------:R-:W-:Y:S01]  /*efe0*/  F2FP.SATFINITE.E4M3.F32.PACK_AB_MERGE_C R47, R47, R42, R67 ;  /* 0x0000002a2f2f723e */ /* 0x000fe20004807043 */
[----:B------:R-:W-:Y:S01]  /*eff0*/  HADD2.F32 R58, -RZ, R57.H0_H0 ;  /* 0x20000039ff3a7230 */ /* 0x000fe20000004100 */
[----:B------:R-:W-:Y:S01]  /*f000*/  F2FP.SATFINITE.E4M3.F32.PACK_AB_MERGE_C R42, R139, R56, R61 ;  /* 0x000000388b2a723e */ /* 0x000fe2000480703d */
[----:B------:R-:W-:Y:S01]  /*f010*/  FMUL.FTZ R61, R55, R60 ;  /* 0x0000003c373d7220 */ /* 0x000fe20000410000 */
[----:B------:R-:W-:-:S02]  /*f020*/  HADD2.F32 R56, -RZ, R54.H1_H1 ;  /* 0x30000036ff387230 */ /* 0x000fc40000004100 */
[C---:B------:R-:W-:Y:S01]  /*f030*/  FMUL.FTZ R60, R52.reuse, R60 ;  /* 0x0000003c343c7220 */ /* 0x040fe20000410000 */
[----:B------:R-:W-:Y:S02]  /*f040*/  HADD2.F32 R59, -RZ, R59.H1_H1 ;  /* 0x3000003bff3b7230 */ /* 0x000fe40000004100 */
        /* <DEDUP_REMOVED lines=9> */
[----:B------:R-:W-:Y:S01]  /*f0e0*/  F2FP.F16.E4M3.UNPACK_B R58, R40.H1 ;  /* 0x00000028ff3a723e */ /* 0x000fe200030006ff */
[----:B------:R-:W-:Y:S01]  /*f0f0*/  FFMA.FTZ R40, R56, R57, R59 ;  /* 0x0000003938287223 */ /* 0x000fe2000001003b */
[--C-:B------:R-:W-:Y:S01]  /*f100*/  HADD2.F32 R56, -RZ, R55.reuse.H0_H0 ;  /* 0x20000037ff387230 */ /* 0x100fe20000004100 */
[----:B------:R-:W-:Y:S01]  /*f110*/  F2FP.F16.E4M3.UNPACK_B R14, R14.H1 ;  /* 0x0000000eff0e723e */ /* 0x000fe200030006ff */
[----:B------:R-:W-:Y:S01]  /*f120*/  HADD2.F32 R54, -RZ, R46.H0_H0 ;  /* 0x2000002eff367230 */ /* 0x000fe20000004100 */
[----:B------:R-:W-:Y:S01]  /*f130*/  F2FP.SATFINITE.E4M3.F32.PACK_AB_MERGE_C R51, R64, R51, RZ ;  /* 0x000000334033723e */ /* 0x000fe200048070ff */
[----:B------:R-:W-:-:S02]  /*f140*/  HADD2.F32 R55, -RZ, R55.H1_H1 ;  /* 0x30000037ff377230 */ /* 0x000fc40000004100 */
[--C-:B------:R-:W-:Y:S01]  /*f150*/  HADD2.F32 R60, -RZ, R58.reuse.H1_H1 ;  /* 0x3000003aff3c7230 */ /* 0x100fe20000004100 */
[----:B------:R-:W-:Y:S01]  /*f160*/  F2FP.SATFINITE.E4M3.F32.PACK_AB_MERGE_C R51, R65, R62, R51 ;  /* 0x0000003e4133723e */ /* 0x000fe20004807033 */
[----:B------:R-:W-:Y:S02]  /*f170*/  HADD2.F32 R59, -RZ, R58.H0_H0 ;  /* 0x2000003aff3b7230 */ /* 0x000fe40000004100 */
[----:B------:R-:W-:Y:S02]  /*f180*/  HADD2.F32 R46, -RZ, R46.H1_H1 ;  /* 0x3000002eff2e7230 */ /* 0x000fe40000004100 */
[----:B------:R-:W-:Y:S01]  /*f190*/  FMUL.FTZ R63, R55, R60 ;  /* 0x0000003c373f7220 */ /* 0x000fe20000410000 */
[--C-:B------:R-:W-:Y:S02]  /*f1a0*/  HADD2.F32 R57, -RZ, R14.reuse.H0_H0 ;  /* 0x2000000eff397230 */ /* 0x100fe40000004100 */
[----:B------:R-:W-:Y:S01]  /*f1b0*/  FMUL.FTZ R61, R56, R59 ;  /* 0x0000003b383d7220 */ /* 0x000fe20000410000 */
[----:B------:R-:W-:-:S02]  /*f1c0*/  HADD2.F32 R58, -RZ, R14.H1_H1 ;  /* 0x3000000eff3a7230 */ /* 0x000fc40000004100 */
[----:B------:R-:W-:Y:S01]  /*f1d0*/  FMUL.FTZ R60, R46, R60 ;  /* 0x0000003c2e3c7220 */ /* 0x000fe20000410000 */
[C---:B------:R-:W-:Y:S01]  /*f1e0*/  FMUL.FTZ R59, R54.reuse, R59 ;  /* 0x0000003b363b7220 */ /* 0x040fe20000410000 */
[----:B------:R-:W-:Y:S01]  /*f1f0*/  FFMA.FTZ R64, R54, R57, -R61 ;  /* 0x0000003936407223 */ /* 0x000fe2000001083d */
[----:B------:R-:W-:Y:S01]  /*f200*/  F2FP.F16.E4M3.UNPACK_B R61, R13.H1 ;  /* 0x0000000dff3d723e */ /* 0x000fe200030006ff */
[-C--:B------:R-:W-:Y:S01]  /*f210*/  FFMA.FTZ R66, R55, R58.reuse, R60 ;  /* 0x0000003a37427223 */ /* 0x080fe2000001003c */
[----:B------:R-:W-:Y:S01]  /*f220*/  F2FP.F16.E4M3.UNPACK_B R55, R43.H1 ;  /* 0x0000002bff37723e */ /* 0x000fe200030006ff */
[----:B------:R-:W-:Y:S01]  /*f230*/  FFMA.FTZ R65, R56, R57, R59 ;  /* 0x0000003938417223 */ /* 0x000fe2000001003b */
[----:B------:R-:W-:Y:S01]  /*f240*/  F2FP.F16.E4M3.UNPACK_B R14, R15 ;  /* 0x0000000fff0e723e */ /* 0x000fe200020006ff */
[----:B------:R-:W-:Y:S01]  /*f250*/  FFMA.FTZ R67, R46, R58, -R63 ;  /* 0x0000003a2e437223 */ /* 0x000fe2000001083f */
[----:B------:R-:W-:Y:S01]  /*f260*/  F2FP.F16.E4M3.UNPACK_B R60, R13 ;  /* 0x0000000dff3c723e */ /* 0x000fe200020006ff */
[----:B------:R-:W-:Y:S01]  /*f270*/  HADD2.F32 R63, -RZ, R61.H0_H0 ;  /* 0x2000003dff3f7230 */ /* 0x000fe20000004100 */
[----:B------:R-:W-:Y:S01]  /*f280*/  F2FP.F16.E4M3.UNPACK_B R54, R43 ;  /* 0x0000002bff36723e */ /* 0x000fe200020006ff */
        /* <DEDUP_REMOVED lines=10> */
[----:B------:R-:W-:Y:S02]  /*f330*/  HADD2.F32 R59, -RZ, R57.H0_H0 ;  /* 0x20000039ff3b7230 */ /* 0x000fe40000004100 */
[-C--:B------:R-:W-:Y:S01]  /*f340*/  FMUL.FTZ R71, R12, R63.reuse ;  /* 0x0000003f0c477220 */ /* 0x080fe20000410000 */
[----:B------:R-:W-:Y:S02]  /*f350*/  HADD2.F32 R58, -RZ, R13.H0_H0 ;  /* 0x2000000dff3a7230 */ /* 0x000fe40000004100 */
[----:B------:R-:W-:Y:S01]  /*f360*/  FMUL.FTZ R63, R46, R63 ;  /* 0x0000003f2e3f7220 */ /* 0x000fe20000410000 */
[----:B------:R-:W-:-:S02]  /*f370*/  HADD2.F32 R55, -RZ, R55.H1_H1 ;  /* 0x30000037ff377230 */ /* 0x000fc40000004100 */
[-C--:B------:R-:W-:Y:S01]  /*f380*/  FFMA.FTZ R71, R46, R59.reuse, -R71 ;  /* 0x0000003b2e477223 */ /* 0x080fe20000010847 */
[----:B------:R-:W-:Y:S02]  /*f390*/  HADD2.F32 R46, -RZ, R61.H1_H1 ;  /* 0x3000003dff2e7230 */ /* 0x000fe40000004100 */
[-C--:B------:R-:W-:Y:S01]  /*f3a0*/  FFMA.FTZ R68, R43, R58.reuse, -R68 ;  /* 0x0000003a2b447223 */ /* 0x080fe20000010844 */
[----:B------:R-:W-:Y:S02]  /*f3b0*/  HADD2.F32 R15, -RZ, R15.H1_H1 ;  /* 0x3000000fff0f7230 */ /* 0x000fe40000004100 */
[----:B------:R-:W-:Y:S01]  /*f3c0*/  FFMA.FTZ R69, R56, R58, R69 ;  /* 0x0000003a38457223 */ /* 0x000fe20000010045 */
[----:B------:R-:W-:Y:S01]  /*f3d0*/  FFMA.FTZ R63, R12, R59, R63 ;  /* 0x0000003b0c3f7223 */ /* 0x000fe2000001003f */
[----:B------:R-:W-:Y:S02]  /*f3e0*/  HADD2.F32 R54, -RZ, R54.H1_H1 ;  /* 0x30000036ff367230 */ /* 0x000fe40000004100 */
[----:B------:R-:W-:Y:S01]  /*f3f0*/  FMUL.FTZ R56, R55, R46 ;  /* 0x0000002e37387220 */ /* 0x000fe20000410000 */
[----:B------:R-:W-:-:S02]  /*f400*/  HADD2.F32 R43, -RZ, R60.H1_H1 ;  /* 0x3000003cff2b7230 */ /* 0x000fc40000004100 */
[----:B------:R-:W-:Y:S01]  /*f410*/  FMUL.FTZ R46, R15, R46 ;  /* 0x0000002e0f2e7220 */ /* 0x000fe20000410000 */
[----:B------:R-:W-:Y:S01]  /*f420*/  HADD2.F32 R14, -RZ, R14.H1_H1 ;  /* 0x3000000eff0e7230 */ /* 0x000fe20000004100 */
[----:B------:R-:W-:Y:S01]  /*f430*/  F2FP.SATFINITE.E4M3.F32.PACK_AB_MERGE_C R64, R67, R64, RZ ;  /* 0x000000404340723e */ /* 0x000fe200048070ff */
[----:B------:R-:W-:Y:S02]  /*f440*/  HADD2.F32 R12, -RZ, R57.H1_H1 ;  /* 0x30000039ff0c7230 */ /* 0x000fe40000004100 */
[-C--:B------:R-:W-:Y:S01]  /*f450*/  FMUL.FTZ R57, R54, R43.reuse ;  /* 0x0000002b36397220 */ /* 0x080fe20000410000 */
[----:B------:R-:W-:Y:S02]  /*f460*/  HADD2.F32 R13, -RZ, R13.H1_H1 ;  /* 0x3000000dff0d7230 */ /* 0x000fe40000004100 */
[----:B------:R-:W-:Y:S01]  /*f470*/  FMUL.FTZ R43, R14, R43 ;  /* 0x0000002b0e2b7220 */ /* 0x000fe20000410000 */
[----:B------:R-:W-:Y:S01]  /*f480*/  F2FP.SATFINITE.E4M3.F32.PACK_AB_MERGE_C R65, R66, R65, RZ ;  /* 0x000000414241723e */ /* 0x000fe200048070ff */
        /* <DEDUP_REMOVED lines=10> */
[----:B------:R-:W-:Y:S02]  /*f530*/  F2FP.SATFINITE.E4M3.F32.PACK_AB_MERGE_C R15, R57, R68, R56 ;  /* 0x00000044390f723e */ /* 0x000fe40004807038 */
[----:B------:R-:W-:Y:S02]  /*f540*/  F2FP.SATFINITE.E4M3.F32.PACK_AB_MERGE_C R43, R54, R69, R46 ;  /* 0x00000045362b723e */ /* 0x000fe4000480702e */
[----:B------:R-:W-:-:S07]  /*f550*/  MOV R14, R47 ;  /* 0x0000002f000e7202 */ /* 0x000fce0000000f00 */
.L_x_2780:
[----:B------:R-:W-:Y:S05]  /*f560*/  BSYNC B1 ;  /* 0x0000000000017941 */ /* 0x000fea0003800000 */
.L_x_2779:
[----:B0-----:R0:W-:Y:S01]  /*f570*/  ST.E.128 desc[UR52][R44.64], R12 ;  /* 0x0000000c2c007985 */ /* 0x0011e2000c101d34 */
[----:B------:R-:W-:-:S13]  /*f580*/  ISETP.GE.AND P2, PT, R11, R136, PT ;  /* 0x000000880b00720c */ /* 0x000fda0003f46270 */
[----:B------:R-:W-:Y:S05]  /*f590*/  @P2 BRA `(.L_x_2727) ;  /* 0x0000000400cc2947 */ /* 0x000fea0003800000 */
[----:B0-----:R-:W-:-:S04]  /*f5a0*/  IADD3 R12, P2, R11, R48, RZ ;  /* 0x000000300b0c7210 */ /* 0x001fc80007f5e0ff */
[----:B------:R-:W-:-:S05]  /*f5b0*/  LEA.HI.X.SX32 R13, R11, R49, 0x1, P2 ;  /* 0x000000310b0d7211 */ /* 0x000fca00010f0eff */
[----:B----4-:R0:W-:Y:S01]  /*f5c0*/  ST.E.128 desc[UR52][R12.64], R40 ;  /* 0x000000280c007985 */ /* 0x0101e2000c101d34 */
[----:B------:R-:W-:Y:S05]  /*f5d0*/  BRA `(.L_x_2727) ;  /* 0x0000000400bc7947 */ /* 0x000fea0003800000 */
.L_x_2692:
[----:B------:R-:W-:-:S06]  /*f5e0*/  UISETP.NE.AND UP0, UPT, UR48, 0x3, UPT ;  /* 0x000000033000788c */ /* 0x000fcc000bf05270 */
[----:B------:R-:W-:-:S13]  /*f5f0*/  PLOP3.LUT P1, PT, PT, PT, UP0, 0x80, 0x0 ;  /* 0x000000000000781c */ /* 0x000fda0003f2f008 */
[----:B------:R-:W-:Y:S05]  /*f600*/  @!P1 BRA `(.L_x_2781) ;  /* 0x0000000000049947 */ /* 0x000fea0003800000 */
[----:B------:R-:W-:Y:S01]  /*f610*/  BPT.TRAP 0x1 ;  /* 0x000000040000795c */ /* 0x000fe20000300000 */
.L_x_2781:
[----:B------:R-:W-:Y:S01]  /*f620*/  IMAD R95, R19, 0x8, R18 ;  /* 0x00000008135f7824 */ /* 0x000fe200078e0212 */
[----:B------:R-:W-:Y:S01]  /*f630*/  SHF.L.U32 R96, R199, 0x1f, RZ ;  /* 0x0000001fc7607819 */ /* 0x000fe200000006ff */
[----:B------:R-:W-:Y:S01]  /*f640*/  BSSY B1, `(.L_x_2782) ;  /* 0x0000004000017945 */ /* 0x000fe20003800000 */
[----:B------:R-:W-:Y:S02]  /*f650*/  SHF.R.S32.HI R92, RZ, 0x1f, R39 ;  /* 0x0000001fff5c7819 */ /* 0x000fe40000011427 */
[----:B------:R-:W0:Y:S02]  /*f660*/  SYNCS.PHASECHK.TRANS64.TRYWAIT P2, [R95+URZ+0x29890], R96 ;  /* 0x029890605f0075a7 */ /* 0x000e24000804017f */
[----:B0-----:R-:W-:Y:S05]  /*f670*/  @!P2 BRA `(.L_x_2783) ;  /* 0x0000022c00eca947 */ /* 0x001fea0003800000 */
.L_x_3068:
[----:B------:R-:W-:Y:S05]  /*f680*/  BSYNC B1 ;  /* 0x0000000000017941 */ /* 0x000fea0003800000 */
.L_x_2782:
        /* <DEDUP_REMOVED lines=15> */
[----:B------:R-:W-:Y:S02]  /*f780*/  IMAD.IADD R52, R94, 0x1, -R198 ;  /* 0x000000015e347824 */ /* 0x000fe400078e0ac6 */
        /* <DEDUP_REMOVED lines=9> */
.L_x_3072:
[----:B------:R-:W-:Y:S04]  /*f820*/  BSSY B1, `(.L_x_2785) ;  /* 0x0000023000017945 */ /* 0x000fe80003800000 */
[----:B------:R-:W-:Y:S05]  /*f830*/  @!P2 BRA `(.L_x_2786) ;  /* 0x000000000084a947 */ /* 0x000fea0003800000 */
[----:B------:R-:W-:Y:S02]  /*f840*/  ULDC UR4, c[0x0][0x2f4] ;  /* 0x0000bd0000047ab9 */ /* 0x000fe40000000800 */
[----:B------:R-:W-:-:S13]  /*f850*/  ISETP.GE.AND P5, PT, R16, UR4, PT ;  /* 0x0000000410007c0c */ /* 0x000fda000bfa6270 */
[----:B------:R-:W4:Y:S01]  /*f860*/  @!P5 LDS.128 R12, [R41+0x1a400] ;  /* 0x01a40000290cd984 */ /* 0x000f220000000c00 */
[----:B---3--:R-:W-:-:S04]  /*f870*/  @!P5 IADD3 R46, P2, R16, R49, RZ ;  /* 0x00000031102ed210 */ /* 0x008fc80007f5e0ff */
[----:B--2---:R-:W-:Y:S02]  /*f880*/  @!P5 IADD3.X R47, R48, R17, RZ, P2, !PT ;  /* 0x00000011302fd210 */ /* 0x004fe400017fe4ff */
        /* <DEDUP_REMOVED lines=21> */
[----:B--2---:R-:W-:-:S04]  /*f9e0*/  @!P5 IADD3 R46, P6, R196, R49, RZ ;  /* 0x00000031c42ed210 */ /* 0x004fc80007fde0ff */
[----:B------:R-:W-:Y:S01]  /*f9f0*/  @!P5 IADD3.X R47, R48, R205, RZ, P6, !PT ;  /* 0x000000cd302fd210 */ /* 0x000fe200037fe4ff */
[----:B---3--:R-:W-:Y:S04]  /*fa00*/  @!P2 ST.E.128 desc[UR52][R44.64], R12 ;  /* 0x0000000c2c00a985 */ /* 0x008fe8000c101d34 */
[----:B------:R-:W2:Y:S04]  /*fa10*/  @!P4 LDS.128 R12, [R41+0x1f400] ;  /* 0x01f40000290cc984 */ /* 0x000ea80000000c00 */
[----:B--2---:R-:W-:Y:S04]  /*fa20*/  @!P4 ST.E.128 desc[UR52][R42.64], R12 ;  /* 0x0000000c2a00c985 */ /* 0x004fe8000c101d34 */
[----:B------:R-:W2:Y:S04]  /*fa30*/  @!P5 LDS.128 R12, [R40+0x1f400] ;  /* 0x01f40000280cd984 */ /* 0x000ea80000000c00 */
[----:B--2---:R4:W-:Y:S02]  /*fa40*/  @!P5 ST.E.128 desc[UR52][R46.64], R12 ;  /* 0x0000000c2e00d985 */ /* 0x0049e4000c101d34 */
.L_x_2786:
[----:B------:R-:W-:Y:S05]  /*fa50*/  BSYNC B1 ;  /* 0x0000000000017941 */ /* 0x000fea0003800000 */
.L_x_2785:
[----:B------:R-:W-:-:S03]  /*fa60*/  UMOV UR4, 0xffffffff ;  /* 0xffffffff00047882 */ /* 0x000fc60000000000 */
[----:B------:R-:W-:Y:S05]  /*fa70*/  BRA.DIV UR4, `(.L_x_2787) ;  /* 0x0000022e044c7947 */ /* 0x000fea000b800000 */
[----:B--2---:R2:W0:Y:S04]  /*fa80*/  SHFL.IDX PT, R48, R51, 0x1, 0x1e1f ;  /* 0x003e1f0033307f89 */ /* 0x00442800000e0000 */
[----:B---3--:R2:W3:Y:S02]  /*fa90*/  SHFL.IDX PT, R49, R50, 0x1, 0x1e1f ;  /* 0x003e1f0032317f89 */ /* 0x0084e400000e0000 */
.L_x_3076:
[----:B------:R-:W-:-:S13]  /*faa0*/  ISETP.GE.AND P2, PT, R52, 0x81, PT ;  /* 0x000000813400780c */ /* 0x000fda0003f46270 */
[----:B------:R-:W-:Y:S05]  /*fab0*/  @!P2 BRA `(.L_x_2727) ;  /* 0x000000000084a947 */ /* 0x000fea0003800000 */
[----:B------:R-:W-:Y:S02]  /*fac0*/  ULDC UR4, c[0x0][0x2f4] ;  /* 0x0000bd0000047ab9 */ /* 0x000fe40000000800 */
[----:B------:R-:W-:-:S13]  /*fad0*/  ISETP.GE.AND P5, PT, R16, UR4, PT ;  /* 0x0000000410007c0c */ /* 0x000fda000bfa6270 */
[----:B----4-:R-:W4:Y:S01]  /*fae0*/  @!P5 LDS.128 R12, [R41+0x1c400] ;  /* 0x01c40000290cd984 */ /* 0x010f220000000c00 */
[----:B---3--:R-:W-:-:S05]  /*faf0*/  @!P5 IADD3 R46, P2, R16, R49, RZ ;  /* 0x00000031102ed210 */ /* 0x008fca0007f5e0ff */
[----:B0-----:R-:W-:Y:S01]  /*fb00*/  @!P5 IMAD.X R47, R48, 0x1, R17, P2 ;  /* 0x00000001302fd824 */ /* 0x001fe200010e0611 */
        /* <DEDUP_REMOVED lines=10> */
[----:B0-----:R-:W-:-:S04]  /*fbb0*/  @!P5 IADD3 R46, P6, R11, R49, RZ ;  /* 0x000000310b2ed210 */ /* 0x001fc80007fde0ff */
[----:B------:R-:W-:-:S05]  /*fbc0*/  @!P5 LEA.HI.X.SX32 R47, R11, R48, 0x1, P6 ;  /* 0x000000300b2fd211 */ /* 0x000fca00030f0eff */
[----:B---3--:R0:W-:Y:S01]  /*fbd0*/  @!P5 ST.E.128 desc[UR52][R46.64], R12 ;  /* 0x0000000c2e00d985 */ /* 0x0081e2000c101d34 */
[----:B------:R-:W-:-:S13]  /*fbe0*/  ISETP.GE.AND P5, PT, R4, UR4, PT ;  /* 0x0000000404007c0c */ /* 0x000fda000bfa6270 */
[----:B------:R-:W3:Y:S01]  /*fbf0*/  @!P5 LDS.128 R12, [R41+0x1ec00] ;  /* 0x01ec0000290cd984 */ /* 0x000ee20000000c00 */
[----:B------:R-:W-:-:S04]  /*fc00*/  @!P5 SHF.L.U32 R11, R193, 0x4, RZ ;  /* 0x00000004c10bd819 */ /* 0x000fc800000006ff */
[----:B0-----:R-:W-:-:S04]  /*fc10*/  @!P5 IADD3 R46, P6, R11, R49, RZ ;  /* 0x000000310b2ed210 */ /* 0x001fc80007fde0ff */
[----:B------:R-:W-:-:S05]  /*fc20*/  @!P5 LEA.HI.X.SX32 R47, R11, R48, 0x1, P6 ;  /* 0x000000300b2fd211 */ /* 0x000fca00030f0eff */
[----:B---3--:R0:W-:Y:S01]  /*fc30*/  @!P5 ST.E.128 desc[UR52][R46.64], R12 ;  /* 0x0000000c2e00d985 */ /* 0x0081e2000c101d34 */
[----:B------:R-:W-:-:S03]  /*fc40*/  ISETP.GE.AND P5, PT, R196, UR4, PT ;  /* 0x00000004c4007c0c */ /* 0x000fc6000bfa6270 */
[----:B------:R-:W3:Y:S10]  /*fc50*/  @!P2 LDS.128 R12, [R40+0x1ec00] ;  /* 0x01ec0000280ca984 */ /* 0x000ef40000000c00 */
[----:B0-----:R-:W-:-:S05]  /*fc60*/  @!P5 IADD3 R46, P6, R196, R49, RZ ;  /* 0x00000031c42ed210 */ /* 0x001fca0007fde0ff */
[----:B------:R-:W-:Y:S01]  /*fc70*/  @!P5 IMAD.X R47, R48, 0x1, R205, P6 ;  /* 0x00000001302fd824 */ /* 0x000fe200030e06cd */
[----:B---3--:R-:W-:Y:S04]  /*fc80*/  @!P2 ST.E.128 desc[UR52][R44.64], R12 ;  /* 0x0000000c2c00a985 */ /* 0x008fe8000c101d34 */
[----:B------:R-:W0:Y:S04]  /*fc90*/  @!P4 LDS.128 R12, [R41+0x21400] ;  /* 0x02140000290cc984 */ /* 0x000e280000000c00 */
[----:B0-----:R-:W-:Y:S04]  /*fca0*/  @!P4 ST.E.128 desc[UR52][R42.64], R12 ;  /* 0x0000000c2a00c985 */ /* 0x001fe8000c101d34 */
[----:B------:R-:W0:Y:S04]  /*fcb0*/  @!P5 LDS.128 R12, [R40+0x21400] ;  /* 0x02140000280cd984 */ /* 0x000e280000000c00 */
[----:B0-----:R0:W-:Y:S02]  /*fcc0*/  @!P5 ST.E.128 desc[UR52][R46.64], R12 ;  /* 0x0000000c2e00d985 */ /* 0x0011e4000c101d34 */
.L_x_2727:
[----:B------:R-:W-:Y:S05]  /*fcd0*/  BSYNC B0 ;  /* 0x0000000000007941 */ /* 0x000fea0003800000 */
.L_x_2691:
        /* <DEDUP_REMOVED lines=16> */
.L_x_2789:
[----:B------:R-:W-:Y:S05]  /*fde0*/  BSYNC B0 ;  /* 0x0000000000007941 */ /* 0x000fea0003800000 */
.L_x_2788:
[----:B------:R-:W0:Y:S01]  /*fdf0*/  SYNCS.PHASECHK.TRANS64.TRYWAIT P1, [R95+URZ+0x298b0], R96 ;  /* 0x0298b0605f0075a7 */ /* 0x000e22000802017f */
[----:B------:R-:W-:Y:S04]  /*fe00*/  BSSY B0, `(.L_x_2790) ;  /* 0x0000002000007945 */ /* 0x000fe80003800000 */
[----:B0-----:R-:W-:Y:S05]  /*fe10*/  @!P1 BRA `(.L_x_2791) ;  /* 0x0000022800b09947 */ /* 0x001fea0003800000 */
.L_x_3077:
[----:B------:R-:W-:Y:S05]  /*fe20*/  BSYNC B0 ;  /* 0x0000000000007941 */ /* 0x000fea0003800000 */
.L_x_2790:
[----:B------:R-:W-:Y:S01]  /*fe30*/  ULDC.64 UR4, c[0x0][0x328] ;  /* 0x0000ca0000047ab9 */ /* 0x000fe20000000a00 */
[----:B------:R-:W-:Y:S01]  /*fe40*/  ULDC.64 UR6, c[0x0][0x318] ;  /* 0x0000c60000067ab9 */ /* 0x000fe20000000a00 */
[----:B------:R-:W-:Y:S01]  /*fe50*/  IMAD R92, R92, UR4, RZ ;  /* 0x000000045c5c7c24 */ /* 0x000fe2000f8e02ff */
[----:B------:R-:W-:Y:S01]  /*fe60*/  IADD3 R94, -R198, R94, RZ ;  /* 0x0000005ec65e7210 */ /* 0x000fe20007ffe1ff */
[C---:B------:R-:W-:Y:S01]  /*fe70*/  IMAD.WIDE.U32 R12, R39.reuse, UR4, RZ ;  /* 0x00000004270c7c25 */ /* 0x040fe2000f8e00ff */
[----:B------:R-:W-:Y:S03]  /*fe80*/  BSSY B0, `(.L_x_2792) ;  /* 0x000002c000007945 */ /* 0x000fe60003800000 */
[----:B------:R-:W-:Y:S01]  /*fe90*/  IMAD R39, R39, UR5, R92 ;  /* 0x0000000527277c24 */ /* 0x000fe2000f8e025c */
[----:B------:R-:W-:Y:S01]  /*fea0*/  ULDC.64 UR4, c[0x0][0x338] ;  /* 0x0000ce0000047ab9 */ /* 0x000fe20000000a00 */
[----:B----4-:R-:W-:-:S02]  /*feb0*/  IMAD R11, R19, 0x5000, R222 ;  /* 0x00005000130b7824 */ /* 0x010fc400078e02de */
[----:B------:R-:W-:Y:S02]  /*fec0*/  IMAD R93, R93, UR4, RZ ;  /* 0x000000045d5d7c24 */ /* 0x000fe4000f8e02ff */
[----:B------:R-:W-:Y:S01]  /*fed0*/  IMAD.IADD R13, R13, 0x1, R39 ;  /* 0x000000010d0d7824 */ /* 0x000fe200078e0227 */
[-C--:B------:R-:W-:Y:S01]  /*fee0*/  IADD3 R48, R18, R11.reuse, R122 ;  /* 0x0000000b12307210 */ /* 0x080fe20007ffe07a */
[----:B------:R-:W-:Y:S01]  /*fef0*/  IMAD R93, R38, UR5, R93 ;  /* 0x00000005265d7c24 */ /* 0x000fe2000f8e025d */
[-C--:B---3--:R-:W-:Y:S01]  /*ff00*/  IADD3 R49, R18, R11.reuse, R123 ;  /* 0x0000000b12317210 */ /* 0x088fe20007ffe07b */
[----:B------:R-:W-:Y:S01]  /*ff10*/  IMAD.WIDE.U32 R12, R38, UR4, R12 ;  /* 0x00000004260c7c25 */ /* 0x000fe2000f8e000c */
[----:B------:R-:W-:Y:S01]  /*ff20*/  ULDC.64 UR4, c[0x0][0x330] ;  /* 0x0000cc0000047ab9 */ /* 0x000fe20000000a00 */
[----:B-12---:R-:W-:Y:S02]  /*ff30*/  IADD3 R50, R18, R11, R128 ;  /* 0x0000000b12327210 */ /* 0x006fe40007ffe080 */
[----:B------:R-:W-:-:S02]  /*ff40*/  IMAD.IADD R13, R13, 0x1, R93 ;  /* 0x000000010d0d7824 */ /* 0x000fc400078e025d */
[----:B------:R-:W-:Y:S02]  /*ff50*/  IMAD.IADD R46, R18, 0x1, R11 ;  /* 0x00000001122e7824 */ /* 0x000fe400078e020b */
[----:B------:R-:W-:-:S04]  /*ff60*/  IMAD.WIDE.U32 R12, R191, UR4, R12 ;  /* 0x00000004bf0c7c25 */ /* 0x000fc8000f8e000c */
[----:B------:R-:W-:Y:S01]  /*ff70*/  IMAD R13, R191, UR5, R13 ;  /* 0x00000005bf0d7c24 */ /* 0x000fe2000f8e020d */
[----:B------:R-:W-:-:S04]  /*ff80*/  IADD3 R44, P1, R12, UR6, RZ ;  /* 0x000000060c2c7c10 */ /* 0x000fc8000ff3e0ff */
[----:B------:R-:W-:Y:S01]  /*ff90*/  IADD3.X R45, R13, UR7, RZ, P1, !PT ;  /* 0x000000070d2d7c10 */ /* 0x000fe20008ffe4ff */
[----:B------:R0:W1:Y:S01]  /*ffa0*/  SHFL.IDX PT, R47, R44, RZ, 0x1e1f ;  /* 0x001e1fff2c2f7589 */ /* 0x00006200000e0000 */
[----:B------:R-:W-:-:S03]  /*ffb0*/  ISETP.GE.AND P1, PT, R94, 0x1, PT ;  /* 0x000000015e00780c */ /* 0x000fc60003f26270 */
[----:B------:R0:W2:Y:S10]  /*ffc0*/  SHFL.IDX PT, R11, R45, RZ, 0x1e1f ;  /* 0x001e1fff2d0b7589 */ /* 0x0000b400000e0000 */
[----:B0-----:R-:W-:Y:S05]  /*ffd0*/  @!P1 BRA `(.L_x_2793) ;  /* 0x0000000000589947 */ /* 0x001fea0003800000 */
[----:B------:R-:W-:Y:S02]  /*ffe0*/  ISETP.NE.AND P5, PT, R9, RZ, PT ;  /* 0x000000ff0900720c */ /* 0x000fe40003fa5270 */
[----:B------:R-:W-:-:S11]  /*fff0*/  ISETP.NE.AND P4, PT, R10, RZ, PT ;  /* 0x000000ff0a00720c */ /* 0x000fd60003f85270 */
[----:B-1----:R-:W-:Y:S02]  /*10000*/  @P5 IADD3 R40, P1, R16, R47, RZ ;  /* 0x0000002f10285210 */ /* 0x002fe40007f3e0ff */
[----:B------:R-:W-:-:S03]  /*10010*/  @P4 IMAD.SHL.U32 R12, R192, 0x10, RZ ;  /* 0x00000010c00c4824 */ /* 0x000fc600078e00ff */
[----:B--2---:R-:W-:Y:S02]  /*10020*/  @P5 IMAD.X R41, R11, 0x1, R17, P1 ;  /* 0x000000010b295824 */ /* 0x004fe400008e0611 */
        /* <DEDUP_REMOVED lines=10> */
[----:B0-----:R-:W-:-:S04]  /*100d0*/  @P5 IADD3 R40, P6, R190, R47, RZ ;  /* 0x0000002fbe285210 */ /* 0x001fc80007fde0ff */
[----:B------:R-:W-:Y:S01]  /*100e0*/  @P5 IADD3.X R41, R11, R197, RZ, P6, !PT ;  /* 0x000000c50b295210 */ /* 0x000fe200037fe4ff */
[----:B-1----:R-:W-:Y:S04]  /*100f0*/  @P4 ST.E.128 desc[UR52][R42.64], R12 ;  /* 0x0000000c2a004985 */ /* 0x002fe8000c101d34 */
[----:B------:R-:W0:Y:S04]  /*10100*/  @P1 LDS.128 R12, [R49+0xa400] ;  /* 0x00a40000310c1984 */ /* 0x000e280000000c00 */
[----:B0-----:R-:W-:Y:S04]  /*10110*/  @P1 ST.E.128 desc[UR52][R38.64], R12 ;  /* 0x0000000c26001985 */ /* 0x001fe8000c101d34 */
[----:B------:R-:W0:Y:S04]  /*10120*/  @P5 LDS.128 R12, [R50+0xa400] ;  /* 0x00a40000320c5984 */ /* 0x000e280000000c00 */
[----:B0-----:R0:W-:Y:S02]  /*10130*/  @P5 ST.E.128 desc[UR52][R40.64], R12 ;  /* 0x0000000c28005985 */ /* 0x0011e4000c101d34 */
.L_x_2793:
[----:B------:R-:W-:Y:S05]  /*10140*/  BSYNC B0 ;  /* 0x0000000000007941 */ /* 0x000fea0003800000 */
.L_x_2792:
[----:B------:R-:W-:Y:S01]  /*10150*/  ISETP.GE.AND P1, PT, R94, 0x81, PT ;  /* 0x000000815e00780c */ /* 0x000fe20003f26270 */
[----:B------:R-:W3:Y:S01]  /*10160*/  SHFL.IDX PT, R45, R45, 0x1, 0x1e1f ;  /* 0x003e1f002d2d7f89 */ /* 0x000ee200000e0000 */
[----:B------:R-:W-:Y:S03]  /*10170*/  BSSY B0, `(.L_x_2794) ;  /* 0x0000019000007945 */ /* 0x000fe60003800000 */
[----:B--2---:R2:W4:Y:S08]  /*10180*/  SHFL.IDX PT, R11, R44, 0x1, 0x1e1f ;  /* 0x003e1f002c0b7f89 */ /* 0x00453000000e0000 */
[----:B--2---:R-:W-:Y:S05]  /*10190*/  @!P1 BRA `(.L_x_2795) ;  /* 0x0000000000589947 */ /* 0x004fea0003800000 */
[----:B------:R-:W-:Y:S02]  /*101a0*/  ISETP.NE.AND P5, PT, R9, RZ, PT ;  /* 0x000000ff0900720c */ /* 0x000fe40003fa5270 */
[----:B------:R-:W-:-:S11]  /*101b0*/  ISETP.NE.AND P4, PT, R10, RZ, PT ;  /* 0x000000ff0a00720c */ /* 0x000fd60003f85270 */
[----:B0---4-:R-:W-:Y:S02]  /*101c0*/  @P5 IADD3 R40, P1, R16, R11, RZ ;  /* 0x0000000b10285210 */ /* 0x011fe40007f3e0ff */
[----:B------:R-:W-:-:S03]  /*101d0*/  @P4 IMAD.SHL.U32 R12, R192, 0x10, RZ ;  /* 0x00000010c00c4824 */ /* 0x000fc600078e00ff */
[----:B---3--:R-:W-:Y:S02]  /*101e0*/  @P5 IMAD.X R41, R45, 0x1, R17, P1 ;  /* 0x000000012d295824 */ /* 0x008fe400008e0611 */
        /* <DEDUP_REMOVED lines=9> */
[----:B------:R-:W2:Y:S10]  /*10280*/  @P4 LDS.128 R12, [R48+0xe400] ;  /* 0x00e40000300c4984 */ /* 0x000eb40000000c00 */
[----:B0-----:R-:W-:-:S05]  /*10290*/  @P5 IADD3 R40, P6, R190, R11, RZ ;  /* 0x0000000bbe285210 */ /* 0x001fca0007fde0ff */
[----:B------:R-:W-:Y:S01]  /*102a0*/  @P5 IMAD.X R41, R45, 0x1, R197, P6 ;  /* 0x000000012d295824 */ /* 0x000fe200030e06c5 */
[----:B--2---:R-:W-:Y:S04]  /*102b0*/  @P4 ST.E.128 desc[UR52][R42.64], R12 ;  /* 0x0000000c2a004985 */ /* 0x004fe8000c101d34 */
[----:B------:R-:W0:Y:S04]  /*102c0*/  @P1 LDS.128 R12, [R49+0xe400] ;  /* 0x00e40000310c1984 */ /* 0x000e280000000c00 */
[----:B0-----:R-:W-:Y:S04]  /*102d0*/  @P1 ST.E.128 desc[UR52][R38.64], R12 ;  /* 0x0000000c26001985 */ /* 0x001fe8000c101d34 */
[----:B------:R-:W0:Y:S04]  /*102e0*/  @P5 LDS.128 R12, [R50+0xe400] ;  /* 0x00e40000320c5984 */ /* 0x000e280000000c00 */
[----:B0-----:R2:W-:Y:S02]  /*102f0*/  @P5 ST.E.128 desc[UR52][R40.64], R12 ;  /* 0x0000000c28005985 */ /* 0x0015e4000c101d34 */
.L_x_2795:
[----:B------:R-:W-:Y:S05]  /*10300*/  BSYNC B0 ;  /* 0x0000000000007941 */ /* 0x000fea0003800000 */
.L_x_2794:
[----:B------:R-:W-:Y:S01]  /*10310*/  @!PT LDS RZ, [RZ] ;  /* 0x00000000fffff984 */ /* 0x000fe20000000800 */
[----:B------:R-:W-:Y:S01]  /*10320*/  @!PT LDS RZ, [RZ] ;  /* 0x00000000fffff984 */ /* 0x000fe20000000800 */
[----:B------:R-:W-:Y:S01]  /*10330*/  @!PT LDS RZ, [RZ] ;  /* 0x00000000fffff984 */ /* 0x000fe20000000800 */
[----:B------:R-:W-:Y:S01]  /*10340*/  @!PT LDS RZ, [RZ] ;  /* 0x00000000fffff984 */ /* 0x000fe20000000800 */
[----:B------:R5:W-:Y:S06]  /*10350*/  MEMBAR.ALL.CTA ;  /* 0x0000000000007992 */ /* 0x000bec0000008000 */
[----:B-----5:R-:W5:Y:S02]  /*10360*/  FENCE.VIEW.ASYNC.S ;  /* 0x00000000000073c6 */ /* 0x020f640000000000 */
[----:B-----5:R0:W-:Y:S01]  /*10370*/  BAR.SYNC.DEFER_BLOCKING R150, 0x80 ;  /* 0x000200960000751d */ /* 0x0201e20000010000 */
[----:B------:R-:W-:Y:S01]  /*10380*/  LOP3.LUT P4, RZ, R22, 0x2, RZ, 0xc0, !PT ;  /* 0x0000000216ff7812 */ /* 0x000fe2000788c0ff */
[----:B------:R-:W-:Y:S01]  /*10390*/  VIADD R19, R19, 0x1 ;  /* 0x0000000113137836 */ /* 0x000fe20000000000 */
[----:B------:R-:W-:-:S04]  /*103a0*/  @!P2 IADD3 R95, R95, 0x298c0, RZ ;  /* 0x000298c05f5fa810 */ /* 0x000fc80007ffe0ff */
[C---:B------:R-:W-:Y:S02]  /*103b0*/  ISETP.NE.AND P1, PT, R19.reuse, 0x2, PT ;  /* 0x000000021300780c */ /* 0x040fe40003f25270 */
[----:B------:R-:W-:Y:S02]  /*103c0*/  @!P2 PRMT R95, RZ, 0x654, R95 ;  /* 0x00000654ff5fa816 */ /* 0x000fe4000000005f */
[----:B0-2---:R-:W-:Y:S02]  /*103d0*/  SEL R12, RZ, 0x1, P1 ;  /* 0x00000001ff0c7807 */ /* 0x005fe40000800000 */
[----:B------:R-:W-:Y:S02]  /*103e0*/  SEL R19, R19, RZ, P1 ;  /* 0x000000ff13137207 */ /* 0x000fe40000800000 */
[----:B------:R-:W-:Y:S01]  /*103f0*/  LOP3.LUT R199, R199, R12, RZ, 0x3c, !PT ;  /* 0x0000000cc7c77212 */ /* 0x000fe200078e3cff */
[----:B------:R0:W-:Y:S01]  /*10400*/  @!P2 SYNCS.ARRIVE.TRANS64.RED.A1T0 RZ, [R95+URZ], RZ ;  /* 0x000000ff5fffa9a7 */ /* 0x0001e2000810043f */
[----:B------:R-:W-:Y:S05]  /*10410*/  @P4 BRA `(.L_x_2796) ;  /* 0xffffff2400f44947 */ /* 0x000fea000383ffff */
[----:B----4-:R-:W2:Y:S01]  /*10420*/  S2R R11, SR_TID.X ;  /* 0x00000000000b7919 */ /* 0x010ea20000002100 */
[----:B------:R-:W-:Y:S02]  /*10430*/  PLOP3.LUT P0, PT, PT, PT, PT, 0x8, 0x0 ;  /* 0x000000000000781c */ /* 0x000fe40003f0e170 */
[----:B--2---:R-:W-:-:S04]  /*10440*/  SHF.R.U32.HI R11, RZ, 0x7, R11 ;  /* 0x00000007ff0b7819 */ /* 0x004fc8000001160b */
[----:B------:R-:W-:-:S13]  /*10450*/  ISETP.NE.AND P4, PT, R11, 0x1, PT ;  /* 0x000000010b00780c */ /* 0x000fda0003f85270 */
[----:B------:R-:W-:Y:S06]  /*10460*/  @!P4 BAR.ARV 0x9, 0x100 ;  /* 0x024400000000cb1d */ /* 0x000fec0000002000 */
.L_x_2686:
[----:B------:R-:W2:Y:S01]  /*10470*/  LDC R0, c[0x0][0x448] ;  /* 0x00011200ff007b82 */ /* 0x000ea20000000800 */
[----:B------:R-:W-:Y:S01]  /*10480*/  IADD3 R5, R217, 0xa0, -R215 ;  /* 0x000000a0d9057810 */ /* 0x000fe20007ffe8d7 */
[----:B------:R-:W-:Y:S01]  /*10490*/  IMAD.MOV.U32 R104, RZ, RZ, RZ ;  /* 0x000000ffff687224 */ /* 0x000fe200078e00ff */
[----:B--2---:R-:W-:Y:S01]  /*104a0*/  ISETP.NE.AND P1, PT, R0, 0x1, PT ;  /* 0x000000010000780c */ /* 0x004fe20003f25270 */
[----:B------:R-:W-:-:S12]  /*104b0*/  VIADD R0, R214, 0x7f ;  /* 0x0000007fd6007836 */ /* 0x000fd80000000000 */
[----:B------:R-:W2:Y:S08]  /*104c0*/  @P1 LDC R3, c[0x0][0x44c] ;  /* 0x00011300ff031b82 */ /* 0x000eb00000000800 */
[----:B------:R-:W4:Y:S01]  /*104d0*/  @P1 LDC R2, c[0x0][0x450] ;  /* 0x00011400ff021b82 */ /* 0x000f220000000800 */
[----:B--2---:R-:W-:-:S05]  /*104e0*/  @P1 IMAD.HI.U32 R3, R0, R3, RZ ;  /* 0x0000000300031227 */ /* 0x004fca00078e00ff */
[----:B----4-:R-:W-:-:S05]  /*104f0*/  @P1 SHF.R.U32.HI R0, RZ, R2, R3 ;  /* 0x00000002ff001219 */ /* 0x010fca0000011603 */
[----:B------:R-:W-:-:S04]  /*10500*/  IMAD.IADD R0, R5, 0x1, R0 ;  /* 0x0000000105007824 */ /* 0x000fc800078e0200 */
[----:B------:R-:W-:-:S05]  /*10510*/  IMAD.HI R0, R0, 0x66666667, RZ ;  /* 0x6666666700007827 */ /* 0x000fca00078e02ff */
[----:B------:R-:W-:-:S04]  /*10520*/  SHF.R.U32.HI R3, RZ, 0x1f, R0 ;  /* 0x0000001fff037819 */ /* 0x000fc80000011600 */
[----:B------:R-:W-:-:S04]  /*10530*/  LEA.HI.SX32 R3, R0, R3, 0x1a ;  /* 0x0000000300037211 */ /* 0x000fc800078fd2ff */
[----:B------:R-:W-:-:S04]  /*10540*/  VIMNMX R156, R156, R3, PT ;  /* 0x000000039c9c7248 */ /* 0x000fc80003fe0100 */
[----:B------:R-:W-:Y:S01]  /*10550*/  ISETP.GE.AND P1, PT, R156, 0x1, PT ;  /* 0x000000019c00780c */ /* 0x000fe20003f26270 */
[----:B------:R-:W-:-:S12]  /*10560*/  @P0 BRA `(.L_x_2797) ;  /* 0x00000000000c0947 */ /* 0x000fd80003800000 */
[----:B------:R-:W2:Y:S01]  /*10570*/  FENCE.VIEW.ASYNC.G ;  /* 0x00000000000073c6 */ /* 0x000ea20000000100 */
[----:B------:R-:W-:Y:S05]  /*10580*/  WARPSYNC.ALL ;  /* 0x0000000000007948 */ /* 0x000fea0003800000 */
[----:B--2---:R-:W-:Y:S06]  /*10590*/  BAR.ARV 0xc, 0x180 ;  /* 0x0306000000007b1d */ /* 0x004fec0000002000 */
.L_x_2797:
[----:B------:R-:W-:Y:S04]  /*105a0*/  BSSY B0, `(.L_x_2798) ;  /* 0x0000020000007945 */ /* 0x000fe80003800000 */
[----:B------:R-:W-:Y:S05]  /*105b0*/  @!P1 BRA `(.L_x_2799) ;  /* 0x0000000000789947 */ /* 0x000fea0003800000 */
[----:B------:R-:W-:Y:S01]  /*105c0*/  ISETP.NE.AND P0, PT, R224, RZ, PT ;  /* 0x000000ffe000720c */ /* 0x000fe20003f05270 */
[----:B------:R-:W-:-:S03]  /*105d0*/  ULDC UR4, c[0x0][0x9f0] ;  /* 0x00027c0000047ab9 */ /* 0x000fc60000000800 */
[----:B------:R-:W-:-:S04]  /*105e0*/  SEL R9, R224, UR4, P0 ;  /* 0x00000004e0097c07 */ /* 0x000fc80008000000 */
[-C--:B------:R-:W-:Y:S02]  /*105f0*/  IABS R5, R9.reuse ;  /* 0x0000000900057213 */ /* 0x080fe40000000000 */
[----:B------:R-:W-:Y:S02]  /*10600*/  IADD3 R0, R9, -0x1, R156 ;  /* 0xffffffff09007810 */ /* 0x000fe40007ffe09c */
[----:B------:R-:W2:Y:S01]  /*10610*/  I2F.RP R4, R5 ;  /* 0x0000000500047306 */ /* 0x000ea20000209400 */
[----:B------:R-:W-:-:S05]  /*10620*/  IABS R8, R9 ;  /* 0x0000000900087213 */ /* 0x000fca0000000000 */
[----:B------:R-:W-:Y:S02]  /*10630*/  IMAD.MOV R8, RZ, RZ, -R8 ;  /* 0x000000ffff087224 */ /* 0x000fe400078e0a08 */
[----:B--2---:R-:W2:Y:S02]  /*10640*/  MUFU.RCP R4, R4 ;  /* 0x0000000400047308 */ /* 0x004ea40000001000 */
[----:B--2---:R-:W-:Y:S02]  /*10650*/  IADD3 R2, R4, 0xffffffe, RZ ;  /* 0x0ffffffe04027810 */ /* 0x004fe40007ffe0ff */
[----:B------:R-:W-:-:S04]  /*10660*/  IABS R4, R0 ;  /* 0x0000000000047213 */ /* 0x000fc80000000000 */
[----:B------:R2:W4:Y:S01]  /*10670*/  F2I.FTZ.U32.TRUNC.NTZ R3, R2 ;  /* 0x0000000200037305 */ /* 0x000522000021f000 */
[----:B------:R-:W-:-:S04]  /*10680*/  LOP3.LUT R0, R0, R9, RZ, 0x3c, !PT ;  /* 0x0000000900007212 */ /* 0x000fc800078e3cff */
[----:B------:R-:W-:Y:S01]  /*10690*/  ISETP.GE.AND P2, PT, R0, RZ, PT ;  /* 0x000000ff0000720c */ /* 0x000fe20003f46270 */
[----:B--2---:R-:W-:Y:S02]  /*106a0*/  IMAD.MOV.U32 R2, RZ, RZ, RZ ;  /* 0x000000ffff027224 */ /* 0x004fe400078e00ff */
[----:B----4-:R-:W-:-:S04]  /*106b0*/  IMAD.MOV R6, RZ, RZ, -R3 ;  /* 0x000000ffff067224 */ /* 0x010fc800078e0a03 */
[----:B------:R-:W-:-:S04]  /*106c0*/  IMAD R7, R6, R5, RZ ;  /* 0x0000000506077224 */ /* 0x000fc800078e02ff */
[----:B------:R-:W-:-:S04]  /*106d0*/  IMAD.HI.U32 R3, R3, R7, R2 ;  /* 0x0000000703037227 */ /* 0x000fc800078e0002 */
[----:B------:R-:W-:Y:S02]  /*106e0*/  IMAD.MOV.U32 R2, RZ, RZ, R8 ;  /* 0x000000ffff027224 */ /* 0x000fe400078e0008 */
[----:B------:R-:W-:-:S04]  /*106f0*/  IMAD.HI.U32 R3, R3, R4, RZ ;  /* 0x0000000403037227 */ /* 0x000fc800078e00ff */
[----:B------:R-:W-:-:S05]  /*10700*/  IMAD R2, R3, R2, R4 ;  /* 0x0000000203027224 */ /* 0x000fca00078e0204 */
[----:B------:R-:W-:-:S13]  /*10710*/  ISETP.GT.U32.AND P1, PT, R5, R2, PT ;  /* 0x000000020500720c */ /* 0x000fda0003f24070 */
[-C--:B------:R-:W-:Y:S01]  /*10720*/  @!P1 IADD3 R2, R2, -R5.reuse, RZ ;  /* 0x8000000502029210 */ /* 0x080fe20007ffe0ff */
[----:B------:R-:W-:Y:S01]  /*10730*/  @!P1 VIADD R3, R3, 0x1 ;  /* 0x0000000103039836 */ /* 0x000fe20000000000 */
[----:B------:R-:W-:Y:S02]  /*10740*/  ISETP.NE.AND P1, PT, R9, RZ, PT ;  /* 0x000000ff0900720c */ /* 0x000fe40003f25270 */
[----:B------:R-:W-:-:S13]  /*10750*/  ISETP.GE.U32.AND P0, PT, R2, R5, PT ;  /* 0x000000050200720c */ /* 0x000fda0003f06070 */
[----:B------:R-:W-:-:S04]  /*10760*/  @P0 VIADD R3, R3, 0x1 ;  /* 0x0000000103030836 */ /* 0x000fc80000000000 */
[----:B------:R-:W-:Y:S01]  /*10770*/  @!P2 IMAD.MOV R3, RZ, RZ, -R3 ;  /* 0x000000ffff03a224 */ /* 0x000fe200078e0a03 */
[----:B------:R-:W-:-:S05]  /*10780*/  @!P1 LOP3.LUT R3, RZ, R9, RZ, 0x33, !PT ;  /* 0x00000009ff039212 */ /* 0x000fca00078e33ff */
[----:B------:R-:W-:-:S07]  /*10790*/  IMAD.MOV.U32 R104, RZ, RZ, R3 ;  /* 0x000000ffff687224 */ /* 0x000fce00078e0003 */
.L_x_2799:
[----:B------:R-:W-:Y:S05]  /*107a0*/  BSYNC B0 ;  /* 0x0000000000007941 */ /* 0x000fea0003800000 */
.L_x_2798:
[----:B------:R-:W2:Y:S01]  /*107b0*/  LDL R0, [R1] ;  /* 0x0000000001007983 */ /* 0x000ea20000100800 */
[----:B------:R-:W-:Y:S02]  /*107c0*/  PLOP3.LUT P0, PT, PT, PT, PT, 0x80, 0x0 ;  /* 0x000000000000781c */ /* 0x000fe40003f0f070 */
[----:B------:R-:W-:Y:S02]  /*107d0*/  CS2R R88, SRZ ;  /* 0x0000000000587805 */ /* 0x000fe4000001ff00 */
[----:B------:R-:W-:Y:S02]  /*107e0*/  MOV R14, RZ ;  /* 0x000000ff000e7202 */ /* 0x000fe40000000f00 */
[----:B------:R-:W-:Y:S01]  /*107f0*/  CS2R R12, SRZ ;  /* 0x00000000000c7805 */ /* 0x000fe2000001ff00 */
[----:B------:R-:W-:Y:S01]  /*10800*/  IMAD.MOV.U32 R58, RZ, RZ, RZ ;  /* 0x000000ffff3a7224 */ /* 0x000fe200078e00ff */
[----:B------:R-:W-:Y:S02]  /*10810*/  CS2R R60, SRZ ;  /* 0x00000000003c7805 */ /* 0x000fe4000001ff00 */
[----:B------:R-:W-:-:S02]  /*10820*/  CS2R R20, SRZ ;  /* 0x0000000000147805 */ /* 0x000fc4000001ff00 */
[----:B------:R-:W-:Y:S02]  /*10830*/  CS2R R80, SRZ ;  /* 0x0000000000507805 */ /* 0x000fe4000001ff00 */
[----:B------:R-:W-:Y:S01]  /*10840*/  CS2R R84, SRZ ;  /* 0x0000000000547805 */ /* 0x000fe2000001ff00 */
[----:B------:R-:W-:Y:S01]  /*10850*/  IMAD.MOV.U32 R125, RZ, RZ, RZ ;  /* 0x000000ffff7d7224 */ /* 0x000fe200078e00ff */
[----:B------:R-:W-:Y:S02]  /*10860*/  CS2R R96, SRZ ;  /* 0x0000000000607805 */ /* 0x000fe4000001ff00 */
[----:B------:R-:W-:Y:S02]  /*10870*/  CS2R R90, SRZ ;  /* 0x00000000005a7805 */ /* 0x000fe4000001ff00 */
[----:B------:R-:W-:Y:S01]  /*10880*/  CS2R R98, SRZ ;  /* 0x0000000000627805 */ /* 0x000fe2000001ff00 */
[----:B------:R-:W-:Y:S01]  /*10890*/  IMAD.MOV.U32 R123, RZ, RZ, RZ ;  /* 0x000000ffff7b7224 */ /* 0x000fe200078e00ff */
[----:B------:R-:W-:-:S02]  /*108a0*/  CS2R R52, SRZ ;  /* 0x0000000000347805 */ /* 0x000fc4000001ff00 */
[----:B------:R-:W-:Y:S02]  /*108b0*/  CS2R R114, SRZ ;  /* 0x0000000000727805 */ /* 0x000fe4000001ff00 */
[----:B------:R-:W-:Y:S02]  /*108c0*/  CS2R R100, SRZ ;  /* 0x0000000000647805 */ /* 0x000fe4000001ff00 */
[----:B------:R-:W-:Y:S02]  /*108d0*/  MOV R55, RZ ;  /* 0x000000ff00377202 */ /* 0x000fe40000000f00 */
[----:B---3--:R-:W-:Y:S01]  /*108e0*/  CS2R R44, SRZ ;  /* 0x00000000002c7805 */ /* 0x008fe2000001ff00 */
[----:B------:R-:W-:Y:S01]  /*108f0*/  IMAD.MOV.U32 R76, RZ, RZ, RZ ;  /* 0x000000ffff4c7224 */ /* 0x000fe200078e00ff */
        /* <DEDUP_REMOVED lines=10> */
[----:B------:R-:W-:Y:S01]  /*109a0*/  CS2R R32, SRZ ;  /* 0x0000000000207805 */ /* 0x000fe2000001ff00 */
[----:B------:R-:W-:Y:S01]  /*109b0*/  IMAD.MOV.U32 R121, RZ, RZ, RZ ;  /* 0x000000ffff797224 */ /* 0x000fe200078e00ff */
[----:B------:R-:W-:-:S02]  /*109c0*/  CS2R R28, SRZ ;  /* 0x00000000001c7805 */ /* 0x000fc4000001ff00 */
[----:B0-----:R-:W-:Y:S02]  /*109d0*/  CS2R R94, SRZ ;  /* 0x00000000005e7805 */ /* 0x001fe4000001ff00 */
[----:B------:R-:W-:Y:S01]  /*109e0*/  CS2R R64, SRZ ;  /* 0x0000000000407805 */ /* 0x000fe2000001ff00 */
[----:B------:R-:W-:Y:S01]  /*109f0*/  IMAD.MOV.U32 R8, RZ, RZ, RZ ;  /* 0x000000ffff087224 */ /* 0x000fe200078e00ff */
[----:B------:R-:W-:Y:S02]  /*10a00*/  CS2R R92, SRZ ;  /* 0x00000000005c7805 */ /* 0x000fe4000001ff00 */
[----:B------:R-:W-:Y:S02]  /*10a10*/  CS2R R68, SRZ ;  /* 0x0000000000447805 */ /* 0x000fe4000001ff00 */
[----:B------:R-:W-:Y:S01]  /*10a20*/  CS2R R24, SRZ ;  /* 0x0000000000187805 */ /* 0x000fe2000001ff00 */
[----:B------:R-:W-:Y:S01]  /*10a30*/  IMAD.MOV.U32 R3, RZ, RZ, RZ ;  /* 0x000000ffff037224 */ /* 0x000fe200078e00ff */
[----:B------:R-:W-:Y:S01]  /*10a40*/  MOV R117, RZ ;  /* 0x000000ff00757202 */ /* 0x000fe20000000f00 */
[----:B--2---:R-:W-:-:S02]  /*10a50*/  IMAD R213, R0, R104, RZ ;  /* 0x0000006800d57224 */ /* 0x004fc400078e02ff */
[----:B------:R-:W-:-:S03]  /*10a60*/  IMAD.MOV.U32 R0, RZ, RZ, RZ ;  /* 0x000000ffff007224 */ /* 0x000fc600078e00ff */
[----:B------:R-:W-:-:S04]  /*10a70*/  VIADDMNMX R104, R213, R104, R156, PT ;  /* 0x00000068d5687246 */ /* 0x000fc8000380019c */
[----:B------:R-:W-:-:S13]  /*10a80*/  ISETP.GT.AND P1, PT, R104, R213, PT ;  /* 0x000000d56800720c */ /* 0x000fda0003f24270 */
[----:B------:R-:W-:Y:S05]  /*10a90*/  @!P1 BRA `(.L_x_2800) ;  /* 0x0000014400d89947 */ /* 0x000fea0003800000 */
[----:B------:R-:W-:-:S03]  /*10aa0*/  UMOV UR4, 0xffffffff ;  /* 0xffffffff00047882 */ /* 0x000fc60000000000 */
[----:B------:R-:W-:Y:S05]  /*10ab0*/  BRA.DIV UR4, `(.L_x_2801) ;  /* 0x0000021e049c7947 */ /* 0x000fea000b800000 */
[----:B------:R-:W0:Y:S02]  /*10ac0*/  S2R R0, SR_TID.X ;  /* 0x0000000000007919 */ /* 0x000e240000002100 */
[----:B0-----:R-:W-:-:S05]  /*10ad0*/  VIADD R2, R0, 0xffffff80 ;  /* 0xffffff8000027836 */ /* 0x001fca0000000000 */
[----:B------:R-:W-:-:S04]  /*10ae0*/  SHF.R.S32.HI R0, RZ, 0x1f, R2 ;  /* 0x0000001fff007819 */ /* 0x000fc80000011402 */
[----:B------:R-:W-:-:S04]  /*10af0*/  LEA.HI R0, R0, R2, RZ, 0x7 ;  /* 0x0000000200007211 */ /* 0x000fc800078f38ff */
[----:B------:R-:W-:-:S05]  /*10b00*/  SHF.R.S32.HI R0, RZ, 0x7, R0 ;  /* 0x00000007ff007819 */ /* 0x000fca0000011400 */
[----:B------:R0:W2:Y:S02]  /*10b10*/  SHFL.IDX PT, R207, R0, RZ, 0x1f ;  /* 0x00001fff00cf7589 */ /* 0x0000a400000e0000 */
.L_x_3080:
[----:B0-2---:R-:W-:Y:S01]  /*10b20*/  LEA.HI R0, R207, R207, RZ, 0x1 ;  /* 0x000000cfcf007211 */ /* 0x005fe200078f08ff */
        /* <DEDUP_REMOVED lines=23> */
[----:B-12--5:R-:W-:Y:S05]  /*10ca0*/  CALL.ABS.NOINC R2 ;  /* 0x0000000002007343 */ /* 0x026fea0003c00000 */
.L_x_2802:
[----:B------:R-:W-:Y:S01]  /*10cb0*/  ULDC.64 UR6, c[0x0][0x998] ;  /* 0x0002660000067ab9 */ /* 0x000fe20000000a00 */
[----:B------:R-:W-:Y:S01]  /*10cc0*/  ULDC.64 UR4, c[0x0][0x990] ;  /* 0x0002640000047ab9 */ /* 0x000fe20000000a00 */
[----:B------:R-:W-:Y:S02]  /*10cd0*/  ISETP.NE.U32.AND P1, PT, RZ, UR6, PT ;  /* 0x00000006ff007c0c */ /* 0x000fe4000bf25070 */
[----:B------:R-:W-:Y:S02]  /*10ce0*/  ISETP.NE.U32.AND P0, PT, RZ, UR4, PT ;  /* 0x00000004ff007c0c */ /* 0x000fe4000bf05070 */
[----:B------:R-:W-:Y:S02]  /*10cf0*/  ISETP.NE.AND.EX P1, PT, RZ, UR7, PT, P1 ;  /* 0x00000007ff007c0c */ /* 0x000fe4000bf25310 */
[----:B------:R-:W-:-:S11]  /*10d00*/  ISETP.NE.AND.EX P0, PT, RZ, UR5, PT, P0 ;  /* 0x00000005ff007c0c */ /* 0x000fd6000bf05300 */
[----:B------:R-:W0:Y:S08]  /*10d10*/  @P1 LDC.64 R8, c[0x0][0x9b8] ;  /* 0x00026e00ff081b82 */ /* 0x000e300000000a00 */
[----:B------:R-:W2:Y:S08]  /*10d20*/  @P0 LDC.64 R6, c[0x0][0x9a8] ;  /* 0x00026a00ff060b82 */ /* 0x000eb00000000a00 */
[----:B------:R-:W3:Y:S08]  /*10d30*/  @P0 LDC.64 R10, c[0x0][0x9b0] ;  /* 0x00026c00ff0a0b82 */ /* 0x000ef00000000a00 */
[----:B------:R-:W4:Y:S01]  /*10d40*/  @P1 LDC.64 R12, c[0x0][0x9c0] ;  /* 0x00027000ff0c1b82 */ /* 0x000f220000000a00 */
[----:B0-----:R-:W-:-:S02]  /*10d50*/  @P1 IMAD R2, R227, R8, RZ ;  /* 0x00000008e3021224 */ /* 0x001fc400078e02ff */
[----:B------:R-:W-:-:S04]  /*10d60*/  @P1 IMAD.WIDE.U32 R4, R220, R8, RZ ;  /* 0x00000008dc041225 */ /* 0x000fc800078e00ff */
[C---:B------:R-:W-:Y:S02]  /*10d70*/  @P1 IMAD R9, R220.reuse, R9, R2 ;  /* 0x00000009dc091224 */ /* 0x040fe400078e0202 */
[-C--:B--2---:R-:W-:Y:S02]  /*10d80*/  @P0 IMAD R0, R227, R6.reuse, RZ ;  /* 0x00000006e3000224 */ /* 0x084fe400078e02ff */
[----:B------:R-:W-:-:S04]  /*10d90*/  @P0 IMAD.WIDE.U32 R2, R220, R6, RZ ;  /* 0x00000006dc020225 */ /* 0x000fc800078e00ff */
[----:B------:R-:W-:Y:S01]  /*10da0*/  @P0 IMAD R7, R220, R7, R0 ;  /* 0x00000007dc070224 */ /* 0x000fe200078e0200 */
[----:B------:R-:W-:Y:S01]  /*10db0*/  MOV R0, 0x3f800000 ;  /* 0x3f80000000007802 */ /* 0x000fe20000000f00 */
[----:B------:R-:W-:Y:S02]  /*10dc0*/  @P1 IMAD.IADD R5, R5, 0x1, R9 ;  /* 0x0000000105051824 */ /* 0x000fe400078e0209 */
[----:B------:R-:W-:Y:S02]  /*10dd0*/  @P0 IMAD.IADD R3, R3, 0x1, R7 ;  /* 0x0000000103030824 */ /* 0x000fe400078e0207 */
[----:B---3--:R-:W-:-:S04]  /*10de0*/  @P0 IMAD.WIDE.U32 R2, R191, R10, R2 ;  /* 0x0000000abf020225 */ /* 0x008fc800078e0002 */
        /* <DEDUP_REMOVED lines=26> */
.L_x_2806:
[----:B--2---:R2:W3:Y:S02]  /*10f90*/  SYNCS.PHASECHK.TRANS64.TRYWAIT P0, [R18+URZ+0x29800], R3 ;  /* 0x02980003120075a7 */ /* 0x0044e4000800017f */
[----:B---3--:R-:W-:Y:S05]  /*10fa0*/  @!P0 NANOSLEEP.SYNCS 0x989680 ;  /* 0x009896800000895d */ /* 0x008fea0003900000 */
[----:B------:R-:W3:Y:S02]  /*10fb0*/  @!P0 SYNCS.PHASECHK.TRANS64 P0, [R18+URZ+0x29800], R3 ;  /* 0x02980003120085a7 */ /* 0x000ee4000800007f */
[----:B---3--:R-:W-:Y:S05]  /*10fc0*/  @!P0 BRA `(.L_x_2806) ;  /* 0xfffffffc00f08947 */ /* 0x008fea000383ffff */
.L_x_2805:
[----:B------:R-:W-:Y:S05]  /*10fd0*/  BSYNC B0 ;  /* 0x0000000000007941 */ /* 0x000fea0003800000 */
.L_x_2804:
[----:B------:R-:W-:Y:S05]  /*10fe0*/  BRA `(.L_x_2807) ;  /* 0x0000006c00d87947 */ /* 0x000fea0003800000 */
.L_x_2803:
        /* <DEDUP_REMOVED lines=29> */
[----:B-12---:R-:W-:Y:S05]  /*111c0*/  CALL.ABS.NOINC R14 ;  /* 0x000000000e007343 */ /* 0x006fea0003c00000 */
.L_x_2808:
[----:B------:R-:W-:Y:S01]  /*111d0*/  ULDC.U8 UR4, c[0x0][0x410] ;  /* 0x0001040000047ab9 */ /* 0x000fe20000000000 */
[----:B------:R-:W-:Y:S01]  /*111e0*/  BSSY B0, `(.L_x_2809) ;  /* 0x00006ce000007945 */ /* 0x000fe20003800000 */
[----:B------:R-:W-:Y:S01]  /*111f0*/  ISETP.NE.AND P0, PT, RZ, UR4, PT ;  /* 0x00000004ff007c0c */ /* 0x000fe2000bf05270 */
[----:B------:R-:W-:-:S12]  /*11200*/  IMAD.IADD R10, R198, 0x1, R214 ;  /* 0x00000001c60a7824 */ /* 0x000fd800078e02d6 */
[----:B------:R-:W-:Y:S05]  /*11210*/  @!P0 BRA `(.L_x_2810) ;  /* 0x0000003400988947 */ /* 0x000fea0003800000 */
[----:B------:R-:W0:Y:S01]  /*11220*/  LDC R20, c[0x0][0x448] ;  /* 0x00011200ff147b82 */ /* 0x000e220000000800 */
        /* <DEDUP_REMOVED lines=8> */
[----:B0-----:R-:W-:-:S13]  /*112b0*/  ISETP.NE.AND P0, PT, R20, 0x1, PT ;  /* 0x000000011400780c */ /* 0x001fda0003f05270 */
[----:B------:R-:W0:Y:S08]  /*112c0*/  @P0 LDC R3, c[0x0][0x44c] ;  /* 0x00011300ff030b82 */ /* 0x000e300000000800 */
[----:B------:R-:W2:Y:S01]  /*112d0*/  @P0 LDC R5, c[0x0][0x450] ;  /* 0x00011400ff050b82 */ /* 0x000ea20000000800 */
[----:B0-----:R-:W-:-:S05]  /*112e0*/  @P0 IMAD.HI.U32 R0, R10, R3, RZ ;  /* 0x000000030a000227 */ /* 0x001fca00078e00ff */
        /* <DEDUP_REMOVED lines=18> */
[----:B------:R0:W0:Y:S02]  /*11410*/  SHFL.IDX PT, R14, R5, RZ, 0x1e1f ;  /* 0x001e1fff050e7589 */ /* 0x00002400000e0000 */
.L_x_3086:
        /* <DEDUP_REMOVED lines=23> */
[C---:B---3--:R-:W-:Y:S02]  /*11590*/  @!P4 IADD3 R6, P0, R200.reuse, R3, RZ ;  /* 0x00000003c806c210 */ /* 0x048fe40007f1e0ff */
[----:B------:R-:W-:-:S03]  /*115a0*/  @!P4 IADD3 R8, P1, R200, R14, RZ ;  /* 0x0000000ec808c210 */ /* 0x000fc60007f3e0ff */
[----:B--2---:R-:W-:Y:S01]  /*115b0*/  @!P4 IMAD.X R7, R0, 0x1, R5, P0 ;  /* 0x000000010007c824 */ /* 0x004fe200000e0605 */
[----:B----4-:R-:W-:Y:S02]  /*115c0*/  @!P4 IADD3.X R9, R4, R5, RZ, P1, !PT ;  /* 0x000000050409c210 */ /* 0x010fe40000ffe4ff */
[----:B------:R-:W-:Y:S02]  /*115d0*/  ISETP.GE.AND P1, PT, R201, UR4, PT ;  /* 0x00000004c9007c0c */ /* 0x000fe4000bf26270 */
[----:B------:R0:W5:Y:S01]  /*115e0*/  @!P4 LD.E.64 R34, desc[UR52][R6.64] ;  /* 0x000000340622c980 */ /* 0x000162000c101b00 */
[----:B------:R-:W-:Y:S02]  /*115f0*/  SHF.R.S32.HI R5, RZ, 0x1f, R202 ;  /* 0x0000001fff057819 */ /* 0x000fe400000114ca */
[C---:B------:R-:W-:Y:S01]  /*11600*/  @!P3 IADD3 R42, P5, R202.reuse, R14, RZ ;  /* 0x0000000eca2ab210 */ /* 0x040fe20007fbe0ff */
[----:B------:R2:W5:Y:S01]  /*11610*/  @!P4 LD.E.64 R32, desc[UR52][R8.64] ;  /* 0x000000340820c980 */ /* 0x000562000c101b00 */
[----:B------:R-:W-:-:S02]  /*11620*/  @!P3 IADD3 R10, P4, R202, R3, RZ ;  /* 0x00000003ca0ab210 */ /* 0x000fc40007f9e0ff */
[----:B------:R-:W-:Y:S02]  /*11630*/  CS2R R30, SRZ ;  /* 0x00000000001e7805 */ /* 0x000fe4000001ff00 */
[----:B------:R-:W-:Y:S01]  /*11640*/  ISETP.GE.AND P0, PT, R188, UR4, PT ;  /* 0x00000004bc007c0c */ /* 0x000fe2000bf06270 */
[----:B------:R-:W-:Y:S01]  /*11650*/  @!P3 IMAD.X R43, R4, 0x1, R5, P5 ;  /* 0x00000001042bb824 */ /* 0x000fe200028e0605 */
[----:B------:R-:W-:Y:S01]  /*11660*/  SHF.R.S32.HI R13, RZ, 0x1f, R203 ;  /* 0x0000001fff0d7819 */ /* 0x000fe200000114cb */
[----:B------:R-:W-:Y:S01]  /*11670*/  @!P3 IMAD.X R11, R0, 0x1, R5, P4 ;  /* 0x00000001000bb824 */ /* 0x000fe200020e0605 */
[C---:B------:R-:W-:Y:S02]  /*11680*/  @!P2 IADD3 R46, P4, R203.reuse, R3, RZ ;  /* 0x00000003cb2ea210 */ /* 0x040fe40007f9e0ff */
[----:B------:R-:W-:Y:S02]  /*11690*/  CS2R R28, SRZ ;  /* 0x00000000001c7805 */ /* 0x000fe4000001ff00 */
[----:B------:R-:W-:-:S02]  /*116a0*/  @!P2 IADD3 R48, P5, R203, R14, RZ ;  /* 0x0000000ecb30a210 */ /* 0x000fc40007fbe0ff */
[----:B------:R-:W-:Y:S01]  /*116b0*/  SHF.R.S32.HI R15, RZ, 0x1f, R201 ;  /* 0x0000001fff0f7819 */ /* 0x000fe200000114c9 */
[--C-:B-1----:R-:W-:Y:S01]  /*116c0*/  @!P2 IMAD.X R47, R0, 0x1, R13.reuse, P4 ;  /* 0x00000001002fa824 */ /* 0x102fe200020e060d */
[C---:B------:R-:W-:Y:S01]  /*116d0*/  @!P1 IADD3 R50, P4, R201.reuse, R3, RZ ;  /* 0x00000003c9329210 */ /* 0x040fe20007f9e0ff */
[----:B------:R-:W-:Y:S01]  /*116e0*/  @!P2 IMAD.X R49, R4, 0x1, R13, P5 ;  /* 0x000000010431a824 */ /* 0x000fe200028e060d */
[----:B------:R-:W-:Y:S01]  /*116f0*/  @!P1 IADD3 R52, P5, R201, R14, RZ ;  /* 0x0000000ec9349210 */ /* 0x000fe20007fbe0ff */
[----:B------:R1:W5:Y:S01]  /*11700*/  @!P3 LD.E.64 R30, desc[UR52][R10.64] ;  /* 0x000000340a1eb980 */ /* 0x000362000c101b00 */
[----:B------:R-:W-:Y:S02]  /*11710*/  @!P1 IADD3.X R51, R0, R15, RZ, P4, !PT ;  /* 0x0000000f00339210 */ /* 0x000fe400027fe4ff */
[----:B------:R-:W-:Y:S01]  /*11720*/  ISETP.GE.AND P4, PT, R204, UR4, PT ;  /* 0x00000004cc007c0c */ /* 0x000fe2000bf86270 */
[----:B------:R-:W-:Y:S01]  /*11730*/  @!P1 IMAD.X R53, R4, 0x1, R15, P5 ;  /* 0x0000000104359824 */ /* 0x000fe200028e060f */
[----:B------:R-:W-:-:S02]  /*11740*/  @!P0 SHF.R.S32.HI R5, RZ, 0x1f, R188 ;  /* 0x0000001fff058819 */ /* 0x000fc400000114bc */
[----:B------:R-:W-:Y:S02]  /*11750*/  CS2R R24, SRZ ;  /* 0x0000000000187805 */ /* 0x000fe4000001ff00 */
[----:B0-----:R-:W-:Y:S02]  /*11760*/  @!P0 IADD3 R6, P5, R188, R3, RZ ;  /* 0x00000003bc068210 */ /* 0x001fe40007fbe0ff */
[----:B------:R-:W-:Y:S02]  /*11770*/  CS2R R26, SRZ ;  /* 0x00000000001a7805 */ /* 0x000fe4000001ff00 */
[----:B--2---:R-:W-:Y:S02]  /*11780*/  SHF.R.S32.HI R9, RZ, 0x1f, R204 ;  /* 0x0000001fff097819 */ /* 0x004fe400000114cc */
[----:B------:R-:W-:Y:S02]  /*11790*/  CS2R R20, SRZ ;  /* 0x0000000000147805 */ /* 0x000fe4000001ff00 */
[----:B------:R-:W-:Y:S01]  /*117a0*/  CS2R R36, SRZ ;  /* 0x0000000000247805 */ /* 0x000fe2000001ff00 */
[----:B------:R-:W-:Y:S01]  /*117b0*/  @!P0 IMAD.X R7, R0, 0x1, R5, P5 ;  /* 0x0000000100078824 */ /* 0x000fe200028e0605 */
[----:B------:R-:W-:-:S02]  /*117c0*/  @!P0 IADD3 R40, P5, R188, R14, RZ ;  /* 0x0000000ebc288210 */ /* 0x000fc40007fbe0ff */
[----:B------:R-:W-:Y:S02]  /*117d0*/  CS2R R12, SRZ ;  /* 0x00000000000c7805 */ /* 0x000fe4000001ff00 */
[----:B------:R-:W-:Y:S02]  /*117e0*/  CS2R R38, SRZ ;  /* 0x0000000000267805 */ /* 0x000fe4000001ff00 */
[----:B-1----:R-:W-:Y:S01]  /*117f0*/  CS2R R10, SRZ ;  /* 0x00000000000a7805 */ /* 0x002fe2000001ff00 */
[----:B------:R0:W5:Y:S01]  /*11800*/  @!P3 LD.E.64 R28, desc[UR52][R42.64] ;  /* 0x000000342a1cb980 */ /* 0x000162000c101b00 */
[----:B------:R-:W-:Y:S01]  /*11810*/  @!P0 IMAD.X R41, R4, 0x1, R5, P5 ;  /* 0x0000000104298824 */ /* 0x000fe200028e0605 */
[----:B------:R-:W-:Y:S02]  /*11820*/  @!P4 IADD3 R54, P5, R204, R3, RZ ;  /* 0x00000003cc36c210 */ /* 0x000fe40007fbe0ff */
[----:B------:R0:W5:Y:S03]  /*11830*/  @!P2 LD.E.64 R24, desc[UR52][R46.64] ;  /* 0x000000342e18a980 */ /* 0x000166000c101b00 */
[----:B------:R-:W-:Y:S01]  /*11840*/  @!P4 IMAD.X R55, R0, 0x1, R9, P5 ;  /* 0x000000010037c824 */ /* 0x000fe200028e0609 */
[----:B------:R-:W-:Y:S01]  /*11850*/  @!P4 IADD3 R14, P5, R204, R14, RZ ;  /* 0x0000000ecc0ec210 */ /* 0x000fe20007fbe0ff */
[----:B------:R0:W5:Y:S03]  /*11860*/  @!P2 LD.E.64 R26, desc[UR52][R48.64] ;  /* 0x00000034301aa980 */ /* 0x000166000c101b00 */
[----:B------:R-:W-:-:S02]  /*11870*/  @!P4 IADD3.X R15, R4, R9, RZ, P5, !PT ;  /* 0x00000009040fc210 */ /* 0x000fc40002ffe4ff */
[----:B------:R-:W-:Y:S01]  /*11880*/  CS2R R8, SRZ ;  /* 0x0000000000087805 */ /* 0x000fe2000001ff00 */
[----:B------:R0:W5:Y:S04]  /*11890*/  @!P1 LD.E.64 R12, desc[UR52][R50.64] ;  /* 0x00000034320c9980 */ /* 0x000168000c101b00 */
[----:B------:R0:W5:Y:S04]  /*118a0*/  @!P1 LD.E.64 R20, desc[UR52][R52.64] ;  /* 0x0000003434149980 */ /* 0x000168000c101b00 */
[----:B------:R0:W5:Y:S04]  /*118b0*/  @!P0 LD.E.64 R36, desc[UR52][R6.64] ;  /* 0x0000003406248980 */ /* 0x000168000c101b00 */
[----:B------:R0:W5:Y:S04]  /*118c0*/  @!P0 LD.E.64 R38, desc[UR52][R40.64] ;  /* 0x0000003428268980 */ /* 0x000168000c101b00 */
[----:B------:R0:W5:Y:S04]  /*118d0*/  @!P4 LD.E.64 R10, desc[UR52][R54.64] ;  /* 0x00000034360ac980 */ /* 0x000168000c101b00 */
[----:B------:R0:W5:Y:S02]  /*118e0*/  @!P4 LD.E.64 R8, desc[UR52][R14.64] ;  /* 0x000000340e08c980 */ /* 0x000164000c101b00 */
.L_x_2813:
[----:B------:R-:W-:Y:S05]  /*118f0*/  BSYNC B1 ;  /* 0x0000000000017941 */ /* 0x000fea0003800000 */
.L_x_2812:
[----:B------:R-:W-:Y:S01]  /*11900*/  ULEA.HI UR4, UR37, UR37, URZ, 0x1 ;  /* 0x0000002525047291 */ /* 0x000fe2000f8f083f */
[----:B---3--:R-:W-:Y:S01]  /*11910*/  VIADDMNMX R3, R45, -R214, 0x80, PT ;  /* 0x000000802d037446 */ /* 0x008fe200038009d6 */
[----:B------:R-:W-:Y:S02]  /*11920*/  BSSY B1, `(.L_x_2814) ;  /* 0x0000008000017945 */ /* 0x000fe40003800000 */
[----:B------:R-:W-:Y:S01]  /*11930*/  ULOP3.LUT UR4, UR4, 0xfffffffe, URZ, 0xc0, !UPT ;  /* 0xfffffffe04047892 */ /* 0x000fe2000f8ec03f */
[----:B------:R-:W-:-:S03]  /*11940*/  ISETP.GE.AND P1, PT, R198, R3, PT ;  /* 0x00000003c600720c */ /* 0x000fc60003f26270 */
[----:B------:R-:W-:-:S06]  /*11950*/  UIADD3 UR4, UR37, -UR4, URZ ;  /* 0x8000000425047290 */ /* 0x000fcc000fffe03f */
[----:B------:R-:W-:-:S05]  /*11960*/  IMAD.U32 R5, RZ, RZ, UR4 ;  /* 0x00000004ff057e24 */ /* 0x000fca000f8e00ff */
[----:B------:R-:W-:-:S04]  /*11970*/  SHF.L.U32 R5, R5, 0x1f, RZ ;  /* 0x0000001f05057819 */ /* 0x000fc800000006ff */
[----:B------:R-:W3:Y:S02]  /*11980*/  SYNCS.PHASECHK.TRANS64.TRYWAIT P0, [R18+URZ+0x29800], R5 ;  /* 0x02980005120075a7 */ /* 0x000ee4000800017f */
[----:B---3--:R-:W-:Y:S05]  /*11990*/  @!P0 BRA `(.L_x_2815) ;  /* 0x0000021000908947 */ /* 0x008fea0003800000 */
.L_x_3087:
[----:B------:R-:W-:Y:S05]  /*119a0*/  BSYNC B1 ;  /* 0x0000000000017941 */ /* 0x000fea0003800000 */
.L_x_2814:
[----:B------:R-:W-:Y:S05]  /*119b0*/  @P1 BRA `(.L_x_2816) ;  /* 0x0000006400401947 */ /* 0x000fea0003800000 */
[----:B------:R-:W0:Y:S01]  /*119c0*/  LDC R3, c[0x0][0x3f4] ;  /* 0x0000fd00ff037b82 */ /* 0x000e220000000800 */
[----:B------:R-:W-:Y:S01]  /*119d0*/  BSSY B1, `(.L_x_2817) ;  /* 0x000007f000017945 */ /* 0x000fe20003800000 */
[----:B--2---:R-:W-:Y:S01]  /*119e0*/  IMAD.IADD R0, R18, 0x1, R218 ;  /* 0x0000000112007824 */ /* 0x004fe200078e02da */
[-C--:B0-----:R-:W-:Y:S02]  /*119f0*/  ISETP.GE.AND P0, PT, R188, R3.reuse, PT ;  /* 0x00000003bc00720c */ /* 0x081fe40003f06270 */
[-C--:B------:R-:W-:Y:S02]  /*11a00*/  ISETP.GE.AND P1, PT, R200, R3.reuse, PT ;  /* 0x00000003c800720c */ /* 0x080fe40003f26270 */
[-C--:B------:R-:W-:Y:S02]  /*11a10*/  ISETP.GE.AND P2, PT, R202, R3.reuse, PT ;  /* 0x00000003ca00720c */ /* 0x080fe40003f46270 */
[-C--:B------:R-:W-:Y:S02]  /*11a20*/  ISETP.GE.AND P3, PT, R203, R3.reuse, PT ;  /* 0x00000003cb00720c */ /* 0x080fe40003f66270 */
[----:B------:R-:W-:-:S02]  /*11a30*/  ISETP.GE.AND P4, PT, R201, R3, PT ;  /* 0x00000003c900720c */ /* 0x000fc40003f86270 */
[----:B------:R-:W-:-:S03]  /*11a40*/  ISETP.GE.AND P5, PT, R204, R3, PT ;  /* 0x00000003cc00720c */ /* 0x000fc60003fa6270 */
[----:B------:R-:W-:Y:S10]  /*11a50*/  @P0 BRA `(.L_x_2818) ;  /* 0x0000000400d80947 */ /* 0x000ff40003800000 */
[----:B---34-:R-:W0:Y:S01]  /*11a60*/  LDS.128 R4, [R0+0x14400] ;  /* 0x0144000000047984 */ /* 0x018e220000000c00 */
        /* <DEDUP_REMOVED lines=39> */
[----:B-1----:R-:W-:Y:S01]  /*11ce0*/  FMUL.FTZ R47, R14, R39 ;  /* 0x000000270e2f7220 */ /* 0x002fe20000410000 */
        /* <DEDUP_REMOVED lines=77> */
.L_x_2818:
[----:B------:R-:W-:Y:S05]  /*121c0*/  BSYNC B1 ;  /* 0x0000000000017941 */ /* 0x000fea0003800000 */
.L_x_2817:
[----:B------:R-:W-:Y:S04]  /*121d0*/  BSSY B1, `(.L_x_2819) ;  /* 0x000007d000017945 */ /* 0x000fe80003800000 */
[----:B------:R-:W-:Y:S05]  /*121e0*/  @P1 BRA `(.L_x_2820) ;  /* 0x0000000400ec1947 */ /* 0x000fea0003800000 */
[----:B------:R-:W0:Y:S01]  /*121f0*/  LDL R49, [R1+0x18] ;  /* 0x0000180001317983 */ /* 0x000e220000100800 */
        /* <DEDUP_REMOVED lines=33> */
[--C-:B------:R-:W-:Y:S01]  /*12410*/  HADD2.F32 R40, -RZ, R38.reuse.H1_H1 ;  /* 0x30000026ff287230 */ /* 0x100fe20000004100 */
[----:B------:R-:W-:Y:S01]  /*12420*/  LOP3.LUT R34, R15, 0xff000000, R34, 0xf8, !PT ;  /* 0xff0000000f227812 */ /* 0x000fe200078ef822 */
[--C-:B------:R-:W-:Y:S01]  /*12430*/  HADD2.F32 R36, -RZ, R35.reuse.H1_H1 ;  /* 0x30000023ff247230 */ /* 0x100fe20000004100 */
[----:B------:R-:W-:Y:S01]  /*12440*/  F2FP.F16.E4M3.UNPACK_B R41, R41.H1 ;  /* 0x00000029ff29723e */ /* 0x000fe200030006ff */
[----:B------:R-:W-:Y:S01]  /*12450*/  HADD2.F32 R38, -RZ, R38.H0_H0 ;  /* 0x20000026ff267230 */ /* 0x000fe20000004100 */
[----:B------:R-:W-:Y:S01]  /*12460*/  F2FP.F16.E4M3.UNPACK_B R37, R37.H1 ;  /* 0x00000025ff25723e */ /* 0x000fe200030006ff */
[----:B------:R-:W-:Y:S01]  /*12470*/  HADD2.F32 R35, -RZ, R35.H0_H0 ;  /* 0x20000023ff237230 */ /* 0x000fe20000004100 */
[----:B0--34-:R-:W0:Y:S02]  /*12480*/  LDS.128 R4, [R49] ;  /* 0x0000000031047984 */ /* 0x019e240000000c00 */
[----:B0-----:R-:W-:-:S02]  /*12490*/  F2FP.F16.E4M3.UNPACK_B R3, R6.H1 ;  /* 0x00000006ff03723e */ /* 0x001fc400030006ff */
[----:B------:R-:W-:Y:S02]  /*124a0*/  F2FP.F16.E4M3.UNPACK_B R6, R6 ;  /* 0x00000006ff06723e */ /* 0x000fe400020006ff */
[-C--:B------:R-:W-:Y:S01]  /*124b0*/  F2FP.F16.E4M3.UNPACK_B R32, R7.reuse ;  /* 0x00000007ff20723e */ /* 0x080fe200020006ff */
[--C-:B------:R-:W-:Y:S01]  /*124c0*/  HADD2.F32 R14, -RZ, R3.reuse.H1_H1 ;  /* 0x30000003ff0e7230 */ /* 0x100fe20000004100 */
[----:B------:R-:W-:Y:S01]  /*124d0*/  F2FP.F16.E4M3.UNPACK_B R33, R7.H1 ;  /* 0x00000007ff21723e */ /* 0x000fe200030006ff */
[----:B------:R-:W-:Y:S01]  /*124e0*/  HADD2.F32 R15, -RZ, R3.H0_H0 ;  /* 0x20000003ff0f7230 */ /* 0x000fe20000004100 */
[-C--:B------:R-:W-:Y:S02]  /*124f0*/  F2FP.F16.E4M3.UNPACK_B R7, R5.reuse ;  /* 0x00000005ff07723e */ /* 0x080fe400020006ff */
[C---:B------:R-:W-:Y:S01]  /*12500*/  FMUL.FTZ R42, R14.reuse, R40 ;  /* 0x000000280e2a7220 */ /* 0x040fe20000410000 */
[----:B------:R-:W-:Y:S01]  /*12510*/  FMUL.FTZ R43, R14, R36 ;  /* 0x000000240e2b7220 */ /* 0x000fe20000410000 */
[----:B------:R-:W-:Y:S01]  /*12520*/  F2FP.F16.E4M3.UNPACK_B R14, R5.H1 ;  /* 0x00000005ff0e723e */ /* 0x000fe200030006ff */
[----:B------:R-:W-:-:S02]  /*12530*/  HADD2.F32 R5, -RZ, R6.H1_H1 ;  /* 0x30000006ff057230 */ /* 0x000fc40000004100 */
[C---:B------:R-:W-:Y:S01]  /*12540*/  FFMA.FTZ R42, R15.reuse, R36, -R42 ;  /* 0x000000240f2a7223 */ /* 0x040fe2000001082a */
[----:B------:R-:W-:Y:S01]  /*12550*/  FFMA.FTZ R45, R15, R40, R43 ;  /* 0x000000280f2d7223 */ /* 0x000fe2000001002b */
[----:B------:R-:W-:Y:S01]  /*12560*/  HADD2.F32 R6, -RZ, R6.H0_H0 ;  /* 0x20000006ff067230 */ /* 0x000fe20000004100 */
[----:B------:R-:W-:Y:S01]  /*12570*/  F2FP.F16.E4M3.UNPACK_B R3, R4 ;  /* 0x00000004ff03723e */ /* 0x000fe200020006ff */
[C---:B------:R-:W-:Y:S01]  /*12580*/  FMUL.FTZ R15, R5.reuse, R38 ;  /* 0x00000026050f7220 */ /* 0x040fe20000410000 */
[-C--:B------:R-:W-:Y:S01]  /*12590*/  FMUL.FTZ R43, R5, R35.reuse ;  /* 0x00000023052b7220 */ /* 0x080fe20000410000 */
[----:B------:R-:W-:Y:S01]  /*125a0*/  HADD2.F32 R5, -RZ, R32.H1_H1 ;  /* 0x30000020ff057230 */ /* 0x000fe20000004100 */
[----:B------:R-:W-:Y:S01]  /*125b0*/  F2FP.F16.E4M3.UNPACK_B R4, R4.H1 ;  /* 0x00000004ff04723e */ /* 0x000fe200030006ff */
[----:B------:R-:W-:Y:S02]  /*125c0*/  HADD2.F32 R36, -RZ, R41.H0_H0 ;  /* 0x20000029ff247230 */ /* 0x000fe40000004100 */
[----:B------:R-:W-:Y:S01]  /*125d0*/  FFMA.FTZ R40, R6, R35, -R15 ;  /* 0x0000002306287223 */ /* 0x000fe2000001080f */
[----:B------:R-:W-:-:S02]  /*125e0*/  HADD2.F32 R15, -RZ, R37.H0_H0 ;  /* 0x20000025ff0f7230 */ /* 0x000fc40000004100 */
[----:B------:R-:W-:Y:S01]  /*125f0*/  FFMA.FTZ R43, R6, R38, R43 ;  /* 0x00000026062b7223 */ /* 0x000fe2000001002b */
[----:B------:R-:W-:Y:S02]  /*12600*/  HADD2.F32 R32, -RZ, R32.H0_H0 ;  /* 0x20000020ff207230 */ /* 0x000fe40000004100 */
[C---:B------:R-:W-:Y:S01]  /*12610*/  FMUL.FTZ R35, R5.reuse, R36 ;  /* 0x0000002405237220 */ /* 0x040fe20000410000 */
[----:B------:R-:W-:Y:S02]  /*12620*/  HADD2.F32 R41, -RZ, R41.H1_H1 ;  /* 0x30000029ff297230 */ /* 0x000fe40000004100 */
[-C--:B------:R-:W-:Y:S01]  /*12630*/  FMUL.FTZ R5, R5, R15.reuse ;  /* 0x0000000f05057220 */ /* 0x080fe20000410000 */
[----:B------:R-:W-:Y:S02]  /*12640*/  HADD2.F32 R6, -RZ, R33.H1_H1 ;  /* 0x30000021ff067230 */ /* 0x000fe40000004100 */
[----:B------:R-:W-:Y:S01]  /*12650*/  FFMA.FTZ R46, R32, R15, -R35 ;  /* 0x0000000f202e7223 */ /* 0x000fe20000010823 */
[----:B------:R-:W-:-:S02]  /*12660*/  HADD2.F32 R37, -RZ, R37.H1_H1 ;  /* 0x30000025ff257230 */ /* 0x000fc40000004100 */
[----:B-1----:R-:W-:Y:S01]  /*12670*/  FFMA.FTZ R47, R32, R36, R5 ;  /* 0x00000024202f7223 */ /* 0x002fe20000010005 */
[----:B------:R-:W-:Y:S02]  /*12680*/  HADD2.F32 R33, -RZ, R33.H0_H0 ;  /* 0x20000021ff217230 */ /* 0x000fe40000004100 */
[C---:B------:R-:W-:Y:S01]  /*12690*/  FMUL.FTZ R38, R6.reuse, R41 ;  /* 0x0000002906267220 */ /* 0x040fe20000410000 */
[----:B------:R-:W-:Y:S01]  /*126a0*/  F2FP.F16.E4M3.UNPACK_B R5, R39 ;  /* 0x00000027ff05723e */ /* 0x000fe200020006ff */
[-C--:B------:R-:W-:Y:S01]  /*126b0*/  FMUL.FTZ R32, R6, R37.reuse ;  /* 0x0000002506207220 */ /* 0x080fe20000410000 */
[-C--:B------:R-:W-:Y:S01]  /*126c0*/  F2FP.F16.E4M3.UNPACK_B R15, R34.reuse ;  /* 0x00000022ff0f723e */ /* 0x080fe200020006ff */
[C---:B------:R-:W-:Y:S01]  /*126d0*/  FFMA.FTZ R48, R33.reuse, R37, -R38 ;  /* 0x0000002521307223 */ /* 0x040fe20000010826 */
[----:B------:R-:W-:Y:S02]  /*126e0*/  HADD2.F32 R6, -RZ, R4.H1_H1 ;  /* 0x30000004ff067230 */ /* 0x000fe40000004100 */
[----:B------:R-:W-:Y:S01]  /*126f0*/  FFMA.FTZ R41, R33, R41, R32 ;  /* 0x0000002921297223 */ /* 0x000fe20000010020 */
[--C-:B------:R-:W-:Y:S01]  /*12700*/  HADD2.F32 R35, -RZ, R5.reuse.H1_H1 ;  /* 0x30000005ff237230 */ /* 0x100fe20000004100 */
[----:B------:R-:W-:Y:S01]  /*12710*/  F2FP.F16.E4M3.UNPACK_B R34, R34.H1 ;  /* 0x00000022ff22723e */ /* 0x000fe200030006ff */
[----:B------:R-:W-:Y:S01]  /*12720*/  HADD2.F32 R33, -RZ, R5.H0_H0 ;  /* 0x20000005ff217230 */ /* 0x000fe20000004100 */
[----:B------:R-:W-:Y:S01]  /*12730*/  F2FP.F16.E4M3.UNPACK_B R39, R39.H1 ;  /* 0x00000027ff27723e */ /* 0x000fe200030006ff */
[----:B------:R-:W-:-:S02]  /*12740*/  HADD2.F32 R32, -RZ, R15.H1_H1 ;  /* 0x3000000fff207230 */ /* 0x000fc40000004100 */
[C---:B------:R-:W-:Y:S01]  /*12750*/  FMUL.FTZ R36, R6.reuse, R35 ;  /* 0x0000002306247220 */ /* 0x040fe20000410000 */
[----:B------:R-:W-:Y:S02]  /*12760*/  HADD2.F32 R5, -RZ, R4.H0_H0 ;  /* 0x20000004ff057230 */ /* 0x000fe40000004100 */
[----:B------:R-:W-:Y:S02]  /*12770*/  HADD2.F32 R4, -RZ, R3.H1_H1 ;  /* 0x30000003ff047230 */ /* 0x000fe40000004100 */
[-C--:B------:R-:W-:Y:S01]  /*12780*/  FMUL.FTZ R38, R6, R32.reuse ;  /* 0x0000002006267220 */ /* 0x080fe20000410000 */
[----:B------:R-:W-:Y:S02]  /*12790*/  HADD2.F32 R15, -RZ, R15.H0_H0 ;  /* 0x2000000fff0f7230 */ /* 0x000fe40000004100 */
[C---:B------:R-:W-:Y:S01]  /*127a0*/  FFMA.FTZ R36, R5.reuse, R32, -R36 ;  /* 0x0000002005247223 */ /* 0x040fe20000010824 */
[----:B------:R-:W-:Y:S02]  /*127b0*/  HADD2.F32 R3, -RZ, R3.H0_H0 ;  /* 0x20000003ff037230 */ /* 0x000fe40000004100 */
[C---:B------:R-:W-:Y:S01]  /*127c0*/  FMUL.FTZ R6, R4.reuse, R33 ;  /* 0x0000002104067220 */ /* 0x040fe20000410000 */
[----:B------:R-:W-:Y:S01]  /*127d0*/  FFMA.FTZ R35, R5, R35, R38 ;  /* 0x0000002305237223 */ /* 0x000fe20000010026 */
[----:B------:R-:W-:Y:S01]  /*127e0*/  FMUL.FTZ R4, R4, R15 ;  /* 0x0000000f04047220 */ /* 0x000fe20000410000 */
[----:B------:R-:W-:-:S02]  /*127f0*/  HADD2.F32 R5, -RZ, R34.H1_H1 ;  /* 0x30000022ff057230 */ /* 0x000fc40000004100 */
[C---:B------:R-:W-:Y:S01]  /*12800*/  FFMA.FTZ R32, R3.reuse, R15, -R6 ;  /* 0x0000000f03207223 */ /* 0x040fe20000010806 */
[--C-:B------:R-:W-:Y:S02]  /*12810*/  HADD2.F32 R15, -RZ, R39.reuse.H1_H1 ;  /* 0x30000027ff0f7230 */ /* 0x100fe40000004100 */
[----:B------:R-:W-:Y:S01]  /*12820*/  FFMA.FTZ R33, R3, R33, R4 ;  /* 0x0000002103217223 */ /* 0x000fe20000010004 */
[----:B------:R-:W-:Y:S02]  /*12830*/  HADD2.F32 R4, -RZ, R14.H1_H1 ;  /* 0x3000000eff047230 */ /* 0x000fe40000004100 */
[----:B------:R-:W-:Y:S02]  /*12840*/  HADD2.F32 R6, -RZ, R39.H0_H0 ;  /* 0x20000027ff067230 */ /* 0x000fe40000004100 */
[----:B------:R-:W-:Y:S02]  /*12850*/  HADD2.F32 R3, -RZ, R7.H1_H1 ;  /* 0x30000007ff037230 */ /* 0x000fe40000004100 */
[----:B------:R-:W-:Y:S01]  /*12860*/  FMUL.FTZ R37, R4, R15 ;  /* 0x0000000f04257220 */ /* 0x000fe20000410000 */
[----:B------:R-:W-:-:S02]  /*12870*/  HADD2.F32 R34, -RZ, R34.H0_H0 ;  /* 0x20000022ff227230 */ /* 0x000fc40000004100 */
        /* <DEDUP_REMOVED lines=18> */
.L_x_2820:
[----:B------:R-:W-:Y:S05]  /*129a0*/  BSYNC B1 ;  /* 0x0000000000017941 */ /* 0x000fea0003800000 */
.L_x_2819:
[----:B------:R-:W-:Y:S04]  /*129b0*/  BSSY B1, `(.L_x_2821) ;  /* 0x0000078000017945 */ /* 0x000fe80003800000 */
[----:B------:R-:W-:Y:S05]  /*129c0*/  @P2 BRA `(.L_x_2822) ;  /* 0x0000000400d82947 */ /* 0x000fea0003800000 */
[----:B0-234-:R-:W0:Y:S01]  /*129d0*/  LDS.128 R4, [R0+0x16400] ;  /* 0x0164000000047984 */ /* 0x01de220000000c00 */
[----:B-----5:R-:W-:Y:S02]  /*129e0*/  SHF.R.U32.HI R14, RZ, 0x8, R30 ;  /* 0x00000008ff0e7819 */ /* 0x020fe4000001161e */
[----:B------:R-:W-:Y:S02]  /*129f0*/  SHF.R.U32.HI R32, RZ, 0x8, R31 ;  /* 0x00000008ff207819 */ /* 0x000fe4000001161f */
[----:B------:R-:W-:Y:S02]  /*12a00*/  LOP3.LUT R3, R30, 0xff, RZ, 0xc0, !PT ;  /* 0x000000ff1e037812 */ /* 0x000fe400078ec0ff */
        /* <DEDUP_REMOVED lines=114> */
.L_x_2822:
[----:B------:R-:W-:Y:S05]  /*13130*/  BSYNC B1 ;  /* 0x0000000000017941 */ /* 0x000fea0003800000 */
.L_x_2821:
        /* <DEDUP_REMOVED lines=43> */
[----:B0-234-:R-:W0:Y:S02]  /*133f0*/  LDS.128 R4, [R41+0x2000] ;  /* 0x0020000029047984 */ /* 0x01de240000000c00 */
        /* <DEDUP_REMOVED lines=81> */
.L_x_2824:
[----:B------:R-:W-:Y:S05]  /*13910*/  BSYNC B1 ;  /* 0x0000000000017941 */ /* 0x000fea0003800000 */
.L_x_2823:
[----:B------:R-:W-:Y:S04]  /*13920*/  BSSY B1, `(.L_x_2825) ;  /* 0x0000078000017945 */ /* 0x000fe80003800000 */
[----:B------:R-:W-:Y:S05]  /*13930*/  @P4 BRA `(.L_x_2826) ;  /* 0x0000000400d84947 */ /* 0x000fea0003800000 */
[----:B0-234-:R-:W0:Y:S01]  /*13940*/  LDS.128 R4, [R0+0x18400] ;  /* 0x0184000000047984 */ /* 0x01de220000000c00 */
        /* <DEDUP_REMOVED lines=35> */
[-C--:B------:R-:W-:Y:S01]  /*13b80*/  F2FP.F16.E4M3.UNPACK_B R14, R7.reuse ;  /* 0x00000007ff0e723e */ /* 0x080fe200020006ff */
[----:B------:R-:W-:Y:S01]  /*13b90*/  HADD2.F32 R21, -RZ, R20.H1_H1 ;  /* 0x30000014ff157230 */ /* 0x000fe20000004100 */
[----:B------:R-:W-:Y:S01]  /*13ba0*/  F2FP.F16.E4M3.UNPACK_B R15, R7.H1 ;  /* 0x00000007ff0f723e */ /* 0x000fe200030006ff */
[----:B------:R-:W-:-:S02]  /*13bb0*/  HADD2.F32 R26, -RZ, R26.H0_H0 ;  /* 0x2000001aff1a7230 */ /* 0x000fc40000004100 */
[CC--:B------:R-:W-:Y:S01]  /*13bc0*/  FMUL.FTZ R30, R12.reuse, R28.reuse ;  /* 0x0000001c0c1e7220 */ /* 0x0c0fe20000410000 */
[----:B------:R-:W-:Y:S01]  /*13bd0*/  F2FP.F16.E4M3.UNPACK_B R7, R5 ;  /* 0x00000005ff07723e */ /* 0x000fe200020006ff */
[----:B------:R-:W-:Y:S01]  /*13be0*/  FMUL.FTZ R31, R12, R21 ;  /* 0x000000150c1f7220 */ /* 0x000fe20000410000 */
[----:B------:R-:W-:Y:S01]  /*13bf0*/  F2FP.F16.E4M3.UNPACK_B R12, R5.H1 ;  /* 0x00000005ff0c723e */ /* 0x000fe200030006ff */
[----:B------:R-:W-:Y:S02]  /*13c00*/  HADD2.F32 R5, -RZ, R6.H1_H1 ;  /* 0x30000006ff057230 */ /* 0x000fe40000004100 */
[C---:B------:R-:W-:Y:S01]  /*13c10*/  FFMA.FTZ R32, R13.reuse, R21, -R30 ;  /* 0x000000150d207223 */ /* 0x040fe2000001081e */
[----:B------:R-:W-:Y:S02]  /*13c20*/  HADD2.F32 R20, -RZ, R20.H0_H0 ;  /* 0x20000014ff147230 */ /* 0x000fe40000004100 */
[----:B------:R-:W-:Y:S01]  /*13c30*/  FFMA.FTZ R33, R13, R28, R31 ;  /* 0x0000001c0d217223 */ /* 0x000fe2000001001f */
[----:B------:R-:W-:Y:S01]  /*13c40*/  HADD2.F32 R6, -RZ, R6.H0_H0 ;  /* 0x20000006ff067230 */ /* 0x000fe20000004100 */
[----:B------:R-:W-:Y:S01]  /*13c50*/  F2FP.F16.E4M3.UNPACK_B R29, R29.H1 ;  /* 0x0000001dff1d723e */ /* 0x000fe200030006ff */
[C---:B------:R-:W-:Y:S01]  /*13c60*/  FMUL.FTZ R13, R5.reuse, R26 ;  /* 0x0000001a050d7220 */ /* 0x040fe20000410000 */
[----:B------:R-:W-:Y:S01]  /*13c70*/  F2FP.F16.E4M3.UNPACK_B R25, R25.H1 ;  /* 0x00000019ff19723e */ /* 0x000fe200030006ff */
[----:B------:R-:W-:Y:S01]  /*13c80*/  FMUL.FTZ R31, R5, R20 ;  /* 0x00000014051f7220 */ /* 0x000fe20000410000 */
[----:B------:R-:W-:-:S02]  /*13c90*/  HADD2.F32 R5, -RZ, R14.H1_H1 ;  /* 0x3000000eff057230 */ /* 0x000fc40000004100 */
        /* <DEDUP_REMOVED lines=64> */
.L_x_2826:
[----:B------:R-:W-:Y:S05]  /*140a0*/  BSYNC B1 ;  /* 0x0000000000017941 */ /* 0x000fea0003800000 */
.L_x_2825:
[----:B------:R-:W-:Y:S05]  /*140b0*/  @P5 BRA `(.L_x_2816) ;  /* 0x0000003c00805947 */ /* 0x000fea0003800000 */
[----:B-----5:R-:W2:Y:S01]  /*140c0*/  LDL R31, [R1+0x18] ;  /* 0x00001800011f7983 */ /* 0x020ea20000100800 */
[----:B------:R-:W-:Y:S02]  /*140d0*/  SHF.R.U32.HI R12, RZ, 0x8, R11 ;  /* 0x00000008ff0c7819 */ /* 0x000fe4000001160b */
[----:B------:R-:W-:Y:S02]  /*140e0*/  SHF.R.U32.HI R20, RZ, 0x8, R9 ;  /* 0x00000008ff147819 */ /* 0x000fe40000011609 */
[----:B------:R-:W-:Y:S02]  /*140f0*/  LOP3.LUT R13, R11, 0xff, RZ, 0xc0, !PT ;  /* 0x000000ff0b0d7812 */ /* 0x000fe400078ec0ff */
[----:B------:R-:W-:Y:S02]  /*14100*/  LOP3.LUT R21, R9, 0xff, RZ, 0xc0, !PT ;  /* 0x000000ff09157812 */ /* 0x000fe400078ec0ff */
[----:B------:R-:W-:Y:S02]  /*14110*/  LOP3.LUT R12, R12, 0xff, RZ, 0xc0, !PT ;  /* 0x000000ff0c0c7812 */ /* 0x000fe400078ec0ff */
[----:B------:R-:W-:-:S02]  /*14120*/  LOP3.LUT R20, R20, 0xff, RZ, 0xc0, !PT ;  /* 0x000000ff14147812 */ /* 0x000fc400078ec0ff */
[----:B0-----:R-:W-:Y:S02]  /*14130*/  SHF.R.U32.HI R0, RZ, 0x8, R10 ;  /* 0x00000008ff007819 */ /* 0x001fe4000001160a */
        /* <DEDUP_REMOVED lines=33> */
[----:B--234-:R-:W0:Y:S02]  /*14350*/  LDS.128 R4, [R31+0x4000] ;  /* 0x004000001f047984 */ /* 0x01ce240000000c00 */
        /* <DEDUP_REMOVED lines=82> */
.L_x_2810:
[----:B------:R-:W0:Y:S01]  /*14880*/  LDC R20, c[0x0][0x448] ;  /* 0x00011200ff147b82 */ /* 0x000e220000000800 */
[----:B------:R-:W-:Y:S01]  /*14890*/  MOV R4, R24 ;  /* 0x0000001800047202 */ /* 0x000fe20000000f00 */
        /* <DEDUP_REMOVED lines=8> */
[----:B0-----:R-:W-:-:S04]  /*14920*/  @P0 IMAD.HI.U32 R0, R10, R3, RZ ;  /* 0x000000030a000227 */ /* 0x001fc800078e00ff */
[----:B------:R-:W-:Y:S01]  /*14930*/  IMAD.MOV.U32 R3, RZ, RZ, R10 ;  /* 0x000000ffff037224 */ /* 0x000fe200078e000a */
[----:B--2---:R-:W-:Y:S01]  /*14940*/  @P0 SHF.R.U32.HI R3, RZ, R5, R0 ;  /* 0x00000005ff030219 */ /* 0x004fe20000011600 */
[----:B------:R-:W-:-:S03]  /*14950*/  IMAD.MOV.U32 R5, RZ, RZ, R29 ;  /* 0x000000ffff057224 */ /* 0x000fc600078e001d */
[----:B------:R-:W-:Y:S01]  /*14960*/  SHF.R.S32.HI R0, RZ, 0x1f, R3 ;  /* 0x0000001fff007819 */ /* 0x000fe20000011403 */
[----:B------:R-:W-:-:S04]  /*14970*/  IMAD.WIDE.U32 R4, R3, UR4, R4 ;  /* 0x0000000403047c25 */ /* 0x000fc8000f8e0004 */
[----:B------:R-:W-:Y:S02]  /*14980*/  IMAD R8, R0, UR4, RZ ;  /* 0x0000000400087c24 */ /* 0x000fe4000f8e02ff */
[----:B------:R-:W-:-:S04]  /*14990*/  IMAD.WIDE.U32 R6, R3, UR6, R6 ;  /* 0x0000000603067c25 */ /* 0x000fc8000f8e0006 */
[----:B------:R-:W-:Y:S01]  /*149a0*/  IMAD R0, R0, UR6, RZ ;  /* 0x0000000600007c24 */ /* 0x000fe2000f8e02ff */
[----:B------:R-:W-:Y:S01]  /*149b0*/  IADD3 R39, P1, R6, UR8, RZ ;  /* 0x0000000806277c10 */ /* 0x000fe2000ff3e0ff */
        /* <DEDUP_REMOVED lines=11> */
[----:B------:R-:W0:Y:S02]  /*14a70*/  SHFL.IDX PT, R39, R39, RZ, 0x1e1f ;  /* 0x001e1fff27277589 */ /* 0x000e2400000e0000 */
.L_x_3093:
[----:B------:R-:W-:Y:S01]  /*14a80*/  IMAD R45, R215, R20, RZ ;  /* 0x00000014d72d7224 */ /* 0x000fe200078e02ff */
[----:B------:R-:W-:Y:S01]  /*14a90*/  BSSY B1, `(.L_x_2828) ;  /* 0x0000037000017945 */ /* 0x000fe20003800000 */
[----:B------:R-:W-:Y:S02]  /*14aa0*/  CS2R R4, SRZ ;  /* 0x0000000000047805 */ /* 0x000fe4000001ff00 */
[----:B------:R-:W-:Y:S02]  /*14ab0*/  CS2R R6, SRZ ;  /* 0x0000000000067805 */ /* 0x000fe4000001ff00 */
[----:B------:R-:W-:Y:S02]  /*14ac0*/  CS2R R8, SRZ ;  /* 0x0000000000087805 */ /* 0x000fe4000001ff00 */
[----:B------:R-:W-:Y:S02]  /*14ad0*/  ISETP.GE.AND P0, PT, R10, R45, PT ;  /* 0x0000002d0a00720c */ /* 0x000fe40003f06270 */
[----:B------:R-:W-:-:S02]  /*14ae0*/  CS2R R10, SRZ ;  /* 0x00000000000a7805 */ /* 0x000fc4000001ff00 */
[----:B0-----:R-:W-:Y:S02]  /*14af0*/  CS2R R12, SRZ ;  /* 0x00000000000c7805 */ /* 0x001fe4000001ff00 */
        /* <DEDUP_REMOVED lines=10> */
[C---:B------:R-:W-:Y:S02]  /*14ba0*/  IADD3 R4, R16.reuse, 0x40, RZ ;  /* 0x0000004010047810 */ /* 0x040fe40007ffe0ff */
[----:B------:R-:W-:Y:S02]  /*14bb0*/  CS2R R24, SRZ ;  /* 0x0000000000187805 */ /* 0x000fe4000001ff00 */
[----:B------:R-:W-:Y:S02]  /*14bc0*/  ISETP.GE.AND P2, PT, R16, UR4, PT ;  /* 0x0000000410007c0c */ /* 0x000fe4000bf46270 */
[----:B------:R-:W-:Y:S02]  /*14bd0*/  CS2R R26, SRZ ;  /* 0x00000000001a7805 */ /* 0x000fe4000001ff00 */
[----:B------:R-:W-:-:S02]  /*14be0*/  ISETP.GE.AND P1, PT, R0, UR4, PT ;  /* 0x0000000400007c0c */ /* 0x000fc4000bf26270 */
[----:B------:R-:W-:Y:S02]  /*14bf0*/  CS2R R6, SRZ ;  /* 0x0000000000067805 */ /* 0x000fe4000001ff00 */
[----:B------:R-:W-:Y:S02]  /*14c00*/  ISETP.GE.AND P0, PT, R4, UR4, PT ;  /* 0x0000000404007c0c */ /* 0x000fe4000bf06270 */
[----:B------:R-:W-:Y:S02]  /*14c10*/  CS2R R4, SRZ ;  /* 0x0000000000047805 */ /* 0x000fe4000001ff00 */
[----:B------:R-:W-:Y:S02]  /*14c20*/  CS2R R28, SRZ ;  /* 0x00000000001c7805 */ /* 0x000fe4000001ff00 */
[----:B------:R-:W-:Y:S02]  /*14c30*/  CS2R R30, SRZ ;  /* 0x00000000001e7805 */ /* 0x000fe4000001ff00 */
[----:B---3--:R-:W-:Y:S01]  /*14c40*/  @!P2 IADD3 R40, P3, R16, R21, RZ ;  /* 0x000000151028a210 */ /* 0x008fe20007f7e0ff */
[----:B------:R-:W-:-:S04]  /*14c50*/  @!P1 IMAD.SHL.U32 R46, R192, 0x10, RZ ;  /* 0x00000010c02e9824 */ /* 0x000fc800078e00ff */
[----:B------:R-:W-:Y:S02]  /*14c60*/  @!P0 IMAD.SHL.U32 R48, R193, 0x10, RZ ;  /* 0x00000010c1308824 */ /* 0x000fe400078e00ff */
[C---:B--2---:R-:W-:Y:S01]  /*14c70*/  @!P2 IMAD.X R41, R3.reuse, 0x1, R17, P3 ;  /* 0x000000010329a824 */ /* 0x044fe200018e0611 */
[----:B------:R-:W-:Y:S02]  /*14c80*/  @!P1 SHF.R.S32.HI R0, RZ, 0x1f, R46 ;  /* 0x0000001fff009819 */ /* 0x000fe4000001142e */
[C---:B------:R-:W-:Y:S02]  /*14c90*/  @!P1 IADD3 R42, P5, R46.reuse, R21, RZ ;  /* 0x000000152e2a9210 */ /* 0x040fe40007fbe0ff */
[----:B------:R-:W-:Y:S02]  /*14ca0*/  @!P1 IADD3 R46, P4, R46, R39, RZ ;  /* 0x000000272e2e9210 */ /* 0x000fe40007f9e0ff */
[----:B------:R-:W-:Y:S02]  /*14cb0*/  CS2R R10, SRZ ;  /* 0x00000000000a7805 */ /* 0x000fe4000001ff00 */
[----:B------:R-:W-:Y:S01]  /*14cc0*/  @!P0 IADD3 R38, P3, R48, R21, RZ ;  /* 0x0000001530268210 */ /* 0x000fe20007f7e0ff */
[----:B------:R-:W-:Y:S01]  /*14cd0*/  @!P1 IMAD.X R43, R3, 0x1, R0, P5 ;  /* 0x00000001032b9824 */ /* 0x000fe200028e0600 */
[----:B------:R-:W-:-:S02]  /*14ce0*/  @!P0 SHF.R.S32.HI R8, RZ, 0x1f, R48 ;  /* 0x0000001fff088819 */ /* 0x000fc40000011430 */
[----:B------:R-:W-:Y:S02]  /*14cf0*/  CS2R R32, SRZ ;  /* 0x0000000000207805 */ /* 0x000fe4000001ff00 */
[-C--:B------:R-:W-:Y:S02]  /*14d00*/  @!P0 IADD3 R48, P5, R48, R39.reuse, RZ ;  /* 0x0000002730308210 */ /* 0x080fe40007fbe0ff */
[----:B------:R-:W-:Y:S02]  /*14d10*/  CS2R R34, SRZ ;  /* 0x0000000000227805 */ /* 0x000fe4000001ff00 */
[----:B-1--4-:R-:W-:Y:S02]  /*14d20*/  @!P1 IADD3.X R47, R37, R0, RZ, P4, !PT ;  /* 0x00000000252f9210 */ /* 0x012fe400027fe4ff */
[----:B------:R-:W-:Y:S02]  /*14d30*/  CS2R R12, SRZ ;  /* 0x00000000000c7805 */ /* 0x000fe4000001ff00 */
[----:B------:R-:W-:Y:S01]  /*14d40*/  @!P2 IADD3 R20, P4, R16, R39, RZ ;  /* 0x000000271014a210 */ /* 0x000fe20007f9e0ff */
[--C-:B------:R-:W-:Y:S01]  /*14d50*/  @!P0 IMAD.X R39, R3, 0x1, R8.reuse, P3 ;  /* 0x0000000103278824 */ /* 0x100fe200018e0608 */
[----:B------:R-:W-:Y:S01]  /*14d60*/  CS2R R14, SRZ ;  /* 0x00000000000e7805 */ /* 0x000fe2000001ff00 */
[C---:B------:R-:W-:Y:S01]  /*14d70*/  @!P0 IMAD.X R49, R37.reuse, 0x1, R8, P5 ;  /* 0x0000000125318824 */ /* 0x040fe200028e0608 */
        /* <DEDUP_REMOVED lines=8> */
.L_x_2829:
[----:B------:R-:W-:Y:S05]  /*14e00*/  BSYNC B1 ;  /* 0x0000000000017941 */ /* 0x000fea0003800000 */
.L_x_2828:
[----:B------:R-:W-:Y:S01]  /*14e10*/  ULEA.HI UR4, UR37, UR37, URZ, 0x1 ;  /* 0x0000002525047291 */ /* 0x000fe2000f8f083f */
[----:B--2---:R-:W-:Y:S01]  /*14e20*/  VIADDMNMX R3, R45, -R214, 0x80, PT ;  /* 0x000000802d037446 */ /* 0x004fe200038009d6 */
[----:B------:R-:W-:Y:S02]  /*14e30*/  BSSY B1, `(.L_x_2830) ;  /* 0x0000008000017945 */ /* 0x000fe40003800000 */
[----:B------:R-:W-:Y:S01]  /*14e40*/  ULOP3.LUT UR4, UR4, 0xfffffffe, URZ, 0xc0, !UPT ;  /* 0xfffffffe04047892 */ /* 0x000fe2000f8ec03f */
[----:B------:R-:W-:-:S03]  /*14e50*/  ISETP.GE.AND P1, PT, R198, R3, PT ;  /* 0x00000003c600720c */ /* 0x000fc60003f26270 */
[----:B------:R-:W-:-:S06]  /*14e60*/  UIADD3 UR4, UR37, -UR4, URZ ;  /* 0x8000000425047290 */ /* 0x000fcc000fffe03f */
[----:B0--3--:R-:W-:-:S05]  /*14e70*/  IMAD.U32 R21, RZ, RZ, UR4 ;  /* 0x00000004ff157e24 */ /* 0x009fca000f8e00ff */
[----:B------:R-:W-:-:S04]  /*14e80*/  SHF.L.U32 R21, R21, 0x1f, RZ ;  /* 0x0000001f15157819 */ /* 0x000fc800000006ff */
[----:B------:R-:W0:Y:S02]  /*14e90*/  SYNCS.PHASECHK.TRANS64.TRYWAIT P0, [R18+URZ+0x29800], R21 ;  /* 0x02980015120075a7 */ /* 0x000e24000800017f */
[----:B0-----:R-:W-:Y:S05]  /*14ea0*/  @!P0 BRA `(.L_x_2831) ;  /* 0x000001dc00d08947 */ /* 0x001fea0003800000 */
.L_x_3094:
[----:B------:R-:W-:Y:S05]  /*14eb0*/  BSYNC B1 ;  /* 0x0000000000017941 */ /* 0x000fea0003800000 */
.L_x_2830:
[----:B------:R-:W-:Y:S05]  /*14ec0*/  @P1 BRA `(.L_x_2816) ;  /* 0x0000002c00fc1947 */ /* 0x000fea0003800000 */
[----:B------:R-:W2:Y:S01]  /*14ed0*/  LDC R3, c[0x0][0x3f4] ;  /* 0x0000fd00ff037b82 */ /* 0x000ea20000000800 */
[C---:B------:R-:W-:Y:S01]  /*14ee0*/  VIADD R20, R16.reuse, 0x40 ;  /* 0x0000004010147836 */ /* 0x040fe20000000000 */
[C---:B------:R-:W-:Y:S01]  /*14ef0*/  IADD3 R0, R16.reuse, 0x20, RZ ;  /* 0x0000002010007810 */ /* 0x040fe20007ffe0ff */
[----:B------:R-:W-:Y:S01]  /*14f00*/  BSSY B1, `(.L_x_2832) ;  /* 0x0000101000017945 */ /* 0x000fe20003800000 */
[-C--:B--2---:R-:W-:Y:S02]  /*14f10*/  ISETP.GE.AND P0, PT, R16, R3.reuse, PT ;  /* 0x000000031000720c */ /* 0x084fe40003f06270 */
[-C--:B------:R-:W-:Y:S02]  /*14f20*/  ISETP.GE.AND P1, PT, R0, R3.reuse, PT ;  /* 0x000000030000720c */ /* 0x080fe40003f26270 */
[----:B------:R-:W-:-:S09]  /*14f30*/  ISETP.GE.AND P2, PT, R20, R3, PT ;  /* 0x000000031400720c */ /* 0x000fd20003f46270 */
[----:B------:R-:W-:Y:S05]  /*14f40*/  @P0 BRA `(.L_x_2833) ;  /* 0x0000000c00f00947 */ /* 0x000fea0003800000 */
[----:B------:R-:W2:Y:S01]  /*14f50*/  LDL R68, [R1+0x48] ;  /* 0x0000480001447983 */ /* 0x000ea20000100800 */
[----:B------:R-:W3:Y:S01]  /*14f60*/  S2R R36, SR_TID.X ;  /* 0x0000000000247919 */ /* 0x000ee20000002100 */
[----:B-----5:R-:W-:Y:S02]  /*14f70*/  SHF.R.U32.HI R0, RZ, 0x8, R24 ;  /* 0x00000008ff007819 */ /* 0x020fe40000011618 */
[----:B------:R-:W-:Y:S02]  /*14f80*/  LOP3.LUT R20, R24, 0xff, RZ, 0xc0, !PT ;  /* 0x000000ff18147812 */ /* 0x000fe400078ec0ff */
[----:B0-----:R-:W-:-:S04]  /*14f90*/  LOP3.LUT R21, R0, 0xff, RZ, 0xc0, !PT ;  /* 0x000000ff00157812 */ /* 0x001fc800078ec0ff */
[----:B------:R-:W-:Y:S01]  /*14fa0*/  PRMT R45, R21, 0x7604, R20 ;  /* 0x00007604152d7816 */ /* 0x000fe20000000014 */
[----:B---3--:R-:W-:-:S05]  /*14fb0*/  VIADD R38, R36, 0xffffff80 ;  /* 0xffffff8024267836 */ /* 0x008fca0000000000 */
[----:B------:R-:W-:-:S04]  /*14fc0*/  LEA.HI R40, R38, R38, RZ, 0x1 ;  /* 0x0000002626287211 */ /* 0x000fc800078f08ff */
[----:B------:R-:W-:-:S05]  /*14fd0*/  LOP3.LUT R40, R40, 0xfffffffe, RZ, 0xc0, !PT ;  /* 0xfffffffe28287812 */ /* 0x000fca00078ec0ff */
[----:B------:R-:W-:-:S05]  /*14fe0*/  IMAD.IADD R40, R38, 0x1, -R40 ;  /* 0x0000000126287824 */ /* 0x000fca00078e0a28 */
[----:B------:R-:W-:-:S04]  /*14ff0*/  LEA.HI R0, R3, R40, RZ, 0x1c ;  /* 0x0000002803007211 */ /* 0x000fc800078fe0ff */
[----:B------:R-:W-:-:S04]  /*15000*/  SHF.R.S32.HI R21, RZ, 0x1f, R0 ;  /* 0x0000001fff157819 */ /* 0x000fc80000011400 */
[----:B------:R-:W-:Y:S01]  /*15010*/  LEA.HI R20, R21, R0, RZ, 0x2 ;  /* 0x0000000015147211 */ /* 0x000fe200078f10ff */
[----:B------:R-:W-:-:S03]  /*15020*/  IMAD.SHL.U32 R21, R0, 0x10, RZ ;  /* 0x0000001000157824 */ /* 0x000fc600078e00ff */
[----:B------:R-:W-:Y:S02]  /*15030*/  SHF.L.U32 R20, R20, 0xb, RZ ;  /* 0x0000000b14147819 */ /* 0x000fe400000006ff */
[----:B------:R-:W-:Y:S02]  /*15040*/  LOP3.LUT R0, R208, 0x30, R21, 0xf8, !PT ;  /* 0x00000030d0007812 */ /* 0x000fe400078ef815 */
[----:B----4-:R-:W-:Y:S02]  /*15050*/  SHF.R.U32.HI R37, RZ, 0x8, R25 ;  /* 0x00000008ff257819 */ /* 0x010fe40000011619 */
[----:B------:R-:W-:Y:S02]  /*15060*/  SHF.R.U32.HI R39, RZ, 0x8, R26 ;  /* 0x00000008ff277819 */ /* 0x000fe4000001161a */
        /* <DEDUP_REMOVED lines=8> */
[----:B-1----:R-:W-:Y:S01]  /*150f0*/  PRMT R47, R39, 0x7604, R38 ;  /* 0x00007604272f7816 */ /* 0x002fe20000000026 */
        /* <DEDUP_REMOVED lines=13> */
[----:B------:R-:W-:Y:S02]  /*151d0*/  LOP3.LUT R52, R7, 0xff, RZ, 0xc0, !PT ;  /* 0x000000ff07347812 */ /* 0x000fe400078ec0ff */
[----:B------:R-:W-:Y:S02]  /*151e0*/  LOP3.LUT R53, R53, 0xff, RZ, 0xc0, !PT ;  /* 0x000000ff35357812 */ /* 0x000fe400078ec0ff */
[----:B------:R-:W-:Y:S02]  /*151f0*/  LOP3.LUT R48, R5, 0xff, RZ, 0xc0, !PT ;  /* 0x000000ff05307812 */ /* 0x000fe400078ec0ff */
[----:B------:R-:W-:Y:S02]  /*15200*/  SHF.R.U32.HI R50, RZ, 0x8, R6 ;  /* 0x00000008ff327819 */ /* 0x000fe40000011606 */
[----:B------:R-:W-:Y:S02]  /*15210*/  PRMT R52, R53, 0x7604, R52 ;  /* 0x0000760435347816 */ /* 0x000fe40000000034 */
[----:B------:R-:W-:-:S02]  /*15220*/  SHF.R.U32.HI R53, RZ, 0x10, R5 ;  /* 0x00000010ff357819 */ /* 0x000fc40000011605 */
[----:B------:R-:W-:Y:S02]  /*15230*/  LOP3.LUT R49, R6, 0xff, RZ, 0xc0, !PT ;  /* 0x000000ff06317812 */ /* 0x000fe400078ec0ff */
[----:B------:R-:W-:Y:S02]  /*15240*/  LOP3.LUT R50, R50, 0xff, RZ, 0xc0, !PT ;  /* 0x000000ff32327812 */ /* 0x000fe400078ec0ff */
[----:B------:R-:W-:Y:S02]  /*15250*/  PRMT R48, R21, 0x7604, R48 ;  /* 0x0000760415307816 */ /* 0x000fe40000000030 */
[----:B------:R-:W-:Y:S01]  /*15260*/  SHF.R.U32.HI R21, RZ, 0x10, R25 ;  /* 0x00000010ff157819 */ /* 0x000fe20000011619 */
[----:B------:R-:W-:Y:S01]  /*15270*/  IMAD.U32 R53, R53, 0x10000, RZ ;  /* 0x0001000035357824 */ /* 0x000fe200078e00ff */
[----:B------:R-:W-:Y:S02]  /*15280*/  PRMT R57, R50, 0x7604, R49 ;  /* 0x0000760432397816 */ /* 0x000fe40000000031 */
[----:B------:R-:W-:Y:S01]  /*15290*/  SHF.R.U32.HI R49, RZ, 0x10, R27 ;  /* 0x00000010ff317819 */ /* 0x000fe2000001161b */
[----:B------:R-:W-:Y:S01]  /*152a0*/  IMAD.U32 R21, R21, 0x10000, RZ ;  /* 0x0001000015157824 */ /* 0x000fe200078e00ff */
[----:B------:R-:W-:-:S02]  /*152b0*/  LOP3.LUT R55, R48, 0xff0000, R53, 0xf8, !PT ;  /* 0x00ff000030377812 */ /* 0x000fc400078ef835 */
[----:B------:R-:W-:Y:S01]  /*152c0*/  LOP3.LUT R45, R45, 0xff0000, R24, 0xf8, !PT ;  /* 0x00ff00002d2d7812 */ /* 0x000fe200078ef818 */
[----:B------:R-:W-:Y:S01]  /*152d0*/  IMAD.U32 R49, R49, 0x10000, RZ ;  /* 0x0001000031317824 */ /* 0x000fe200078e00ff */
[----:B------:R-:W-:Y:S02]  /*152e0*/  LOP3.LUT R21, R46, 0xff0000, R21, 0xf8, !PT ;  /* 0x00ff00002e157812 */ /* 0x000fe400078ef815 */
[----:B------:R-:W-:Y:S02]  /*152f0*/  LOP3.LUT R47, R47, 0xff0000, R26, 0xf8, !PT ;  /* 0x00ff00002f2f7812 */ /* 0x000fe400078ef81a */
[----:B------:R-:W-:Y:S02]  /*15300*/  LOP3.LUT R55, R55, 0xff000000, R5, 0xf8, !PT ;  /* 0xff00000037377812 */ /* 0x000fe400078ef805 */
[----:B------:R-:W-:Y:S02]  /*15310*/  LOP3.LUT R45, R45, 0xff000000, R24, 0xf8, !PT ;  /* 0xff0000002d2d7812 */ /* 0x000fe400078ef818 */
[----:B------:R-:W-:-:S02]  /*15320*/  LOP3.LUT R49, R20, 0xff0000, R49, 0xf8, !PT ;  /* 0x00ff000014317812 */ /* 0x000fc400078ef831 */
[----:B------:R-:W-:Y:S02]  /*15330*/  LOP3.LUT R24, R21, 0xff000000, R25, 0xf8, !PT ;  /* 0xff00000015187812 */ /* 0x000fe400078ef819 */
[----:B------:R-:W-:Y:S02]  /*15340*/  SHF.R.U32.HI R59, RZ, 0x10, R7 ;  /* 0x00000010ff3b7819 */ /* 0x000fe40000011607 */
[----:B------:R-:W-:Y:S02]  /*15350*/  LOP3.LUT R21, R57, 0xff0000, R6, 0xf8, !PT ;  /* 0x00ff000039157812 */ /* 0x000fe400078ef806 */
[----:B------:R-:W-:Y:S02]  /*15360*/  LOP3.LUT R20, R47, 0xff000000, R26, 0xf8, !PT ;  /* 0xff0000002f147812 */ /* 0x000fe400078ef81a */
[----:B------:R-:W-:Y:S02]  /*15370*/  F2FP.F16.E4M3.UNPACK_B R54, R55 ;  /* 0x00000037ff36723e */ /* 0x000fe400020006ff */
[----:B0-----:R-:W-:-:S02]  /*15380*/  F2FP.F16.E4M3.UNPACK_B R26, R41 ;  /* 0x00000029ff1a723e */ /* 0x001fc400020006ff */
[----:B------:R-:W-:Y:S02]  /*15390*/  LOP3.LUT R53, R49, 0xff000000, R27, 0xf8, !PT ;  /* 0xff00000031357812 */ /* 0x000fe400078ef81b */
[----:B------:R-:W-:Y:S02]  /*153a0*/  SHF.L.U32 R59, R59, 0x10, RZ ;  /* 0x000000103b3b7819 */ /* 0x000fe400000006ff */
[----:B------:R-:W-:Y:S02]  /*153b0*/  LOP3.LUT R51, R51, 0xff0000, R4, 0xf8, !PT ;  /* 0x00ff000033337812 */ /* 0x000fe400078ef804 */
[----:B------:R-:W-:Y:S02]  /*153c0*/  LOP3.LUT R5, R21, 0xff000000, R6, 0xf8, !PT ;  /* 0xff00000015057812 */ /* 0x000fe400078ef806 */
[----:B------:R-:W-:Y:S01]  /*153d0*/  F2FP.F16.E4M3.UNPACK_B R27, R24 ;  /* 0x00000018ff1b723e */ /* 0x000fe200020006ff */
[----:B------:R-:W-:Y:S01]  /*153e0*/  HADD2.F32 R6, -RZ, R26.H0_H0 ;  /* 0x2000001aff067230 */ /* 0x000fe20000004100 */
[----:B------:R-:W-:-:S02]  /*153f0*/  LOP3.LUT R59, R52, 0xff0000, R59, 0xf8, !PT ;  /* 0x00ff0000343b7812 */ /* 0x000fc400078ef83b */
[----:B------:R-:W-:Y:S02]  /*15400*/  LOP3.LUT R57, R51, 0xff000000, R4, 0xf8, !PT ;  /* 0xff00000033397812 */ /* 0x000fe400078ef804 */
[-C--:B------:R-:W-:Y:S02]  /*15410*/  F2FP.F16.E4M3.UNPACK_B R51, R43.reuse ;  /* 0x0000002bff33723e */ /* 0x080fe400020006ff */
[----:B------:R-:W-:Y:S02]  /*15420*/  F2FP.F16.E4M3.UNPACK_B R52, R43.H1 ;  /* 0x0000002bff34723e */ /* 0x000fe400030006ff */
[-C--:B------:R-:W-:Y:S02]  /*15430*/  F2FP.F16.E4M3.UNPACK_B R43, R40.reuse ;  /* 0x00000028ff2b723e */ /* 0x080fe400020006ff */
[----:B------:R-:W-:Y:S02]  /*15440*/  F2FP.F16.E4M3.UNPACK_B R50, R40.H1 ;  /* 0x00000028ff32723e */ /* 0x000fe400030006ff */
[----:B------:R-:W-:-:S02]  /*15450*/  F2FP.F16.E4M3.UNPACK_B R41, R41.H1 ;  /* 0x00000029ff29723e */ /* 0x000fc400030006ff */
[----:B------:R-:W-:Y:S01]  /*15460*/  F2FP.F16.E4M3.UNPACK_B R55, R55.H1 ;  /* 0x00000037ff37723e */ /* 0x000fe200030006ff */
[----:B------:R-:W-:Y:S01]  /*15470*/  HADD2.F32 R26, -RZ, R26.H1_H1 ;  /* 0x3000001aff1a7230 */ /* 0x000fe20000004100 */
[----:B------:R-:W-:Y:S01]  /*15480*/  LOP3.LUT R58, R59, 0xff000000, R7, 0xf8, !PT ;  /* 0xff0000003b3a7812 */ /* 0x000fe200078ef807 */
[----:B------:R-:W-:-:S05]  /*15490*/  HADD2.F32 R59, -RZ, R54.H1_H1 ;  /* 0x30000036ff3b7230 */ /* 0x000fca0000004100 */
[----:B------:R-:W-:Y:S01]  /*154a0*/  FMUL.FTZ R61, R26, R59 ;  /* 0x0000003b1a3d7220 */ /* 0x000fe20000410000 */
[----:B--2---:R-:W0:Y:S02]  /*154b0*/  LDS.128 R36, [R68+0x14400] ;  /* 0x0144000044247984 */ /* 0x004e240000000c00 */
[----:B0-----:R-:W-:Y:S02]  /*154c0*/  F2FP.F16.E4M3.UNPACK_B R21, R37 ;  /* 0x00000025ff15723e */ /* 0x001fe400020006ff */
[-C--:B------:R-:W-:Y:S02]  /*154d0*/  F2FP.F16.E4M3.UNPACK_B R48, R39.reuse ;  /* 0x00000027ff30723e */ /* 0x080fe400020006ff */
[----:B------:R-:W-:Y:S01]  /*154e0*/  F2FP.F16.E4M3.UNPACK_B R49, R39.H1 ;  /* 0x00000027ff31723e */ /* 0x000fe200030006ff */
[----:B------:R-:W-:Y:S01]  /*154f0*/  HADD2.F32 R39, -RZ, R54.H0_H0 ;  /* 0x20000036ff277230 */ /* 0x000fe20000004100 */
[-C--:B------:R-:W-:Y:S02]  /*15500*/  F2FP.F16.E4M3.UNPACK_B R46, R36.reuse ;  /* 0x00000024ff2e723e */ /* 0x080fe400020006ff */
[----:B------:R-:W-:Y:S01]  /*15510*/  F2FP.F16.E4M3.UNPACK_B R47, R36.H1 ;  /* 0x00000024ff2f723e */ /* 0x000fe200030006ff */
[----:B------:R-:W-:-:S02]  /*15520*/  HADD2.F32 R36, -RZ, R27.H0_H0 ;  /* 0x2000001bff247230 */ /* 0x000fc40000004100 */
[C---:B------:R-:W-:Y:S01]  /*15530*/  FMUL.FTZ R40, R6.reuse, R39 ;  /* 0x0000002706287220 */ /* 0x040fe20000410000 */
[----:B------:R-:W-:Y:S02]  /*15540*/  HADD2.F32 R25, -RZ, R21.H0_H0 ;  /* 0x20000015ff197230 */ /* 0x000fe40000004100 */
[----:B------:R-:W-:-:S03]  /*15550*/  FMUL.FTZ R56, R6, R36 ;  /* 0x0000002406387220 */ /* 0x000fc60000410000 */
[C---:B------:R-:W-:Y:S01]  /*15560*/  FFMA.FTZ R6, R25.reuse, R36, -R40 ;  /* 0x0000002419067223 */ /* 0x040fe20000010828 */
[----:B------:R-:W-:Y:S01]  /*15570*/  F2FP.F16.E4M3.UNPACK_B R36, R24.H1 ;  /* 0x00000018ff24723e */ /* 0x000fe200030006ff */
[----:B------:R-:W-:Y:S01]  /*15580*/  FFMA.FTZ R25, R25, R39, R56 ;  /* 0x0000002719197223 */ /* 0x000fe20000010038 */
[----:B------:R-:W-:Y:S01]  /*15590*/  F2FP.F16.E4M3.UNPACK_B R37, R37.H1 ;  /* 0x00000025ff25723e */ /* 0x000fe200030006ff */
[----:B------:R-:W-:Y:S02]  /*155a0*/  HADD2.F32 R39, -RZ, R27.H1_H1 ;  /* 0x3000001bff277230 */ /* 0x000fe40000004100 */
[----:B------:R-:W-:Y:S02]  /*155b0*/  HADD2.F32 R24, -RZ, R21.H1_H1 ;  /* 0x30000015ff187230 */ /* 0x000fe40000004100 */
[----:B------:R-:W-:Y:S02]  /*155c0*/  HADD2.F32 R54, -RZ, R55.H0_H0 ;  /* 0x20000037ff367230 */ /* 0x000fe40000004100 */
[----:B------:R-:W-:-:S02]  /*155d0*/  HADD2.F32 R21, -RZ, R41.H0_H0 ;  /* 0x20000029ff157230 */ /* 0x000fc40000004100 */
[--C-:B------:R-:W-:Y:S02]  /*155e0*/  HADD2.F32 R40, -RZ, R36.reuse.H0_H0 ;  /* 0x20000024ff287230 */ /* 0x100fe40000004100 */
[-C--:B------:R-:W-:Y:S01]  /*155f0*/  FMUL.FTZ R26, R26, R39.reuse ;  /* 0x000000271a1a7220 */ /* 0x080fe20000410000 */
[----:B------:R-:W-:Y:S02]  /*15600*/  HADD2.F32 R27, -RZ, R37.H0_H0 ;  /* 0x20000025ff1b7230 */ /* 0x000fe40000004100 */
[C---:B------:R-:W-:Y:S01]  /*15610*/  FMUL.FTZ R56, R21.reuse, R54 ;  /* 0x0000003615387220 */ /* 0x040fe20000410000 */
[-C--:B------:R-:W-:Y:S01]  /*15620*/  FMUL.FTZ R63, R21, R40.reuse ;  /* 0x00000028153f7220 */ /* 0x080fe20000410000 */
[C---:B------:R-:W-:Y:S01]  /*15630*/  FFMA.FTZ R21, R24.reuse, R39, -R61 ;  /* 0x0000002718157223 */ /* 0x040fe2000001083d */
[----:B------:R-:W-:Y:S01]  /*15640*/  FFMA.FTZ R24, R24, R59, R26 ;  /* 0x0000003b18187223 */ /* 0x000fe2000001001a */
[C---:B------:R-:W-:Y:S01]  /*15650*/  FFMA.FTZ R26, R27.reuse, R40, -R56 ;  /* 0x000000281b1a7223 */ /* 0x040fe20000010838 */
[----:B------:R-:W-:Y:S01]  /*15660*/  F2FP.F16.E4M3.UNPACK_B R59, R58 ;  /* 0x0000003aff3b723e */ /* 0x000fe200020006ff */
[----:B------:R-:W-:Y:S01]  /*15670*/  FFMA.FTZ R27, R27, R54, R63 ;  /* 0x000000361b1b7223 */ /* 0x000fe2000001003f */
[----:B------:R-:W-:Y:S01]  /*15680*/  F2FP.F16.E4M3.UNPACK_B R54, R53 ;  /* 0x00000035ff36723e */ /* 0x000fe200020006ff */
[----:B------:R-:W-:-:S02]  /*15690*/  HADD2.F32 R39, -RZ, R36.H1_H1 ;  /* 0x30000024ff277230 */ /* 0x000fc40000004100 */
[----:B------:R-:W-:Y:S02]  /*156a0*/  HADD2.F32 R56, -RZ, R55.H1_H1 ;  /* 0x30000037ff387230 */ /* 0x000fe40000004100 */
[----:B------:R-:W-:Y:S02]  /*156b0*/  HADD2.F32 R36, -RZ, R37.H1_H1 ;  /* 0x30000025ff247230 */ /* 0x000fe40000004100 */
[----:B------:R-:W-:Y:S02]  /*156c0*/  HADD2.F32 R41, -RZ, R41.H1_H1 ;  /* 0x30000029ff297230 */ /* 0x000fe40000004100 */
[----:B------:R-:W-:Y:S02]  /*156d0*/  HADD2.F32 R60, -RZ, R59.H0_H0 ;  /* 0x2000003bff3c7230 */ /* 0x000fe40000004100 */
[----:B------:R-:W-:Y:S02]  /*156e0*/  HADD2.F32 R37, -RZ, R51.H0_H0 ;  /* 0x20000033ff257230 */ /* 0x000fe40000004100 */
[----:B------:R-:W-:-:S02]  /*156f0*/  HADD2.F32 R55, -RZ, R54.H0_H0 ;  /* 0x20000036ff377230 */ /* 0x000fc40000004100 */
[----:B------:R-:W-:Y:S01]  /*15700*/  FMUL.FTZ R61, R41, R56 ;  /* 0x00000038293d7220 */ /* 0x000fe20000410000 */
[----:B------:R-:W-:Y:S02]  /*15710*/  HADD2.F32 R40, -RZ, R48.H0_H0 ;  /* 0x20000030ff287230 */ /* 0x000fe40000004100 */
[----:B------:R-:W-:Y:S01]  /*15720*/  FMUL.FTZ R63, R37, R60 ;  /* 0x0000003c253f7220 */ /* 0x000fe20000410000 */
[----:B------:R-:W-:Y:S01]  /*15730*/  FMUL.FTZ R41, R41, R39 ;  /* 0x0000002729297220 */ /* 0x000fe20000410000 */
[----:B------:R-:W-:Y:S01]  /*15740*/  FMUL.FTZ R65, R37, R55 ;  /* 0x0000003725417220 */ /* 0x000fe20000410000 */
[----:B------:R-:W-:Y:S01]  /*15750*/  FFMA.FTZ R37, R36, R39, -R61 ;  /* 0x0000002724257223 */ /* 0x000fe2000001083d */
[----:B------:R-:W-:Y:S01]  /*15760*/  FFMA.FTZ R39, R40, R55, -R63 ;  /* 0x0000003728277223 */ /* 0x000fe2000001083f */
[----:B------:R-:W-:Y:S01]  /*15770*/  HADD2.F32 R55, -RZ, R54.H1_H1 ;  /* 0x30000036ff377230 */ /* 0x000fe20000004100 */
[----:B------:R-:W-:Y:S01]  /*15780*/  F2FP.F16.E4M3.UNPACK_B R58, R58.H1 ;  /* 0x0000003aff3a723e */ /* 0x000fe200030006ff */
[----:B------:R-:W-:Y:S01]  /*15790*/  HADD2.F32 R59, -RZ, R59.H1_H1 ;  /* 0x3000003bff3b7230 */ /* 0x000fe20000004100 */
[----:B------:R-:W-:Y:S01]  /*157a0*/  F2FP.F16.E4M3.UNPACK_B R54, R53.H1 ;  /* 0x00000035ff36723e */ /* 0x000fe200030006ff */
[----:B------:R-:W-:-:S02]  /*157b0*/  HADD2.F32 R51, -RZ, R51.H1_H1 ;  /* 0x30000033ff337230 */ /* 0x000fc40000004100 */
[----:B------:R-:W-:Y:S01]  /*157c0*/  FFMA.FTZ R40, R40, R60, R65 ;  /* 0x0000003c28287223 */ /* 0x000fe20000010041 */
[----:B------:R-:W-:Y:S02]  /*157d0*/  HADD2.F32 R48, -RZ, R48.H1_H1 ;  /* 0x30000030ff307230 */ /* 0x000fe40000004100 */
[----:B------:R-:W-:Y:S01]  /*157e0*/  FFMA.FTZ R36, R36, R56, R41 ;  /* 0x0000003824247223 */ /* 0x000fe20000010029 */
[----:B------:R-:W-:Y:S02]  /*157f0*/  HADD2.F32 R60, -RZ, R58.H0_H0 ;  /* 0x2000003aff3c7230 */ /* 0x000fe40000004100 */
[C---:B------:R-:W-:Y:S01]  /*15800*/  FMUL.FTZ R61, R51.reuse, R59 ;  /* 0x0000003b333d7220 */ /* 0x040fe20000410000 */
[----:B------:R-:W-:Y:S02]  /*15810*/  HADD2.F32 R53, -RZ, R52.H0_H0 ;  /* 0x20000034ff357230 */ /* 0x000fe40000004100 */
[----:B------:R-:W-:Y:S02]  /*15820*/  HADD2.F32 R56, -RZ, R54.H0_H0 ;  /* 0x20000036ff387230 */ /* 0x000fe40000004100 */
[----:B------:R-:W-:Y:S01]  /*15830*/  FMUL.FTZ R64, R51, R55 ;  /* 0x0000003733407220 */ /* 0x000fe20000410000 */
[----:B------:R-:W-:-:S02]  /*15840*/  HADD2.F32 R41, -RZ, R49.H0_H0 ;  /* 0x20000031ff297230 */ /* 0x000fc40000004100 */
[C---:B------:R-:W-:Y:S01]  /*15850*/  FFMA.FTZ R62, R48.reuse, R55, -R61 ;  /* 0x00000037303e7223 */ /* 0x040fe2000001083d */
[C---:B------:R-:W-:Y:S01]  /*15860*/  FMUL.FTZ R66, R53.reuse, R60 ;  /* 0x0000003c35427220 */ /* 0x040fe20000410000 */
[----:B------:R-:W-:Y:S01]  /*15870*/  F2FP.F16.E4M3.UNPACK_B R55, R57.H1 ;  /* 0x00000039ff37723e */ /* 0x000fe200030006ff */
[-C--:B------:R-:W-:Y:S01]  /*15880*/  FMUL.FTZ R53, R53, R56.reuse ;  /* 0x0000003835357220 */ /* 0x080fe20000410000 */
[----:B------:R-:W-:Y:S01]  /*15890*/  HADD2.F32 R58, -RZ, R58.H1_H1 ;  /* 0x3000003aff3a7230 */ /* 0x000fe20000004100 */
[----:B------:R-:W-:Y:S01]  /*158a0*/  F2FP.F16.E4M3.UNPACK_B R51, R45.H1 ;  /* 0x0000002dff33723e */ /* 0x000fe200030006ff */
[----:B------:R-:W-:Y:S02]  /*158b0*/  HADD2.F32 R52, -RZ, R52.H1_H1 ;  /* 0x30000034ff347230 */ /* 0x000fe40000004100 */
[----:B------:R-:W-:Y:S01]  /*158c0*/  FFMA.FTZ R61, R48, R59, R64 ;  /* 0x0000003b303d7223 */ /* 0x000fe20000010040 */
[C---:B------:R-:W-:Y:S01]  /*158d0*/  FFMA.FTZ R66, R41.reuse, R56, -R66 ;  /* 0x0000003829427223 */ /* 0x040fe20000010842 */
[----:B------:R-:W-:Y:S01]  /*158e0*/  FFMA.FTZ R63, R41, R60, R53 ;  /* 0x0000003c293f7223 */ /* 0x000fe20000010035 */
[----:B------:R-:W-:-:S02]  /*158f0*/  HADD2.F32 R54, -RZ, R54.H1_H1 ;  /* 0x30000036ff367230 */ /* 0x000fc40000004100 */
[----:B------:R-:W-:Y:S01]  /*15900*/  FMUL.FTZ R60, R52, R58 ;  /* 0x0000003a343c7220 */ /* 0x000fe20000410000 */
[----:B------:R-:W-:Y:S02]  /*15910*/  HADD2.F32 R49, -RZ, R49.H1_H1 ;  /* 0x30000031ff317230 */ /* 0x000fe40000004100 */
[----:B------:R-:W-:Y:S02]  /*15920*/  HADD2.F32 R56, -RZ, R55.H0_H0 ;  /* 0x20000037ff387230 */ /* 0x000fe40000004100 */
[--C-:B------:R-:W-:Y:S02]  /*15930*/  HADD2.F32 R48, -RZ, R50.reuse.H0_H0 ;  /* 0x20000032ff307230 */ /* 0x100fe40000004100 */
[----:B------:R-:W-:Y:S02]  /*15940*/  HADD2.F32 R53, -RZ, R51.H0_H0 ;  /* 0x20000033ff357230 */ /* 0x000fe40000004100 */
[----:B------:R-:W-:Y:S02]  /*15950*/  HADD2.F32 R55, -RZ, R55.H1_H1 ;  /* 0x30000037ff377230 */ /* 0x000fe40000004100 */
[----:B------:R-:W-:-:S02]  /*15960*/  HADD2.F32 R50, -RZ, R50.H1_H1 ;  /* 0x30000032ff327230 */ /* 0x000fc40000004100 */
[----:B------:R-:W-:Y:S02]  /*15970*/  HADD2.F32 R51, -RZ, R51.H1_H1 ;  /* 0x30000033ff337230 */ /* 0x000fe40000004100 */
[-C--:B------:R-:W-:Y:S01]  /*15980*/  FMUL.FTZ R67, R52, R54.reuse ;  /* 0x0000003634437220 */ /* 0x080fe20000410000 */
[--C-:B------:R-:W-:Y:S02]  /*15990*/  HADD2.F32 R41, -RZ, R47.reuse.H0_H0 ;  /* 0x2000002fff297230 */ /* 0x100fe40000004100 */
[----:B------:R-:W-:Y:S01]  /*159a0*/  FFMA.FTZ R65, R49, R54, -R60 ;  /* 0x0000003631417223 */ /* 0x000fe2000001083c */
[C---:B------:R-:W-:Y:S01]  /*159b0*/  FMUL.FTZ R52, R48.reuse, R56 ;  /* 0x0000003830347220 */ /* 0x040fe20000410000 */
[----:B------:R-:W-:Y:S01]  /*159c0*/  FMUL.FTZ R59, R48, R53 ;  /* 0x00000035303b7220 */ /* 0x000fe20000410000 */
[----:B------:R-:W-:Y:S02]  /*159d0*/  HADD2.F32 R47, -RZ, R47.H1_H1 ;  /* 0x3000002fff2f7230 */ /* 0x000fe40000004100 */
[C---:B------:R-:W-:Y:S01]  /*159e0*/  FMUL.FTZ R54, R50.reuse, R55 ;  /* 0x0000003732367220 */ /* 0x040fe20000410000 */
[----:B------:R-:W-:Y:S01]  /*159f0*/  F2FP.F16.E4M3.UNPACK_B R57, R57 ;  /* 0x00000039ff39723e */ /* 0x000fe200020006ff */
[----:B------:R-:W-:Y:S01]  /*15a00*/  FMUL.FTZ R50, R50, R51 ;  /* 0x0000003332327220 */ /* 0x000fe20000410000 */
[----:B------:R-:W-:Y:S01]  /*15a10*/  F2FP.F16.E4M3.UNPACK_B R48, R45 ;  /* 0x0000002dff30723e */ /* 0x000fe200020006ff */
[----:B------:R-:W-:Y:S01]  /*15a20*/  FFMA.FTZ R53, R41, R53, -R52 ;  /* 0x0000003529357223 */ /* 0x000fe20000010834 */
[----:B------:R-:W-:-:S02]  /*15a30*/  HADD2.F32 R45, -RZ, R43.H0_H0 ;  /* 0x2000002bff2d7230 */ /* 0x000fc40000004100 */
[----:B------:R-:W-:Y:S01]  /*15a40*/  FFMA.FTZ R60, R47, R55, R50 ;  /* 0x000000372f3c7223 */ /* 0x000fe20000010032 */
[--C-:B------:R-:W-:Y:S02]  /*15a50*/  HADD2.F32 R52, -RZ, R57.reuse.H0_H0 ;  /* 0x20000039ff347230 */ /* 0x100fe40000004100 */
[----:B------:R-:W-:Y:S02]  /*15a60*/  HADD2.F32 R50, -RZ, R48.H0_H0 ;  /* 0x20000030ff327230 */ /* 0x000fe40000004100 */
[----:B------:R-:W-:Y:S01]  /*15a70*/  FFMA.FTZ R64, R49, R58, R67 ;  /* 0x0000003a31407223 */ /* 0x000fe20000010043 */
[----:B------:R-:W-:Y:S01]  /*15a80*/  FFMA.FTZ R59, R41, R56, R59 ;  /* 0x00000038293b7223 */ /* 0x000fe2000001003b */
[----:B------:R-:W-:Y:S01]  /*15a90*/  FFMA.FTZ R58, R47, R51, -R54 ;  /* 0x000000332f3a7223 */ /* 0x000fe20000010836 */
[----:B------:R-:W-:Y:S02]  /*15aa0*/  HADD2.F32 R41, -RZ, R46.H0_H0 ;  /* 0x2000002eff297230 */ /* 0x000fe40000004100 */
[----:B------:R-:W-:Y:S01]  /*15ab0*/  FMUL.FTZ R54, R45, R52 ;  /* 0x000000342d367220 */ /* 0x000fe20000410000 */
[----:B------:R-:W-:-:S02]  /*15ac0*/  HADD2.F32 R57, -RZ, R57.H1_H1 ;  /* 0x30000039ff397230 */ /* 0x000fc40000004100 */
[----:B------:R-:W-:Y:S01]  /*15ad0*/  FMUL.FTZ R56, R45, R50 ;  /* 0x000000322d387220 */ /* 0x000fe20000410000 */
[----:B------:R-:W-:Y:S02]  /*15ae0*/  HADD2.F32 R43, -RZ, R43.H1_H1 ;  /* 0x3000002bff2b7230 */ /* 0x000fe40000004100 */
[----:B------:R-:W-:Y:S01]  /*15af0*/  HADD2.F32 R48, -RZ, R48.H1_H1 ;  /* 0x30000030ff307230 */ /* 0x000fe20000004100 */
[----:B------:R-:W-:Y:S01]  /*15b00*/  F2FP.F16.E4M3.UNPACK_B R7, R42 ;  /* 0x0000002aff07723e */ /* 0x000fe200020006ff */
[C---:B------:R-:W-:Y:S01]  /*15b10*/  FFMA.FTZ R54, R41.reuse, R50, -R54 ;  /* 0x0000003229367223 */ /* 0x040fe20000010836 */
[----:B------:R-:W-:Y:S02]  /*15b20*/  HADD2.F32 R46, -RZ, R46.H1_H1 ;  /* 0x3000002eff2e7230 */ /* 0x000fe40000004100 */
[----:B------:R-:W-:Y:S01]  /*15b30*/  FFMA.FTZ R56, R41, R52, R56 ;  /* 0x0000003429387223 */ /* 0x000fe20000010038 */
[----:B------:R-:W-:Y:S01]  /*15b40*/  F2FP.F16.E4M3.UNPACK_B R42, R42.H1 ;  /* 0x0000002aff2a723e */ /* 0x000fe200030006ff */
[C---:B------:R-:W-:Y:S01]  /*15b50*/  FMUL.FTZ R45, R43.reuse, R57 ;  /* 0x000000392b2d7220 */ /* 0x040fe20000410000 */
[----:B------:R-:W-:Y:S01]  /*15b60*/  F2FP.F16.E4M3.UNPACK_B R47, R5.H1 ;  /* 0x00000005ff2f723e */ /* 0x000fe200030006ff */
[----:B------:R-:W-:Y:S01]  /*15b70*/  FMUL.FTZ R50, R43, R48 ;  /* 0x000000302b327220 */ /* 0x000fe20000410000 */
[----:B------:R-:W-:Y:S01]  /*15b80*/  F2FP.F16.E4M3.UNPACK_B R41, R20.H1 ;  /* 0x00000014ff29723e */ /* 0x000fe200030006ff */
[C---:B------:R-:W-:Y:S01]  /*15b90*/  FFMA.FTZ R49, R46.reuse, R48, -R45 ;  /* 0x000000302e317223 */ /* 0x040fe2000001082d */
[-C--:B------:R-:W-:Y:S01]  /*15ba0*/  F2FP.F16.E4M3.UNPACK_B R4, R38.reuse ;  /* 0x00000026ff04723e */ /* 0x080fe200020006ff */
[----:B------:R-:W-:Y:S01]  /*15bb0*/  FFMA.FTZ R57, R46, R57, R50 ;  /* 0x000000392e397223 */ /* 0x000fe20000010032 */
[----:B------:R-:W-:Y:S01]  /*15bc0*/  F2FP.F16.E4M3.UNPACK_B R38, R38.H1 ;  /* 0x00000026ff26723e */ /* 0x000fe200030006ff */
[----:B------:R-:W-:-:S02]  /*15bd0*/  HADD2.F32 R48, -RZ, R47.H0_H0 ;  /* 0x2000002fff307230 */ /* 0x000fc40000004100 */
[--C-:B------:R-:W-:Y:S02]  /*15be0*/  HADD2.F32 R43, -RZ, R42.reuse.H0_H0 ;  /* 0x2000002aff2b7230 */ /* 0x100fe40000004100 */
[----:B------:R-:W-:Y:S02]  /*15bf0*/  HADD2.F32 R46, -RZ, R41.H0_H0 ;  /* 0x20000029ff2e7230 */ /* 0x000fe40000004100 */
[----:B------:R-:W-:Y:S02]  /*15c00*/  HADD2.F32 R47, -RZ, R47.H1_H1 ;  /* 0x3000002fff2f7230 */ /* 0x000fe40000004100 */
[----:B------:R-:W-:Y:S02]  /*15c10*/  HADD2.F32 R42, -RZ, R42.H1_H1 ;  /* 0x3000002aff2a7230 */ /* 0x000fe40000004100 */
[----:B------:R-:W-:Y:S02]  /*15c20*/  HADD2.F32 R45, -RZ, R41.H1_H1 ;  /* 0x30000029ff2d7230 */ /* 0x000fe40000004100 */
[----:B------:R-:W-:Y:S01]  /*15c30*/  FMUL.FTZ R50, R43, R48 ;  /* 0x000000302b327220 */ /* 0x000fe20000410000 */
[----:B------:R-:W-:-:S02]  /*15c40*/  HADD2.F32 R41, -RZ, R38.H0_H0 ;  /* 0x20000026ff297230 */ /* 0x000fc40000004100 */
[----:B------:R-:W-:Y:S01]  /*15c50*/  FMUL.FTZ R52, R43, R46 ;  /* 0x0000002e2b347220 */ /* 0x000fe20000410000 */
[----:B------:R-:W-:Y:S02]  /*15c60*/  HADD2.F32 R38, -RZ, R38.H1_H1 ;  /* 0x30000026ff267230 */ /* 0x000fe40000004100 */
[C---:B------:R-:W-:Y:S01]  /*15c70*/  FMUL.FTZ R43, R42.reuse, R47 ;  /* 0x0000002f2a2b7220 */ /* 0x040fe20000410000 */
[----:B------:R-:W-:Y:S01]  /*15c80*/  F2FP.F16.E4M3.UNPACK_B R20, R20 ;  /* 0x00000014ff14723e */ /* 0x000fe200020006ff */
[----:B------:R-:W-:Y:S01]  /*15c90*/  FMUL.FTZ R42, R42, R45 ;  /* 0x0000002d2a2a7220 */ /* 0x000fe20000410000 */
[----:B------:R-:W-:Y:S01]  /*15ca0*/  F2FP.F16.E4M3.UNPACK_B R5, R5 ;  /* 0x00000005ff05723e */ /* 0x000fe200020006ff */
[C---:B------:R-:W-:Y:S01]  /*15cb0*/  FFMA.FTZ R50, R41.reuse, R46, -R50 ;  /* 0x0000002e29327223 */ /* 0x040fe20000010832 */
[----:B------:R-:W-:Y:S01]  /*15cc0*/  FFMA.FTZ R52, R41, R48, R52 ;  /* 0x0000003029347223 */ /* 0x000fe20000010034 */
[C---:B------:R-:W-:Y:S01]  /*15cd0*/  FFMA.FTZ R51, R38.reuse, R45, -R43 ;  /* 0x0000002d26337223 */ /* 0x040fe2000001082b */
[----:B------:R-:W-:Y:S01]  /*15ce0*/  FFMA.FTZ R55, R38, R47, R42 ;  /* 0x0000002f26377223 */ /* 0x000fe2000001002a */
[----:B------:R-:W-:-:S02]  /*15cf0*/  HADD2.F32 R38, -RZ, R20.H0_H0 ;  /* 0x20000014ff267230 */ /* 0x000fc40000004100 */
[----:B------:R-:W-:Y:S02]  /*15d00*/  HADD2.F32 R41, -RZ, R20.H1_H1 ;  /* 0x30000014ff297230 */ /* 0x000fe40000004100 */
[----:B------:R-:W-:Y:S02]  /*15d10*/  HADD2.F32 R42, -RZ, R5.H0_H0 ;  /* 0x20000005ff2a7230 */ /* 0x000fe40000004100 */
[----:B------:R-:W-:Y:S02]  /*15d20*/  HADD2.F32 R20, -RZ, R7.H0_H0 ;  /* 0x20000007ff147230 */ /* 0x000fe40000004100 */
        /* <DEDUP_REMOVED lines=30> */
.L_x_2833:
[----:B------:R-:W-:Y:S05]  /*15f10*/  BSYNC B1 ;  /* 0x0000000000017941 */ /* 0x000fea0003800000 */
.L_x_2832:
[----:B------:R-:W-:Y:S04]  /*15f20*/  BSSY B1, `(.L_x_2834) ;  /* 0x0000101000017945 */ /* 0x000fe80003800000 */
[----:B------:R-:W-:Y:S05]  /*15f30*/  @P1 BRA `(.L_x_2835) ;  /* 0x0000000c00fc1947 */ /* 0x000fea0003800000 */
[----:B------:R-:W3:Y:S01]  /*15f40*/  LDL R61, [R1+0x44] ;  /* 0x00004400013d7983 */ /* 0x000ee20000100800 */
[----:B--2--5:R-:W-:Y:S02]  /*15f50*/  SHF.R.U32.HI R0, RZ, 0x8, R28 ;  /* 0x00000008ff007819 */ /* 0x024fe4000001161c */
[----:B------:R-:W-:Y:S02]  /*15f60*/  LOP3.LUT R5, R28, 0xff, RZ, 0xc0, !PT ;  /* 0x000000ff1c057812 */ /* 0x000fe400078ec0ff */
[----:B------:R-:W-:Y:S02]  /*15f70*/  LOP3.LUT R4, R0, 0xff, RZ, 0xc0, !PT ;  /* 0x000000ff00047812 */ /* 0x000fe400078ec0ff */
[----:B------:R-:W-:Y:S02]  /*15f80*/  LEA.HI R0, R3, R192, RZ, 0x1c ;  /* 0x000000c003007211 */ /* 0x000fe400078fe0ff */
[----:B----4-:R-:W-:Y:S02]  /*15f90*/  PRMT R37, R4, 0x7604, R5 ;  /* 0x0000760404257816 */ /* 0x010fe40000000005 */
        /* <DEDUP_REMOVED lines=34> */
[----:B-1----:R-:W-:Y:S02]  /*161c0*/  PRMT R47, R20, 0x7604, R27 ;  /* 0x00007604142f7816 */ /* 0x002fe4000000001b */
[----:B------:R-:W-:Y:S02]  /*161d0*/  PRMT R53, R24, 0x7604, R49 ;  /* 0x0000760418357816 */ /* 0x000fe40000000031 */
[----:B------:R-:W0:Y:S01]  /*161e0*/  LDS.128 R24, [R0+0x14400] ;  /* 0x0144000000187984 */ /* 0x000e220000000c00 */
[----:B------:R-:W-:Y:S02]  /*161f0*/  PRMT R39, R6, 0x7604, R7 ;  /* 0x0000760406277816 */ /* 0x000fe40000000007 */
[----:B------:R-:W-:Y:S02]  /*16200*/  SHF.R.U32.HI R21, RZ, 0x10, R29 ;  /* 0x00000010ff157819 */ /* 0x000fe4000001161d */
[----:B------:R-:W-:Y:S02]  /*16210*/  SHF.R.U32.HI R20, RZ, 0x10, R28 ;  /* 0x00000010ff147819 */ /* 0x000fe4000001161c */
[----:B------:R-:W-:-:S02]  /*16220*/  SHF.R.U32.HI R40, RZ, 0x10, R31 ;  /* 0x00000010ff287819 */ /* 0x000fc4000001161f */
[----:B------:R-:W-:Y:S02]  /*16230*/  LOP3.LUT R21, R21, 0xff, RZ, 0xc0, !PT ;  /* 0x000000ff15157812 */ /* 0x000fe400078ec0ff */
[----:B------:R-:W-:Y:S02]  /*16240*/  SHF.R.U32.HI R38, RZ, 0x10, R30 ;  /* 0x00000010ff267819 */ /* 0x000fe4000001161e */
[----:B------:R-:W-:Y:S02]  /*16250*/  LOP3.LUT R20, R20, 0xff, RZ, 0xc0, !PT ;  /* 0x000000ff14147812 */ /* 0x000fe400078ec0ff */
[----:B------:R-:W-:Y:S02]  /*16260*/  LOP3.LUT R40, R40, 0xff, RZ, 0xc0, !PT ;  /* 0x000000ff28287812 */ /* 0x000fe400078ec0ff */
[----:B------:R-:W-:Y:S02]  /*16270*/  PRMT R21, R21, 0x7054, R36 ;  /* 0x0000705415157816 */ /* 0x000fe40000000024 */
[----:B------:R-:W-:-:S02]  /*16280*/  SHF.R.U32.HI R36, RZ, 0x10, R9 ;  /* 0x00000010ff247819 */ /* 0x000fc40000011609 */
[----:B------:R-:W-:Y:S02]  /*16290*/  LOP3.LUT R38, R38, 0xff, RZ, 0xc0, !PT ;  /* 0x000000ff26267812 */ /* 0x000fe400078ec0ff */
[----:B------:R-:W-:Y:S02]  /*162a0*/  PRMT R37, R20, 0x7054, R37 ;  /* 0x0000705414257816 */ /* 0x000fe40000000025 */
[----:B------:R-:W-:Y:S02]  /*162b0*/  PRMT R41, R40, 0x7054, R41 ;  /* 0x0000705428297816 */ /* 0x000fe40000000029 */
[----:B------:R-:W-:Y:S02]  /*162c0*/  SHF.R.U32.HI R20, RZ, 0x10, R8 ;  /* 0x00000010ff147819 */ /* 0x000fe40000011608 */
[----:B------:R-:W-:Y:S02]  /*162d0*/  SHF.R.U32.HI R40, RZ, 0x10, R11 ;  /* 0x00000010ff287819 */ /* 0x000fe4000001160b */
[----:B------:R-:W-:-:S02]  /*162e0*/  LOP3.LUT R36, R36, 0xff, RZ, 0xc0, !PT ;  /* 0x000000ff24247812 */ /* 0x000fc400078ec0ff */
[----:B------:R-:W-:Y:S02]  /*162f0*/  PRMT R39, R38, 0x7054, R39 ;  /* 0x0000705426277816 */ /* 0x000fe40000000027 */
[----:B------:R-:W-:Y:S02]  /*16300*/  SHF.R.U32.HI R38, RZ, 0x10, R10 ;  /* 0x00000010ff267819 */ /* 0x000fe4000001160a */
[----:B------:R-:W-:Y:S02]  /*16310*/  LOP3.LUT R20, R20, 0xff, RZ, 0xc0, !PT ;  /* 0x000000ff14147812 */ /* 0x000fe400078ec0ff */
[----:B------:R-:W-:Y:S02]  /*16320*/  LOP3.LUT R40, R40, 0xff, RZ, 0xc0, !PT ;  /* 0x000000ff28287812 */ /* 0x000fe400078ec0ff */
[----:B------:R-:W-:Y:S02]  /*16330*/  PRMT R49, R36, 0x7054, R45 ;  /* 0x0000705424317816 */ /* 0x000fe4000000002d */
[----:B------:R-:W-:-:S02]  /*16340*/  LOP3.LUT R38, R38, 0xff, RZ, 0xc0, !PT ;  /* 0x000000ff26267812 */ /* 0x000fc400078ec0ff */
[----:B------:R-:W-:Y:S02]  /*16350*/  PRMT R43, R20, 0x7054, R43 ;  /* 0x00007054142b7816 */ /* 0x000fe4000000002b */
[----:B------:R-:W-:Y:S02]  /*16360*/  PRMT R53, R40, 0x7054, R53 ;  /* 0x0000705428357816 */ /* 0x000fe40000000035 */
[----:B------:R-:W-:Y:S02]  /*16370*/  LOP3.LUT R49, R49, 0xff000000, R9, 0xf8, !PT ;  /* 0xff00000031317812 */ /* 0x000fe400078ef809 */
[----:B------:R-:W-:Y:S02]  /*16380*/  PRMT R51, R38, 0x7054, R47 ;  /* 0x0000705426337816 */ /* 0x000fe4000000002f */
[----:B------:R-:W-:Y:S02]  /*16390*/  LOP3.LUT R21, R21, 0xff000000, R29, 0xf8, !PT ;  /* 0xff00000015157812 */ /* 0x000fe400078ef81d */
[----:B------:R-:W-:-:S02]  /*163a0*/  LOP3.LUT R47, R43, 0xff000000, R8, 0xf8, !PT ;  /* 0xff0000002b2f7812 */ /* 0x000fc400078ef808 */
[----:B------:R-:W-:Y:S02]  /*163b0*/  LOP3.LUT R53, R53, 0xff000000, R11, 0xf8, !PT ;  /* 0xff00000035357812 */ /* 0x000fe400078ef80b */
[----:B------:R-:W-:Y:S02]  /*163c0*/  F2FP.F16.E4M3.UNPACK_B R43, R49 ;  /* 0x00000031ff2b723e */ /* 0x000fe400020006ff */
[----:B0-----:R-:W-:Y:S02]  /*163d0*/  F2FP.F16.E4M3.UNPACK_B R11, R25 ;  /* 0x00000019ff0b723e */ /* 0x001fe400020006ff */
[----:B------:R-:W-:Y:S01]  /*163e0*/  LOP3.LUT R45, R41, 0xff000000, R31, 0xf8, !PT ;  /* 0xff000000292d7812 */ /* 0x000fe200078ef81f */
[----:B------:R-:W-:Y:S01]  /*163f0*/  HADD2.F32 R48, -RZ, R43.H0_H0 ;  /* 0x2000002bff307230 */ /* 0x000fe20000004100 */
[----:B------:R-:W-:Y:S02]  /*16400*/  F2FP.F16.E4M3.UNPACK_B R41, R21 ;  /* 0x00000015ff29723e */ /* 0x000fe400020006ff */
[----:B------:R-:W-:-:S02]  /*16410*/  LOP3.LUT R20, R39, 0xff000000, R30, 0xf8, !PT ;  /* 0xff00000027147812 */ /* 0x000fc400078ef81e */
[----:B------:R-:W-:Y:S01]  /*16420*/  LOP3.LUT R8, R51, 0xff000000, R10, 0xf8, !PT ;  /* 0xff00000033087812 */ /* 0x000fe200078ef80a */
[--C-:B------:R-:W-:Y:S01]  /*16430*/  HADD2.F32 R46, -RZ, R41.reuse.H0_H0 ;  /* 0x20000029ff2e7230 */ /* 0x100fe20000004100 */
[----:B------:R-:W-:Y:S01]  /*16440*/  LOP3.LUT R42, R37, 0xff000000, R28, 0xf8, !PT ;  /* 0xff000000252a7812 */ /* 0x000fe200078ef81c */
[----:B------:R-:W-:Y:S01]  /*16450*/  HADD2.F32 R41, -RZ, R41.H1_H1 ;  /* 0x30000029ff297230 */ /* 0x000fe20000004100 */
[-C--:B------:R-:W-:Y:S02]  /*16460*/  F2FP.F16.E4M3.UNPACK_B R39, R27.reuse ;  /* 0x0000001bff27723e */ /* 0x080fe400020006ff */
[----:B------:R-:W-:Y:S02]  /*16470*/  F2FP.F16.E4M3.UNPACK_B R40, R27.H1 ;  /* 0x0000001bff28723e */ /* 0x000fe400030006ff */
[-C--:B------:R-:W-:Y:S02]  /*16480*/  F2FP.F16.E4M3.UNPACK_B R27, R24.reuse ;  /* 0x00000018ff1b723e */ /* 0x080fe400020006ff */
[----:B------:R-:W-:-:S02]  /*16490*/  F2FP.F16.E4M3.UNPACK_B R37, R24.H1 ;  /* 0x00000018ff25723e */ /* 0x000fc400030006ff */
[----:B------:R-:W-:Y:S02]  /*164a0*/  F2FP.F16.E4M3.UNPACK_B R25, R25.H1 ;  /* 0x00000019ff19723e */ /* 0x000fe400030006ff */
[----:B------:R-:W-:Y:S02]  /*164b0*/  F2FP.F16.E4M3.UNPACK_B R38, R26.H1 ;  /* 0x0000001aff26723e */ /* 0x000fe400030006ff */
[----:B------:R-:W-:Y:S01]  /*164c0*/  F2FP.F16.E4M3.UNPACK_B R49, R49.H1 ;  /* 0x00000031ff31723e */ /* 0x000fe200030006ff */
[----:B---3--:R-:W0:Y:S02]  /*164d0*/  LDS.128 R4, [R61+0x14400] ;  /* 0x014400003d047984 */ /* 0x008e240000000c00 */
[-C--:B0-----:R-:W-:Y:S02]  /*164e0*/  F2FP.F16.E4M3.UNPACK_B R10, R5.reuse ;  /* 0x00000005ff0a723e */ /* 0x081fe400020006ff */
[----:B------:R-:W-:Y:S01]  /*164f0*/  F2FP.F16.E4M3.UNPACK_B R30, R5.H1 ;  /* 0x00000005ff1e723e */ /* 0x000fe200030006ff */
[--C-:B------:R-:W-:Y:S01]  /*16500*/  HADD2.F32 R5, -RZ, R11.reuse.H0_H0 ;  /* 0x2000000bff057230 */ /* 0x100fe20000004100 */
[-C--:B------:R-:W-:Y:S01]  /*16510*/  F2FP.F16.E4M3.UNPACK_B R31, R7.reuse ;  /* 0x00000007ff1f723e */ /* 0x080fe200020006ff */
[--C-:B------:R-:W-:Y:S01]  /*16520*/  HADD2.F32 R9, -RZ, R10.reuse.H0_H0 ;  /* 0x2000000aff097230 */ /* 0x100fe20000004100 */
[----:B------:R-:W-:Y:S01]  /*16530*/  F2FP.F16.E4M3.UNPACK_B R36, R7.H1 ;  /* 0x00000007ff24723e */ /* 0x000fe200030006ff */
[----:B------:R-:W-:Y:S01]  /*16540*/  HADD2.F32 R11, -RZ, R11.H1_H1 ;  /* 0x3000000bff0b7230 */ /* 0x000fe20000004100 */
[----:B------:R-:W-:Y:S01]  /*16550*/  F2FP.F16.E4M3.UNPACK_B R28, R4 ;  /* 0x00000004ff1c723e */ /* 0x000fe200020006ff */
[C---:B------:R-:W-:Y:S01]  /*16560*/  FMUL.FTZ R24, R5.reuse, R48 ;  /* 0x0000003005187220 */ /* 0x040fe20000410000 */
[----:B------:R-:W-:Y:S01]  /*16570*/  F2FP.F16.E4M3.UNPACK_B R29, R4.H1 ;  /* 0x00000004ff1d723e */ /* 0x000fe200030006ff */
[----:B------:R-:W-:Y:S01]  /*16580*/  FMUL.FTZ R51, R5, R46 ;  /* 0x0000002e05337220 */ /* 0x000fe20000410000 */
[----:B------:R-:W-:Y:S01]  /*16590*/  F2FP.F16.E4M3.UNPACK_B R4, R6 ;  /* 0x00000006ff04723e */ /* 0x000fe200020006ff */
[C---:B------:R-:W-:Y:S01]  /*165a0*/  FFMA.FTZ R5, R9.reuse, R46, -R24 ;  /* 0x0000002e09057223 */ /* 0x040fe20000010818 */
[----:B------:R-:W-:Y:S01]  /*165b0*/  F2FP.F16.E4M3.UNPACK_B R7, R6.H1 ;  /* 0x00000006ff07723e */ /* 0x000fe200030006ff */
[----:B------:R-:W-:Y:S01]  /*165c0*/  HADD2.F32 R46, -RZ, R43.H1_H1 ;  /* 0x3000002bff2e7230 */ /* 0x000fe20000004100 */
[----:B------:R-:W-:Y:S01]  /*165d0*/  F2FP.F16.E4M3.UNPACK_B R6, R26 ;  /* 0x0000001aff06723e */ /* 0x000fe200020006ff */
[----:B------:R-:W-:Y:S01]  /*165e0*/  FFMA.FTZ R9, R9, R48, R51 ;  /* 0x0000003009097223 */ /* 0x000fe20000010033 */
[----:B------:R-:W-:Y:S01]  /*165f0*/  F2FP.F16.E4M3.UNPACK_B R26, R21.H1 ;  /* 0x00000015ff1a723e */ /* 0x000fe200030006ff */
[----:B------:R-:W-:-:S02]  /*16600*/  HADD2.F32 R24, -RZ, R10.H1_H1 ;  /* 0x3000000aff187230 */ /* 0x000fc40000004100 */
[C---:B------:R-:W-:Y:S01]  /*16610*/  FMUL.FTZ R51, R11.reuse, R46 ;  /* 0x0000002e0b337220 */ /* 0x040fe20000410000 */
[----:B------:R-:W-:Y:S02]  /*16620*/  HADD2.F32 R48, -RZ, R49.H0_H0 ;  /* 0x20000031ff307230 */ /* 0x000fe40000004100 */
[----:B------:R-:W-:Y:S01]  /*16630*/  FMUL.FTZ R11, R11, R41 ;  /* 0x000000290b0b7220 */ /* 0x000fe20000410000 */
[----:B------:R-:W-:Y:S02]  /*16640*/  HADD2.F32 R10, -RZ, R25.H0_H0 ;  /* 0x20000019ff0a7230 */ /* 0x000fe40000004100 */
[----:B------:R-:W-:Y:S02]  /*16650*/  HADD2.F32 R43, -RZ, R26.H0_H0 ;  /* 0x2000001aff2b7230 */ /* 0x000fe40000004100 */
[----:B------:R-:W-:Y:S02]  /*16660*/  HADD2.F32 R21, -RZ, R30.H0_H0 ;  /* 0x2000001eff157230 */ /* 0x000fe40000004100 */
[----:B------:R-:W-:Y:S01]  /*16670*/  FMUL.FTZ R50, R10, R48 ;  /* 0x000000300a327220 */ /* 0x000fe20000410000 */
[----:B------:R-:W-:-:S02]  /*16680*/  HADD2.F32 R49, -RZ, R49.H1_H1 ;  /* 0x30000031ff317230 */ /* 0x000fc40000004100 */
[----:B------:R-:W-:Y:S01]  /*16690*/  FMUL.FTZ R55, R10, R43 ;  /* 0x0000002b0a377220 */ /* 0x000fe20000410000 */
[C---:B------:R-:W-:Y:S01]  /*166a0*/  FFMA.FTZ R10, R24.reuse, R41, -R51 ;  /* 0x00000029180a7223 */ /* 0x040fe20000010833 */
[----:B------:R-:W-:Y:S01]  /*166b0*/  FFMA.FTZ R24, R24, R46, R11 ;  /* 0x0000002e18187223 */ /* 0x000fe2000001000b */
[C---:B------:R-:W-:Y:S01]  /*166c0*/  FFMA.FTZ R11, R21.reuse, R43, -R50 ;  /* 0x0000002b150b7223 */ /* 0x040fe20000010832 */
[----:B------:R-:W-:Y:S01]  /*166d0*/  F2FP.F16.E4M3.UNPACK_B R50, R53 ;  /* 0x00000035ff32723e */ /* 0x000fe200020006ff */
[----:B------:R-:W-:Y:S01]  /*166e0*/  HADD2.F32 R43, -RZ, R26.H1_H1 ;  /* 0x3000001aff2b7230 */ /* 0x000fe20000004100 */
[----:B------:R-:W-:Y:S01]  /*166f0*/  F2FP.F16.E4M3.UNPACK_B R46, R45 ;  /* 0x0000002dff2e723e */ /* 0x000fe200020006ff */
[----:B------:R-:W-:Y:S01]  /*16700*/  FFMA.FTZ R21, R21, R48, R55 ;  /* 0x0000003015157223 */ /* 0x000fe20000010037 */
[----:B------:R-:W-:Y:S01]  /*16710*/  HADD2.F32 R26, -RZ, R25.H1_H1 ;  /* 0x30000019ff1a7230 */ /* 0x000fe20000004100 */
[----:B------:R-:W-:Y:S01]  /*16720*/  F2FP.F16.E4M3.UNPACK_B R53, R53.H1 ;  /* 0x00000035ff35723e */ /* 0x000fe200030006ff */
[----:B------:R-:W-:Y:S01]  /*16730*/  HADD2.F32 R52, -RZ, R50.H0_H0 ;  /* 0x20000032ff347230 */ /* 0x000fe20000004100 */
[----:B------:R-:W-:Y:S01]  /*16740*/  F2FP.F16.E4M3.UNPACK_B R45, R45.H1 ;  /* 0x0000002dff2d723e */ /* 0x000fe200030006ff */
        /* <DEDUP_REMOVED lines=9> */
[C---:B------:R-:W-:Y:S01]  /*167e0*/  FFMA.FTZ R56, R30.reuse, R49, R26 ;  /* 0x000000311e387223 */ /* 0x040fe2000001001a */
[----:B------:R-:W-:Y:S02]  /*167f0*/  HADD2.F32 R39, -RZ, R39.H1_H1 ;  /* 0x30000027ff277230 */ /* 0x000fe40000004100 */
[C---:B------:R-:W-:Y:S01]  /*16800*/  FFMA.FTZ R58, R25.reuse, R48, -R58 ;  /* 0x00000030193a7223 */ /* 0x040fe2000001083a */
[----:B------:R-:W-:Y:S02]  /*16810*/  HADD2.F32 R46, -RZ, R46.H1_H1 ;  /* 0x3000002eff2e7230 */ /* 0x000fe40000004100 */
[----:B------:R-:W-:Y:S01]  /*16820*/  FFMA.FTZ R52, R25, R52, R41 ;  /* 0x0000003419347223 */ /* 0x000fe20000010029 */
[----:B------:R-:W-:Y:S01]  /*16830*/  FFMA.FTZ R54, R30, R43, -R51 ;  /* 0x0000002b1e367223 */ /* 0x000fe20000010833 */
[----:B------:R-:W-:Y:S02]  /*16840*/  HADD2.F32 R31, -RZ, R31.H1_H1 ;  /* 0x3000001fff1f7230 */ /* 0x000fe40000004100 */
[----:B------:R-:W-:Y:S01]  /*16850*/  FMUL.FTZ R48, R39, R50 ;  /* 0x0000003227307220 */ /* 0x000fe20000410000 */
[----:B------:R-:W-:-:S02]  /*16860*/  HADD2.F32 R41, -RZ, R53.H0_H0 ;  /* 0x20000035ff297230 */ /* 0x000fc40000004100 */
[-C--:B------:R-:W-:Y:S01]  /*16870*/  FMUL.FTZ R39, R39, R46.reuse ;  /* 0x0000002e27277220 */ /* 0x080fe20000410000 */
[----:B------:R-:W-:Y:S02]  /*16880*/  HADD2.F32 R26, -RZ, R40.H0_H0 ;  /* 0x20000028ff1a7230 */ /* 0x000fe40000004100 */
[C---:B------:R-:W-:Y:S01]  /*16890*/  FFMA.FTZ R51, R31.reuse, R46, -R48 ;  /* 0x0000002e1f337223 */ /* 0x040fe20000010830 */
[--C-:B------:R-:W-:Y:S02]  /*168a0*/  HADD2.F32 R30, -RZ, R45.reuse.H0_H0 ;  /* 0x2000002dff1e7230 */ /* 0x100fe40000004100 */
[----:B------:R-:W-:Y:S01]  /*168b0*/  FFMA.FTZ R55, R31, R50, R39 ;  /* 0x000000321f377223 */ /* 0x000fe20000010027 */
[----:B------:R-:W-:Y:S02]  /*168c0*/  HADD2.F32 R25, -RZ, R36.H0_H0 ;  /* 0x20000024ff197230 */ /* 0x000fe40000004100 */
[----:B------:R-:W-:Y:S01]  /*168d0*/  FMUL.FTZ R60, R26, R41 ;  /* 0x000000291a3c7220 */ /* 0x000fe20000410000 */
[----:B------:R-:W-:-:S02]  /*168e0*/  HADD2.F32 R45, -RZ, R45.H1_H1 ;  /* 0x3000002dff2d7230 */ /* 0x000fc40000004100 */
[-C--:B------:R-:W-:Y:S01]  /*168f0*/  FMUL.FTZ R26, R26, R30.reuse ;  /* 0x0000001e1a1a7220 */ /* 0x080fe20000410000 */
[----:B------:R-:W-:Y:S01]  /*16900*/  F2FP.F16.E4M3.UNPACK_B R39, R47.H1 ;  /* 0x0000002fff27723e */ /* 0x000fe200030006ff */
[----:B------:R-:W-:Y:S02]  /*16910*/  HADD2.F32 R53, -RZ, R53.H1_H1 ;  /* 0x30000035ff357230 */ /* 0x000fe40000004100 */
[C---:B------:R-:W-:Y:S01]  /*16920*/  FFMA.FTZ R60, R25.reuse, R30, -R60 ;  /* 0x0000001e193c7223 */ /* 0x040fe2000001083c */
[----:B------:R-:W-:Y:S02]  /*16930*/  HADD2.F32 R40, -RZ, R40.H1_H1 ;  /* 0x30000028ff287230 */ /* 0x000fe40000004100 */
[----:B------:R-:W-:Y:S01]  /*16940*/  FFMA.FTZ R57, R25, R41, R26 ;  /* 0x0000002919397223 */ /* 0x000fe2000001001a */
[----:B------:R-:W-:Y:S01]  /*16950*/  F2FP.F16.E4M3.UNPACK_B R30, R42.H1 ;  /* 0x0000002aff1e723e */ /* 0x000fe200030006ff */
[----:B------:R-:W-:Y:S01]  /*16960*/  HADD2.F32 R36, -RZ, R36.H1_H1 ;  /* 0x30000024ff247230 */ /* 0x000fe20000004100 */
[----:B------:R-:W-:Y:S01]  /*16970*/  F2FP.F16.E4M3.UNPACK_B R47, R47 ;  /* 0x0000002fff2f723e */ /* 0x000fe200020006ff */
[----:B------:R-:W-:-:S02]  /*16980*/  HADD2.F32 R41, -RZ, R39.H0_H0 ;  /* 0x20000027ff297230 */ /* 0x000fc40000004100 */
[C---:B------:R-:W-:Y:S01]  /*16990*/  FMUL.FTZ R43, R40.reuse, R53 ;  /* 0x00000035282b7220 */ /* 0x040fe20000410000 */
[----:B------:R-:W-:Y:S02]  /*169a0*/  HADD2.F32 R26, -RZ, R37.H0_H0 ;  /* 0x20000025ff1a7230 */ /* 0x000fe40000004100 */
[-C--:B------:R-:W-:Y:S01]  /*169b0*/  FMUL.FTZ R46, R40, R45.reuse ;  /* 0x0000002d282e7220 */ /* 0x080fe20000410000 */
[----:B------:R-:W-:Y:S02]  /*169c0*/  HADD2.F32 R31, -RZ, R30.H0_H0 ;  /* 0x2000001eff1f7230 */ /* 0x000fe40000004100 */
[C---:B------:R-:W-:Y:S01]  /*169d0*/  FFMA.FTZ R59, R36.reuse, R45, -R43 ;  /* 0x0000002d243b7223 */ /* 0x040fe2000001082b */
[----:B------:R-:W-:Y:S02]  /*169e0*/  HADD2.F32 R25, -RZ, R29.H0_H0 ;  /* 0x2000001dff197230 */ /* 0x000fe40000004100 */
[----:B------:R-:W-:Y:S01]  /*169f0*/  FFMA.FTZ R62, R36, R53, R46 ;  /* 0x00000035243e7223 */ /* 0x000fe2000001002e */
[----:B------:R-:W-:Y:S01]  /*16a00*/  FMUL.FTZ R40, R26, R41 ;  /* 0x000000291a287220 */ /* 0x000fe20000410000 */
[----:B------:R-:W-:-:S02]  /*16a10*/  HADD2.F32 R36, -RZ, R39.H1_H1 ;  /* 0x30000027ff247230 */ /* 0x000fc40000004100 */
[-C--:B------:R-:W-:Y:S01]  /*16a20*/  FMUL.FTZ R26, R26, R31.reuse ;  /* 0x0000001f1a1a7220 */ /* 0x080fe20000410000 */
        /* <DEDUP_REMOVED lines=9> */
[C---:B------:R-:W-:Y:S01]  /*16ac0*/  FFMA.FTZ R46, R29.reuse, R30, -R40 ;  /* 0x0000001e1d2e7223 */ /* 0x040fe20000010828 */
[----:B------:R-:W-:Y:S02]  /*16ad0*/  HADD2.F32 R26, -RZ, R27.H0_H0 ;  /* 0x2000001bff1a7230 */ /* 0x000fe40000004100 */
[----:B------:R-:W-:Y:S01]  /*16ae0*/  FFMA.FTZ R48, R29, R36, R37 ;  /* 0x000000241d307223 */ /* 0x000fe20000010025 */
[----:B------:R-:W-:Y:S01]  /*16af0*/  HADD2.F32 R29, -RZ, R42.H0_H0 ;  /* 0x2000002aff1d7230 */ /* 0x000fe20000004100 */
[----:B------:R-:W-:Y:S01]  /*16b00*/  F2FP.SATFINITE.E4M3.F32.PACK_AB_MERGE_C R11, R54, R11, RZ ;  /* 0x0000000b360b723e */ /* 0x000fe200048070ff */
        /* <DEDUP_REMOVED lines=25> */
[----:B------:R-:W-:Y:S01]  /*16ca0*/  F2FP.SATFINITE.E4M3.F32.PACK_AB_MERGE_C R21, R56, R21, RZ ;  /* 0x000000153815723e */ /* 0x000fe200048070ff */
        /* <DEDUP_REMOVED lines=19> */
[----:B------:R-:W-:-:S02]  /*16de0*/  HADD2.F32 R8, -RZ, R6.H1_H1 ;  /* 0x30000006ff087230 */ /* 0x000fc40000004100 */
        /* <DEDUP_REMOVED lines=20> */
.L_x_2835:
[----:B------:R-:W-:Y:S05]  /*16f30*/  BSYNC B1 ;  /* 0x0000000000017941 */ /* 0x000fea0003800000 */
.L_x_2834:
[----:B------:R-:W-:Y:S05]  /*16f40*/  @P2 BRA `(.L_x_2816) ;  /* 0x0000000c00dc2947 */ /* 0x000fea0003800000 */
[----:B------:R-:W4:Y:S01]  /*16f50*/  LDL R51, [R1+0x40] ;  /* 0x0000400001337983 */ /* 0x000f220000100800 */
        /* <DEDUP_REMOVED lines=24> */
[----:B------:R-:W-:-:S02]  /*170e0*/  SHF.R.U32.HI R6, RZ, 0x8, R35 ;  /* 0x00000008ff067819 */ /* 0x000fc40000011623 */
[----:B------:R-:W-:Y:S01]  /*170f0*/  PRMT R29, R8, 0x7604, R7 ;  /* 0x00007604081d7816 */ /* 0x000fe20000000007 */
        /* <DEDUP_REMOVED lines=8> */
[----:B------:R-:W-:Y:S02]  /*17180*/  SHF.R.U32.HI R31, RZ, 0x8, R15 ;  /* 0x00000008ff1f7819 */ /* 0x000fe4000001160f */
[----:B------:R-:W-:Y:S02]  /*17190*/  LOP3.LUT R27, R14, 0xff, RZ, 0xc0, !PT ;  /* 0x000000ff0e1b7812 */ /* 0x000fe400078ec0ff */
[----:B------:R-:W-:Y:S02]  /*171a0*/  LOP3.LUT R28, R28, 0xff, RZ, 0xc0, !PT ;  /* 0x000000ff1c1c7812 */ /* 0x000fe400078ec0ff */
[----:B------:R-:W-:Y:S02]  /*171b0*/  LOP3.LUT R30, R15, 0xff, RZ, 0xc0, !PT ;  /* 0x000000ff0f1e7812 */ /* 0x000fe400078ec0ff */
[----:B------:R-:W-:-:S02]  /*171c0*/  LOP3.LUT R31, R31, 0xff, RZ, 0xc0, !PT ;  /* 0x000000ff1f1f7812 */ /* 0x000fc400078ec0ff */
[----:B------:R-:W-:Y:S02]  /*171d0*/  LOP3.LUT R26, R13, 0xff, RZ, 0xc0, !PT ;  /* 0x000000ff0d1a7812 */ /* 0x000fe400078ec0ff */
[----:B----4-:R-:W-:Y:S02]  /*171e0*/  PRMT R37, R28, 0x7604, R27 ;  /* 0x000076041c257816 */ /* 0x010fe4000000001b */
[----:B------:R-:W-:Y:S02]  /*171f0*/  PRMT R30, R31, 0x7604, R30 ;  /* 0x000076041f1e7816 */ /* 0x000fe4000000001e */
[----:B------:R-:W-:Y:S02]  /*17200*/  SHF.R.U32.HI R27, RZ, 0x10, R35 ;  /* 0x00000010ff1b7819 */ /* 0x000fe40000011623 */
[----:B------:R-:W-:Y:S02]  /*17210*/  PRMT R26, R3, 0x7604, R26 ;  /* 0x00007604031a7816 */ /* 0x000fe4000000001a */
[----:B------:R-:W-:Y:S01]  /*17220*/  SHF.R.U32.HI R31, RZ, 0x10, R13 ;  /* 0x00000010ff1f7819 */ /* 0x000fe2000001160d */
[----:B------:R-:W-:Y:S01]  /*17230*/  IMAD.U32 R27, R27, 0x10000, RZ ;  /* 0x000100001b1b7824 */ /* 0x000fe200078e00ff */
[----:B------:R-:W-:-:S02]  /*17240*/  SHF.R.U32.HI R3, RZ, 0x10, R33 ;  /* 0x00000010ff037819 */ /* 0x000fc40000011621 */
[----:B------:R-:W-:Y:S01]  /*17250*/  SHF.R.U32.HI R39, RZ, 0x10, R15 ;  /* 0x00000010ff277819 */ /* 0x000fe2000001160f */
[----:B------:R-:W-:Y:S01]  /*17260*/  IMAD.U32 R31, R31, 0x10000, RZ ;  /* 0x000100001f1f7824 */ /* 0x000fe200078e00ff */
[----:B------:R-:W-:Y:S01]  /*17270*/  LOP3.LUT R27, R24, 0xff0000, R27, 0xf8, !PT ;  /* 0x00ff0000181b7812 */ /* 0x000fe200078ef81b */
[----:B------:R-:W-:Y:S01]  /*17280*/  IMAD.U32 R3, R3, 0x10000, RZ ;  /* 0x0001000003037824 */ /* 0x000fe200078e00ff */
[----:B------:R-:W-:Y:S02]  /*17290*/  SHF.L.U32 R39, R39, 0x10, RZ ;  /* 0x0000001027277819 */ /* 0x000fe400000006ff */
        /* <DEDUP_REMOVED lines=9> */
[----:B------:R-:W-:Y:S02]  /*17330*/  LOP3.LUT R20, R25, 0xff000000, R34, 0xf8, !PT ;  /* 0xff00000019147812 */ /* 0x000fe400078ef822 */
[----:B------:R-:W-:Y:S02]  /*17340*/  F2FP.F16.E4M3.UNPACK_B R38, R35 ;  /* 0x00000023ff26723e */ /* 0x000fe400020006ff */
[----:B0-----:R-:W-:Y:S02]  /*17350*/  F2FP.F16.E4M3.UNPACK_B R27, R9 ;  /* 0x00000009ff1b723e */ /* 0x001fe400020006ff */
[----:B------:R-:W-:Y:S02]  /*17360*/  F2FP.F16.E4M3.UNPACK_B R34, R33 ;  /* 0x00000021ff22723e */ /* 0x000fe400020006ff */
[----:B------:R-:W-:Y:S02]  /*17370*/  LOP3.LUT R37, R29, 0xff000000, R12, 0xf8, !PT ;  /* 0xff0000001d257812 */ /* 0x000fe400078ef80c */
[----:B------:R-:W-:-:S02]  /*17380*/  LOP3.LUT R21, R21, 0xff0000, R32, 0xf8, !PT ;  /* 0x00ff000015157812 */ /* 0x000fc400078ef820 */
[----:B------:R-:W-:Y:S02]  /*17390*/  LOP3.LUT R12, R3, 0xff000000, R14, 0xf8, !PT ;  /* 0xff000000030c7812 */ /* 0x000fe400078ef80e */
[----:B------:R-:W-:Y:S01]  /*173a0*/  LOP3.LUT R40, R39, 0xff000000, R15, 0xf8, !PT ;  /* 0xff00000027287812 */ /* 0x000fe200078ef80f */
[--C-:B------:R-:W-:Y:S01]  /*173b0*/  HADD2.F32 R39, -RZ, R38.reuse.H0_H0 ;  /* 0x20000026ff277230 */ /* 0x100fe20000004100 */
[----:B------:R-:W-:Y:S01]  /*173c0*/  LOP3.LUT R32, R21, 0xff000000, R32, 0xf8, !PT ;  /* 0xff00000015207812 */ /* 0x000fe200078ef820 */
[----:B------:R-:W-:Y:S01]  /*173d0*/  HADD2.F32 R38, -RZ, R38.H1_H1 ;  /* 0x30000026ff267230 */ /* 0x000fe20000004100 */
[----:B------:R-:W-:Y:S02]  /*173e0*/  F2FP.F16.E4M3.UNPACK_B R28, R9.H1 ;  /* 0x00000009ff1c723e */ /* 0x000fe400030006ff */
[-C--:B------:R-:W-:Y:S02]  /*173f0*/  F2FP.F16.E4M3.UNPACK_B R30, R11.reuse ;  /* 0x0000000bff1e723e */ /* 0x080fe400020006ff */
[----:B------:R-:W-:-:S02]  /*17400*/  F2FP.F16.E4M3.UNPACK_B R31, R11.H1 ;  /* 0x0000000bff1f723e */ /* 0x000fc400030006ff */
[-C--:B------:R-:W-:Y:S02]  /*17410*/  F2FP.F16.E4M3.UNPACK_B R11, R8.reuse ;  /* 0x00000008ff0b723e */ /* 0x080fe400020006ff */
[----:B------:R-:W-:Y:S02]  /*17420*/  F2FP.F16.E4M3.UNPACK_B R26, R8.H1 ;  /* 0x00000008ff1a723e */ /* 0x000fe400030006ff */
[----:B------:R-:W-:Y:S02]  /*17430*/  F2FP.F16.E4M3.UNPACK_B R33, R33.H1 ;  /* 0x00000021ff21723e */ /* 0x000fe400030006ff */
[----:B------:R-:W-:Y:S01]  /*17440*/  F2FP.F16.E4M3.UNPACK_B R29, R10.H1 ;  /* 0x0000000aff1d723e */ /* 0x000fe200030006ff */
[----:B------:R-:W0:Y:S02]  /*17450*/  LDS.128 R4, [R51+0x14400] ;  /* 0x0144000033047984 */ /* 0x000e240000000c00 */
[-C--:B0-----:R-:W-:Y:S02]  /*17460*/  F2FP.F16.E4M3.UNPACK_B R24, R7.reuse ;  /* 0x00000007ff18723e */ /* 0x081fe400020006ff */
[----:B------:R-:W-:-:S02]  /*17470*/  F2FP.F16.E4M3.UNPACK_B R25, R7.H1 ;  /* 0x00000007ff19723e */ /* 0x000fc400030006ff */
[-C--:B------:R-:W-:Y:S02]  /*17480*/  F2FP.F16.E4M3.UNPACK_B R14, R5.reuse ;  /* 0x00000005ff0e723e */ /* 0x080fe400020006ff */
[-C--:B------:R-:W-:Y:S02]  /*17490*/  F2FP.F16.E4M3.UNPACK_B R7, R4.reuse ;  /* 0x00000004ff07723e */ /* 0x080fe400020006ff */
[----:B------:R-:W-:Y:S01]  /*174a0*/  F2FP.F16.E4M3.UNPACK_B R13, R4.H1 ;  /* 0x00000004ff0d723e */ /* 0x000fe200030006ff */
[--C-:B------:R-:W-:Y:S01]  /*174b0*/  HADD2.F32 R4, -RZ, R27.reuse.H0_H0 ;  /* 0x2000001bff047230 */ /* 0x100fe20000004100 */
[----:B------:R-:W-:Y:S01]  /*174c0*/  F2FP.F16.E4M3.UNPACK_B R15, R5.H1 ;  /* 0x00000005ff0f723e */ /* 0x000fe200030006ff */
[----:B------:R-:W-:Y:S01]  /*174d0*/  HADD2.F32 R5, -RZ, R34.H0_H0 ;  /* 0x20000022ff057230 */ /* 0x000fe20000004100 */
[-C--:B------:R-:W-:Y:S01]  /*174e0*/  F2FP.F16.E4M3.UNPACK_B R3, R6.reuse ;  /* 0x00000006ff03723e */ /* 0x080fe200020006ff */
[----:B------:R-:W-:Y:S01]  /*174f0*/  HADD2.F32 R27, -RZ, R27.H1_H1 ;  /* 0x3000001bff1b7230 */ /* 0x000fe20000004100 */
[----:B------:R-:W-:Y:S01]  /*17500*/  F2FP.F16.E4M3.UNPACK_B R21, R6.H1 ;  /* 0x00000006ff15723e */ /* 0x000fe200030006ff */
[----:B------:R-:W-:-:S02]  /*17510*/  HADD2.F32 R6, -RZ, R14.H0_H0 ;  /* 0x2000000eff067230 */ /* 0x000fc40000004100 */
[C---:B------:R-:W-:Y:S01]  /*17520*/  FMUL.FTZ R9, R4.reuse, R39 ;  /* 0x0000002704097220 */ /* 0x040fe20000410000 */
[-C--:B------:R-:W-:Y:S01]  /*17530*/  FMUL.FTZ R8, R4, R5.reuse ;  /* 0x0000000504087220 */ /* 0x080fe20000410000 */
[----:B------:R-:W-:Y:S02]  /*17540*/  HADD2.F32 R34, -RZ, R34.H1_H1 ;  /* 0x30000022ff227230 */ /* 0x000fe40000004100 */
[C---:B------:R-:W-:Y:S01]  /*17550*/  FMUL.FTZ R43, R27.reuse, R38 ;  /* 0x000000261b2b7220 */ /* 0x040fe20000410000 */
[C---:B------:R-:W-:Y:S01]  /*17560*/  FFMA.FTZ R5, R6.reuse, R5, -R9 ;  /* 0x0000000506057223 */ /* 0x040fe20000010809 */
[----:B------:R-:W-:Y:S01]  /*17570*/  FFMA.FTZ R9, R6, R39, R8 ;  /* 0x0000002706097223 */ /* 0x000fe20000010008 */
[----:B------:R-:W-:Y:S01]  /*17580*/  F2FP.F16.E4M3.UNPACK_B R39, R35.H1 ;  /* 0x00000023ff27723e */ /* 0x000fe200030006ff */
[----:B------:R-:W-:Y:S02]  /*17590*/  HADD2.F32 R6, -RZ, R28.H0_H0 ;  /* 0x2000001cff067230 */ /* 0x000fe40000004100 */
[----:B------:R-:W-:Y:S01]  /*175a0*/  FMUL.FTZ R27, R27, R34 ;  /* 0x000000221b1b7220 */ /* 0x000fe20000410000 */
[----:B------:R-:W-:Y:S01]  /*175b0*/  HADD2.F32 R35, -RZ, R33.H0_H0 ;  /* 0x20000021ff237230 */ /* 0x000fe20000004100 */
[----:B------:R-:W-:Y:S01]  /*175c0*/  F2FP.F16.E4M3.UNPACK_B R4, R10 ;  /* 0x0000000aff04723e */ /* 0x000fe200020006ff */
[----:B------:R-:W-:-:S02]  /*175d0*/  HADD2.F32 R41, -RZ, R39.H0_H0 ;  /* 0x20000027ff297230 */ /* 0x000fc40000004100 */
[----:B------:R-:W-:Y:S02]  /*175e0*/  HADD2.F32 R14, -RZ, R14.H1_H1 ;  /* 0x3000000eff0e7230 */ /* 0x000fe40000004100 */
[C---:B------:R-:W-:Y:S01]  /*175f0*/  FMUL.FTZ R42, R6.reuse, R35 ;  /* 0x00000023062a7220 */ /* 0x040fe20000410000 */
[----:B------:R-:W-:Y:S02]  /*17600*/  HADD2.F32 R10, -RZ, R15.H0_H0 ;  /* 0x2000000fff0a7230 */ /* 0x000fe40000004100 */
[-C--:B------:R-:W-:Y:S01]  /*17610*/  FMUL.FTZ R45, R6, R41.reuse ;  /* 0x00000029062d7220 */ /* 0x080fe20000410000 */
[----:B------:R-:W-:Y:S02]  /*17620*/  HADD2.F32 R39, -RZ, R39.H1_H1 ;  /* 0x30000027ff277230 */ /* 0x000fe40000004100 */
[C---:B------:R-:W-:Y:S01]  /*17630*/  FFMA.FTZ R6, R14.reuse, R34, -R43 ;  /* 0x000000220e067223 */ /* 0x040fe2000001082b */
[----:B------:R-:W-:Y:S01]  /*17640*/  FFMA.FTZ R8, R14, R38, R27 ;  /* 0x000000260e087223 */ /* 0x000fe2000001001b */
[----:B------:R-:W-:Y:S01]  /*17650*/  F2FP.F16.E4M3.UNPACK_B R34, R40 ;  /* 0x00000028ff22723e */ /* 0x000fe200020006ff */
[----:B------:R-:W-:Y:S01]  /*17660*/  FFMA.FTZ R42, R10, R41, R42 ;  /* 0x000000290a2a7223 */ /* 0x000fe2000001002a */
[----:B------:R-:W-:Y:S01]  /*17670*/  F2FP.F16.E4M3.UNPACK_B R27, R36 ;  /* 0x00000024ff1b723e */ /* 0x000fe200020006ff */
[----:B------:R-:W-:-:S02]  /*17680*/  HADD2.F32 R28, -RZ, R28.H1_H1 ;  /* 0x3000001cff1c7230 */ /* 0x000fc40000004100 */
[----:B------:R-:W-:Y:S01]  /*17690*/  FFMA.FTZ R45, R10, R35, -R45 ;  /* 0x000000230a2d7223 */ /* 0x000fe2000001082d */
[----:B------:R-:W-:Y:S01]  /*176a0*/  HADD2.F32 R41, -RZ, R34.H0_H0 ;  /* 0x20000022ff297230 */ /* 0x000fe20000004100 */
[----:B------:R-:W-:Y:S01]  /*176b0*/  F2FP.F16.E4M3.UNPACK_B R40, R40.H1 ;  /* 0x00000028ff28723e */ /* 0x000fe200030006ff */
[----:B------:R-:W-:Y:S02]  /*176c0*/  HADD2.F32 R14, -RZ, R30.H0_H0 ;  /* 0x2000001eff0e7230 */ /* 0x000fe40000004100 */
[----:B------:R-:W-:Y:S01]  /*176d0*/  FMUL.FTZ R38, R28, R39 ;  /* 0x000000271c267220 */ /* 0x000fe20000410000 */
[----:B------:R-:W-:Y:S01]  /*176e0*/  HADD2.F32 R35, -RZ, R27.H0_H0 ;  /* 0x2000001bff237230 */ /* 0x000fe20000004100 */
[----:B------:R-:W-:Y:S01]  /*176f0*/  F2FP.F16.E4M3.UNPACK_B R36, R36.H1 ;  /* 0x00000024ff24723e */ /* 0x000fe200030006ff */
[----:B------:R-:W-:Y:S02]  /*17700*/  HADD2.F32 R33, -RZ, R33.H1_H1 ;  /* 0x30000021ff217230 */ /* 0x000fe40000004100 */
[----:B------:R-:W-:Y:S01]  /*17710*/  FMUL.FTZ R43, R14, R41 ;  /* 0x000000290e2b7220 */ /* 0x000fe20000410000 */
[----:B------:R-:W-:-:S02]  /*17720*/  HADD2.F32 R15, -RZ, R15.H1_H1 ;  /* 0x3000000fff0f7230 */ /* 0x000fc40000004100 */
[----:B------:R-:W-:Y:S01]  /*17730*/  FMUL.FTZ R14, R14, R35 ;  /* 0x000000230e0e7220 */ /* 0x000fe20000410000 */
[----:B------:R-:W-:Y:S02]  /*17740*/  HADD2.F32 R10, -RZ, R24.H0_H0 ;  /* 0x20000018ff0a7230 */ /* 0x000fe40000004100 */
[-C--:B------:R-:W-:Y:S01]  /*17750*/  FMUL.FTZ R28, R28, R33.reuse ;  /* 0x000000211c1c7220 */ /* 0x080fe20000410000 */
[----:B------:R-:W-:Y:S02]  /*17760*/  HADD2.F32 R30, -RZ, R30.H1_H1 ;  /* 0x3000001eff1e7230 */ /* 0x000fe40000004100 */
[----:B------:R-:W-:Y:S01]  /*17770*/  FFMA.FTZ R38, R15, R33, -R38 ;  /* 0x000000210f267223 */ /* 0x000fe20000010826 */
[----:B------:R-:W-:Y:S02]  /*17780*/  HADD2.F32 R33, -RZ, R34.H1_H1 ;  /* 0x30000022ff217230 */ /* 0x000fe40000004100 */
[C---:B------:R-:W-:Y:S01]  /*17790*/  FFMA.FTZ R43, R10.reuse, R35, -R43 ;  /* 0x000000230a2b7223 */ /* 0x040fe2000001082b */
[----:B------:R-:W-:Y:S01]  /*177a0*/  FFMA.FTZ R41, R10, R41, R14 ;  /* 0x000000290a297223 */ /* 0x000fe2000001000e */
[----:B------:R-:W-:-:S02]  /*177b0*/  HADD2.F32 R27, -RZ, R27.H1_H1 ;  /* 0x3000001bff1b7230 */ /* 0x000fc40000004100 */
[----:B------:R-:W-:Y:S01]  /*177c0*/  FFMA.FTZ R39, R15, R39, R28 ;  /* 0x000000270f277223 */ /* 0x000fe2000001001c */
[----:B------:R-:W-:Y:S02]  /*177d0*/  HADD2.F32 R35, -RZ, R40.H0_H0 ;  /* 0x20000028ff237230 */ /* 0x000fe40000004100 */
[C---:B-1----:R-:W-:Y:S01]  /*177e0*/  FMUL.FTZ R47, R30.reuse, R33 ;  /* 0x000000211e2f7220 */ /* 0x042fe20000410000 */
[----:B------:R-:W-:Y:S02]  /*177f0*/  HADD2.F32 R14, -RZ, R31.H0_H0 ;  /* 0x2000001fff0e7230 */ /* 0x000fe40000004100 */
[----:B------:R-:W-:Y:S01]  /*17800*/  FMUL.FTZ R30, R30, R27 ;  /* 0x0000001b1e1e7220 */ /* 0x000fe20000410000 */
[----:B------:R-:W-:Y:S01]  /*17810*/  HADD2.F32 R24, -RZ, R24.H1_H1 ;  /* 0x30000018ff187230 */ /* 0x000fe20000004100 */
[----:B------:R-:W-:Y:S01]  /*17820*/  F2FP.SATFINITE.E4M3.F32.PACK_AB_MERGE_C R38, R38, R45, RZ ;  /* 0x0000002d2626723e */ /* 0x000fe200048070ff */
[----:B------:R-:W-:Y:S02]  /*17830*/  HADD2.F32 R15, -RZ, R36.H0_H0 ;  /* 0x20000024ff0f7230 */ /* 0x000fe40000004100 */
[----:B------:R-:W-:Y:S01]  /*17840*/  FMUL.FTZ R49, R14, R35 ;  /* 0x000000230e317220 */ /* 0x000fe20000410000 */
[----:B------:R-:W-:-:S02]  /*17850*/  HADD2.F32 R10, -RZ, R25.H0_H0 ;  /* 0x20000019ff0a7230 */ /* 0x000fc40000004100 */
[C---:B------:R-:W-:Y:S01]  /*17860*/  FFMA.FTZ R46, R24.reuse, R27, -R47 ;  /* 0x0000001b182e7223 */ /* 0x040fe2000001082f */
[----:B------:R-:W-:Y:S01]  /*17870*/  FFMA.FTZ R48, R24, R33, R30 ;  /* 0x0000002118307223 */ /* 0x000fe2000001001e */
[----:B------:R-:W-:Y:S01]  /*17880*/  FMUL.FTZ R14, R14, R15 ;  /* 0x0000000f0e0e7220 */ /* 0x000fe20000410000 */
[----:B------:R-:W-:Y:S01]  /*17890*/  F2FP.F16.E4M3.UNPACK_B R24, R37.H1 ;  /* 0x00000025ff18723e */ /* 0x000fe200030006ff */
[C---:B------:R-:W-:Y:S01]  /*178a0*/  FFMA.FTZ R49, R10.reuse, R15, -R49 ;  /* 0x0000000f0a317223 */ /* 0x040fe20000010831 */
[-C--:B------:R-:W-:Y:S01]  /*178b0*/  F2FP.F16.E4M3.UNPACK_B R15, R32.reuse.H1 ;  /* 0x00000020ff0f723e */ /* 0x080fe200030006ff */
[----:B------:R-:W-:Y:S01]  /*178c0*/  FFMA.FTZ R47, R10, R35, R14 ;  /* 0x000000230a2f7223 */ /* 0x000fe2000001000e */
[----:B------:R-:W-:Y:S01]  /*178d0*/  HADD2.F32 R36, -RZ, R36.H1_H1 ;  /* 0x30000024ff247230 */ /* 0x000fe20000004100 */
[----:B------:R-:W-:Y:S01]  /*178e0*/  F2FP.F16.E4M3.UNPACK_B R37, R37 ;  /* 0x00000025ff25723e */ /* 0x000fe200020006ff */
[----:B------:R-:W-:Y:S01]  /*178f0*/  HADD2.F32 R40, -RZ, R40.H1_H1 ;  /* 0x30000028ff287230 */ /* 0x000fe20000004100 */
[----:B------:R-:W-:Y:S01]  /*17900*/  F2FP.F16.E4M3.UNPACK_B R32, R32 ;  /* 0x00000020ff20723e */ /* 0x000fe200020006ff */
[----:B------:R-:W-:Y:S01]  /*17910*/  HADD2.F32 R31, -RZ, R31.H1_H1 ;  /* 0x3000001fff1f7230 */ /* 0x000fe20000004100 */
[----:B------:R-:W-:Y:S01]  /*17920*/  F2FP.SATFINITE.E4M3.F32.PACK_AB_MERGE_C R39, R39, R42, RZ ;  /* 0x0000002a2727723e */ /* 0x000fe200048070ff */
[----:B------:R-:W-:Y:S01]  /*17930*/  HADD2.F32 R33, -RZ, R24.H0_H0 ;  /* 0x20000018ff217230 */ /* 0x000fe20000004100 */
[----:B------:R-:W-:Y:S01]  /*17940*/  F2FP.SATFINITE.E4M3.F32.PACK_AB_MERGE_C R5, R6, R5, R38 ;  /* 0x000000050605723e */ /* 0x000fe20004807026 */
        /* <DEDUP_REMOVED lines=12> */
[----:B------:R-:W-:Y:S02]  /*17a10*/  HADD2.F32 R15, -RZ, R15.H1_H1 ;  /* 0x3000000fff0f7230 */ /* 0x000fe40000004100 */
[C---:B------:R-:W-:Y:S01]  /*17a20*/  FFMA.FTZ R50, R25.reuse, R36, -R28 ;  /* 0x0000002419327223 */ /* 0x040fe2000001081c */
[----:B------:R-:W-:Y:S02]  /*17a30*/  HADD2.F32 R13, -RZ, R13.H1_H1 ;  /* 0x3000000dff0d7230 */ /* 0x000fe40000004100 */
[----:B------:R-:W-:Y:S01]  /*17a40*/  FFMA.FTZ R40, R25, R40, R35 ;  /* 0x0000002819287223 */ /* 0x000fe20000010023 */
[C---:B------:R-:W-:Y:S01]  /*17a50*/  FMUL.FTZ R10, R26.reuse, R24 ;  /* 0x000000181a0a7220 */ /* 0x040fe20000410000 */
[----:B------:R-:W-:Y:S01]  /*17a60*/  FMUL.FTZ R27, R26, R15 ;  /* 0x0000000f1a1b7220 */ /* 0x000fe20000410000 */
[----:B------:R-:W-:Y:S01]  /*17a70*/  HADD2.F32 R25, -RZ, R37.H0_H0 ;  /* 0x20000025ff197230 */ /* 0x000fe20000004100 */
[----:B------:R-:W-:Y:S01]  /*17a80*/  F2FP.SATFINITE.E4M3.F32.PACK_AB_MERGE_C R9, R8, R9, R39 ;  /* 0x000000090809723e */ /* 0x000fe20004807027 */
[----:B------:R-:W-:-:S02]  /*17a90*/  HADD2.F32 R14, -RZ, R11.H0_H0 ;  /* 0x2000000bff0e7230 */ /* 0x000fc40000004100 */
[C---:B------:R-:W-:Y:S01]  /*17aa0*/  FFMA.FTZ R35, R13.reuse, R15, -R10 ;  /* 0x0000000f0d237223 */ /* 0x040fe2000001080a */
[----:B------:R-:W-:Y:S01]  /*17ab0*/  FFMA.FTZ R34, R13, R24, R27 ;  /* 0x000000180d227223 */ /* 0x000fe2000001001b */
[----:B------:R-:W-:Y:S02]  /*17ac0*/  HADD2.F32 R13, -RZ, R32.H0_H0 ;  /* 0x20000020ff0d7230 */ /* 0x000fe40000004100 */
        /* <DEDUP_REMOVED lines=25> */
[----:B------:R-:W-:Y:S01]  /*17c60*/  HADD2.F32 R14, -RZ, R13.H1_H1 ;  /* 0x3000000dff0e7230 */ /* 0x000fe20000004100 */
[----:B------:R-:W-:Y:S01]  /*17c70*/  F2FP.F16.E4M3.UNPACK_B R20, R20 ;  /* 0x00000014ff14723e */ /* 0x000fe200020006ff */
[----:B------:R-:W-:-:S02]  /*17c80*/  HADD2.F32 R21, -RZ, R21.H1_H1 ;  /* 0x30000015ff157230 */ /* 0x000fc40000004100 */
[----:B------:R-:W-:Y:S01]  /*17c90*/  FMUL.FTZ R36, R29, R24 ;  /* 0x000000181d247220 */ /* 0x000fe20000410000 */
[----:B------:R-:W-:Y:S01]  /*17ca0*/  FFMA.FTZ R25, R7, R25, R10 ;  /* 0x0000001907197223 */ /* 0x000fe2000001000a */
[-C--:B------:R-:W-:Y:S01]  /*17cb0*/  FMUL.FTZ R11, R29, R14.reuse ;  /* 0x0000000e1d0b7220 */ /* 0x080fe20000410000 */
[----:B------:R-:W-:Y:S02]  /*17cc0*/  HADD2.F32 R13, -RZ, R12.H0_H0 ;  /* 0x2000000cff0d7230 */ /* 0x000fe40000004100 */
[C---:B------:R-:W-:Y:S01]  /*17cd0*/  FFMA.FTZ R29, R21.reuse, R14, -R36 ;  /* 0x0000000e151d7223 */ /* 0x040fe20000010824 */
[----:B------:R-:W-:Y:S02]  /*17ce0*/  HADD2.F32 R7, -RZ, R4.H0_H0 ;  /* 0x20000004ff077230 */ /* 0x000fe40000004100 */
[----:B------:R-:W-:Y:S01]  /*17cf0*/  FFMA.FTZ R36, R21, R24, R11 ;  /* 0x0000001815247223 */ /* 0x000fe2000001000b */
[----:B------:R-:W-:Y:S01]  /*17d00*/  HADD2.F32 R11, -RZ, R20.H0_H0 ;  /* 0x20000014ff0b7230 */ /* 0x000fe20000004100 */
[----:B------:R-:W-:Y:S01]  /*17d10*/  F2FP.SATFINITE.E4M3.F32.PACK_AB_MERGE_C R33, R34, R33, RZ ;  /* 0x000000212221723e */ /* 0x000fe200048070ff */
[----:B------:R-:W-:-:S02]  /*17d20*/  HADD2.F32 R12, -RZ, R12.H1_H1 ;  /* 0x3000000cff0c7230 */ /* 0x000fc40000004100 */
[C---:B------:R-:W-:Y:S01]  /*17d30*/  FMUL.FTZ R15, R7.reuse, R13 ;  /* 0x0000000d070f7220 */ /* 0x040fe20000410000 */
[----:B------:R-:W-:Y:S02]  /*17d40*/  HADD2.F32 R10, -RZ, R4.H1_H1 ;  /* 0x30000004ff0a7230 */ /* 0x000fe40000004100 */
[----:B------:R-:W-:Y:S01]  /*17d50*/  FMUL.FTZ R14, R7, R11 ;  /* 0x0000000b070e7220 */ /* 0x000fe20000410000 */
[----:B------:R-:W-:Y:S01]  /*17d60*/  HADD2.F32 R20, -RZ, R20.H1_H1 ;  /* 0x30000014ff147230 */ /* 0x000fe20000004100 */
[----:B------:R-:W-:Y:S01]  /*17d70*/  F2FP.SATFINITE.E4M3.F32.PACK_AB_MERGE_C R29, R29, R32, RZ ;  /* 0x000000201d1d723e */ /* 0x000fe200048070ff */
[--C-:B------:R-:W-:Y:S02]  /*17d80*/  HADD2.F32 R4, -RZ, R3.reuse.H0_H0 ;  /* 0x20000003ff047230 */ /* 0x100fe40000004100 */
[C---:B------:R-:W-:Y:S01]  /*17d90*/  FMUL.FTZ R24, R10.reuse, R12 ;  /* 0x0000000c0a187220 */ /* 0x040fe20000410000 */
[----:B------:R-:W-:Y:S02]  /*17da0*/  HADD2.F32 R3, -RZ, R3.H1_H1 ;  /* 0x30000003ff037230 */ /* 0x000fe40000004100 */
[-C--:B------:R-:W-:Y:S01]  /*17db0*/  FMUL.FTZ R7, R10, R20.reuse ;  /* 0x000000140a077220 */ /* 0x080fe20000410000 */
[----:B------:R-:W-:Y:S01]  /*17dc0*/  F2FP.SATFINITE.E4M3.F32.PACK_AB_MERGE_C R25, R36, R25, RZ ;  /* 0x000000192419723e */ /* 0x000fe200048070ff */
        /* <DEDUP_REMOVED lines=12> */
[----:B------:R0:W-:Y:S01]  /*17e90*/  STS.128 [R51+0x14400], R4 ;  /* 0x0144000433007388 */ /* 0x0001e20000000c00 */
[----:B------:R-:W-:-:S05]  /*17ea0*/  F2FP.SATFINITE.E4M3.F32.PACK_AB_MERGE_C R10, R3, R10, R25 ;  /* 0x0000000a030a723e */ /* 0x000fca0004807019 */
[----:B------:R0:W-:Y:S02]  /*17eb0*/  STS.128 [R0+0x14400], R8 ;  /* 0x0144000800007388 */ /* 0x0001e40000000c00 */
.L_x_2816:
[----:B------:R-:W-:Y:S05]  /*17ec0*/  BSYNC B0 ;  /* 0x0000000000007941 */ /* 0x000fea0003800000 */
.L_x_2809:
        /* <DEDUP_REMOVED lines=8> */
.L_x_2807:
[----:B0-23--:R-:W-:-:S05]  /*17f50*/  IMAD.U32 R0, RZ, RZ, UR48 ;  /* 0x00000030ff007e24 */ /* 0x00dfca000f8e00ff */
[----:B------:R-:W-:-:S13]  /*17f60*/  ISETP.NE.AND P0, PT, R0, 0x3, PT ;  /* 0x000000030000780c */ /* 0x000fda0003f05270 */
[----:B------:R-:W-:Y:S05]  /*17f70*/  @!P0 BRA `(.L_x_2836) ;  /* 0x0000000000048947 */ /* 0x000fea0003800000 */
[----:B------:R-:W-:Y:S01]  /*17f80*/  BPT.TRAP 0x1 ;  /* 0x000000040000795c */ /* 0x000fe20000300000 */
.L_x_2836:
[----:B------:R-:W-:Y:S01]  /*17f90*/  IMAD R0, R23, 0x8, R18 ;  /* 0x0000000817007824 */ /* 0x000fe200078e0212 */
[----:B------:R-:W-:-:S04]  /*17fa0*/  SHF.L.U32 R3, R194, 0x1f, RZ ;  /* 0x0000001fc2037819 */ /* 0x000fc800000006ff */
[----:B------:R0:W2:Y:S01]  /*17fb0*/  SYNCS.PHASECHK.TRANS64.TRYWAIT P1, [R0+URZ+0x29830], R3 ;  /* 0x02983003000075a7 */ /* 0x0000a2000802017f */
[----:B------:R-:W-:Y:S05]  /*17fc0*/  @!P0 BRA `(.L_x_2837) ;  /* 0x0000000000048947 */ /* 0x000fea0003800000 */
[----:B------:R-:W-:Y:S01]  /*17fd0*/  BPT.TRAP 0x1 ;  /* 0x000000040000795c */ /* 0x000fe20000300000 */
.L_x_2837:
[----:B--2---:R-:W-:Y:S05]  /*17fe0*/  @P1 BRA `(.L_x_2838) ;  /* 0x0000000000081947 */ /* 0x004fea0003800000 */
[----:B------:R-:W2:Y:S02]  /*17ff0*/  SYNCS.PHASECHK.TRANS64.TRYWAIT P1, [R0+URZ+0x29830], R3 ;  /* 0x02983003000075a7 */ /* 0x000ea4000802017f */
[----:B--2---:R-:W-:Y:S05]  /*18000*/  @!P1 BRA `(.L_x_2839) ;  /* 0x000001ac008c9947 */ /* 0x004fea0003800000 */
.L_x_2838:
[----:B------:R-:W-:Y:S05]  /*18010*/  WARPSYNC.ALL ;  /* 0x0000000000007948 */ /* 0x000fea0003800000 */
[----:B0-2---:R-:W-:Y:S01]  /*18020*/  VIADD R3, R18, 0x1a400 ;  /* 0x0001a40012037836 */ /* 0x005fe20000000000 */
[----:B------:R-:W-:Y:S01]  /*18030*/  R2UR UR24, R44 ;  /* 0x000000002c1872ca */ /* 0x000fe200000e0000 */
[----:B-----5:R-:W-:Y:S01]  /*18040*/  IMAD.MOV.U32 R5, RZ, RZ, -0x7fffffe0 ;  /* 0x80000020ff057424 */ /* 0x020fe200078e00ff */
        /* <DEDUP_REMOVED lines=15> */
[----:B----4-:R-:W-:Y:S01]  /*18140*/  IMAD R4, R23, 0x780, R9 ;  /* 0x0000078017047824 */ /* 0x010fe200078e0209 */
        /* <DEDUP_REMOVED lines=15> */
[----:B------:R-:W-:Y:S01]  /*18240*/  VIADD R6, R4, 0x2 ;  /* 0x0000000204067836 */ /* 0x000fe20000000000 */
[----:B------:R-:W-:Y:S01]  /*18250*/  R2UR UR18, R10 ;  /* 0x000000000a1272ca */ /* 0x000fe200000e0000 */
[----:B------:R-:W-:Y:S01]  /*18260*/  QGMMA.64x32x32.F32.E4M3.E4M3 R88, gdesc[UR24], RZ, !UPT, gsb0 ;  /* 0x00600000185879f3 */ /* 0x000fe2000c0008ff */
[C---:B------:R-:W-:Y:S01]  /*18270*/  VIADD R10, R4.reuse, 0x82 ;  /* 0x00000082040a7836 */ /* 0x040fe20000000000 */
[----:B------:R-:W-:Y:S01]  /*18280*/  MOV R11, 0x80000020 ;  /* 0x80000020000b7802 */ /* 0x000fe20000000f00 */
[----:B------:R-:W-:Y:S01]  /*18290*/  VIADD R12, R4, 0x102 ;  /* 0x00000102040c7836 */ /* 0x000fe20000000000 */
[----:B------:R-:W-:Y:S01]  /*182a0*/  MOV R5, 0x80000020 ;  /* 0x8000002000057802 */ /* 0x000fe20000000f00 */
[----:B------:R-:W-:-:S03]  /*182b0*/  IMAD.MOV.U32 R13, RZ, RZ, -0x7fffffe0 ;  /* 0x80000020ff0d7424 */ /* 0x000fc600078e00ff */
[----:B------:R-:W-:Y:S01]  /*182c0*/  R2UR UR47, R5 ;  /* 0x00000000052f72ca */ /* 0x000fe200000e0000 */
[----:B------:R-:W-:Y:S02]  /*182d0*/  WARPGROUP.DEPBAR.LE gsb0, 0x0 ;  /* 0x00008000000079c5 */ /* 0x000fe40000010000 */
[----:B------:R-:W-:-:S06]  /*182e0*/  WARPGROUP.ARRIVE ;  /* 0x00000000000079c5 */ /* 0x000fcc0000000000 */
[----:B------:R-:W-:Y:S01]  /*182f0*/  QGMMA.64x32x32.F32.E4M3.E4M3 R72, gdesc[UR4], RZ, !UPT, gsb0 ;  /* 0x00600000044879f3 */ /* 0x000fe2000c0008ff */
        /* <DEDUP_REMOVED lines=10> */
[----:B------:R-:W-:Y:S01]  /*183a0*/  QGMMA.64x32x32.F32.E4M3.E4M3 R56, gdesc[UR8], RZ, !UPT, gsb0 ;  /* 0x00600000083879f3 */ /* 0x000fe2000c0008ff */
        /* <DEDUP_REMOVED lines=8> */
[----:B------:R-:W-:Y:S02]  /*18430*/  R2UR UR23, R11 ;  /* 0x000000000b1772ca */ /* 0x000fe400000e0000 */
[----:B------:R-:W-:Y:S01]  /*18440*/  MOV R11, 0x80000020 ;  /* 0x80000020000b7802 */ /* 0x000fe20000000f00 */
[----:B------:R-:W-:Y:S02]  /*18450*/  WARPGROUP.DEPBAR.LE gsb0, 0x0 ;  /* 0x00008000000079c5 */ /* 0x000fe40000010000 */
[----:B-1----:R-:W-:-:S06]  /*18460*/  WARPGROUP.ARRIVE ;  /* 0x00000000000079c5 */ /* 0x002fcc0000000000 */
        /* <DEDUP_REMOVED lines=161> */
[C---:B------:R-:W-:Y:S01]  /*18e80*/  VIADD R6, R4.reuse, 0x682 ;  /* 0x0000068204067836 */ /* 0x040fe20000000000 */
[----:B------:R-:W-:Y:S01]  /*18e90*/  UMOV UR45, UR21 ;  /* 0x00000015002d7c82 */ /* 0x000fe20008000000 */
[----:B------:R-:W-:Y:S02]  /*18ea0*/  IMAD.MOV.U32 R7, RZ, RZ, -0x7fffffe0 ;  /* 0x80000020ff077424 */ /* 0x000fe400078e00ff */
[----:B------:R-:W-:Y:S01]  /*18eb0*/  VIADD R4, R4, 0x702 ;  /* 0x0000070204047836 */ /* 0x000fe20000000000 */
[----:B------:R-:W-:-:S04]  /*18ec0*/  UMOV UR44, UR20 ;  /* 0x00000014002c7c82 */ /* 0x000fc80008000000 */
        /* <DEDUP_REMOVED lines=40> */
.L_x_2840:
        /* <DEDUP_REMOVED lines=9> */
[----:B------:R-:W-:Y:S02]  /*191e0*/  IMAD.IADD R78, R219, 0x1, R214 ;  /* 0x00000001db4e7824 */ /* 0x000fe400078e02d6 */
[C---:B------:R-:W-:Y:S01]  /*191f0*/  FMUL.FTZ R12, R2.reuse, R100 ;  /* 0x00000064020c7220 */ /* 0x040fe20000410000 */
[C---:B------:R-:W-:Y:S01]  /*19200*/  FMUL.FTZ R4, R2.reuse, R88 ;  /* 0x0000005802047220 */ /* 0x040fe20000410000 */
[C---:B------:R-:W-:Y:S01]  /*19210*/  FMUL.FTZ R10, R2.reuse, R90 ;  /* 0x0000005a020a7220 */ /* 0x040fe20000410000 */
[C---:B------:R-:W-:Y:S01]  /*19220*/  FMUL.FTZ R88, R2.reuse, R91 ;  /* 0x0000005b02587220 */ /* 0x040fe20000410000 */
[----:B------:R-:W-:Y:S01]  /*19230*/  FMUL.FTZ R108, R2, R63 ;  /* 0x0000003f026c7220 */ /* 0x000fe20000410000 */
[----:B------:R-:W-:-:S02]  /*19240*/  IMAD R63, R104, -0xa0, RZ ;  /* 0xffffff60683f7824 */ /* 0x000fc400078e02ff */
[C---:B------:R-:W-:Y:S01]  /*19250*/  FMUL.FTZ R90, R2.reuse, R94 ;  /* 0x0000005e025a7220 */ /* 0x040fe20000410000 */
[C---:B------:R-:W-:Y:S01]  /*19260*/  FMUL.FTZ R6, R2.reuse, R97 ;  /* 0x0000006102067220 */ /* 0x040fe20000410000 */
[C---:B------:R-:W-:Y:S01]  /*19270*/  FMUL.FTZ R13, R2.reuse, R73 ;  /* 0x00000049020d7220 */ /* 0x040fe20000410000 */
[C---:B------:R-:W-:Y:S01]  /*19280*/  FMUL.FTZ R97, R2.reuse, R79 ;  /* 0x0000004f02617220 */ /* 0x040fe20000410000 */
[----:B------:R-:W1:Y:S01]  /*19290*/  MUFU.TANH R10, R10 ;  /* 0x0000000a000a7308 */ /* 0x000e620000002400 */
[----:B------:R-:W-:Y:S01]  /*192a0*/  FMUL.FTZ R73, R2, R80 ;  /* 0x0000005002497220 */ /* 0x000fe20000410000 */
[----:B------:R-:W-:Y:S02]  /*192b0*/  IMAD R79, R104, -0xa0, R217 ;  /* 0xffffff60684f7824 */ /* 0x000fe400078e02d9 */
[C---:B------:R-:W-:Y:S01]  /*192c0*/  FMUL.FTZ R3, R2.reuse, R89 ;  /* 0x0000005902037220 */ /* 0x040fe20000410000 */
[----:B0-----:R-:W-:Y:S01]  /*192d0*/  ISETP.NE.AND P4, PT, R15, 0x1, PT ;  /* 0x000000010f00780c */ /* 0x001fe20003f85270 */
[----:B------:R-:W-:Y:S01]  /*192e0*/  FMUL.FTZ R89, R2, R95 ;  /* 0x0000005f02597220 */ /* 0x000fe20000410000 */
[----:B------:R-:W-:Y:S01]  /*192f0*/  IADD3 R80, -R216, 0xa1, R63 ;  /* 0x000000a1d8507810 */ /* 0x000fe20007ffe13f */
[----:B------:R-:W-:Y:S01]  /*19300*/  FMUL.FTZ R91, R2, R98 ;  /* 0x00000062025b7220 */ /* 0x000fe20000410000 */
[----:B------:R-:W0:Y:S01]  /*19310*/  MUFU.TANH R88, R88 ;  /* 0x0000005800587308 */ /* 0x000e220000002400 */
[----:B------:R-:W-:Y:S01]  /*19320*/  IADD3 R79, -R216, 0xa0, R79 ;  /* 0x000000a0d84f7810 */ /* 0x000fe20007ffe14f */
[C---:B------:R-:W-:Y:S01]  /*19330*/  FMUL.FTZ R7, R2.reuse, R92 ;  /* 0x0000005c02077220 */ /* 0x040fe20000410000 */
[----:B------:R-:W-:Y:S01]  /*19340*/  IADD3 R80, -R215, R80, R217 ;  /* 0x00000050d7507210 */ /* 0x000fe20007ffe1d9 */
[C---:B------:R-:W-:Y:S01]  /*19350*/  FMUL.FTZ R92, R2.reuse, R99 ;  /* 0x00000063025c7220 */ /* 0x040fe20000410000 */
[C---:B------:R-:W-:Y:S01]  /*19360*/  FMUL.FTZ R5, R2.reuse, R93 ;  /* 0x0000005d02057220 */ /* 0x040fe20000410000 */
[C---:B------:R-:W-:Y:S01]  /*19370*/  FMUL.FTZ R93, R2.reuse, R102 ;  /* 0x00000066025d7220 */ /* 0x040fe20000410000 */
[C---:B------:R-:W-:Y:S01]  /*19380*/  FMUL.FTZ R11, R2.reuse, R101 ;  /* 0x00000065020b7220 */ /* 0x040fe20000410000 */
[----:B------:R-:W2:Y:S01]  /*19390*/  MUFU.TANH R90, R90 ;  /* 0x0000005a005a7308 */ /* 0x000ea20000002400 */
[----:B------:R-:W3:Y:S01]  /*193a0*/  @P4 LDC R61, c[0x0][0x44c] ;  /* 0x00011300ff3d4b82 */ /* 0x000ee20000000800 */
[C---:B------:R-:W-:Y:S01]  /*193b0*/  FMUL.FTZ R94, R2.reuse, R103 ;  /* 0x00000067025e7220 */ /* 0x040fe20000410000 */
[C---:B------:R-:W-:Y:S01]  /*193c0*/  FMUL.FTZ R95, R2.reuse, R74 ;  /* 0x0000004a025f7220 */ /* 0x040fe20000410000 */
[C---:B------:R-:W-:Y:S01]  /*193d0*/  FMUL.FTZ R8, R2.reuse, R96 ;  /* 0x0000006002087220 */ /* 0x040fe20000410000 */
[C---:B------:R-:W-:Y:S01]  /*193e0*/  FMUL.FTZ R96, R2.reuse, R75 ;  /* 0x0000004b02607220 */ /* 0x040fe20000410000 */
[C---:B------:R-:W-:Y:S01]  /*193f0*/  FMUL.FTZ R82, R2.reuse, R82 ;  /* 0x0000005202527220 */ /* 0x040fe20000410000 */
[C---:B------:R-:W-:Y:S01]  /*19400*/  FMUL.FTZ R75, R2.reuse, R84 ;  /* 0x00000054024b7220 */ /* 0x040fe20000410000 */
[----:B------:R-:W4:Y:S01]  /*19410*/  MUFU.TANH R89, R89 ;  /* 0x0000005900597308 */ /* 0x000f220000002400 */
[----:B------:R-:W5:Y:S01]  /*19420*/  @P4 LDC R62, c[0x0][0x450] ;  /* 0x00011400ff3e4b82 */ /* 0x000f620000000800 */
[C---:B------:R-:W-:Y:S01]  /*19430*/  FMUL.FTZ R84, R2.reuse, R86 ;  /* 0x0000005602547220 */ /* 0x040fe20000410000 */
        /* <DEDUP_REMOVED lines=12> */
[----:B------:R-:W-:Y:S01]  /*19500*/  FMUL.FTZ R67, R2, R67 ;  /* 0x0000004302437220 */ /* 0x000fe20000410000 */
[----:B------:R-:W4:Y:S01]  /*19510*/  MUFU.TANH R92, R92 ;  /* 0x0000005c005c7308 */ /* 0x000f220000002400 */
[----:B---3--:R-:W-:-:S04]  /*19520*/  @P4 IMAD.HI.U32 R61, R78, R61, RZ ;  /* 0x0000003d4e3d4227 */ /* 0x008fc800078e00ff */
[C---:B------:R-:W-:Y:S01]  /*19530*/  FMUL.FTZ R47, R2.reuse, R47 ;  /* 0x0000002f022f7220 */ /* 0x040fe20000410000 */
[C---:B------:R-:W-:Y:S01]  /*19540*/  FMUL.FTZ R42, R2.reuse, R42 ;  /* 0x0000002a022a7220 */ /* 0x040fe20000410000 */
[C---:B------:R-:W-:Y:S01]  /*19550*/  FMUL.FTZ R50, R2.reuse, R50 ;  /* 0x0000003202327220 */ /* 0x040fe20000410000 */
[C---:B------:R-:W-:Y:S01]  /*19560*/  FMUL.FTZ R51, R2.reuse, R51 ;  /* 0x0000003302337220 */ /* 0x040fe20000410000 */
[C---:B------:R-:W-:Y:S01]  /*19570*/  FMUL.FTZ R46, R2.reuse, R46 ;  /* 0x0000002e022e7220 */ /* 0x040fe20000410000 */
[----:B------:R-:W-:Y:S01]  /*19580*/  ULDC UR51, c[0x0][0x988] ;  /* 0x0002620000337ab9 */ /* 0x000fe20000000800 */
[----:B------:R-:W3:Y:S01]  /*19590*/  MUFU.TANH R93, R93 ;  /* 0x0000005d005d7308 */ /* 0x000ee20000002400 */
[----:B-----5:R-:W-:Y:S01]  /*195a0*/  @P4 SHF.R.U32.HI R78, RZ, R62, R61 ;  /* 0x0000003eff4e4219 */ /* 0x020fe2000001163d */
[C---:B------:R-:W-:Y:S01]  /*195b0*/  FMUL.FTZ R61, R2.reuse, R69 ;  /* 0x00000045023d7220 */ /* 0x040fe20000410000 */
[C---:B------:R-:W-:Y:S01]  /*195c0*/  FMUL.FTZ R62, R2.reuse, R68 ;  /* 0x00000044023e7220 */ /* 0x040fe20000410000 */
[C---:B------:R-:W-:Y:S01]  /*195d0*/  FMUL.FTZ R68, R2.reuse, R70 ;  /* 0x0000004602447220 */ /* 0x040fe20000410000 */
[C---:B------:R-:W-:Y:S01]  /*195e0*/  FMUL.FTZ R70, R2.reuse, R71 ;  /* 0x0000004702467220 */ /* 0x040fe20000410000 */
[----:B------:R-:W5:Y:S01]  /*195f0*/  SHFL.IDX PT, R100, R78, 0x1, 0x1c1f ;  /* 0x003c1f004e647f89 */ /* 0x000f6200000e0000 */
[C---:B------:R-:W-:Y:S01]  /*19600*/  FMUL.FTZ R40, R2.reuse, R40 ;  /* 0x0000002802287220 */ /* 0x040fe20000410000 */
[----:B------:R-:W3:Y:S01]  /*19610*/  MUFU.TANH R94, R94 ;  /* 0x0000005e005e7308 */ /* 0x000ee20000002400 */
[C---:B------:R-:W-:Y:S01]  /*19620*/  FMUL.FTZ R41, R2.reuse, R41 ;  /* 0x0000002902297220 */ /* 0x040fe20000410000 */
[----:B------:R-:W-:Y:S01]  /*19630*/  SHFL.IDX PT, R78, R78, RZ, 0x1c1f ;  /* 0x001c1fff4e4e7589 */ /* 0x000fe200000e0000 */
[----:B------:R-:W-:Y:S01]  /*19640*/  FMUL.FTZ R37, R2, R37 ;  /* 0x0000002502257220 */ /* 0x000fe20000410000 */
[----:B------:R-:W-:Y:S01]  /*19650*/  VIADD R0, R0, 0x29840 ;  /* 0x0002984000007836 */ /* 0x000fe20000000000 */
[----:B------:R-:W-:Y:S01]  /*19660*/  LOP3.LUT R22, R22, 0xfffffffe, RZ, 0xc0, !PT ;  /* 0xfffffffe16167812 */ /* 0x000fe200078ec0ff */
[----:B------:R-:W-:Y:S01]  /*19670*/  ULDC UR49, c[0x0][0x988] ;  /* 0x0002620000317ab9 */ /* 0x000fe20000000800 */
[----:B------:R-:W-:Y:S01]  /*19680*/  ULDC UR50, c[0x0][0x988] ;  /* 0x0002620000327ab9 */ /* 0x000fe20000000800 */
[----:B------:R-:W3:Y:S01]  /*19690*/  MUFU.TANH R95, R95 ;  /* 0x0000005f005f7308 */ /* 0x000ee20000002400 */
[----:B------:R-:W-:-:S07]  /*196a0*/  @P4 LOP3.LUT R22, R22, 0x1, RZ, 0xfc, !PT ;  /* 0x0000000116164812 */ /* 0x000fce00078efcff */
[----:B------:R-:W3:Y:S01]  /*196b0*/  MUFU.TANH R96, R96 ;  /* 0x0000006000607308 */ /* 0x000ee20000002400 */
[----:B-----5:R-:W-:-:S07]  /*196c0*/  VIADDMNMX R100, R100, R80, R79, PT ;  /* 0x0000005064647246 */ /* 0x020fce000380014f */
[----:B------:R-:W5:Y:S01]  /*196d0*/  MUFU.TANH R77, R77 ;  /* 0x0000004d004d7308 */ /* 0x000f620000002400 */
[C---:B------:R-:W-:Y:S02]  /*196e0*/  ISETP.GT.AND P1, PT, R100.reuse, RZ, PT ;  /* 0x000000ff6400720c */ /* 0x040fe40003f24270 */
[C---:B------:R-:W-:Y:S02]  /*196f0*/  ISETP.GT.AND P2, PT, R100.reuse, 0x1, PT ;  /* 0x000000016400780c */ /* 0x040fe40003f44270 */
[----:B------:R-:W-:Y:S02]  /*19700*/  ISETP.GT.AND P3, PT, R100, 0x8, PT ;  /* 0x000000086400780c */ /* 0x000fe40003f64270 */
[----:B-1----:R-:W-:Y:S01]  /*19710*/  FSEL R101, R10, -INF , P1 ;  /* 0xff8000000a657808 */ /* 0x002fe20000800000 */
[----:B------:R-:W1:Y:S01]  /*19720*/  MUFU.TANH R97, R97 ;  /* 0x0000006100617308 */ /* 0x000e620000002400 */
[----:B0-----:R-:W-:Y:S02]  /*19730*/  FSEL R99, R88, -INF , P2 ;  /* 0xff80000058637808 */ /* 0x001fe40001000000 */
[----:B------:R-:W-:-:S02]  /*19740*/  ISETP.GT.AND P1, PT, R100, 0x9, PT ;  /* 0x000000096400780c */ /* 0x000fc40003f24270 */
[----:B--2---:R-:W-:Y:S02]  /*19750*/  FSEL R103, R90, -INF , P3 ;  /* 0xff8000005a677808 */ /* 0x004fe40001800000 */
[----:B------:R-:W-:Y:S01]  /*19760*/  FMNMX.FTZ R10, R101, R99, !PT ;  /* 0x00000063650a7209 */ /* 0x000fe20007810000 */
[----:B------:R-:W0:Y:S01]  /*19770*/  MUFU.TANH R82, R82 ;  /* 0x0000005200527308 */ /* 0x000e220000002400 */
[C---:B------:R-:W-:Y:S02]  /*19780*/  ISETP.GT.AND P2, PT, R100.reuse, 0x10, PT ;  /* 0x000000106400780c */ /* 0x040fe40003f44270 */
[----:B----4-:R-:W-:Y:S02]  /*19790*/  FSEL R105, R89, -INF , P1 ;  /* 0xff80000059697808 */ /* 0x010fe40000800000 */
[----:B------:R-:W-:Y:S02]  /*197a0*/  FMNMX.FTZ R10, R103, R10, !PT ;  /* 0x0000000a670a7209 */ /* 0x000fe40007810000 */
[----:B------:R-:W-:Y:S01]  /*197b0*/  ISETP.GT.AND P1, PT, R100, 0x11, PT ;  /* 0x000000116400780c */ /* 0x000fe20003f24270 */
[----:B------:R-:W2:Y:S01]  /*197c0*/  MUFU.TANH R98, R98 ;  /* 0x0000006200627308 */ /* 0x000ea20000002400 */
[----:B------:R-:W-:-:S02]  /*197d0*/  FSEL R91, R91, -INF , P2 ;  /* 0xff8000005b5b7808 */ /* 0x000fc40001000000 */
[----:B------:R-:W-:Y:S02]  /*197e0*/  FMNMX.FTZ R10, R105, R10, !PT ;  /* 0x0000000a690a7209 */ /* 0x000fe40007810000 */
[----:B------:R-:W-:Y:S02]  /*197f0*/  ISETP.GT.AND P2, PT, R100, 0x18, PT ;  /* 0x000000186400780c */ /* 0x000fe40003f44270 */
[----:B------:R-:W-:Y:S01]  /*19800*/  FSEL R89, R92, -INF , P1 ;  /* 0xff8000005c597808 */ /* 0x000fe20000800000 */
[----:B------:R-:W4:Y:S01]  /*19810*/  MUFU.TANH R84, R84 ;  /* 0x0000005400547308 */ /* 0x000f220000002400 */
[----:B------:R-:W-:Y:S02]  /*19820*/  FMNMX.FTZ R10, R91, R10, !PT ;  /* 0x0000000a5b0a7209 */ /* 0x000fe40007810000 */
[----:B------:R-:W-:Y:S02]  /*19830*/  ISETP.GT.AND P1, PT, R100, 0x19, PT ;  /* 0x000000196400780c */ /* 0x000fe40003f24270 */
[----:B---3--:R-:W-:-:S02]  /*19840*/  FSEL R93, R93, -INF , P2 ;  /* 0xff8000005d5d7808 */ /* 0x008fc40001000000 */
[----:B------:R-:W-:Y:S01]  /*19850*/  FMNMX.FTZ R10, R89, R10, !PT ;  /* 0x0000000a590a7209 */ /* 0x000fe20007810000 */
[----:B------:R-:W3:Y:S01]  /*19860*/  MUFU.TANH R86, R86 ;  /* 0x0000005600567308 */ /* 0x000ee20000002400 */
[----:B------:R-:W-:Y:S02]  /*19870*/  ISETP.GT.AND P2, PT, R100, 0x20, PT ;  /* 0x000000206400780c */ /* 0x000fe40003f44270 */
[----:B------:R-:W-:Y:S02]  /*19880*/  FSEL R87, R94, -INF , P1 ;  /* 0xff8000005e577808 */ /* 0x000fe40000800000 */
[----:B------:R-:W-:Y:S02]  /*19890*/  FMNMX.FTZ R10, R93, R10, !PT ;  /* 0x0000000a5d0a7209 */ /* 0x000fe40007810000 */
[----:B------:R-:W-:Y:S01]  /*198a0*/  ISETP.GT.AND P1, PT, R100, 0x21, PT ;  /* 0x000000216400780c */ /* 0x000fe20003f24270 */
[----:B------:R-:W3:Y:S01]  /*198b0*/  MUFU.TANH R102, R102 ;  /* 0x0000006600667308 */ /* 0x000ee20000002400 */
[----:B------:R-:W-:-:S02]  /*198c0*/  FSEL R95, R95, -INF , P2 ;  /* 0xff8000005f5f7808 */ /* 0x000fc40001000000 */
[----:B------:R-:W-:Y:S02]  /*198d0*/  FMNMX.FTZ R10, R87, R10, !PT ;  /* 0x0000000a570a7209 */ /* 0x000fe40007810000 */
[----:B------:R-:W-:Y:S02]  /*198e0*/  ISETP.GT.AND P2, PT, R100, 0x28, PT ;  /* 0x000000286400780c */ /* 0x000fe40003f44270 */
[----:B------:R-:W-:Y:S01]  /*198f0*/  FSEL R85, R96, -INF , P1 ;  /* 0xff80000060557808 */ /* 0x000fe20000800000 */
[----:B------:R-:W3:Y:S01]  /*19900*/  MUFU.TANH R106, R106 ;  /* 0x0000006a006a7308 */ /* 0x000ee20000002400 */
[----:B------:R-:W-:Y:S02]  /*19910*/  FMNMX.FTZ R10, R95, R10, !PT ;  /* 0x0000000a5f0a7209 */ /* 0x000fe40007810000 */
[----:B------:R-:W-:Y:S02]  /*19920*/  ISETP.GT.AND P1, PT, R100, 0x29, PT ;  /* 0x000000296400780c */ /* 0x000fe40003f24270 */
[----:B-----5:R-:W-:-:S02]  /*19930*/  FSEL R83, R77, -INF , P2 ;  /* 0xff8000004d537808 */ /* 0x020fc40001000000 */
[----:B------:R-:W-:Y:S01]  /*19940*/  FMNMX.FTZ R10, R85, R10, !PT ;  /* 0x0000000a550a7209 */ /* 0x000fe20007810000 */
[----:B------:R-:W5:Y:S01]  /*19950*/  MUFU.TANH R107, R107 ;  /* 0x0000006b006b7308 */ /* 0x000f620000002400 */
[C---:B------:R-:W-:Y:S02]  /*19960*/  ISETP.GT.AND P2, PT, R100.reuse, 0x30, PT ;  /* 0x000000306400780c */ /* 0x040fe40003f44270 */
[----:B-1----:R-:W-:Y:S02]  /*19970*/  FSEL R81, R97, -INF , P1 ;  /* 0xff80000061517808 */ /* 0x002fe40000800000 */
[----:B------:R-:W-:Y:S02]  /*19980*/  FMNMX.FTZ R10, R83, R10, !PT ;  /* 0x0000000a530a7209 */ /* 0x000fe40007810000 */
[----:B------:R-:W-:Y:S01]  /*19990*/  ISETP.GT.AND P1, PT, R100, 0x31, PT ;  /* 0x000000316400780c */ /* 0x000fe20003f24270 */
[----:B------:R-:W-:Y:S01]  /*199a0*/  MUFU.TANH R108, R108 ;  /* 0x0000006c006c7308 */ /* 0x000fe20000002400 */
[----:B0-----:R-:W-:-:S02]  /*199b0*/  FSEL R69, R82, -INF , P2 ;  /* 0xff80000052457808 */ /* 0x001fc40001000000 */
[----:B------:R-:W-:Y:S02]  /*199c0*/  FMNMX.FTZ R10, R81, R10, !PT ;  /* 0x0000000a510a7209 */ /* 0x000fe40007810000 */
[----:B------:R-:W-:Y:S02]  /*199d0*/  ISETP.GT.AND P2, PT, R100, 0x38, PT ;  /* 0x000000386400780c */ /* 0x000fe40003f44270 */
[----:B--2---:R-:W-:Y:S01]  /*199e0*/  FSEL R65, R98, -INF , P1 ;  /* 0xff80000062417808 */ /* 0x004fe20000800000 */
[----:B------:R0:W-:Y:S01]  /*199f0*/  MUFU.TANH R88, R43 ;  /* 0x0000002b00587308 */ /* 0x0001e20000002400 */
[----:B------:R-:W-:Y:S01]  /*19a00*/  FMNMX.FTZ R10, R69, R10, !PT ;  /* 0x0000000a450a7209 */ /* 0x000fe20007810000 */
[----:B------:R-:W-:Y:S01]  /*19a10*/  FMUL.FTZ R98, R2, R29 ;  /* 0x0000001d02627220 */ /* 0x000fe20000410000 */
[----:B------:R-:W-:Y:S02]  /*19a20*/  ISETP.GT.AND P1, PT, R100, 0x39, PT ;  /* 0x000000396400780c */ /* 0x000fe40003f24270 */
[----:B----4-:R-:W-:-:S02]  /*19a30*/  FSEL R63, R84, -INF , P2 ;  /* 0xff800000543f7808 */ /* 0x010fc40001000000 */
[----:B------:R-:W-:Y:S01]  /*19a40*/  FMNMX.FTZ R10, R65, R10, !PT ;  /* 0x0000000a410a7209 */ /* 0x000fe20007810000 */
[----:B------:R-:W1:Y:S01]  /*19a50*/  MUFU.TANH R109, R109 ;  /* 0x0000006d006d7308 */ /* 0x000e620000002400 */
[----:B------:R-:W-:Y:S02]  /*19a60*/  ISETP.GT.AND P2, PT, R100, 0x40, PT ;  /* 0x000000406400780c */ /* 0x000fe40003f44270 */
[----:B---3--:R-:W-:Y:S02]  /*19a70*/  FSEL R64, R86, -INF , P1 ;  /* 0xff80000056407808 */ /* 0x008fe40000800000 */
[----:B0-----:R-:W-:Y:S01]  /*19a80*/  FMNMX.FTZ R43, R63, R10, !PT ;  /* 0x0000000a3f2b7209 */ /* 0x001fe20007810000 */
[----:B------:R-:W-:Y:S01]  /*19a90*/  FMUL.FTZ R10, R2, R54 ;  /* 0x00000036020a7220 */ /* 0x000fe20000410000 */
[----:B------:R-:W-:Y:S01]  /*19aa0*/  ISETP.GT.AND P1, PT, R100, 0x41, PT ;  /* 0x000000416400780c */ /* 0x000fe20003f24270 */
[----:B------:R-:W0:Y:S01]  /*19ab0*/  MUFU.TANH R67, R67 ;  /* 0x0000004300437308 */ /* 0x000e220000002400 */
[----:B------:R-:W-:Y:S01]  /*19ac0*/  FSEL R66, R102, -INF , P2 ;  /* 0xff80000066427808 */ /* 0x000fe20001000000 */
[----:B------:R-:W-:Y:S01]  /*19ad0*/  FMUL.FTZ R102, R2, R33 ;  /* 0x0000002102667220 */ /* 0x000fe20000410000 */
[----:B------:R-:W-:-:S02]  /*19ae0*/  FMNMX.FTZ R43, R64, R43, !PT ;  /* 0x0000002b402b7209 */ /* 0x000fc40007810000 */
[----:B------:R-:W-:Y:S02]  /*19af0*/  ISETP.GT.AND P2, PT, R100, 0x48, PT ;  /* 0x000000486400780c */ /* 0x000fe40003f44270 */
[----:B------:R-:W-:Y:S01]  /*19b00*/  FSEL R54, R106, -INF , P1 ;  /* 0xff8000006a367808 */ /* 0x000fe20000800000 */
[----:B------:R2:W-:Y:S01]  /*19b10*/  MUFU.TANH R77, R47 ;  /* 0x0000002f004d7308 */ /* 0x0005e20000002400 */
[----:B------:R-:W-:Y:S01]  /*19b20*/  ISETP.GT.AND P1, PT, R100, 0x49, PT ;  /* 0x000000496400780c */ /* 0x000fe20003f24270 */
[----:B------:R-:W-:-:S06]  /*19b30*/  FMUL.FTZ R106, R2, R32 ;  /* 0x00000020026a7220 */ /* 0x000fcc0000410000 */
[----:B------:R-:W3:Y:S01]  /*19b40*/  MUFU.TANH R68, R68 ;  /* 0x0000004400447308 */ /* 0x000ee20000002400 */
[----:B--2---:R-:W-:Y:S01]  /*19b50*/  FMNMX.FTZ R47, R66, R43, !PT ;  /* 0x0000002b422f7209 */ /* 0x004fe20007810000 */
[----:B------:R-:W-:Y:S01]  /*19b60*/  FMUL.FTZ R43, R2, R55 ;  /* 0x00000037022b7220 */ /* 0x000fe20000410000 */
[----:B-----5:R-:W-:Y:S02]  /*19b70*/  FSEL R55, R107, -INF , P2 ;  /* 0xff8000006b377808 */ /* 0x020fe40001000000 */
[----:B------:R-:W-:-:S03]  /*19b80*/  ISETP.GT.AND P2, PT, R100, 0x50, PT ;  /* 0x000000506400780c */ /* 0x000fc60003f44270 */
[----:B------:R2:W-:Y:S08]  /*19b90*/  MUFU.TANH R71, R42 ;  /* 0x0000002a00477308 */ /* 0x0005f00000002400 */
[----:B------:R-:W4:Y:S01]  /*19ba0*/  MUFU.TANH R70, R70 ;  /* 0x0000004600467308 */ /* 0x000f220000002400 */
[----:B--2---:R-:W-:Y:S02]  /*19bb0*/  FMNMX.FTZ R42, R54, R47, !PT ;  /* 0x0000002f362a7209 */ /* 0x004fe40007810000 */
[----:B-1----:R-:W-:-:S02]  /*19bc0*/  FSEL R47, R109, -INF , P2 ;  /* 0xff8000006d2f7808 */ /* 0x002fc40001000000 */
[----:B------:R-:W-:-:S03]  /*19bd0*/  ISETP.GT.AND P2, PT, R100, 0x58, PT ;  /* 0x000000586400780c */ /* 0x000fc60003f44270 */
[----:B------:R1:W-:Y:S08]  /*19be0*/  MUFU.TANH R82, R50 ;  /* 0x0000003200527308 */ /* 0x0003f00000002400 */
[----:B------:R2:W-:Y:S01]  /*19bf0*/  MUFU.TANH R84, R51 ;  /* 0x0000003300547308 */ /* 0x0005e20000002400 */
[----:B-1----:R-:W-:Y:S02]  /*19c00*/  FSEL R50, R108, -INF , P1 ;  /* 0xff8000006c327808 */ /* 0x002fe40000800000 */
[----:B------:R-:W-:-:S05]  /*19c10*/  ISETP.GT.AND P1, PT, R100, 0x51, PT ;  /* 0x000000516400780c */ /* 0x000fca0003f24270 */
[----:B------:R1:W-:Y:S01]  /*19c20*/  MUFU.TANH R86, R10 ;  /* 0x0000000a00567308 */ /* 0x0003e20000002400 */
[----:B--2---:R-:W-:Y:S02]  /*19c30*/  FMNMX.FTZ R51, R55, R42, !PT ;  /* 0x0000002a37337209 */ /* 0x004fe40007810000 */
[----:B0-----:R-:W-:Y:S01]  /*19c40*/  FSEL R42, R67, -INF , P1 ;  /* 0xff800000432a7808 */ /* 0x001fe20000800000 */
[----:B------:R-:W-:Y:S01]  /*19c50*/  FMUL.FTZ R67, R2, R31 ;  /* 0x0000001f02437220 */ /* 0x000fe20000410000 */
[----:B------:R-:W-:-:S03]  /*19c60*/  ISETP.GT.AND P1, PT, R100, 0x59, PT ;  /* 0x000000596400780c */ /* 0x000fc60003f24270 */
[----:B------:R3:W-:Y:S01]  /*19c70*/  MUFU.TANH R92, R43 ;  /* 0x0000002b005c7308 */ /* 0x0007e20000002400 */
[----:B-1----:R-:W-:Y:S01]  /*19c80*/  FMUL.FTZ R10, R2, R26 ;  /* 0x0000001a020a7220 */ /* 0x002fe20000410000 */
[----:B------:R-:W-:-:S04]  /*19c90*/  FMNMX.FTZ R26, R50, R51, !PT ;  /* 0x00000033321a7209 */ /* 0x000fc80007810000 */
[----:B------:R-:W-:Y:S02]  /*19ca0*/  FMNMX.FTZ R51, R47, R26, !PT ;  /* 0x0000001a2f337209 */ /* 0x000fe40007810000 */
[----:B------:R0:W1:Y:S01]  /*19cb0*/  MUFU.TANH R90, R46 ;  /* 0x0000002e005a7308 */ /* 0x0000620000002400 */
[----:B---3--:R-:W-:Y:S02]  /*19cc0*/  FSEL R43, R68, -INF , P2 ;  /* 0xff800000442b7808 */ /* 0x008fe40001000000 */
[----:B------:R-:W-:Y:S02]  /*19cd0*/  FMNMX.FTZ R68, R42, R51, !PT ;  /* 0x000000332a447209 */ /* 0x000fe40007810000 */
[----:B------:R-:W-:Y:S02]  /*19ce0*/  ISETP.GT.AND P2, PT, R100, 0x60, PT ;  /* 0x000000606400780c */ /* 0x000fe40003f44270 */
[----:B----4-:R-:W-:Y:S01]  /*19cf0*/  FSEL R26, R70, -INF , P1 ;  /* 0xff800000461a7808 */ /* 0x010fe20000800000 */
[----:B------:R2:W3:Y:S01]  /*19d00*/  MUFU.TANH R94, R10 ;  /* 0x0000000a005e7308 */ /* 0x0004e20000002400 */
[C---:B0-----:R-:W-:Y:S01]  /*19d10*/  FMUL.FTZ R46, R2.reuse, R27 ;  /* 0x0000001b022e7220 */ /* 0x041fe20000410000 */
[----:B------:R-:W-:Y:S01]  /*19d20*/  FMNMX.FTZ R27, R43, R68, !PT ;  /* 0x000000442b1b7209 */ /* 0x000fe20007810000 */
[----:B------:R-:W-:Y:S01]  /*19d30*/  FMUL.FTZ R70, R2, R35 ;  /* 0x0000002302467220 */ /* 0x000fe20000410000 */
[----:B------:R-:W-:-:S02]  /*19d40*/  ISETP.GT.AND P1, PT, R100, 0x61, PT ;  /* 0x000000616400780c */ /* 0x000fc40003f24270 */
[----:B------:R-:W-:Y:S02]  /*19d50*/  FMNMX.FTZ R51, R26, R27, !PT ;  /* 0x0000001b1a337209 */ /* 0x000fe40007810000 */
[----:B------:R0:W4:Y:S01]  /*19d60*/  MUFU.TANH R96, R46 ;  /* 0x0000002e00607308 */ /* 0x0001220000002400 */
[----:B--2---:R-:W-:Y:S01]  /*19d70*/  FMUL.FTZ R10, R2, R30 ;  /* 0x0000001e020a7220 */ /* 0x004fe20000410000 */
[----:B------:R-:W-:Y:S02]  /*19d80*/  FSEL R30, R71, -INF , P2 ;  /* 0xff800000471e7808 */ /* 0x000fe40001000000 */
[----:B------:R-:W-:Y:S02]  /*19d90*/  ISETP.GT.AND P2, PT, R100, 0x68, PT ;  /* 0x000000686400780c */ /* 0x000fe40003f44270 */
[----:B------:R-:W-:Y:S02]  /*19da0*/  FSEL R27, R88, -INF , P1 ;  /* 0xff800000581b7808 */ /* 0x000fe40000800000 */
[----:B------:R-:W-:Y:S01]  /*19db0*/  ISETP.GT.AND P1, PT, R100, 0x69, PT ;  /* 0x000000696400780c */ /* 0x000fe20003f24270 */
[----:B------:R2:W5:Y:S01]  /*19dc0*/  MUFU.TANH R97, R10 ;  /* 0x0000000a00617308 */ /* 0x0005620000002400 */
[----:B0-----:R-:W-:-:S02]  /*19dd0*/  FMNMX.FTZ R46, R30, R51, !PT ;  /* 0x000000331e2e7209 */ /* 0x001fc40007810000 */
[----:B-1----:R-:W-:Y:S02]  /*19de0*/  FSEL R31, R90, -INF , P2 ;  /* 0xff8000005a1f7808 */ /* 0x002fe40001000000 */
[----:B------:R-:W-:Y:S02]  /*19df0*/  FMNMX.FTZ R68, R27, R46, !PT ;  /* 0x0000002e1b447209 */ /* 0x000fe40007810000 */
[----:B------:R-:W-:Y:S01]  /*19e00*/  ISETP.GT.AND P2, PT, R100, 0x70, PT ;  /* 0x000000706400780c */ /* 0x000fe20003f44270 */
[----:B------:R-:W0:Y:S01]  /*19e10*/  MUFU.TANH R88, R67 ;  /* 0x0000004300587308 */ /* 0x000e220000002400 */
[----:B------:R-:W-:Y:S01]  /*19e20*/  FSEL R46, R77, -INF , P1 ;  /* 0xff8000004d2e7808 */ /* 0x000fe20000800000 */
[C---:B--2---:R-:W-:Y:S01]  /*19e30*/  FMUL.FTZ R10, R2.reuse, R34 ;  /* 0x00000022020a7220 */ /* 0x044fe20000410000 */
[----:B------:R-:W-:Y:S01]  /*19e40*/  FMNMX.FTZ R51, R31, R68, !PT ;  /* 0x000000441f337209 */ /* 0x000fe20007810000 */
[----:B------:R-:W-:Y:S01]  /*19e50*/  FMUL.FTZ R77, R2, R39 ;  /* 0x00000027024d7220 */ /* 0x000fe20000410000 */
[----:B------:R-:W-:-:S02]  /*19e60*/  ISETP.GT.AND P1, PT, R100, 0x71, PT ;  /* 0x000000716400780c */ /* 0x000fc40003f24270 */
[----:B------:R-:W-:Y:S01]  /*19e70*/  FSEL R34, R82, -INF , P2 ;  /* 0xff80000052227808 */ /* 0x000fe20001000000 */
[----:B------:R1:W2:Y:S01]  /*19e80*/  MUFU.TANH R90, R10 ;  /* 0x0000000a005a7308 */ /* 0x0002a20000002400 */
[----:B------:R-:W-:Y:S02]  /*19e90*/  FMNMX.FTZ R71, R46, R51, !PT ;  /* 0x000000332e477209 */ /* 0x000fe40007810000 */
[----:B------:R-:W-:Y:S02]  /*19ea0*/  ISETP.GT.AND P2, PT, R100, 0x78, PT ;  /* 0x000000786400780c */ /* 0x000fe40003f44270 */
[----:B------:R-:W-:Y:S01]  /*19eb0*/  FSEL R51, R84, -INF , P1 ;  /* 0xff80000054337808 */ /* 0x000fe20000800000 */
[----:B------:R-:W-:Y:S01]  /*19ec0*/  FMUL.FTZ R84, R2, R44 ;  /* 0x0000002c02547220 */ /* 0x000fe20000410000 */
[----:B------:R-:W-:Y:S01]  /*19ed0*/  FMNMX.FTZ R68, R34, R71, !PT ;  /* 0x0000004722447209 */ /* 0x000fe20007810000 */
[----:B------:R-:W-:Y:S01]  /*19ee0*/  MUFU.TANH R4, R4 ;  /* 0x0000000400047308 */ /* 0x000fe20000002400 */
[----:B------:R-:W-:Y:S01]  /*19ef0*/  ISETP.GT.AND P1, PT, R100, 0x79, PT ;  /* 0x000000796400780c */ /* 0x000fe20003f24270 */
[----:B-1----:R-:W-:Y:S01]  /*19f00*/  FMUL.FTZ R10, R2, R38 ;  /* 0x00000026020a7220 */ /* 0x002fe20000410000 */
[----:B------:R-:W-:-:S02]  /*19f10*/  FSEL R67, R86, -INF , P2 ;  /* 0xff80000056437808 */ /* 0x000fc40001000000 */
[----:B------:R-:W-:Y:S02]  /*19f20*/  FMNMX.FTZ R68, R51, R68, !PT ;  /* 0x0000004433447209 */ /* 0x000fe40007810000 */
[----:B------:R-:W-:Y:S01]  /*19f30*/  ISETP.GT.AND P2, PT, R100, 0x80, PT ;  /* 0x000000806400780c */ /* 0x000fe20003f44270 */
[----:B------:R5:W1:Y:S01]  /*19f40*/  MUFU.TANH R86, R70 ;  /* 0x0000004600567308 */ /* 0x000a620000002400 */
[----:B------:R-:W-:Y:S02]  /*19f50*/  FSEL R35, R92, -INF , P1 ;  /* 0xff8000005c237808 */ /* 0x000fe40000800000 */
[----:B------:R-:W-:Y:S02]  /*19f60*/  FMNMX.FTZ R82, R67, R68, !PT ;  /* 0x0000004443527209 */ /* 0x000fe40007810000 */
[----:B------:R-:W-:Y:S02]  /*19f70*/  ISETP.GT.AND P1, PT, R100, 0x81, PT ;  /* 0x000000816400780c */ /* 0x000fe40003f24270 */
[----:B---3--:R-:W-:Y:S01]  /*19f80*/  FSEL R68, R94, -INF , P2 ;  /* 0xff8000005e447808 */ /* 0x008fe20001000000 */
[----:B------:R-:W-:Y:S01]  /*19f90*/  MUFU.TANH R92, R77 ;  /* 0x0000004d005c7308 */ /* 0x000fe20000002400 */
[----:B------:R-:W-:Y:S01]  /*19fa0*/  FMNMX.FTZ R71, R35, R82, !PT ;  /* 0x0000005223477209 */ /* 0x000fe20007810000 */
[----:B------:R-:W-:Y:S01]  /*19fb0*/  FMUL.FTZ R94, R2, R52 ;  /* 0x00000034025e7220 */ /* 0x000fe20000410000 */
[----:B------:R-:W-:-:S02]  /*19fc0*/  ISETP.GT.AND P2, PT, R100, 0x88, PT ;  /* 0x000000886400780c */ /* 0x000fc40003f44270 */
[----:B----4-:R-:W-:Y:S01]  /*19fd0*/  FSEL R38, R96, -INF , P1 ;  /* 0xff80000060267808 */ /* 0x010fe20000800000 */
[----:B------:R-:W-:Y:S01]  /*19fe0*/  FMUL.FTZ R96, R2, R25 ;  /* 0x0000001902607220 */ /* 0x000fe20000410000 */
[----:B------:R-:W-:Y:S01]  /*19ff0*/  FMNMX.FTZ R71, R68, R71, !PT ;  /* 0x0000004744477209 */ /* 0x000fe20007810000 */
[----:B------:R3:W4:Y:S01]  /*1a000*/  MUFU.TANH R82, R10 ;  /* 0x0000000a00527308 */ /* 0x0007220000002400 */
[----:B------:R-:W-:Y:S01]  /*1a010*/  ISETP.GT.AND P1, PT, R100, 0x89, PT ;  /* 0x000000896400780c */ /* 0x000fe20003f24270 */
[----:B------:R-:W-:Y:S01]  /*1a020*/  IMAD.U32 R25, RZ, RZ, UR51 ;  /* 0x00000033ff197e24 */ /* 0x000fe2000f8e00ff */
[----:B-----5:R-:W-:Y:S01]  /*1a030*/  FSEL R70, R97, -INF , P2 ;  /* 0xff80000061467808 */ /* 0x020fe20001000000 */
[----:B------:R-:W-:Y:S01]  /*1a040*/  FMUL.FTZ R97, R2, R24 ;  /* 0x0000001802617220 */ /* 0x000fe20000410000 */
[----:B------:R-:W-:Y:S02]  /*1a050*/  FMNMX.FTZ R39, R38, R71, !PT ;  /* 0x0000004726277209 */ /* 0x000fe40007810000 */
[----:B------:R-:W-:Y:S01]  /*1a060*/  ISETP.GT.AND P2, PT, R100, 0x90, PT ;  /* 0x000000906400780c */ /* 0x000fe20003f44270 */
[----:B------:R-:W5:Y:S01]  /*1a070*/  MUFU.TANH R3, R3 ;  /* 0x0000000300037308 */ /* 0x000f620000002400 */
[----:B0-----:R-:W-:Y:S01]  /*1a080*/  FSEL R71, R88, -INF , P1 ;  /* 0xff80000058477808 */ /* 0x001fe20000800000 */
[----:B------:R-:W-:Y:S01]  /*1a090*/  FMUL.FTZ R88, R2, R48 ;  /* 0x0000003002587220 */ /* 0x000fe20000410000 */
[----:B---3--:R-:W-:-:S02]  /*1a0a0*/  FMNMX.FTZ R10, R70, R39, !PT ;  /* 0x00000027460a7209 */ /* 0x008fc40007810000 */
[----:B------:R-:W-:Y:S02]  /*1a0b0*/  ISETP.GT.AND P1, PT, R100, 0x91, PT ;  /* 0x000000916400780c */ /* 0x000fe40003f24270 */
[----:B--2---:R-:W-:Y:S01]  /*1a0c0*/  FSEL R39, R90, -INF , P2 ;  /* 0xff8000005a277808 */ /* 0x004fe20001000000 */
[----:B------:R-:W0:Y:S01]  /*1a0d0*/  MUFU.TANH R7, R7 ;  /* 0x0000000700077308 */ /* 0x000e220000002400 */
[----:B------:R-:W-:Y:S01]  /*1a0e0*/  FMNMX.FTZ R10, R71, R10, !PT ;  /* 0x0000000a470a7209 */ /* 0x000fe20007810000 */
[----:B------:R-:W-:Y:S01]  /*1a0f0*/  FMUL.FTZ R90, R2, R49 ;  /* 0x00000031025a7220 */ /* 0x000fe20000410000 */
[----:B------:R-:W-:Y:S02]  /*1a100*/  ISETP.GT.AND P2, PT, R100, 0x98, PT ;  /* 0x000000986400780c */ /* 0x000fe40003f44270 */
[----:B-1----:R-:W-:Y:S01]  /*1a110*/  FSEL R44, R86, -INF , P1 ;  /* 0xff800000562c7808 */ /* 0x002fe20000800000 */
[----:B------:R-:W-:Y:S01]  /*1a120*/  FMUL.FTZ R86, R2, R45 ;  /* 0x0000002d02567220 */ /* 0x000fe20000410000 */
[----:B------:R-:W-:Y:S01]  /*1a130*/  FMNMX.FTZ R77, R39, R10, !PT ;  /* 0x0000000a274d7209 */ /* 0x000fe20007810000 */
[----:B------:R-:W1:Y:S01]  /*1a140*/  MUFU.TANH R5, R5 ;  /* 0x0000000500057308 */ /* 0x000e620000002400 */
[----:B------:R-:W-:Y:S01]  /*1a150*/  ISETP.GT.AND P1, PT, R100, 0x99, PT ;  /* 0x000000996400780c */ /* 0x000fe20003f24270 */
[----:B------:R-:W-:Y:S01]  /*1a160*/  FMUL.FTZ R100, R2, R28 ;  /* 0x0000001c02647220 */ /* 0x000fe20000410000 */
[----:B----4-:R-:W-:-:S02]  /*1a170*/  FSEL R45, R82, -INF , P2 ;  /* 0xff800000522d7808 */ /* 0x010fc40001000000 */
[----:B------:R-:W-:Y:S02]  /*1a180*/  FMNMX.FTZ R10, R44, R77, !PT ;  /* 0x0000004d2c0a7209 */ /* 0x000fe40007810000 */
[----:B------:R-:W-:Y:S01]  /*1a190*/  FSEL R77, R92, -INF , P1 ;  /* 0xff8000005c4d7808 */ /* 0x000fe20000800000 */
[----:B------:R-:W2:Y:S01]  /*1a1a0*/  MUFU.TANH R8, R8 ;  /* 0x0000000800087308 */ /* 0x000ea20000002400 */
[----:B------:R-:W-:Y:S01]  /*1a1b0*/  FMNMX.FTZ R10, R45, R10, !PT ;  /* 0x0000000a2d0a7209 */ /* 0x000fe20007810000 */
[----:B------:R-:W-:-:S03]  /*1a1c0*/  FMUL.FTZ R92, R2, R53 ;  /* 0x00000035025c7220 */ /* 0x000fc60000410000 */
[----:B------:R-:W-:-:S03]  /*1a1d0*/  FMNMX.FTZ R10, R77, R10, !PT ;  /* 0x0000000a4d0a7209 */ /* 0x000fc60007810000 */
[----:B------:R-:W3:Y:S02]  /*1a1e0*/  MUFU.TANH R6, R6 ;  /* 0x0000000600067308 */ /* 0x000ee40000002400 */
[----:B------:R-:W4:Y:S06]  /*1a1f0*/  SHFL.BFLY PT, R107, R10, 0x2, 0x1f ;  /* 0x0c401f000a6b7f89 */ /* 0x000f2c00000e0000 */
[----:B------:R-:W3:Y:S08]  /*1a200*/  MUFU.TANH R12, R12 ;  /* 0x0000000c000c7308 */ /* 0x000ef00000002400 */
[----:B------:R-:W3:Y:S08]  /*1a210*/  MUFU.TANH R11, R11 ;  /* 0x0000000b000b7308 */ /* 0x000ef00000002400 */
[----:B------:R-:W3:Y:S01]  /*1a220*/  MUFU.TANH R14, R14 ;  /* 0x0000000e000e7308 */ /* 0x000ee20000002400 */
[----:B----4-:R-:W-:-:S05]  /*1a230*/  FMNMX.FTZ R107, R10, R107, !PT ;  /* 0x0000006b0a6b7209 */ /* 0x010fca0007810000 */
[----:B------:R-:W4:Y:S02]  /*1a240*/  SHFL.BFLY PT, R10, R107, 0x1, 0x1f ;  /* 0x0c201f006b0a7f89 */ /* 0x000f2400000e0000 */
[----:B------:R-:W3:Y:S08]  /*1a250*/  MUFU.TANH R13, R13 ;  /* 0x0000000d000d7308 */ /* 0x000ef00000002400 */
[----:B------:R-:W3:Y:S08]  /*1a260*/  MUFU.TANH R72, R72 ;  /* 0x0000004800487308 */ /* 0x000ef00000002400 */
[----:B------:R-:W3:Y:S01]  /*1a270*/  MUFU.TANH R20, R20 ;  /* 0x0000001400147308 */ /* 0x000ee20000002400 */
[----:B----4-:R-:W-:-:S07]  /*1a280*/  FMNMX.FTZ R10, R107, R10, !PT ;  /* 0x0000000a6b0a7209 */ /* 0x010fce0007810000 */
[----:B------:R-:W4:Y:S01]  /*1a290*/  MUFU.TANH R73, R73 ;  /* 0x0000004900497308 */ /* 0x000f220000002400 */
[----:B------:R-:W-:Y:S01]  /*1a2a0*/  FMUL.FTZ R107, R2, R36 ;  /* 0x00000024026b7220 */ /* 0x000fe20000410000 */
[C---:B------:R-:W-:Y:S01]  /*1a2b0*/  FSETP.NEU.FTZ.AND P1, PT, R10.reuse, -INF , PT ;  /* 0xff8000000a00780b */ /* 0x040fe20003f3d000 */
[----:B------:R-:W-:-:S05]  /*1a2c0*/  FFMA.FTZ R24, R10, R25, -8 ;  /* 0xc10000000a187423 */ /* 0x000fca0000010019 */
[----:B------:R-:W4:Y:S01]  /*1a2d0*/  MUFU.TANH R21, R21 ;  /* 0x0000001500157308 */ /* 0x000f220000002400 */
[----:B------:R-:W-:-:S05]  /*1a2e0*/  FSEL R24, R24, RZ, P1 ;  /* 0x000000ff18187208 */ /* 0x000fca0000800000 */
[--C-:B------:R-:W-:Y:S01]  /*1a2f0*/  FFMA.FTZ R28, R99, UR51, -R24.reuse ;  /* 0x00000033631c7c23 */ /* 0x100fe20008010818 */
[----:B------:R-:W-:Y:S01]  /*1a300*/  VIADDMNMX R99, R78, R80, R79, PT ;  /* 0x000000504e637246 */ /* 0x000fe2000380014f */
[----:B------:R-:W4:Y:S01]  /*1a310*/  MUFU.TANH R75, R75 ;  /* 0x0000004b004b7308 */ /* 0x000f220000002400 */
[----:B------:R-:W-:-:S01]  /*1a320*/  FFMA.FTZ R80, R85, UR51, -R24 ;  /* 0x0000003355507c23 */ /* 0x000fc20008010818 */
[--C-:B------:R-:W-:Y:S01]  /*1a330*/  FFMA.FTZ R82, R81, UR51, -R24.reuse ;  /* 0x0000003351527c23 */ /* 0x100fe20008010818 */
[----:B------:R-:W-:Y:S01]  /*1a340*/  ISETP.GT.AND P1, PT, R99, RZ, PT ;  /* 0x000000ff6300720c */ /* 0x000fe20003f24270 */
[--C-:B------:R-:W-:Y:S01]  /*1a350*/  FFMA.FTZ R83, R83, UR51, -R24.reuse ;  /* 0x0000003353537c23 */ /* 0x100fe20008010818 */
[----:B------:R-:W-:Y:S01]  /*1a360*/  ISETP.GT.AND P2, PT, R99, 0x1, PT ;  /* 0x000000016300780c */ /* 0x000fe20003f44270 */
[--C-:B------:R-:W-:Y:S01]  /*1a370*/  FFMA.FTZ R25, R101, UR51, -R24.reuse ;  /* 0x0000003365197c23 */ /* 0x100fe20008010818 */
[----:B------:R-:W-:Y:S01]  /*1a380*/  ISETP.GT.AND P3, PT, R99, 0x8, PT ;  /* 0x000000086300780c */ /* 0x000fe20003f64270 */
[----:B------:R-:W4:Y:S01]  /*1a390*/  MUFU.TANH R74, R74 ;  /* 0x0000004a004a7308 */ /* 0x000f220000002400 */
[----:B------:R-:W-:Y:S01]  /*1a3a0*/  FSEL R4, R4, -INF , P1 ;  /* 0xff80000004047808 */ /* 0x000fe20000800000 */
[--C-:B------:R-:W-:Y:S01]  /*1a3b0*/  FFMA.FTZ R29, R103, UR51, -R24.reuse ;  /* 0x00000033671d7c23 */ /* 0x100fe20008010818 */
[----:B-----5:R-:W-:Y:S01]  /*1a3c0*/  FSEL R3, R3, -INF , P2 ;  /* 0xff80000003037808 */ /* 0x020fe20001000000 */
[--C-:B------:R-:W-:Y:S01]  /*1a3d0*/  FFMA.FTZ R32, R105, UR51, -R24.reuse ;  /* 0x0000003369207c23 */ /* 0x100fe20008010818 */
[----:B------:R-:W-:Y:S01]  /*1a3e0*/  ISETP.GT.AND P1, PT, R99, 0x9, PT ;  /* 0x000000096300780c */ /* 0x000fe20003f24270 */
[--C-:B------:R-:W-:Y:S01]  /*1a3f0*/  FFMA.FTZ R33, R91, UR51, -R24.reuse ;  /* 0x000000335b217c23 */ /* 0x100fe20008010818 */
[----:B0-----:R-:W-:Y:S01]  /*1a400*/  FSEL R7, R7, -INF , P3 ;  /* 0xff80000007077808 */ /* 0x001fe20001800000 */
[----:B------:R-:W0:Y:S01]  /*1a410*/  MUFU.TANH R76, R76 ;  /* 0x0000004c004c7308 */ /* 0x000e220000002400 */
[----:B------:R-:W-:Y:S01]  /*1a420*/  FMNMX.FTZ R48, R4, R3, !PT ;  /* 0x0000000304307209 */ /* 0x000fe20007810000 */
[--C-:B------:R-:W-:Y:S01]  /*1a430*/  FFMA.FTZ R36, R89, UR51, -R24.reuse ;  /* 0x0000003359247c23 */ /* 0x100fe20008010818 */
[----:B------:R-:W-:Y:S01]  /*1a440*/  ISETP.GT.AND P2, PT, R99, 0x10, PT ;  /* 0x000000106300780c */ /* 0x000fe20003f44270 */
[--C-:B------:R-:W-:Y:S01]  /*1a450*/  FFMA.FTZ R66, R66, UR51, -R24.reuse ;  /* 0x0000003342427c23 */ /* 0x100fe20008010818 */
[----:B-1----:R-:W-:Y:S01]  /*1a460*/  FSEL R5, R5, -INF , P1 ;  /* 0xff80000005057808 */ /* 0x002fe20000800000 */
[--C-:B------:R-:W-:Y:S01]  /*1a470*/  FFMA.FTZ R93, R93, UR51, -R24.reuse ;  /* 0x000000335d5d7c23 */ /* 0x100fe20008010818 */
[----:B------:R-:W-:Y:S01]  /*1a480*/  FMNMX.FTZ R52, R7, R48, !PT ;  /* 0x0000003007347209 */ /* 0x000fe20007810000 */
[----:B------:R-:W1:Y:S01]  /*1a490*/  MUFU.TANH R56, R56 ;  /* 0x0000003800387308 */ /* 0x000e620000002400 */
[----:B------:R-:W-:Y:S01]  /*1a4a0*/  ISETP.GT.AND P1, PT, R99, 0x11, PT ;  /* 0x000000116300780c */ /* 0x000fe20003f24270 */
[--C-:B------:R-:W-:Y:S01]  /*1a4b0*/  FFMA.FTZ R53, R87, UR51, -R24.reuse ;  /* 0x0000003357357c23 */ /* 0x100fe20008010818 */
[----:B--2---:R-:W-:Y:S01]  /*1a4c0*/  FSEL R48, R8, -INF , P2 ;  /* 0xff80000008307808 */ /* 0x004fe20001000000 */
[--C-:B------:R-:W-:Y:S01]  /*1a4d0*/  FFMA.FTZ R95, R95, UR51, -R24.reuse ;  /* 0x000000335f5f7c23 */ /* 0x100fe20008010818 */
[----:B------:R-:W-:Y:S01]  /*1a4e0*/  FMNMX.FTZ R49, R5, R52, !PT ;  /* 0x0000003405317209 */ /* 0x000fe20007810000 */
[--C-:B------:R-:W-:Y:S01]  /*1a4f0*/  FFMA.FTZ R47, R47, UR51, -R24.reuse ;  /* 0x000000332f2f7c23 */ /* 0x100fe20008010818 */
[----:B------:R-:W-:Y:S01]  /*1a500*/  ISETP.GT.AND P2, PT, R99, 0x18, PT ;  /* 0x000000186300780c */ /* 0x000fe20003f44270 */
[----:B------:R-:W2:Y:S01]  /*1a510*/  MUFU.TANH R58, R58 ;  /* 0x0000003a003a7308 */ /* 0x000ea20000002400 */
[----:B---3--:R-:W-:Y:S01]  /*1a520*/  FSEL R6, R6, -INF , P1 ;  /* 0xff80000006067808 */ /* 0x008fe20000800000 */
[--C-:B------:R-:W-:Y:S01]  /*1a530*/  FFMA.FTZ R42, R42, UR51, -R24.reuse ;  /* 0x000000332a2a7c23 */ /* 0x100fe20008010818 */
[----:B------:R-:W-:Y:S01]  /*1a540*/  FMNMX.FTZ R79, R48, R49, !PT ;  /* 0x00000031304f7209 */ /* 0x000fe20007810000 */
[--C-:B------:R-:W-:Y:S01]  /*1a550*/  FFMA.FTZ R43, R43, UR51, -R24.reuse ;  /* 0x000000332b2b7c23 */ /* 0x100fe20008010818 */
[----:B------:R-:W-:Y:S01]  /*1a560*/  FSEL R49, R12, -INF , P2 ;  /* 0xff8000000c317808 */ /* 0x000fe20001000000 */
[--C-:B------:R-:W-:Y:S01]  /*1a570*/  FFMA.FTZ R27, R27, UR51, -R24.reuse ;  /* 0x000000331b1b7c23 */ /* 0x100fe20008010818 */
[----:B------:R-:W-:Y:S01]  /*1a580*/  ISETP.GT.AND P1, PT, R99, 0x19, PT ;  /* 0x000000196300780c */ /* 0x000fe20003f24270 */
[----:B------:R-:W3:Y:S01]  /*1a590*/  MUFU.TANH R57, R57 ;  /* 0x0000003900397308 */ /* 0x000ee20000002400 */
[----:B------:R-:W-:Y:S01]  /*1a5a0*/  FMNMX.FTZ R12, R6, R79, !PT ;  /* 0x0000004f060c7209 */ /* 0x000fe20007810000 */
[--C-:B------:R-:W-:Y:S01]  /*1a5b0*/  FFMA.FTZ R31, R31, UR51, -R24.reuse ;  /* 0x000000331f1f7c23 */ /* 0x100fe20008010818 */
[----:B------:R-:W-:Y:S01]  /*1a5c0*/  ISETP.GT.AND P2, PT, R99, 0x20, PT ;  /* 0x000000206300780c */ /* 0x000fe20003f44270 */
[--C-:B------:R-:W-:Y:S01]  /*1a5d0*/  FFMA.FTZ R46, R46, UR51, -R24.reuse ;  /* 0x000000332e2e7c23 */ /* 0x100fe20008010818 */
[----:B------:R-:W-:Y:S01]  /*1a5e0*/  FSEL R11, R11, -INF , P1 ;  /* 0xff8000000b0b7808 */ /* 0x000fe20000800000 */
[--C-:B------:R-:W-:Y:S01]  /*1a5f0*/  FFMA.FTZ R38, R38, UR51, -R24.reuse ;  /* 0x0000003326267c23 */ /* 0x100fe20008010818 */
[----:B------:R-:W-:Y:S01]  /*1a600*/  FMNMX.FTZ R12, R49, R12, !PT ;  /* 0x0000000c310c7209 */ /* 0x000fe20007810000 */
[----:B------:R-:W5:Y:S01]  /*1a610*/  MUFU.TANH R59, R59 ;  /* 0x0000003b003b7308 */ /* 0x000f620000002400 */
[----:B------:R-:W-:Y:S01]  /*1a620*/  ISETP.GT.AND P1, PT, R99, 0x21, PT ;  /* 0x000000216300780c */ /* 0x000fe20003f24270 */
[--C-:B------:R-:W-:Y:S01]  /*1a630*/  FFMA.FTZ R39, R39, UR51, -R24.reuse ;  /* 0x0000003327277c23 */ /* 0x100fe20008010818 */
[----:B------:R-:W-:Y:S01]  /*1a640*/  FSEL R52, R14, -INF , P2 ;  /* 0xff8000000e347808 */ /* 0x000fe20001000000 */
[--C-:B------:R-:W-:Y:S01]  /*1a650*/  FFMA.FTZ R44, R44, UR51, -R24.reuse ;  /* 0x000000332c2c7c23 */ /* 0x100fe20008010818 */
[----:B------:R-:W-:Y:S01]  /*1a660*/  FMNMX.FTZ R79, R11, R12, !PT ;  /* 0x0000000c0b4f7209 */ /* 0x000fe20007810000 */
[----:B------:R-:W-:Y:S01]  /*1a670*/  FFMA.FTZ R45, R45, UR51, -R24 ;  /* 0x000000332d2d7c23 */ /* 0x000fe20008010818 */
[----:B------:R-:W-:Y:S01]  /*1a680*/  ISETP.GT.AND P2, PT, R99, 0x28, PT ;  /* 0x000000286300780c */ /* 0x000fe20003f44270 */
[----:B------:R-:W5:Y:S01]  /*1a690*/  MUFU.TANH R60, R60 ;  /* 0x0000003c003c7308 */ /* 0x000f620000002400 */
[----:B------:R-:W-:-:S02]  /*1a6a0*/  FSEL R13, R13, -INF , P1 ;  /* 0xff8000000d0d7808 */ /* 0x000fc40000800000 */
[----:B------:R-:W-:Y:S02]  /*1a6b0*/  FMNMX.FTZ R12, R52, R79, !PT ;  /* 0x0000004f340c7209 */ /* 0x000fe40007810000 */
[----:B------:R-:W-:Y:S02]  /*1a6c0*/  ISETP.GT.AND P1, PT, R99, 0x29, PT ;  /* 0x000000296300780c */ /* 0x000fe40003f24270 */
[----:B------:R-:W-:Y:S01]  /*1a6d0*/  FSEL R72, R72, -INF , P2 ;  /* 0xff80000048487808 */ /* 0x000fe20001000000 */
[----:B------:R0:W-:Y:S01]  /*1a6e0*/  MUFU.EX2 R79, R80 ;  /* 0x00000050004f7308 */ /* 0x0001e20000000800 */
[----:B------:R-:W-:Y:S02]  /*1a6f0*/  FMNMX.FTZ R85, R13, R12, !PT ;  /* 0x0000000c0d557209 */ /* 0x000fe40007810000 */
[----:B------:R-:W-:Y:S02]  /*1a700*/  ISETP.GT.AND P2, PT, R99, 0x30, PT ;  /* 0x000000306300780c */ /* 0x000fe40003f44270 */
[----:B------:R-:W-:-:S02]  /*1a710*/  FSEL R20, R20, -INF , P1 ;  /* 0xff80000014147808 */ /* 0x000fc40000800000 */
[----:B------:R-:W-:Y:S01]  /*1a720*/  FMNMX.FTZ R85, R72, R85, !PT ;  /* 0x0000005548557209 */ /* 0x000fe20007810000 */
[----:B------:R-:W5:Y:S01]  /*1a730*/  MUFU.TANH R62, R62 ;  /* 0x0000003e003e7308 */ /* 0x000f620000002400 */
[----:B------:R-:W-:Y:S02]  /*1a740*/  ISETP.GT.AND P1, PT, R99, 0x31, PT ;  /* 0x000000316300780c */ /* 0x000fe40003f24270 */
[----:B----4-:R-:W-:Y:S02]  /*1a750*/  FSEL R78, R73, -INF , P2 ;  /* 0xff800000494e7808 */ /* 0x010fe40001000000 */
[----:B------:R-:W-:Y:S02]  /*1a760*/  FMNMX.FTZ R85, R20, R85, !PT ;  /* 0x0000005514557209 */ /* 0x000fe40007810000 */
[----:B------:R-:W-:Y:S01]  /*1a770*/  ISETP.GT.AND P2, PT, R99, 0x38, PT ;  /* 0x000000386300780c */ /* 0x000fe20003f44270 */
[----:B------:R-:W4:Y:S01]  /*1a780*/  MUFU.TANH R61, R61 ;  /* 0x0000003d003d7308 */ /* 0x000f220000002400 */
[----:B0-----:R-:W-:Y:S01]  /*1a790*/  FSEL R80, R21, -INF , P1 ;  /* 0xff80000015507808 */ /* 0x001fe20000800000 */
[----:B------:R-:W-:Y:S01]  /*1a7a0*/  FFMA.FTZ R21, R69, UR51, -R24 ;  /* 0x0000003345157c23 */ /* 0x000fe20008010818 */
[----:B------:R-:W-:-:S02]  /*1a7b0*/  FMNMX.FTZ R85, R78, R85, !PT ;  /* 0x000000554e557209 */ /* 0x000fc40007810000 */
[----:B------:R-:W-:Y:S02]  /*1a7c0*/  ISETP.GT.AND P1, PT, R99, 0x39, PT ;  /* 0x000000396300780c */ /* 0x000fe40003f24270 */
[----:B------:R-:W-:Y:S01]  /*1a7d0*/  FSEL R75, R75, -INF , P2 ;  /* 0xff8000004b4b7808 */ /* 0x000fe20001000000 */
[----:B------:R-:W0:Y:S01]  /*1a7e0*/  MUFU.TANH R40, R40 ;  /* 0x0000002800287308 */ /* 0x000e220000002400 */
[----:B------:R-:W-:Y:S02]  /*1a7f0*/  FMNMX.FTZ R12, R80, R85, !PT ;  /* 0x00000055500c7209 */ /* 0x000fe40007810000 */
[----:B------:R-:W-:Y:S02]  /*1a800*/  ISETP.GT.AND P2, PT, R99, 0x40, PT ;  /* 0x000000406300780c */ /* 0x000fe40003f44270 */
[----:B------:R-:W-:Y:S02]  /*1a810*/  FSEL R74, R74, -INF , P1 ;  /* 0xff8000004a4a7808 */ /* 0x000fe40000800000 */
[----:B------:R-:W-:Y:S01]  /*1a820*/  FMNMX.FTZ R69, R75, R12, !PT ;  /* 0x0000000c4b457209 */ /* 0x000fe20007810000 */
[----:B------:R-:W0:Y:S01]  /*1a830*/  MUFU.TANH R41, R41 ;  /* 0x0000002900297308 */ /* 0x000e220000002400 */
[----:B------:R-:W-:-:S02]  /*1a840*/  ISETP.GT.AND P1, PT, R99, 0x41, PT ;  /* 0x000000416300780c */ /* 0x000fc40003f24270 */
[----:B------:R-:W-:Y:S02]  /*1a850*/  FSEL R76, R76, -INF , P2 ;  /* 0xff8000004c4c7808 */ /* 0x000fe40001000000 */
[----:B------:R-:W-:Y:S02]  /*1a860*/  FMNMX.FTZ R81, R74, R69, !PT ;  /* 0x000000454a517209 */ /* 0x000fe40007810000 */
[----:B------:R-:W-:Y:S01]  /*1a870*/  ISETP.GT.AND P2, PT, R99, 0x48, PT ;  /* 0x000000486300780c */ /* 0x000fe20003f44270 */
[----:B------:R-:W0:Y:S01]  /*1a880*/  MUFU.TANH R84, R84 ;  /* 0x0000005400547308 */ /* 0x000e220000002400 */
[----:B-1----:R-:W-:Y:S01]  /*1a890*/  FSEL R69, R56, -INF , P1 ;  /* 0xff80000038457808 */ /* 0x002fe20000800000 */
[----:B------:R-:W-:Y:S01]  /*1a8a0*/  FFMA.FTZ R56, R65, UR51, -R24 ;  /* 0x0000003341387c23 */ /* 0x000fe20008010818 */
[----:B------:R-:W-:Y:S02]  /*1a8b0*/  FMNMX.FTZ R12, R76, R81, !PT ;  /* 0x000000514c0c7209 */ /* 0x000fe40007810000 */
[----:B------:R-:W-:-:S02]  /*1a8c0*/  ISETP.GT.AND P1, PT, R99, 0x49, PT ;  /* 0x000000496300780c */ /* 0x000fc40003f24270 */
[----:B--2---:R-:W-:Y:S01]  /*1a8d0*/  FSEL R65, R58, -INF , P2 ;  /* 0xff8000003a417808 */ /* 0x004fe20001000000 */
[----:B------:R-:W1:Y:S01]  /*1a8e0*/  MUFU.TANH R86, R86 ;  /* 0x0000005600567308 */ /* 0x000e620000002400 */
[----:B------:R-:W-:Y:S02]  /*1a8f0*/  FMNMX.FTZ R12, R69, R12, !PT ;  /* 0x0000000c450c7209 */ /* 0x000fe40007810000 */
[----:B------:R-:W-:Y:S02]  /*1a900*/  ISETP.GT.AND P2, PT, R99, 0x50, PT ;  /* 0x000000506300780c */ /* 0x000fe40003f44270 */
[----:B---3--:R-:W-:Y:S01]  /*1a910*/  FSEL R58, R57, -INF , P1 ;  /* 0xff800000393a7808 */ /* 0x008fe20000800000 */
[----:B------:R-:W-:Y:S01]  /*1a920*/  FFMA.FTZ R57, R63, UR51, -R24 ;  /* 0x000000333f397c23 */ /* 0x000fe20008010818 */
[----:B------:R-:W-:Y:S01]  /*1a930*/  FMNMX.FTZ R81, R65, R12, !PT ;  /* 0x0000000c41517209 */ /* 0x000fe20007810000 */
[----:B------:R-:W2:Y:S01]  /*1a940*/  MUFU.TANH R88, R88 ;  /* 0x0000005800587308 */ /* 0x000ea20000002400 */
[----:B------:R-:W-:-:S02]  /*1a950*/  ISETP.GT.AND P1, PT, R99, 0x51, PT ;  /* 0x000000516300780c */ /* 0x000fc40003f24270 */
[----:B-----5:R-:W-:Y:S02]  /*1a960*/  FSEL R63, R59, -INF , P2 ;  /* 0xff8000003b3f7808 */ /* 0x020fe40001000000 */
[----:B------:R-:W-:Y:S02]  /*1a970*/  FMNMX.FTZ R12, R58, R81, !PT ;  /* 0x000000513a0c7209 */ /* 0x000fe40007810000 */
[----:B------:R-:W-:Y:S01]  /*1a980*/  ISETP.GT.AND P2, PT, R99, 0x58, PT ;  /* 0x000000586300780c */ /* 0x000fe20003f44270 */
[----:B------:R3:W-:Y:S01]  /*1a990*/  MUFU.EX2 R73, R83 ;  /* 0x0000005300497308 */ /* 0x0007e20000000800 */
[----:B------:R-:W-:Y:S01]  /*1a9a0*/  FSEL R81, R60, -INF , P1 ;  /* 0xff8000003c517808 */ /* 0x000fe20000800000 */
[----:B------:R-:W-:Y:S01]  /*1a9b0*/  FFMA.FTZ R60, R64, UR51, -R24 ;  /* 0x00000033403c7c23 */ /* 0x000fe20008010818 */
[----:B------:R-:W-:Y:S02]  /*1a9c0*/  FMNMX.FTZ R12, R63, R12, !PT ;  /* 0x0000000c3f0c7209 */ /* 0x000fe40007810000 */
[----:B------:R-:W-:-:S02]  /*1a9d0*/  ISETP.GT.AND P1, PT, R99, 0x59, PT ;  /* 0x000000596300780c */ /* 0x000fc40003f24270 */
[----:B------:R-:W-:Y:S01]  /*1a9e0*/  FSEL R62, R62, -INF , P2 ;  /* 0xff8000003e3e7808 */ /* 0x000fe20001000000 */
[----:B------:R-:W5:Y:S01]  /*1a9f0*/  MUFU.TANH R90, R90 ;  /* 0x0000005a005a7308 */ /* 0x000f620000002400 */
[----:B------:R-:W-:Y:S02]  /*1aa00*/  FMNMX.FTZ R59, R81, R12, !PT ;  /* 0x0000000c513b7209 */ /* 0x000fe40007810000 */
[----:B------:R-:W-:Y:S02]  /*1aa10*/  ISETP.GT.AND P2, PT, R99, 0x60, PT ;  /* 0x000000606300780c */ /* 0x000fe40003f44270 */
[----:B----4-:R-:W-:Y:S02]  /*1aa20*/  FSEL R61, R61, -INF , P1 ;  /* 0xff8000003d3d7808 */ /* 0x010fe40000800000 */
[----:B------:R-:W-:Y:S01]  /*1aa30*/  FMNMX.FTZ R12, R62, R59, !PT ;  /* 0x0000003b3e0c7209 */ /* 0x000fe20007810000 */
[----:B------:R-:W4:Y:S01]  /*1aa40*/  MUFU.TANH R94, R94 ;  /* 0x0000005e005e7308 */ /* 0x000f220000002400 */
[----:B------:R-:W-:-:S02]  /*1aa50*/  ISETP.GT.AND P1, PT, R99, 0x61, PT ;  /* 0x000000616300780c */ /* 0x000fc40003f24270 */
[----:B0-----:R-:W-:Y:S02]  /*1aa60*/  FSEL R64, R40, -INF , P2 ;  /* 0xff80000028407808 */ /* 0x001fe40001000000 */
[----:B---3--:R-:W-:Y:S02]  /*1aa70*/  FMNMX.FTZ R83, R61, R12, !PT ;  /* 0x0000000c3d537209 */ /* 0x008fe40007810000 */
[----:B------:R-:W-:Y:S01]  /*1aa80*/  ISETP.GT.AND P2, PT, R99, 0x68, PT ;  /* 0x000000686300780c */ /* 0x000fe20003f44270 */
[----:B------:R-:W0:Y:S01]  /*1aa90*/  MUFU.TANH R92, R92 ;  /* 0x0000005c005c7308 */ /* 0x000e220000002400 */
[----:B------:R-:W-:Y:S01]  /*1aaa0*/  FSEL R59, R41, -INF , P1 ;  /* 0xff800000293b7808 */ /* 0x000fe20000800000 */
[--C-:B------:R-:W-:Y:S01]  /*1aab0*/  FFMA.FTZ R41, R54, UR51, -R24.reuse ;  /* 0x0000003336297c23 */ /* 0x100fe20008010818 */
[----:B------:R-:W-:Y:S01]  /*1aac0*/  FMNMX.FTZ R12, R64, R83, !PT ;  /* 0x00000053400c7209 */ /* 0x000fe20007810000 */
[--C-:B------:R-:W-:Y:S01]  /*1aad0*/  FFMA.FTZ R54, R55, UR51, -R24.reuse ;  /* 0x0000003337367c23 */ /* 0x100fe20008010818 */
[----:B------:R-:W-:Y:S01]  /*1aae0*/  ISETP.GT.AND P1, PT, R99, 0x69, PT ;  /* 0x000000696300780c */ /* 0x000fe20003f24270 */
[--C-:B------:R-:W-:Y:S01]  /*1aaf0*/  FFMA.FTZ R55, R50, UR51, -R24.reuse ;  /* 0x0000003332377c23 */ /* 0x100fe20008010818 */
[----:B------:R-:W-:Y:S01]  /*1ab00*/  FSEL R84, R84, -INF , P2 ;  /* 0xff80000054547808 */ /* 0x000fe20001000000 */
[----:B------:R-:W3:Y:S01]  /*1ab10*/  MUFU.TANH R97, R97 ;  /* 0x0000006100617308 */ /* 0x000ee20000002400 */
[----:B------:R-:W-:Y:S01]  /*1ab20*/  FMNMX.FTZ R83, R59, R12, !PT ;  /* 0x0000000c3b537209 */ /* 0x000fe20007810000 */
[--C-:B------:R-:W-:Y:S01]  /*1ab30*/  FFMA.FTZ R50, R26, UR51, -R24.reuse ;  /* 0x000000331a327c23 */ /* 0x100fe20008010818 */
[C---:B------:R-:W-:Y:S01]  /*1ab40*/  ISETP.GT.AND P2, PT, R99.reuse, 0x70, PT ;  /* 0x000000706300780c */ /* 0x040fe20003f44270 */
        /* <DEDUP_REMOVED lines=8> */
[----:B------:R-:W-:Y:S01]  /*1abd0*/  FFMA.FTZ R35, R68, UR51, -R24 ;  /* 0x0000003344237c23 */ /* 0x000fe20008010818 */
[----:B------:R-:W-:-:S02]  /*1abe0*/  FMNMX.FTZ R83, R86, R83, !PT ;  /* 0x0000005356537209 */ /* 0x000fc40007810000 */
[C---:B------:R-:W-:Y:S01]  /*1abf0*/  ISETP.GT.AND P2, PT, R99.reuse, 0x78, PT ;  /* 0x000000786300780c */ /* 0x040fe20003f44270 */
[----:B------:R-:W2:Y:S01]  /*1ac00*/  MUFU.TANH R100, R100 ;  /* 0x0000006400647308 */ /* 0x000ea20000002400 */
[----:B-----5:R-:W-:Y:S02]  /*1ac10*/  FSEL R90, R90, -INF , P1 ;  /* 0xff8000005a5a7808 */ /* 0x020fe40000800000 */
[----:B------:R-:W-:Y:S02]  /*1ac20*/  FMNMX.FTZ R83, R88, R83, !PT ;  /* 0x0000005358537209 */ /* 0x000fe40007810000 */
[----:B------:R-:W-:Y:S02]  /*1ac30*/  ISETP.GT.AND P1, PT, R99, 0x79, PT ;  /* 0x000000796300780c */ /* 0x000fe40003f24270 */
[----:B----4-:R-:W-:Y:S01]  /*1ac40*/  FSEL R94, R94, -INF , P2 ;  /* 0xff8000005e5e7808 */ /* 0x010fe20001000000 */
[----:B------:R-:W4:Y:S01]  /*1ac50*/  MUFU.TANH R98, R98 ;  /* 0x0000006200627308 */ /* 0x000f220000002400 */
[----:B------:R-:W-:-:S02]  /*1ac60*/  FMNMX.FTZ R83, R90, R83, !PT ;  /* 0x000000535a537209 */ /* 0x000fc40007810000 */
[C---:B------:R-:W-:Y:S02]  /*1ac70*/  ISETP.GT.AND P2, PT, R99.reuse, 0x80, PT ;  /* 0x000000806300780c */ /* 0x040fe40003f44270 */
[----:B0-----:R-:W-:Y:S02]  /*1ac80*/  FSEL R92, R92, -INF , P1 ;  /* 0xff8000005c5c7808 */ /* 0x001fe40000800000 */
[----:B------:R-:W-:Y:S01]  /*1ac90*/  FMNMX.FTZ R83, R94, R83, !PT ;  /* 0x000000535e537209 */ /* 0x000fe20007810000 */
[----:B------:R-:W0:Y:S01]  /*1aca0*/  MUFU.TANH R106, R106 ;  /* 0x0000006a006a7308 */ /* 0x000e220000002400 */
[----:B------:R-:W-:Y:S02]  /*1acb0*/  ISETP.GT.AND P1, PT, R99, 0x81, PT ;  /* 0x000000816300780c */ /* 0x000fe40003f24270 */
[----:B---3--:R-:W-:Y:S02]  /*1acc0*/  FSEL R97, R97, -INF , P2 ;  /* 0xff80000061617808 */ /* 0x008fe40001000000 */
[----:B------:R-:W-:-:S02]  /*1acd0*/  FMNMX.FTZ R12, R92, R83, !PT ;  /* 0x000000535c0c7209 */ /* 0x000fc40007810000 */
[----:B------:R-:W-:Y:S01]  /*1ace0*/  ISETP.GT.AND P2, PT, R99, 0x88, PT ;  /* 0x000000886300780c */ /* 0x000fe20003f44270 */
[----:B------:R-:W3:Y:S01]  /*1acf0*/  MUFU.TANH R102, R102 ;  /* 0x0000006600667308 */ /* 0x000ee20000002400 */
[----:B-1----:R-:W-:Y:S02]  /*1ad00*/  FSEL R96, R96, -INF , P1 ;  /* 0xff80000060607808 */ /* 0x002fe40000800000 */
[----:B------:R-:W-:Y:S02]  /*1ad10*/  FMNMX.FTZ R83, R97, R12, !PT ;  /* 0x0000000c61537209 */ /* 0x000fe40007810000 */
[----:B------:R-:W-:Y:S02]  /*1ad20*/  ISETP.GT.AND P1, PT, R99, 0x89, PT ;  /* 0x000000896300780c */ /* 0x000fe40003f24270 */
[----:B--2---:R-:W-:Y:S01]  /*1ad30*/  FSEL R100, R100, -INF , P2 ;  /* 0xff80000064647808 */ /* 0x004fe20001000000 */
[----:B------:R-:W1:Y:S01]  /*1ad40*/  MUFU.TANH R107, R107 ;  /* 0x0000006b006b7308 */ /* 0x000e620000002400 */
[----:B------:R-:W-:-:S02]  /*1ad50*/  FMNMX.FTZ R83, R96, R83, !PT ;  /* 0x0000005360537209 */ /* 0x000fc40007810000 */
[C---:B------:R-:W-:Y:S02]  /*1ad60*/  ISETP.GT.AND P2, PT, R99.reuse, 0x90, PT ;  /* 0x000000906300780c */ /* 0x040fe40003f44270 */
[----:B----4-:R-:W-:Y:S02]  /*1ad70*/  FSEL R98, R98, -INF , P1 ;  /* 0xff80000062627808 */ /* 0x010fe40000800000 */
[----:B------:R-:W-:Y:S01]  /*1ad80*/  FMNMX.FTZ R83, R100, R83, !PT ;  /* 0x0000005364537209 */ /* 0x000fe20007810000 */
[----:B------:R-:W2:Y:S01]  /*1ad90*/  MUFU.TANH R37, R37 ;  /* 0x0000002500257308 */ /* 0x000ea20000002400 */
[----:B------:R-:W-:Y:S02]  /*1ada0*/  ISETP.GT.AND P1, PT, R99, 0x91, PT ;  /* 0x000000916300780c */ /* 0x000fe40003f24270 */
[----:B0-----:R-:W-:Y:S02]  /*1adb0*/  FSEL R106, R106, -INF , P2 ;  /* 0xff8000006a6a7808 */ /* 0x001fe40001000000 */
[----:B------:R-:W-:-:S02]  /*1adc0*/  FMNMX.FTZ R83, R98, R83, !PT ;  /* 0x0000005362537209 */ /* 0x000fc40007810000 */
[C---:B------:R-:W-:Y:S01]  /*1add0*/  ISETP.GT.AND P2, PT, R99.reuse, 0x98, PT ;  /* 0x000000986300780c */ /* 0x040fe20003f44270 */
[----:B------:R-:W-:Y:S01]  /*1ade0*/  MUFU.EX2 R25, R25 ;  /* 0x0000001900197308 */ /* 0x000fe20000000800 */
[----:B---3--:R-:W-:Y:S02]  /*1adf0*/  FSEL R102, R102, -INF , P1 ;  /* 0xff80000066667808 */ /* 0x008fe40000800000 */
[----:B------:R-:W-:Y:S02]  /*1ae00*/  FMNMX.FTZ R83, R106, R83, !PT ;  /* 0x000000536a537209 */ /* 0x000fe40007810000 */
[----:B------:R-:W-:Y:S02]  /*1ae10*/  ISETP.GT.AND P1, PT, R99, 0x99, PT ;  /* 0x000000996300780c */ /* 0x000fe40003f24270 */
[----:B-1----:R-:W-:Y:S01]  /*1ae20*/  FSEL R107, R107, -INF , P2 ;  /* 0xff8000006b6b7808 */ /* 0x002fe20001000000 */
[----:B------:R-:W-:Y:S01]  /*1ae30*/  MUFU.EX2 R28, R28 ;  /* 0x0000001c001c7308 */ /* 0x000fe20000000800 */
[----:B------:R-:W-:-:S02]  /*1ae40*/  FMNMX.FTZ R12, R102, R83, !PT ;  /* 0x00000053660c7209 */ /* 0x000fc40007810000 */
[----:B--2---:R-:W-:Y:S01]  /*1ae50*/  FSEL R83, R37, -INF , P1 ;  /* 0xff80000025537808 */ /* 0x004fe20000800000 */
[----:B------:R-:W-:-:S01]  /*1ae60*/  FFMA.FTZ R37, R51, UR51, -R24 ;  /* 0x0000003333257c23 */ /* 0x000fc20008010818 */
[----:B------:R-:W-:Y:S01]  /*1ae70*/  FMNMX.FTZ R12, R107, R12, !PT ;  /* 0x0000000c6b0c7209 */ /* 0x000fe20007810000 */
[----:B------:R-:W-:-:S01]  /*1ae80*/  FFMA.FTZ R51, R67, UR51, -R24 ;  /* 0x0000003343337c23 */ /* 0x000fc20008010818 */
[----:B------:R-:W-:Y:S01]  /*1ae90*/  FFMA.FTZ R67, R71, UR51, -R24 ;  /* 0x0000003347437c23 */ /* 0x000fe20008010818 */
[----:B------:R-:W-:Y:S01]  /*1aea0*/  IMAD.U32 R71, RZ, RZ, UR51 ;  /* 0x00000033ff477e24 */ /* 0x000fe2000f8e00ff */
[----:B------:R-:W-:Y:S01]  /*1aeb0*/  FMNMX.FTZ R12, R83, R12, !PT ;  /* 0x0000000c530c7209 */ /* 0x000fe20007810000 */
[----:B------:R-:W-:Y:S04]  /*1aec0*/  MUFU.EX2 R29, R29 ;  /* 0x0000001d001d7308 */ /* 0x000fe80000000800 */
[----:B------:R-:W0:Y:S04]  /*1aed0*/  SHFL.BFLY PT, R85, R12, 0x2, 0x1f ;  /* 0x0c401f000c557f89 */ /* 0x000e2800000e0000 */
[----:B------:R-:W1:Y:S08]  /*1aee0*/  MUFU.EX2 R32, R32 ;  /* 0x0000002000207308 */ /* 0x000e700000000800 */
[----:B------:R-:W-:Y:S08]  /*1aef0*/  MUFU.EX2 R33, R33 ;  /* 0x0000002100217308 */ /* 0x000ff00000000800 */
[----:B------:R2:W-:Y:S01]  /*1af00*/  MUFU.EX2 R40, R66 ;  /* 0x0000004200287308 */ /* 0x0005e20000000800 */
[----:B-1----:R-:W-:-:S02]  /*1af10*/  F2FP.SATFINITE.E4M3.F32.PACK_AB_MERGE_C R185, R32, R29, RZ ;  /* 0x0000001d20b9723e */ /* 0x002fc400048070ff */
[----:B0-----:R-:W-:Y:S02]  /*1af20*/  FMNMX.FTZ R85, R12, R85, !PT ;  /* 0x000000550c557209 */ /* 0x001fe40007810000 */
[----:B------:R-:W-:-:S03]  /*1af30*/  F2FP.SATFINITE.E4M3.F32.PACK_AB_MERGE_C R185, R28, R25, R185 ;  /* 0x000000191cb9723e */ /* 0x000fc600048070b9 */
[----:B------:R-:W-:Y:S01]  /*1af40*/  MUFU.EX2 R36, R36 ;  /* 0x0000002400247308 */ /* 0x000fe20000000800 */
[----:B------:R-:W0:Y:S01]  /*1af50*/  SHFL.BFLY PT, R12, R85, 0x1, 0x1f ;  /* 0x0c201f00550c7f89 */ /* 0x000e2200000e0000 */
[----:B--2---:R-:W-:-:S01]  /*1af60*/  FFMA.FTZ R66, R70, UR51, -R24 ;  /* 0x0000003346427c23 */ /* 0x004fc20008010818 */
[----:B------:R-:W-:-:S05]  /*1af70*/  FFMA.FTZ R24, R77, UR51, -R24 ;  /* 0x000000334d187c23 */ /* 0x000fca0008010818 */
[----:B------:R-:W-:Y:S08]  /*1af80*/  MUFU.EX2 R8, R93 ;  /* 0x0000005d00087308 */ /* 0x000ff00000000800 */
[----:B------:R-:W1:Y:S08]  /*1af90*/  MUFU.EX2 R53, R53 ;  /* 0x0000003500357308 */ /* 0x000e700000000800 */
[----:B------:R-:W-:Y:S01]  /*1afa0*/  MUFU.EX2 R14, R95 ;  /* 0x0000005f000e7308 */ /* 0x000fe20000000800 */
[----:B0-----:R-:W-:-:S04]  /*1afb0*/  FMNMX.FTZ R12, R85, R12, !PT ;  /* 0x0000000c550c7209 */ /* 0x001fc80007810000 */
[C---:B------:R-:W-:Y:S01]  /*1afc0*/  FSETP.NEU.FTZ.AND P1, PT, R12.reuse, -INF , PT ;  /* 0xff8000000c00780b */ /* 0x040fe20003f3d000 */
[----:B------:R-:W-:-:S02]  /*1afd0*/  FFMA.FTZ R71, R12, R71, -8 ;  /* 0xc10000000c477423 */ /* 0x000fc40000010047 */
[----:B------:R-:W-:Y:S01]  /*1afe0*/  MUFU.EX2 R82, R82 ;  /* 0x0000005200527308 */ /* 0x000fe20000000800 */
[----:B-1----:R-:W-:Y:S02]  /*1aff0*/  F2FP.SATFINITE.E4M3.F32.PACK_AB_MERGE_C R187, R53, R8, RZ ;  /* 0x0000000835bb723e */ /* 0x002fe400048070ff */
[----:B------:R-:W-:Y:S02]  /*1b000*/  FSEL R71, R71, RZ, P1 ;  /* 0x000000ff47477208 */ /* 0x000fe40000800000 */
[----:B------:R-:W-:-:S03]  /*1b010*/  F2FP.SATFINITE.E4M3.F32.PACK_AB_MERGE_C R187, R36, R33, R187 ;  /* 0x0000002124bb723e */ /* 0x000fc600048070bb */
        /* <DEDUP_REMOVED lines=20> */
[----:B------:R-:W-:Y:S01]  /*1b160*/  FADD.FTZ R89, R29, R80 ;  /* 0x000000501d597221 */ /* 0x000fe20000010000 */
[----:B------:R-:W-:-:S01]  /*1b170*/  FFMA.FTZ R180, R52, UR51, -R71 ;  /* 0x0000003334b47c23 */ /* 0x000fc20008010847 */
[----:B------:R-:W1:Y:S01]  /*1b180*/  MUFU.EX2 R7, R7 ;  /* 0x0000000700077308 */ /* 0x000e620000000800 */
[----:B------:R-:W-:-:S01]  /*1b190*/  FFMA.FTZ R63, R81, UR51, -R71 ;  /* 0x00000033513f7c23 */ /* 0x000fc20008010847 */
[--C-:B------:R-:W-:Y:S01]  /*1b1a0*/  FFMA.FTZ R52, R76, UR51, -R71.reuse ;  /* 0x000000334c347c23 */ /* 0x100fe20008010847 */
[----:B------:R-:W-:Y:S01]  /*1b1b0*/  MOV R81, UR38 ;  /* 0x0000002600517c02 */ /* 0x000fe20008000f00 */
[--C-:B------:R-:W-:Y:S01]  /*1b1c0*/  FFMA.FTZ R76, R64, UR51, -R71.reuse ;  /* 0x00000033404c7c23 */ /* 0x100fe20008010847 */
[----:B------:R-:W-:-:S01]  /*1b1d0*/  FFMA.FTZ R69, R69, UR51, -R71 ;  /* 0x0000003345457c23 */ /* 0x000fc20008010847 */
[----:B------:R-:W-:Y:S01]  /*1b1e0*/  FFMA.FTZ R65, R65, UR51, -R71 ;  /* 0x0000003341417c23 */ /* 0x000fe20008010847 */
[----:B------:R-:W-:Y:S01]  /*1b1f0*/  PRMT R64, R81, 0x654, R0 ;  /* 0x0000065451407816 */ /* 0x000fe20000000000 */
[----:B------:R-:W2:Y:S01]  /*1b200*/  MUFU.EX2 R68, R68 ;  /* 0x0000004400447308 */ /* 0x000ea20000000800 */
[----:B0-----:R-:W-:-:S01]  /*1b210*/  FADD.FTZ R78, R4, R3 ;  /* 0x00000003044e7221 */ /* 0x001fc20000010000 */
[--C-:B------:R-:W-:Y:S01]  /*1b220*/  FFMA.FTZ R62, R62, UR51, -R71.reuse ;  /* 0x000000333e3e7c23 */ /* 0x100fe20008010847 */
[----:B------:R0:W-:Y:S01]  /*1b230*/  SYNCS.ARRIVE.TRANS64.RED.A1T0 RZ, [R64+URZ], RZ ;  /* 0x000000ff40ff79a7 */ /* 0x0001e2000810043f */
[----:B------:R-:W-:-:S01]  /*1b240*/  FFMA.FTZ R61, R61, UR51, -R71 ;  /* 0x000000333d3d7c23 */ /* 0x000fc20008010847 */
[--C-:B------:R-:W-:Y:S01]  /*1b250*/  FFMA.FTZ R59, R59, UR51, -R71.reuse ;  /* 0x000000333b3b7c23 */ /* 0x100fe20008010847 */
[----:B------:R-:W-:-:S01]  /*1b260*/  FFMA.FTZ R77, R86, UR51, -R71 ;  /* 0x00000033564d7c23 */ /* 0x000fc20008010847 */
[----:B------:R-:W-:Y:S01]  /*1b270*/  FFMA.FTZ R88, R88, UR51, -R71 ;  /* 0x0000003358587c23 */ /* 0x000fe20008010847 */
[----:B------:R-:W-:Y:S01]  /*1b280*/  MUFU.EX2 R5, R5 ;  /* 0x0000000500057308 */ /* 0x000fe20000000800 */
[----:B-1----:R-:W-:-:S01]  /*1b290*/  FADD.FTZ R87, R7, R78 ;  /* 0x0000004e07577221 */ /* 0x002fc20000010000 */
[----:B------:R-:W-:Y:S01]  /*1b2a0*/  FADD.FTZ R78, R32, R89 ;  /* 0x00000059204e7221 */ /* 0x000fe20000010000 */
[----:B0-----:R-:W-:-:S01]  /*1b2b0*/  FFMA.FTZ R64, R84, UR51, -R71 ;  /* 0x0000003354407c23 */ /* 0x001fc20008010847 */
[--C-:B------:R-:W-:Y:S01]  /*1b2c0*/  FFMA.FTZ R81, R90, UR51, -R71.reuse ;  /* 0x000000335a517c23 */ /* 0x100fe20008010847 */
[----:B------:R-:W-:-:S01]  /*1b2d0*/  FFMA.FTZ R94, R94, UR51, -R71 ;  /* 0x000000335e5e7c23 */ /* 0x000fc20008010847 */
[----:B------:R-:W-:Y:S01]  /*1b2e0*/  FADD.FTZ R89, R33, R78 ;  /* 0x0000004e21597221 */ /* 0x000fe20000010000 */
[----:B------:R-:W-:-:S01]  /*1b2f0*/  FFMA.FTZ R92, R92, UR51, -R71 ;  /* 0x000000335c5c7c23 */ /* 0x000fc20008010847 */
[----:B------:R-:W-:Y:S01]  /*1b300*/  MUFU.EX2 R6, R6 ;  /* 0x0000000600067308 */ /* 0x000fe20000000800 */
[----:B------:R-:W-:-:S01]  /*1b310*/  FFMA.FTZ R97, R97, UR51, -R71 ;  /* 0x0000003361617c23 */ /* 0x000fc20008010847 */
[----:B------:R-:W-:Y:S01]  /*1b320*/  FADD.FTZ R89, R36, R89 ;  /* 0x0000005924597221 */ /* 0x000fe20000010000 */
[----:B------:R-:W-:-:S01]  /*1b330*/  FFMA.FTZ R96, R96, UR51, -R71 ;  /* 0x0000003360607c23 */ /* 0x000fc20008010847 */
        /* <DEDUP_REMOVED lines=8> */
[----:B------:R-:W-:Y:S01]  /*1b3c0*/  FFMA.FTZ R71, R83, UR51, -R71 ;  /* 0x0000003353477c23 */ /* 0x000fe20008010847 */
[----:B--2---:R-:W-:Y:S01]  /*1b3d0*/  F2FP.SATFINITE.E4M3.F32.PACK_AB_MERGE_C R184, R68, R7, RZ ;  /* 0x0000000744b8723e */ /* 0x004fe200048070ff */
[----:B------:R-:W-:Y:S01]  /*1b3e0*/  FADD.FTZ R80, R14, R89 ;  /* 0x000000590e507221 */ /* 0x000fe20000010000 */
[----:B------:R-:W-:Y:S01]  /*1b3f0*/  F2FP.SATFINITE.E4M3.F32.PACK_AB_MERGE_C R181, R82, R73, RZ ;  /* 0x0000004952b5723e */ /* 0x000fe200048070ff */
[----:B------:R-:W0:Y:S01]  /*1b400*/  MUFU.EX2 R49, R49 ;  /* 0x0000003100317308 */ /* 0x000e220000000800 */
[----:B------:R-:W-:Y:S01]  /*1b410*/  F2FP.SATFINITE.E4M3.F32.PACK_AB_MERGE_C R184, R3, R4, R184 ;  /* 0x0000000403b8723e */ /* 0x000fe200048070b8 */
[C---:B------:R-:W-:Y:S01]  /*1b420*/  FADD.FTZ R80, R79.reuse, R80 ;  /* 0x000000504f507221 */ /* 0x040fe20000010000 */
[----:B------:R-:W-:-:S05]  /*1b430*/  F2FP.SATFINITE.E4M3.F32.PACK_AB_MERGE_C R181, R79, R14, R181 ;  /* 0x0000000e4fb5723e */ /* 0x000fca00048070b5 */
[----:B------:R1:W-:Y:S08]  /*1b440*/  MUFU.EX2 R0, R76 ;  /* 0x0000004c00007308 */ /* 0x0003f00000000800 */
[----:B------:R-:W2:Y:S01]  /*1b450*/  MUFU.EX2 R180, R180 ;  /* 0x000000b400b47308 */ /* 0x000ea20000000800 */
[----:B-1----:R-:W-:-:S01]  /*1b460*/  FADD.FTZ R76, R68, R87 ;  /* 0x00000057444c7221 */ /* 0x002fc20000010000 */
[----:B0-----:R-:W-:-:S03]  /*1b470*/  F2FP.SATFINITE.E4M3.F32.PACK_AB_MERGE_C R186, R49, R48, RZ ;  /* 0x0000003031ba723e */ /* 0x001fc600048070ff */
[----:B------:R-:W-:Y:S01]  /*1b480*/  FADD.FTZ R87, R5, R76 ;  /* 0x0000004c05577221 */ /* 0x000fe20000010000 */
[C---:B------:R-:W-:Y:S02]  /*1b490*/  F2FP.SATFINITE.E4M3.F32.PACK_AB_MERGE_C R186, R6.reuse, R5, R186 ;  /* 0x0000000506ba723e */ /* 0x040fe400048070ba */
[----:B------:R-:W0:Y:S01]  /*1b4a0*/  MUFU.EX2 R11, R11 ;  /* 0x0000000b000b7308 */ /* 0x000e220000000800 */
[----:B------:R-:W-:-:S04]  /*1b4b0*/  FADD.FTZ R87, R6, R87 ;  /* 0x0000005706577221 */ /* 0x000fc80000010000 */
[----:B------:R-:W-:-:S03]  /*1b4c0*/  FADD.FTZ R76, R48, R87 ;  /* 0x00000057304c7221 */ /* 0x000fc60000010000 */
[----:B------:R-:W1:Y:S01]  /*1b4d0*/  MUFU.EX2 R70, R70 ;  /* 0x0000004600467308 */ /* 0x000e620000000800 */
[----:B------:R-:W-:-:S04]  /*1b4e0*/  FADD.FTZ R87, R49, R76 ;  /* 0x0000004c31577221 */ /* 0x000fc80000010000 */
[----:B--2---:R-:W-:Y:S01]  /*1b4f0*/  FADD.FTZ R78, R180, R87 ;  /* 0x00000057b44e7221 */ /* 0x004fe20000010000 */
[----:B------:R-:W-:-:S02]  /*1b500*/  FADD.FTZ R87, R73, R80 ;  /* 0x0000005049577221 */ /* 0x000fc40000010000 */
[----:B------:R-:W2:Y:S01]  /*1b510*/  MUFU.EX2 R21, R21 ;  /* 0x0000001500157308 */ /* 0x000ea20000000800 */
[----:B0-----:R-:W-:-:S01]  /*1b520*/  FADD.FTZ R83, R11, R78 ;  /* 0x0000004e0b537221 */ /* 0x001fc20000010000 */
[----:B------:R-:W-:Y:S01]  /*1b530*/  FADD.FTZ R8, R82, R87 ;  /* 0x0000005752087221 */ /* 0x000fe20000010000 */
[----:B------:R-:W-:Y:S02]  /*1b540*/  CS2R R78, SRZ ;  /* 0x00000000004e7805 */ /* 0x000fe4000001ff00 */
[----:B------:R-:W-:-:S03]  /*1b550*/  CS2R R86, SRZ ;  /* 0x0000000000567805 */ /* 0x000fc6000001ff00 */
[----:B------:R-:W0:Y:S01]  /*1b560*/  MUFU.EX2 R85, R85 ;  /* 0x0000005500557308 */ /* 0x000e220000000800 */
[----:B-1----:R-:W-:-:S01]  /*1b570*/  FADD.FTZ R32, R70, R83 ;  /* 0x0000005346207221 */ /* 0x002fc20000010000 */
[----:B------:R-:W-:-:S06]  /*1b580*/  CS2R R82, SRZ ;  /* 0x0000000000527805 */ /* 0x000fcc000001ff00 */
[----:B------:R-:W1:Y:S01]  /*1b590*/  MUFU.EX2 R56, R56 ;  /* 0x0000003800387308 */ /* 0x000e620000000800 */
[----:B--2---:R-:W-:-:S07]  /*1b5a0*/  FADD.FTZ R53, R21, R8 ;  /* 0x0000000815357221 */ /* 0x004fce0000010000 */
[----:B------:R-:W2:Y:S01]  /*1b5b0*/  MUFU.EX2 R13, R13 ;  /* 0x0000000d000d7308 */ /* 0x000ea20000000800 */
[----:B0-----:R-:W-:-:S01]  /*1b5c0*/  FADD.FTZ R32, R85, R32 ;  /* 0x0000002055207221 */ /* 0x001fc20000010000 */
[----:B------:R-:W-:Y:S02]  /*1b5d0*/  F2FP.SATFINITE.E4M3.F32.PACK_AB_MERGE_C R70, R85, R70, RZ ;  /* 0x000000465546723e */ /* 0x000fe400048070ff */
[----:B------:R-:W-:Y:S02]  /*1b5e0*/  CS2R R84, SRZ ;  /* 0x0000000000547805 */ /* 0x000fe4000001ff00 */
[----:B------:R-:W-:Y:S02]  /*1b5f0*/  F2FP.SATFINITE.E4M3.F32.PACK_AB_MERGE_C R180, R11, R180, R70 ;  /* 0x000000b40bb4723e */ /* 0x000fe40004807046 */
[----:B------:R-:W0:Y:S01]  /*1b600*/  MUFU.EX2 R57, R57 ;  /* 0x0000003900397308 */ /* 0x000e220000000800 */
[----:B-1----:R-:W-:-:S07]  /*1b610*/  FADD.FTZ R8, R56, R53 ;  /* 0x0000003538087221 */ /* 0x002fce0000010000 */
        /* <DEDUP_REMOVED lines=8> */
[----:B--2---:R-:W-:-:S01]  /*1b6a0*/  FADD.FTZ R49, R60, R49 ;  /* 0x000000313c317221 */ /* 0x004fc20000010000 */
[----:B------:R-:W-:-:S03]  /*1b6b0*/  F2FP.SATFINITE.E4M3.F32.PACK_AB_MERGE_C R183, R60, R57, RZ ;  /* 0x000000393cb7723e */ /* 0x000fc600048070ff */
[----:B------:R-:W-:Y:S01]  /*1b6c0*/  FADD.FTZ R28, R40, R49 ;  /* 0x00000031281c7221 */ /* 0x000fe20000010000 */
[----:B------:R-:W-:Y:S02]  /*1b6d0*/  F2FP.SATFINITE.E4M3.F32.PACK_AB_MERGE_C R183, R56, R21, R183 ;  /* 0x0000001538b7723e */ /* 0x000fe400048070b7 */
[----:B------:R-:W-:Y:S01]  /*1b6e0*/  CS2R R48, SRZ ;  /* 0x0000000000307805 */ /* 0x000fe2000001ff00 */
[----:B------:R-:W2:Y:S01]  /*1b6f0*/  MUFU.EX2 R41, R41 ;  /* 0x0000002900297308 */ /* 0x000ea20000000800 */
[----:B0-----:R-:W-:-:S01]  /*1b700*/  FADD.FTZ R8, R72, R29 ;  /* 0x0000001d48087221 */ /* 0x001fc20000010000 */
[----:B------:R-:W0:Y:S01]  /*1b710*/  @P4 LDC R21, c[0x0][0x44c] ;  /* 0x00011300ff154b82 */ /* 0x000e220000000800 */
[----:B------:R-:W-:-:S05]  /*1b720*/  CS2R R56, SRZ ;  /* 0x0000000000387805 */ /* 0x000fca000001ff00 */
[----:B------:R-:W3:Y:S01]  /*1b730*/  MUFU.EX2 R52, R52 ;  /* 0x0000003400347308 */ /* 0x000ee20000000800 */
[C---:B-1----:R-:W-:Y:S01]  /*1b740*/  F2FP.SATFINITE.E4M3.F32.PACK_AB_MERGE_C R182, R75.reuse, R72, RZ ;  /* 0x000000484bb6723e */ /* 0x042fe200048070ff */
[----:B------:R-:W-:Y:S01]  /*1b750*/  FADD.FTZ R75, R75, R8 ;  /* 0x000000084b4b7221 */ /* 0x000fe20000010000 */
[----:B------:R-:W-:Y:S02]  /*1b760*/  CS2R R72, SRZ ;  /* 0x0000000000487805 */ /* 0x000fe4000001ff00 */
[----:B------:R-:W-:-:S03]  /*1b770*/  F2FP.SATFINITE.E4M3.F32.PACK_AB_MERGE_C R182, R20, R13, R182 ;  /* 0x0000000d14b6723e */ /* 0x000fc600048070b6 */
[----:B------:R-:W1:Y:S01]  /*1b780*/  MUFU.EX2 R54, R54 ;  /* 0x0000003600367308 */ /* 0x000e620000000800 */
[----:B--2---:R-:W-:-:S01]  /*1b790*/  FADD.FTZ R3, R41, R28 ;  /* 0x0000001c29037221 */ /* 0x004fc20000010000 */
[----:B------:R-:W-:-:S06]  /*1b7a0*/  CS2R R28, SRZ ;  /* 0x00000000001c7805 */ /* 0x000fcc000001ff00 */
[----:B------:R-:W2:Y:S01]  /*1b7b0*/  MUFU.EX2 R69, R69 ;  /* 0x0000004500457308 */ /* 0x000ea20000000800 */
[----:B---3--:R-:W-:-:S07]  /*1b7c0*/  FADD.FTZ R8, R52, R75 ;  /* 0x0000004b34087221 */ /* 0x008fce0000010000 */
[----:B------:R-:W3:Y:S01]  /*1b7d0*/  MUFU.EX2 R55, R55 ;  /* 0x0000003700377308 */ /* 0x000ee20000000800 */
[----:B-1----:R-:W-:-:S07]  /*1b7e0*/  FADD.FTZ R4, R54, R3 ;  /* 0x0000000336047221 */ /* 0x002fce0000010000 */
[----:B------:R-:W1:Y:S01]  /*1b7f0*/  MUFU.EX2 R65, R65 ;  /* 0x0000004100417308 */ /* 0x000e620000000800 */
[----:B--2---:R-:W-:-:S07]  /*1b800*/  FADD.FTZ R8, R69, R8 ;  /* 0x0000000845087221 */ /* 0x004fce0000010000 */
[----:B------:R-:W2:Y:S01]  /*1b810*/  MUFU.EX2 R47, R47 ;  /* 0x0000002f002f7308 */ /* 0x000ea20000000800 */
[----:B---3--:R-:W-:-:S01]  /*1b820*/  FADD.FTZ R4, R55, R4 ;  /* 0x0000000437047221 */ /* 0x008fc20000010000 */
[----:B------:R-:W-:Y:S02]  /*1b830*/  F2FP.SATFINITE.E4M3.F32.PACK_AB_MERGE_C R177, R55, R54, RZ ;  /* 0x0000003637b1723e */ /* 0x000fe400048070ff */
[----:B------:R-:W-:Y:S02]  /*1b840*/  CS2R R54, SRZ ;  /* 0x0000000000367805 */ /* 0x000fe4000001ff00 */
[----:B------:R-:W-:Y:S02]  /*1b850*/  F2FP.SATFINITE.E4M3.F32.PACK_AB_MERGE_C R177, R41, R40, R177 ;  /* 0x0000002829b1723e */ /* 0x000fe400048070b1 */
[----:B------:R-:W-:Y:S01]  /*1b860*/  CS2R R40, SRZ ;  /* 0x0000000000287805 */ /* 0x000fe2000001ff00 */
[----:B------:R-:W3:Y:S01]  /*1b870*/  MUFU.EX2 R74, R74 ;  /* 0x0000004a004a7308 */ /* 0x000ee20000000800 */
[----:B-1----:R-:W-:-:S01]  /*1b880*/  FADD.FTZ R3, R65, R8 ;  /* 0x0000000841037221 */ /* 0x002fc20000010000 */
[----:B0-----:R-:W-:-:S06]  /*1b890*/  @P4 IMAD.HI.U32 R8, R214, R21, RZ ;  /* 0x00000015d6084227 */ /* 0x001fcc00078e00ff */
[----:B------:R-:W0:Y:S01]  /*1b8a0*/  MUFU.EX2 R42, R42 ;  /* 0x0000002a002a7308 */ /* 0x000e220000000800 */
[----:B--2---:R-:W-:-:S07]  /*1b8b0*/  FADD.FTZ R5, R47, R4 ;  /* 0x000000042f057221 */ /* 0x004fce0000010000 */
[----:B------:R-:W1:Y:S01]  /*1b8c0*/  MUFU.EX2 R58, R58 ;  /* 0x0000003a003a7308 */ /* 0x000e620000000800 */
[----:B---3--:R-:W-:-:S01]  /*1b8d0*/  FADD.FTZ R3, R74, R3 ;  /* 0x000000034a037221 */ /* 0x008fc20000010000 */
[----:B------:R-:W-:Y:S02]  /*1b8e0*/  F2FP.SATFINITE.E4M3.F32.PACK_AB_MERGE_C R176, R74, R65, RZ ;  /* 0x000000414ab0723e */ /* 0x000fe400048070ff */
[----:B------:R-:W-:Y:S02]  /*1b8f0*/  CS2R R74, SRZ ;  /* 0x00000000004a7805 */ /* 0x000fe4000001ff00 */
[----:B------:R-:W-:Y:S02]  /*1b900*/  F2FP.SATFINITE.E4M3.F32.PACK_AB_MERGE_C R176, R69, R52, R176 ;  /* 0x0000003445b0723e */ /* 0x000fe400048070b0 */
[----:B------:R-:W-:Y:S01]  /*1b910*/  CS2R R52, SRZ ;  /* 0x0000000000347805 */ /* 0x000fe2000001ff00 */
[----:B------:R-:W2:Y:S01]  /*1b920*/  MUFU.EX2 R43, R43 ;  /* 0x0000002b002b7308 */ /* 0x000ea20000000800 */
[----:B0-----:R-:W-:-:S01]  /*1b930*/  FADD.FTZ R6, R42, R5 ;  /* 0x000000052a067221 */ /* 0x001fc20000010000 */
[----:B------:R-:W-:-:S06]  /*1b940*/  CS2R R68, SRZ ;  /* 0x0000000000447805 */ /* 0x000fcc000001ff00 */
        /* <DEDUP_REMOVED lines=8> */
[----:B------:R-:W-:-:S04]  /*1b9d0*/  F2FP.SATFINITE.E4M3.F32.PACK_AB_MERGE_C R179, R50, R43, RZ ;  /* 0x0000002b32b3723e */ /* 0x000fc800048070ff */
[----:B------:R-:W-:Y:S02]  /*1b9e0*/  F2FP.SATFINITE.E4M3.F32.PACK_AB_MERGE_C R179, R42, R47, R179 ;  /* 0x0000002f2ab3723e */ /* 0x000fe400048070b3 */
[----:B------:R-:W-:Y:S01]  /*1b9f0*/  CS2R R42, SRZ ;  /* 0x00000000002a7805 */ /* 0x000fe2000001ff00 */
[----:B------:R-:W1:Y:S01]  /*1ba00*/  MUFU.EX2 R26, R26 ;  /* 0x0000001a001a7308 */ /* 0x000e620000000800 */
[----:B--2---:R-:W-:-:S07]  /*1ba10*/  FADD.FTZ R4, R62, R5 ;  /* 0x000000053e047221 */ /* 0x004fce0000010000 */
[----:B------:R-:W2:Y:S01]  /*1ba20*/  MUFU.EX2 R27, R27 ;  /* 0x0000001b001b7308 */ /* 0x000ea20000000800 */
[C---:B0-----:R-:W-:Y:S01]  /*1ba30*/  F2FP.SATFINITE.E4M3.F32.PACK_AB_MERGE_C R178, R61.reuse, R62, RZ ;  /* 0x0000003e3db2723e */ /* 0x041fe200048070ff */
[----:B------:R-:W-:-:S03]  /*1ba40*/  FADD.FTZ R61, R61, R4 ;  /* 0x000000043d3d7221 */ /* 0x000fc60000010000 */
[----:B------:R-:W-:Y:S01]  /*1ba50*/  F2FP.SATFINITE.E4M3.F32.PACK_AB_MERGE_C R178, R63, R58, R178 ;  /* 0x0000003a3fb2723e */ /* 0x000fe200048070b2 */
[----:B------:R-:W-:-:S01]  /*1ba60*/  FADD.FTZ R4, R0, R61 ;  /* 0x0000003d00047221 */ /* 0x000fc20000010000 */
[----:B------:R-:W-:Y:S01]  /*1ba70*/  CS2R R60, SRZ ;  /* 0x00000000003c7805 */ /* 0x000fe2000001ff00 */
[----:B------:R-:W0:Y:S01]  /*1ba80*/  MUFU.EX2 R31, R31 ;  /* 0x0000001f001f7308 */ /* 0x000e220000000800 */
[----:B-1----:R-:W-:-:S01]  /*1ba90*/  FADD.FTZ R6, R26, R11 ;  /* 0x0000000b1a067221 */ /* 0x002fc20000010000 */
[----:B------:R-:W-:-:S06]  /*1baa0*/  CS2R R62, SRZ ;  /* 0x00000000003e7805 */ /* 0x000fcc000001ff00 */
[----:B------:R-:W1:Y:S01]  /*1bab0*/  MUFU.EX2 R59, R59 ;  /* 0x0000003b003b7308 */ /* 0x000e620000000800 */
[----:B--2---:R-:W-:-:S07]  /*1bac0*/  FADD.FTZ R6, R27, R6 ;  /* 0x000000061b067221 */ /* 0x004fce0000010000 */
[----:B------:R-:W2:Y:S01]  /*1bad0*/  MUFU.EX2 R46, R46 ;  /* 0x0000002e002e7308 */ /* 0x000ea20000000800 */
[----:B0-----:R-:W-:-:S01]  /*1bae0*/  FADD.FTZ R13, R31, R6 ;  /* 0x000000061f0d7221 */ /* 0x001fc20000010000 */
[----:B------:R-:W-:-:S06]  /*1baf0*/  IMAD.MOV.U32 R6, RZ, RZ, R214 ;  /* 0x000000ffff067224 */ /* 0x000fcc00078e00d6 */
[----:B------:R-:W0:Y:S01]  /*1bb00*/  MUFU.EX2 R64, R64 ;  /* 0x0000004000407308 */ /* 0x000e220000000800 */
[----:B-1----:R-:W-:-:S07]  /*1bb10*/  FADD.FTZ R11, R59, R4 ;  /* 0x000000043b0b7221 */ /* 0x002fce0000010000 */
[----:B------:R-:W1:Y:S01]  /*1bb20*/  MUFU.EX2 R77, R77 ;  /* 0x0000004d004d7308 */ /* 0x000e620000000800 */
[----:B--2---:R-:W-:-:S01]  /*1bb30*/  FADD.FTZ R13, R46, R13 ;  /* 0x0000000d2e0d7221 */ /* 0x004fc20000010000 */
[----:B------:R-:W-:Y:S02]  /*1bb40*/  F2FP.SATFINITE.E4M3.F32.PACK_AB_MERGE_C R173, R46, R31, RZ ;  /* 0x0000001f2ead723e */ /* 0x000fe400048070ff */
[----:B------:R-:W-:Y:S02]  /*1bb50*/  CS2R R46, SRZ ;  /* 0x00000000002e7805 */ /* 0x000fe4000001ff00 */
[----:B------:R-:W-:Y:S02]  /*1bb60*/  F2FP.SATFINITE.E4M3.F32.PACK_AB_MERGE_C R173, R27, R26, R173 ;  /* 0x0000001a1bad723e */ /* 0x000fe400048070ad */
[----:B------:R-:W-:Y:S01]  /*1bb70*/  CS2R R26, SRZ ;  /* 0x00000000001a7805 */ /* 0x000fe2000001ff00 */
[----:B------:R-:W2:Y:S01]  /*1bb80*/  MUFU.EX2 R30, R30 ;  /* 0x0000001e001e7308 */ /* 0x000ea20000000800 */
[----:B0-----:R-:W-:-:S07]  /*1bb90*/  FADD.FTZ R4, R64, R11 ;  /* 0x0000000b40047221 */ /* 0x001fce0000010000 */
[----:B------:R-:W0:Y:S01]  /*1bba0*/  MUFU.EX2 R37, R37 ;  /* 0x0000002500257308 */ /* 0x000e220000000800 */
[C---:B-1----:R-:W-:Y:S01]  /*1bbb0*/  F2FP.SATFINITE.E4M3.F32.PACK_AB_MERGE_C R172, R77.reuse, R64, RZ ;  /* 0x000000404dac723e */ /* 0x042fe200048070ff */
[----:B------:R-:W-:Y:S01]  /*1bbc0*/  FADD.FTZ R77, R77, R4 ;  /* 0x000000044d4d7221 */ /* 0x000fe20000010000 */
[----:B------:R-:W-:Y:S02]  /*1bbd0*/  CS2R R64, SRZ ;  /* 0x0000000000407805 */ /* 0x000fe4000001ff00 */
[----:B------:R-:W-:Y:S02]  /*1bbe0*/  F2FP.SATFINITE.E4M3.F32.PACK_AB_MERGE_C R172, R59, R0, R172 ;  /* 0x000000003bac723e */ /* 0x000fe400048070ac */
[----:B------:R-:W-:Y:S01]  /*1bbf0*/  CS2R R58, SRZ ;  /* 0x00000000003a7805 */ /* 0x000fe2000001ff00 */
[----:B------:R-:W1:Y:S01]  /*1bc00*/  MUFU.EX2 R76, R88 ;  /* 0x00000058004c7308 */ /* 0x000e620000000800 */
[----:B--2---:R-:W-:-:S02]  /*1bc10*/  FADD.FTZ R4, R30, R13 ;  /* 0x0000000d1e047221 */ /* 0x004fc40000010000 */
[----:B------:R-:W2:Y:S05]  /*1bc20*/  @P4 LDC R13, c[0x0][0x450] ;  /* 0x00011400ff0d4b82 */ /* 0x000eaa0000000800 */
[----:B------:R-:W-:Y:S01]  /*1bc30*/  MUFU.EX2 R51, R51 ;  /* 0x0000003300337308 */ /* 0x000fe20000000800 */
[----:B0-----:R-:W-:-:S07]  /*1bc40*/  FADD.FTZ R4, R37, R4 ;  /* 0x0000000425047221 */ /* 0x001fce0000010000 */
[----:B------:R-:W0:Y:S01]  /*1bc50*/  MUFU.EX2 R34, R34 ;  /* 0x0000002200227308 */ /* 0x000e220000000800 */
[----:B-1----:R-:W-:-:S07]  /*1bc60*/  FADD.FTZ R0, R76, R77 ;  /* 0x0000004d4c007221 */ /* 0x002fce0000010000 */
[----:B------:R-:W1:Y:S01]  /*1bc70*/  MUFU.EX2 R81, R81 ;  /* 0x0000005100517308 */ /* 0x000e620000000800 */
[----:B--2---:R-:W-:-:S04]  /*1bc80*/  @P4 SHF.R.U32.HI R6, RZ, R13, R8 ;  /* 0x0000000dff064219 */ /* 0x004fc80000011608 */
[----:B------:R-:W-:-:S03]  /*1bc90*/  IADD3 R6, R6, R217, -R215 ;  /* 0x000000d906067210 */ /* 0x000fc60007ffe8d7 */
[----:B------:R-:W-:Y:S01]  /*1bca0*/  MUFU.EX2 R7, R94 ;  /* 0x0000005e00077308 */ /* 0x000fe20000000800 */
[----:B0-----:R-:W-:Y:S01]  /*1bcb0*/  F2FP.SATFINITE.E4M3.F32.PACK_AB_MERGE_C R175, R34, R51, RZ ;  /* 0x0000003322af723e */ /* 0x001fe200048070ff */
[----:B------:R-:W-:Y:S01]  /*1bcc0*/  FADD.FTZ R51, R51, R4 ;  /* 0x0000000433337221 */ /* 0x000fe20000010000 */
[----:B------:R-:W-:Y:S02]  /*1bcd0*/  IMAD.HI R8, R6, 0x66666667, RZ ;  /* 0x6666666706087827 */ /* 0x000fe400078e02ff */
[----:B------:R-:W-:Y:S02]  /*1bce0*/  F2FP.SATFINITE.E4M3.F32.PACK_AB_MERGE_C R175, R37, R30, R175 ;  /* 0x0000001e25af723e */ /* 0x000fe400048070af */
[----:B------:R-:W-:-:S01]  /*1bcf0*/  FADD.FTZ R34, R34, R51 ;  /* 0x0000003322227221 */ /* 0x000fc20000010000 */
[----:B------:R-:W-:Y:S01]  /*1bd00*/  CS2R R30, SRZ ;  /* 0x00000000001e7805 */ /* 0x000fe2000001ff00 */
[----:B------:R-:W0:Y:S01]  /*1bd10*/  MUFU.EX2 R92, R92 ;  /* 0x0000005c005c7308 */ /* 0x000e220000000800 */
[----:B-1----:R-:W-:-:S01]  /*1bd20*/  FADD.FTZ R0, R81, R0 ;  /* 0x0000000051007221 */ /* 0x002fc20000010000 */
[----:B------:R-:W-:-:S02]  /*1bd30*/  CS2R R36, SRZ ;  /* 0x0000000000247805 */ /* 0x000fc4000001ff00 */
[----:B------:R-:W-:-:S04]  /*1bd40*/  CS2R R50, SRZ ;  /* 0x0000000000327805 */ /* 0x000fc8000001ff00 */
[----:B------:R-:W1:Y:S08]  /*1bd50*/  MUFU.EX2 R35, R35 ;  /* 0x0000002300237308 */ /* 0x000e700000000800 */
[----:B------:R-:W-:Y:S01]  /*1bd60*/  MUFU.EX2 R100, R100 ;  /* 0x0000006400647308 */ /* 0x000fe20000000800 */
[----:B0-----:R-:W-:Y:S01]  /*1bd70*/  F2FP.SATFINITE.E4M3.F32.PACK_AB_MERGE_C R174, R92, R7, RZ ;  /* 0x000000075cae723e */ /* 0x001fe200048070ff */
[----:B------:R-:W-:-:S03]  /*1bd80*/  FADD.FTZ R7, R7, R0 ;  /* 0x0000000007077221 */ /* 0x000fc60000010000 */
[----:B------:R-:W-:Y:S01]  /*1bd90*/  F2FP.SATFINITE.E4M3.F32.PACK_AB_MERGE_C R174, R81, R76, R174 ;  /* 0x0000004c51ae723e */ /* 0x000fe200048070ae */
[----:B------:R-:W-:-:S01]  /*1bda0*/  FADD.FTZ R92, R92, R7 ;  /* 0x000000075c5c7221 */ /* 0x000fc20000010000 */
[----:B------:R-:W-:Y:S01]  /*1bdb0*/  CS2R R76, SRZ ;  /* 0x00000000004c7805 */ /* 0x000fe2000001ff00 */
[----:B------:R-:W0:Y:S01]  /*1bdc0*/  MUFU.EX2 R3, R98 ;  /* 0x0000006200037308 */ /* 0x000e220000000800 */
[----:B-1----:R-:W-:-:S01]  /*1bdd0*/  FADD.FTZ R11, R35, R34 ;  /* 0x00000022230b7221 */ /* 0x002fc20000010000 */
[----:B------:R-:W-:-:S06]  /*1bde0*/  CS2R R80, SRZ ;  /* 0x0000000000507805 */ /* 0x000fcc000001ff00 */
[----:B------:R-:W1:Y:S08]  /*1bdf0*/  MUFU.EX2 R38, R38 ;  /* 0x0000002600267308 */ /* 0x000e700000000800 */
[----:B------:R-:W2:Y:S01]  /*1be00*/  MUFU.EX2 R97, R97 ;  /* 0x0000006100617308 */ /* 0x000ea20000000800 */
[----:B0-----:R-:W-:-:S07]  /*1be10*/  F2FP.SATFINITE.E4M3.F32.PACK_AB_MERGE_C R0, R3, R100, RZ ;  /* 0x000000640300723e */ /* 0x001fce00048070ff */
[----:B------:R-:W0:Y:S01]  /*1be20*/  MUFU.EX2 R96, R96 ;  /* 0x0000006000607308 */ /* 0x000e220000000800 */
[----:B-1----:R-:W-:-:S07]  /*1be30*/  FADD.FTZ R11, R38, R11 ;  /* 0x0000000b260b7221 */ /* 0x002fce0000010000 */
[----:B------:R-:W1:Y:S01]  /*1be40*/  MUFU.EX2 R66, R66 ;  /* 0x0000004200427308 */ /* 0x000e620000000800 */
[----:B--2---:R-:W-:-:S07]  /*1be50*/  FADD.FTZ R7, R97, R92 ;  /* 0x0000005c61077221 */ /* 0x004fce0000010000 */
[----:B------:R-:W2:Y:S01]  /*1be60*/  MUFU.EX2 R67, R67 ;  /* 0x0000004300437308 */ /* 0x000ea20000000800 */
[C---:B0-----:R-:W-:Y:S01]  /*1be70*/  F2FP.SATFINITE.E4M3.F32.PACK_AB_MERGE_C R168, R96.reuse, R97, R0 ;  /* 0x0000006160a8723e */ /* 0x041fe20004807000 */
[----:B------:R-:W-:-:S04]  /*1be80*/  FADD.FTZ R7, R96, R7 ;  /* 0x0000000760077221 */ /* 0x000fc80000010000 */
[----:B------:R-:W-:Y:S02]  /*1be90*/  FADD.FTZ R100, R100, R7 ;  /* 0x0000000764647221 */ /* 0x000fe40000010000 */
[----:B------:R-:W0:Y:S01]  /*1bea0*/  MUFU.EX2 R39, R39 ;  /* 0x0000002700277308 */ /* 0x000e220000000800 */
[----:B-1----:R-:W-:-:S01]  /*1beb0*/  FADD.FTZ R0, R66, R11 ;  /* 0x0000000b42007221 */ /* 0x002fc20000010000 */
[----:B------:R-:W-:-:S06]  /*1bec0*/  FADD.FTZ R3, R3, R100 ;  /* 0x0000006403037221 */ /* 0x000fcc0000010000 */
[----:B------:R-:W1:Y:S01]  /*1bed0*/  MUFU.EX2 R44, R44 ;  /* 0x0000002c002c7308 */ /* 0x000e620000000800 */
[----:B--2---:R-:W-:-:S01]  /*1bee0*/  FADD.FTZ R0, R67, R0 ;  /* 0x0000000043007221 */ /* 0x004fc20000010000 */
[----:B------:R-:W-:-:S04]  /*1bef0*/  F2FP.SATFINITE.E4M3.F32.PACK_AB_MERGE_C R66, R67, R66, RZ ;  /* 0x000000424342723e */ /* 0x000fc800048070ff */
[----:B------:R-:W-:Y:S02]  /*1bf00*/  F2FP.SATFINITE.E4M3.F32.PACK_AB_MERGE_C R169, R38, R35, R66 ;  /* 0x0000002326a9723e */ /* 0x000fe40004807042 */
[----:B------:R-:W-:Y:S01]  /*1bf10*/  CS2R R34, SRZ ;  /* 0x0000000000227805 */ /* 0x000fe2000001ff00 */
[----:B------:R-:W2:Y:S01]  /*1bf20*/  MUFU.EX2 R106, R106 ;  /* 0x0000006a006a7308 */ /* 0x000ea20000000800 */
[----:B0-----:R-:W-:-:S01]  /*1bf30*/  FADD.FTZ R7, R39, R0 ;  /* 0x0000000027077221 */ /* 0x001fc20000010000 */
[----:B------:R-:W-:-:S06]  /*1bf40*/  CS2R R66, SRZ ;  /* 0x0000000000427805 */ /* 0x000fcc000001ff00 */
[----:B------:R-:W-:Y:S01]  /*1bf50*/  MUFU.EX2 R107, R107 ;  /* 0x0000006b006b7308 */ /* 0x000fe20000000800 */
[----:B-1----:R-:W-:-:S01]  /*1bf60*/  FADD.FTZ R6, R44, R7 ;  /* 0x000000072c067221 */ /* 0x002fc20000010000 */
[----:B------:R-:W-:-:S04]  /*1bf70*/  SHF.R.U32.HI R7, RZ, 0x1f, R8 ;  /* 0x0000001fff077819 */ /* 0x000fc80000011608 */
[----:B------:R-:W-:Y:S02]  /*1bf80*/  LEA.HI.SX32 R14, R8, R7, 0x1a ;  /* 0x00000007080e7211 */ /* 0x000fe400078fd2ff */
[----:B------:R0:W1:Y:S01]  /*1bf90*/  MUFU.EX2 R4, R71 ;  /* 0x0000004700047308 */ /* 0x0000620000000800 */
[----:B--2---:R-:W-:-:S01]  /*1bfa0*/  FADD.FTZ R0, R106, R3 ;  /* 0x000000036a007221 */ /* 0x004fc20000010000 */
[----:B------:R-:W-:-:S06]  /*1bfb0*/  VIMNMX R14, R213, R14, !PT ;  /* 0x0000000ed50e7248 */ /* 0x000fcc0007fe0100 */
[----:B------:R-:W2:Y:S01]  /*1bfc0*/  MUFU.EX2 R5, R102 ;  /* 0x0000006600057308 */ /* 0x000ea20000000800 */
[----:B0-----:R-:W-:-:S07]  /*1bfd0*/  CS2R R70, SRZ ;  /* 0x0000000000467805 */ /* 0x001fce000001ff00 */
[----:B------:R-:W-:Y:S01]  /*1bfe0*/  MUFU.EX2 R45, R45 ;  /* 0x0000002d002d7308 */ /* 0x000fe20000000800 */
[----:B-1----:R-:W-:-:S07]  /*1bff0*/  F2FP.SATFINITE.E4M3.F32.PACK_AB_MERGE_C R3, R4, R107, RZ ;  /* 0x0000006b0403723e */ /* 0x002fce00048070ff */
[----:B------:R-:W0:Y:S01]  /*1c000*/  MUFU.EX2 R24, R24 ;  /* 0x0000001800187308 */ /* 0x000e220000000800 */
[----:B--2---:R-:W-:-:S01]  /*1c010*/  FADD.FTZ R0, R5, R0 ;  /* 0x0000000005007221 */ /* 0x004fc20000010000 */
[----:B------:R-:W-:-:S03]  /*1c020*/  F2FP.SATFINITE.E4M3.F32.PACK_AB_MERGE_C R170, R5, R106, R3 ;  /* 0x0000006a05aa723e */ /* 0x000fc60004807003 */
[----:B------:R-:W-:-:S04]  /*1c030*/  FADD.FTZ R3, R107, R0 ;  /* 0x000000006b037221 */ /* 0x000fc80000010000 */
[----:B------:R-:W-:Y:S01]  /*1c040*/  FADD.FTZ R3, R4, R3 ;  /* 0x0000000304037221 */ /* 0x000fe20000010000 */
[----:B0-----:R-:W-:Y:S01]  /*1c050*/  F2FP.SATFINITE.E4M3.F32.PACK_AB_MERGE_C R5, R24, R45, RZ ;  /* 0x0000002d1805723e */ /* 0x001fe200048070ff */
[----:B------:R-:W-:Y:S01]  /*1c060*/  FADD.FTZ R45, R45, R6 ;  /* 0x000000062d2d7221 */ /* 0x000fe20000010000 */
[----:B------:R-:W-:Y:S02]  /*1c070*/  VIADD R6, R104, 0xfffffffe ;  /* 0xfffffffe68067836 */ /* 0x000fe40000000000 */
[----:B------:R-:W-:Y:S01]  /*1c080*/  F2FP.SATFINITE.E4M3.F32.PACK_AB_MERGE_C R171, R44, R39, R5 ;  /* 0x000000272cab723e */ /* 0x000fe20004807005 */
[----:B------:R-:W-:-:S01]  /*1c090*/  FADD.FTZ R0, R24, R45 ;  /* 0x0000002d18007221 */ /* 0x000fc20000010000 */
[----:B------:R-:W-:Y:S02]  /*1c0a0*/  CS2R R24, SRZ ;  /* 0x0000000000187805 */ /* 0x000fe4000001ff00 */
[----:B------:R-:W-:Y:S02]  /*1c0b0*/  ISETP.GE.AND P1, PT, R6, R14, PT ;  /* 0x0000000e0600720c */ /* 0x000fe40003f26270 */
[----:B------:R-:W-:-:S02]  /*1c0c0*/  CS2R R38, SRZ ;  /* 0x0000000000267805 */ /* 0x000fc4000001ff00 */
[----:B------:R-:W-:-:S09]  /*1c0d0*/  CS2R R44, SRZ ;  /* 0x00000000002c7805 */ /* 0x000fd2000001ff00 */
        /* <DEDUP_REMOVED lines=37> */
.L_x_2853:
        /* <DEDUP_REMOVED lines=8> */
.L_x_2843:
        /* <DEDUP_REMOVED lines=8> */
.L_x_2844:
[----:B------:R-:W-:Y:S04]  /*1c430*/  BSSY B0, `(.L_x_2842) ;  /* 0x0000004000007945 */ /* 0x000fe80003800000 */
[----:B-1----:R-:W-:Y:S05]  /*1c440*/  @P2 BRA `(.L_x_2845) ;  /* 0x0000000000082947 */ /* 0x002fea0003800000 */
[----:B------:R-:W1:Y:S02]  /*1c450*/  SYNCS.PHASECHK.TRANS64.TRYWAIT P2, [R11+URZ+0x29830], R10 ;  /* 0x0298300a0b0075a7 */ /* 0x000e64000804017f */
[----:B-1----:R-:W-:Y:S05]  /*1c460*/  @!P2 BRA `(.L_x_2846) ;  /* 0x000001680088a947 */ /* 0x002fea0003800000 */
.L_x_2845:
[----:B------:R-:W-:Y:S05]  /*1c470*/  BSYNC B0 ;  /* 0x0000000000007941 */ /* 0x000fea0003800000 */
.L_x_2842:
        /* <DEDUP_REMOVED lines=8> */
[----:B------:R-:W-:Y:S01]  /*1c500*/  IMAD.MOV.U32 R13, RZ, RZ, -0x7fffffe0 ;  /* 0x80000020ff0d7424 */ /* 0x000fe200078e00ff */
[----:B------:R-:W-:Y:S01]  /*1c510*/  R2UR UR47, R11 ;  /* 0x000000000b2f72ca */ /* 0x000fe200000e0000 */
[----:B------:R-:W-:Y:S01]  /*1c520*/  UMOV UR40, UR24 ;  /* 0x0000001800287c82 */ /* 0x000fe20008000000 */
[----:B------:R-:W-:Y:S01]  /*1c530*/  UMOV UR41, UR25 ;  /* 0x0000001900297c82 */ /* 0x000fe20008000000 */
[----:B------:R-:W-:Y:S01]  /*1c540*/  IMAD.MOV.U32 R89, RZ, RZ, -0x7fffffe0 ;  /* 0x80000020ff597424 */ /* 0x000fe200078e00ff */
[----:B------:R-:W-:Y:S01]  /*1c550*/  R2UR UR43, R13 ;  /* 0x000000000d2b72ca */ /* 0x000fe200000e0000 */
[----:B------:R-:W-:Y:S01]  /*1c560*/  IMAD.MOV.U32 R21, RZ, RZ, -0x7fffffe0 ;  /* 0x80000020ff157424 */ /* 0x000fe200078e00ff */
[----:B------:R-:W-:Y:S01]  /*1c570*/  UMOV UR28, UR24 ;  /* 0x00000018001c7c82 */ /* 0x000fe20008000000 */
        /* <DEDUP_REMOVED lines=8> */
[----:B------:R-:W-:-:S02]  /*1c600*/  IMAD.MOV.U32 R13, RZ, RZ, -0x7fffffe0 ;  /* 0x80000020ff0d7424 */ /* 0x000fc400078e00ff */
[----:B------:R-:W-:Y:S01]  /*1c610*/  IMAD.MOV.U32 R11, RZ, RZ, -0x7fffffe0 ;  /* 0x80000020ff0b7424 */ /* 0x000fe200078e00ff */
[----:B0-----:R-:W-:-:S04]  /*1c620*/  SHF.R.U32.HI R10, RZ, 0x7, R10 ;  /* 0x00000007ff0a7819 */ /* 0x001fc8000001160a */
[----:B------:R-:W-:Y:S01]  /*1c630*/  IADD3 R90, R10, 0x8, RZ ;  /* 0x000000080a5a7810 */ /* 0x000fe20007ffe0ff */
[----:B------:R-:W-:-:S04]  /*1c640*/  IMAD R10, R23, 0x780, R9 ;  /* 0x00000780170a7824 */ /* 0x000fc800078e0209 */
[----:B------:R0:W-:Y:S01]  /*1c650*/  BAR.SYNC.DEFER_BLOCKING R90, 0x100 ;  /* 0x0004005a0000751d */ /* 0x0001e20000010000 */
[C---:B------:R-:W-:Y:S01]  /*1c660*/  R2UR UR46, R10.reuse ;  /* 0x000000000a2e72ca */ /* 0x040fe200000e0000 */
[C---:B------:R-:W-:Y:S01]  /*1c670*/  VIADD R12, R10.reuse, 0x80 ;  /* 0x000000800a0c7836 */ /* 0x040fe20000000000 */
[C---:B------:R-:W-:Y:S01]  /*1c680*/  IADD3 R20, R10.reuse, 0x180, RZ ;  /* 0x000001800a147810 */ /* 0x040fe20007ffe0ff */
[----:B------:R-:W-:-:S03]  /*1c690*/  VIADD R88, R10, 0x100 ;  /* 0x000001000a587836 */ /* 0x000fc60000000000 */
[----:B------:R-:W-:Y:S01]  /*1c6a0*/  R2UR UR42, R12 ;  /* 0x000000000c2a72ca */ /* 0x000fe200000e0000 */
[----:B------:R-:W-:Y:S01]  /*1c6b0*/  VIADD R12, R10, 0x200 ;  /* 0x000002000a0c7836 */ /* 0x000fe20000000000 */
[----:B------:R-:W-:Y:S01]  /*1c6c0*/  R2UR UR26, R88 ;  /* 0x00000000581a72ca */ /* 0x000fe200000e0000 */
[----:B------:R-:W-:Y:S01]  /*1c6d0*/  VIADD R88, R10, 0x2 ;  /* 0x000000020a587836 */ /* 0x000fe20000000000 */
[----:B------:R-:W-:Y:S02]  /*1c6e0*/  R2UR UR30, R20 ;  /* 0x00000000141e72ca */ /* 0x000fe400000e0000 */
[----:B------:R-:W-:Y:S01]  /*1c6f0*/  R2UR UR34, R12 ;  /* 0x000000000c2272ca */ /* 0x000fe200000e0000 */
[----:B------:R-:W-:Y:S01]  /*1c700*/  VIADD R12, R10, 0x102 ;  /* 0x000001020a0c7836 */ /* 0x000fe20000000000 */
[----:B------:R-:W-:Y:S02]  /*1c710*/  R2UR UR6, R88 ;  /* 0x00000000580672ca */ /* 0x000fe400000e0000 */
[----:B------:R-:W-:Y:S01]  /*1c720*/  IADD3 R20, R10, 0x82, RZ ;  /* 0x000000820a147810 */ /* 0x000fe20007ffe0ff */
        /* <DEDUP_REMOVED lines=74> */
[----:B------:R-:W-:-:S03]  /*1cbd0*/  IMAD.MOV.U32 R13, RZ, RZ, -0x7fffffe0 ;  /* 0x80000020ff0d7424 */ /* 0x000fc600078e00ff */
[----:B------:R-:W-:Y:S01]  /*1cbe0*/  R2UR UR46, R12 ;  /* 0x000000000c2e72ca */ /* 0x000fe200000e0000 */
[----:B------:R-:W-:Y:S01]  /*1cbf0*/  VIADD R12, R10, 0x282 ;  /* 0x000002820a0c7836 */ /* 0x000fe20000000000 */
[----:B------:R-:W-:Y:S01]  /*1cc00*/  R2UR UR47, R13 ;  /* 0x000000000d2f72ca */ /* 0x000fe200000e0000 */
        /* <DEDUP_REMOVED lines=111> */
[----:B------:R-:W-:Y:S01]  /*1d300*/  MOV R13, 0x80000020 ;  /* 0x80000020000d7802 */ /* 0x000fe20000000f00 */
[----:B------:R-:W-:Y:S01]  /*1d310*/  VIADD R10, R10, 0x702 ;  /* 0x000007020a0a7836 */ /* 0x000fe20000000000 */
        /* <DEDUP_REMOVED lines=33> */
.L_x_2848:
[----:B------:R-:W-:Y:S01]  /*1d530*/  SHF.L.U32 R7, R7, 0x1f, RZ ;  /* 0x0000001f07077819 */ /* 0x000fe200000006ff */
[----:B------:R-:W-:-:S04]  /*1d540*/  IMAD R10, R8, 0x8, R18 ;  /* 0x00000008080a7824 */ /* 0x000fc800078e0212 */
[----:B------:R0:W1:Y:S01]  /*1d550*/  SYNCS.PHASECHK.TRANS64.TRYWAIT P1, [R10+URZ+0x29850], R7 ;  /* 0x029850070a0075a7 */ /* 0x000062000802017f */
[----:B------:R-:W-:Y:S05]  /*1d560*/  @!P0 BRA `(.L_x_2849) ;  /* 0x0000000000048947 */ /* 0x000fea0003800000 */
[----:B------:R-:W-:Y:S01]  /*1d570*/  BPT.TRAP 0x1 ;  /* 0x000000040000795c */ /* 0x000fe20000300000 */
.L_x_2849:
[----:B-1----:R-:W-:Y:S05]  /*1d580*/  @P1 BRA `(.L_x_2847) ;  /* 0x0000000000081947 */ /* 0x002fea0003800000 */
[----:B------:R-:W1:Y:S02]  /*1d590*/  SYNCS.PHASECHK.TRANS64.TRYWAIT P1, [R10+URZ+0x29850], R7 ;  /* 0x029850070a0075a7 */ /* 0x000e64000802017f */
[----:B-1----:R-:W-:Y:S05]  /*1d5a0*/  @!P1 BRA `(.L_x_2850) ;  /* 0x00000158004c9947 */ /* 0x002fea0003800000 */
.L_x_2847:
[----:B01----:R-:W-:Y:S01]  /*1d5b0*/  VIADD R7, R18, 0x400 ;  /* 0x0000040012077836 */ /* 0x003fe20000000000 */
[----:B------:R-:W-:Y:S01]  /*1d5c0*/  MOV R11, 0xc0000010 ;  /* 0xc0000010000b7802 */ /* 0x000fe20000000f00 */
[----:B------:R-:W-:Y:S05]  /*1d5d0*/  WARPSYNC.ALL ;  /* 0x0000000000007948 */ /* 0x000fea0003800000 */
[----:B------:R-:W-:Y:S01]  /*1d5e0*/  SHF.R.U32.HI R7, RZ, 0x4, R7 ;  /* 0x00000004ff077819 */ /* 0x000fe20000011607 */
[----:B------:R-:W-:Y:S01]  /*1d5f0*/  WARPGROUP.ARRIVE ;  /* 0x00000000000079c5 */ /* 0x000fe20000000000 */
[----:B------:R-:W-:Y:S01]  /*1d600*/  R2UR UR7, R11 ;  /* 0x000000000b0772ca */ /* 0x000fe200000e0000 */
[----:B------:R-:W-:Y:S01]  /*1d610*/  IMAD.MOV.U32 R13, RZ, RZ, -0x3ffffff0 ;  /* 0xc0000010ff0d7424 */ /* 0x000fe200078e00ff */
[----:B------:R-:W-:Y:S01]  /*1d620*/  LOP3.LUT R7, R7, 0x3fff, RZ, 0xc0, !PT ;  /* 0x00003fff07077812 */ /* 0x000fe200078ec0ff */
[----:B------:R-:W-:-:S02]  /*1d630*/  IMAD.MOV.U32 R11, RZ, RZ, -0x3ffffff0 ;  /* 0xc0000010ff0b7424 */ /* 0x000fc400078e00ff */
[----:B------:R-:W0:Y:S01]  /*1d640*/  S2R R20, SR_TID.X ;  /* 0x0000000000147919 */ /* 0x000e220000002100 */
[----:B------:R-:W-:-:S05]  /*1d650*/  LOP3.LUT R7, R7, 0x10000, RZ, 0xfc, !PT ;  /* 0x0001000007077812 */ /* 0x000fca00078efcff */
[----:B------:R-:W-:-:S04]  /*1d660*/  IMAD R10, R8, 0x500, R7 ;  /* 0x00000500080a7824 */ /* 0x000fc800078e0207 */
[C---:B------:R-:W-:Y:S01]  /*1d670*/  VIADD R12, R10.reuse, 0x100 ;  /* 0x000001000a0c7836 */ /* 0x040fe20000000000 */
[----:B------:R-:W-:-:S13]  /*1d680*/  R2UR UR6, R10 ;  /* 0x000000000a0672ca */ /* 0x000fda00000e0000 */
[----:B------:R-:W-:Y:S01]  /*1d690*/  QGMMA.64x128x32.F32.E4M3.E4M3 R24, R184, gdesc[UR4], R24, gsb0 ;  /* 0x01e00004b8187df3 */ /* 0x000fe20008000818 */
[----:B------:R-:W-:Y:S01]  /*1d6a0*/  R2UR UR6, R12 ;  /* 0x000000000c0672ca */ /* 0x000fe200000e0000 */
[----:B------:R-:W-:Y:S01]  /*1d6b0*/  VIADD R12, R10, 0x200 ;  /* 0x000002000a0c7836 */ /* 0x000fe20000000000 */
[----:B------:R-:W-:Y:S01]  /*1d6c0*/  R2UR UR7, R13 ;  /* 0x000000000d0772ca */ /* 0x000fe200000e0000 */
[----:B------:R-:W-:Y:S01]  /*1d6d0*/  IMAD.MOV.U32 R13, RZ, RZ, -0x3ffffff0 ;  /* 0xc0000010ff0d7424 */ /* 0x000fe200078e00ff */
[----:B0-----:R-:W-:-:S04]  /*1d6e0*/  SHF.R.U32.HI R20, RZ, 0x7, R20 ;  /* 0x00000007ff147819 */ /* 0x001fc80000011614 */
[----:B------:R-:W-:Y:S01]  /*1d6f0*/  IADD3 R7, -R20, 0xb, RZ ;  /* 0x0000000b14077810 */ /* 0x000fe20007ffe1ff */
[----:B------:R-:W-:Y:S02]  /*1d700*/  WARPGROUP.DEPBAR.LE gsb0, 0x0 ;  /* 0x00008000000079c5 */ /* 0x000fe40000010000 */
[----:B------:R-:W-:-:S06]  /*1d710*/  WARPGROUP.ARRIVE ;  /* 0x00000000000079c5 */ /* 0x000fcc0000000000 */
[----:B------:R-:W-:Y:S01]  /*1d720*/  QGMMA.64x128x32.F32.E4M3.E4M3 R24, R180, gdesc[UR4], R24, gsb0 ;  /* 0x01e00004b4187df3 */ /* 0x000fe20008000818 */
[----:B------:R-:W-:Y:S02]  /*1d730*/  R2UR UR6, R12 ;  /* 0x000000000c0672ca */ /* 0x000fe400000e0000 */
[----:B------:R-:W-:Y:S01]  /*1d740*/  R2UR UR7, R13 ;  /* 0x000000000d0772ca */ /* 0x000fe200000e0000 */
[----:B------:R-:W-:Y:S01]  /*1d750*/  IMAD.MOV.U32 R13, RZ, RZ, -0x3ffffff0 ;  /* 0xc0000010ff0d7424 */ /* 0x000fe200078e00ff */
[C---:B------:R-:W-:Y:S01]  /*1d760*/  IADD3 R12, R10.reuse, 0x300, RZ ;  /* 0x000003000a0c7810 */ /* 0x040fe20007ffe0ff */
        /* <DEDUP_REMOVED lines=18> */
.L_x_2851:
[----:B------:R-:W-:Y:S01]  /*1d890*/  ISETP.NE.AND P1, PT, R15, 0x1, PT ;  /* 0x000000010f00780c */ /* 0x000fe20003f25270 */
[----:B0-----:R-:W-:Y:S02]  /*1d8a0*/  IMAD.IADD R7, R219, 0x1, R214 ;  /* 0x00000001db077824 */ /* 0x001fe400078e02d6 */
[C---:B------:R-:W-:Y:S01]  /*1d8b0*/  FMUL.FTZ R20, R2.reuse, R156 ;  /* 0x0000009c02147220 */ /* 0x040fe20000410000 */
[C---:B------:R-:W-:Y:S01]  /*1d8c0*/  FMUL.FTZ R156, R2.reuse, R162 ;  /* 0x000000a2029c7220 */ /* 0x040fe20000410000 */
[C---:B------:R-:W-:Y:S01]  /*1d8d0*/  FMUL.FTZ R21, R2.reuse, R157 ;  /* 0x0000009d02157220 */ /* 0x040fe20000410000 */
[----:B------:R-:W-:Y:S01]  /*1d8e0*/  FMUL.FTZ R157, R2, R163 ;  /* 0x000000a3029d7220 */ /* 0x000fe20000410000 */
[----:B------:R-:W-:Y:S02]  /*1d8f0*/  IMAD R163, R6, -0xa0, RZ ;  /* 0xffffff6006a37824 */ /* 0x000fe400078e02ff */
[C---:B------:R-:W-:Y:S01]  /*1d900*/  FMUL.FTZ R12, R2.reuse, R154 ;  /* 0x0000009a020c7220 */ /* 0x040fe20000410000 */
[C---:B------:R-:W-:Y:S01]  /*1d910*/  FMUL.FTZ R154, R2.reuse, R160 ;  /* 0x000000a0029a7220 */ /* 0x040fe20000410000 */
[C---:B------:R-:W-:Y:S01]  /*1d920*/  FMUL.FTZ R136, R2.reuse, R136 ;  /* 0x0000008802887220 */ /* 0x040fe20000410000 */
[----:B------:R-:W-:Y:S01]  /*1d930*/  FMUL.FTZ R13, R2, R155 ;  /* 0x0000009b020d7220 */ /* 0x000fe20000410000 */
[----:B------:R-:W-:Y:S01]  /*1d940*/  IADD3 R163, -R216, 0x1, R163 ;  /* 0x00000001d8a37810 */ /* 0x000fe20007ffe1a3 */
[C---:B------:R-:W-:Y:S01]  /*1d950*/  FMUL.FTZ R155, R2.reuse, R161 ;  /* 0x000000a1029b7220 */ /* 0x040fe20000410000 */
[----:B------:R-:W0:Y:S01]  /*1d960*/  @P1 LDC R11, c[0x0][0x44c] ;  /* 0x00011300ff0b1b82 */ /* 0x000e220000000800 */
[----:B------:R-:W-:Y:S01]  /*1d970*/  MUFU.TANH R154, R154 ;  /* 0x0000009a009a7308 */ /* 0x000fe20000002400 */
[----:B------:R-:W-:Y:S01]  /*1d980*/  IADD3 R163, -R215, R163, R217 ;  /* 0x000000a3d7a37210 */ /* 0x000fe20007ffe1d9 */
[C---:B------:R-:W-:Y:S01]  /*1d990*/  FMUL.FTZ R144, R2.reuse, R144 ;  /* 0x0000009002907220 */ /* 0x040fe20000410000 */
[C---:B------:R-:W-:Y:S01]  /*1d9a0*/  FMUL.FTZ R137, R2.reuse, R137 ;  /* 0x0000008902897220 */ /* 0x040fe20000410000 */
[C---:B------:R-:W-:Y:S01]  /*1d9b0*/  FMUL.FTZ R140, R2.reuse, R140 ;  /* 0x0000008c028c7220 */ /* 0x040fe20000410000 */
[C---:B------:R-:W-:Y:S01]  /*1d9c0*/  FMUL.FTZ R141, R2.reuse, R141 ;  /* 0x0000008d028d7220 */ /* 0x040fe20000410000 */
[C---:B------:R-:W-:Y:S01]  /*1d9d0*/  FMUL.FTZ R120, R2.reuse, R120 ;  /* 0x0000007802787220 */ /* 0x040fe20000410000 */
[----:B------:R-:W1:Y:S01]  /*1d9e0*/  @P1 LDC R10, c[0x0][0x450] ;  /* 0x00011400ff0a1b82 */ /* 0x000e620000000800 */
[----:B------:R-:W-:Y:S01]  /*1d9f0*/  MUFU.TANH R20, R20 ;  /* 0x0000001400147308 */ /* 0x000fe20000002400 */
[C---:B------:R-:W-:Y:S01]  /*1da00*/  FMUL.FTZ R145, R2.reuse, R145 ;  /* 0x0000009102917220 */ /* 0x040fe20000410000 */
[C---:B------:R-:W-:Y:S01]  /*1da10*/  FMUL.FTZ R148, R2.reuse, R148 ;  /* 0x0000009402947220 */ /* 0x040fe20000410000 */
[C---:B------:R-:W-:Y:S01]  /*1da20*/  FMUL.FTZ R149, R2.reuse, R149 ;  /* 0x0000009502957220 */ /* 0x040fe20000410000 */
[C---:B------:R-:W-:Y:S01]  /*1da30*/  FMUL.FTZ R128, R2.reuse, R128 ;  /* 0x0000008002807220 */ /* 0x040fe20000410000 */
[C---:B------:R-:W-:Y:S01]  /*1da40*/  FMUL.FTZ R121, R2.reuse, R121 ;  /* 0x0000007902797220 */ /* 0x040fe20000410000 */
[C---:B------:R-:W-:Y:S01]  /*1da50*/  FMUL.FTZ R124, R2.reuse, R124 ;  /* 0x0000007c027c7220 */ /* 0x040fe20000410000 */
[C---:B------:R-:W-:Y:S01]  /*1da60*/  FMUL.FTZ R125, R2.reuse, R125 ;  /* 0x0000007d027d7220 */ /* 0x040fe20000410000 */
[----:B------:R-:W-:Y:S01]  /*1da70*/  MUFU.TANH R21, R21 ;  /* 0x0000001500157308 */ /* 0x000fe20000002400 */
[C---:B------:R-:W-:Y:S01]  /*1da80*/  FMUL.FTZ R104, R2.reuse, R104 ;  /* 0x0000006802687220 */ /* 0x040fe20000410000 */
[C---:B------:R-:W-:Y:S01]  /*1da90*/  FMUL.FTZ R129, R2.reuse, R129 ;  /* 0x0000008102817220 */ /* 0x040fe20000410000 */
[C---:B------:R-:W-:Y:S01]  /*1daa0*/  FMUL.FTZ R132, R2.reuse, R132 ;  /* 0x0000008402847220 */ /* 0x040fe20000410000 */
[C---:B------:R-:W-:Y:S01]  /*1dab0*/  FMUL.FTZ R133, R2.reuse, R133 ;  /* 0x0000008502857220 */ /* 0x040fe20000410000 */
[C---:B------:R-:W-:Y:S01]  /*1dac0*/  FMUL.FTZ R112, R2.reuse, R112 ;  /* 0x0000007002707220 */ /* 0x040fe20000410000 */
[C---:B------:R-:W-:Y:S01]  /*1dad0*/  FMUL.FTZ R105, R2.reuse, R105 ;  /* 0x0000006902697220 */ /* 0x040fe20000410000 */
[----:B0-----:R-:W-:Y:S01]  /*1dae0*/  @P1 IMAD.HI.U32 R11, R7, R11, RZ ;  /* 0x0000000b070b1227 */ /* 0x001fe200078e00ff */
[----:B------:R-:W-:Y:S03]  /*1daf0*/  MUFU.TANH R136, R136 ;  /* 0x0000008800887308 */ /* 0x000fe60000002400 */
        /* <DEDUP_REMOVED lines=13> */
[----:B------:R-:W1:Y:S01]  /*1dbd0*/  MUFU.TANH R10, R10 ;  /* 0x0000000a000a7308 */ /* 0x000e620000002400 */
[C---:B------:R-:W-:Y:S01]  /*1dbe0*/  FMUL.FTZ R159, R2.reuse, R165 ;  /* 0x000000a5029f7220 */ /* 0x040fe20000410000 */
[----:B------:R-:W2:Y:S01]  /*1dbf0*/  SHFL.IDX PT, R7, R7, 0x1, 0x1c1f ;  /* 0x003c1f0007077f89 */ /* 0x000ea200000e0000 */
        /* <DEDUP_REMOVED lines=19> */
[C---:B0-----:R-:W-:Y:S01]  /*1dd30*/  IADD3 R162, R163.reuse, R162, RZ ;  /* 0x000000a2a3a27210 */ /* 0x041fe20007ffe0ff */
[C---:B------:R-:W-:Y:S01]  /*1dd40*/  FMUL.FTZ R123, R2.reuse, R123 ;  /* 0x0000007b027b7220 */ /* 0x040fe20000410000 */
[----:B------:R-:W0:Y:S01]  /*1dd50*/  MUFU.TANH R158, R158 ;  /* 0x0000009e009e7308 */ /* 0x000e220000002400 */
[----:B------:R-:W-:Y:S01]  /*1dd60*/  FMUL.FTZ R126, R2, R126 ;  /* 0x0000007e027e7220 */ /* 0x000fe20000410000 */
[C---:B------:R-:W-:Y:S01]  /*1dd70*/  ISETP.GT.AND P2, PT, R162.reuse, RZ, PT ;  /* 0x000000ffa200720c */ /* 0x040fe20003f44270 */
[----:B--2---:R-:W-:Y:S01]  /*1dd80*/  IMAD.IADD R7, R163, 0x1, R7 ;  /* 0x00000001a3077824 */ /* 0x004fe200078e0207 */
[----:B------:R-:W-:Y:S01]  /*1dd90*/  ISETP.GT.AND P3, PT, R162, 0x1, PT ;  /* 0x00000001a200780c */ /* 0x000fe20003f64270 */
[----:B------:R-:W-:Y:S01]  /*1dda0*/  FMUL.FTZ R163, R2, R101 ;  /* 0x0000006502a37220 */ /* 0x000fe20000410000 */
[----:B-1----:R-:W-:Y:S01]  /*1ddb0*/  FSEL R10, R10, -INF , P2 ;  /* 0xff8000000a0a7808 */ /* 0x002fe20001000000 */
[----:B------:R-:W-:Y:S01]  /*1ddc0*/  FMUL.FTZ R101, R2, R94 ;  /* 0x0000005e02657220 */ /* 0x000fe20000410000 */
[----:B------:R-:W1:Y:S01]  /*1ddd0*/  MUFU.TANH R159, R159 ;  /* 0x0000009f009f7308 */ /* 0x000e620000002400 */
[----:B------:R-:W-:Y:S01]  /*1dde0*/  ISETP.GT.AND P2, PT, R162, 0x10, PT ;  /* 0x00000010a200780c */ /* 0x000fe20003f44270 */
[----:B------:R-:W-:Y:S01]  /*1ddf0*/  FMUL.FTZ R127, R2, R127 ;  /* 0x0000007f027f7220 */ /* 0x000fe20000410000 */
[----:B------:R-:W-:Y:S01]  /*1de00*/  ISETP.GT.AND P4, PT, R162, 0x8, PT ;  /* 0x00000008a200780c */ /* 0x000fe20003f84270 */
[----:B------:R-:W-:Y:S01]  /*1de10*/  FMUL.FTZ R130, R2, R130 ;  /* 0x0000008202827220 */ /* 0x000fe20000410000 */
[----:B------:R-:W-:Y:S01]  /*1de20*/  ISETP.GT.AND P1, PT, R162, 0x9, PT ;  /* 0x00000009a200780c */ /* 0x000fe20003f24270 */
[----:B------:R-:W-:Y:S01]  /*1de30*/  FMUL.FTZ R131, R2, R131 ;  /* 0x0000008302837220 */ /* 0x000fe20000410000 */
[----:B------:R-:W-:Y:S01]  /*1de40*/  FSEL R154, R154, -INF , P2 ;  /* 0xff8000009a9a7808 */ /* 0x000fe20001000000 */
[----:B------:R-:W2:Y:S01]  /*1de50*/  MUFU.TANH R144, R144 ;  /* 0x0000009000907308 */ /* 0x000ea20000002400 */
[----:B------:R-:W-:Y:S01]  /*1de60*/  ISETP.GT.AND P2, PT, R162, 0x20, PT ;  /* 0x00000020a200780c */ /* 0x000fe20003f44270 */
[C---:B------:R-:W-:Y:S01]  /*1de70*/  FMUL.FTZ R134, R2.reuse, R134 ;  /* 0x0000008602867220 */ /* 0x040fe20000410000 */
[----:B---3--:R-:W-:Y:S01]  /*1de80*/  FSEL R11, R11, -INF , P3 ;  /* 0xff8000000b0b7808 */ /* 0x008fe20001800000 */
[----:B------:R-:W-:Y:S01]  /*1de90*/  FMUL.FTZ R135, R2, R135 ;  /* 0x0000008702877220 */ /* 0x000fe20000410000 */
[----:B------:R-:W-:Y:S01]  /*1dea0*/  FSEL R20, R20, -INF , P4 ;  /* 0xff80000014147808 */ /* 0x000fe20002000000 */
[----:B------:R-:W-:Y:S01]  /*1deb0*/  FMUL.FTZ R106, R2, R106 ;  /* 0x0000006a026a7220 */ /* 0x000fe20000410000 */
[----:B------:R-:W-:Y:S01]  /*1dec0*/  FSEL R21, R21, -INF , P1 ;  /* 0xff80000015157808 */ /* 0x000fe20000800000 */
[----:B------:R-:W3:Y:S01]  /*1ded0*/  MUFU.TANH R137, R137 ;  /* 0x0000008900897308 */ /* 0x000ee20000002400 */
[----:B------:R-:W-:Y:S01]  /*1dee0*/  ISETP.GT.AND P3, PT, R162, 0x11, PT ;  /* 0x00000011a200780c */ /* 0x000fe20003f64270 */
[----:B------:R-:W-:Y:S01]  /*1def0*/  FMUL.FTZ R107, R2, R107 ;  /* 0x0000006b026b7220 */ /* 0x000fe20000410000 */
[----:B------:R-:W-:Y:S01]  /*1df00*/  ISETP.GT.AND P4, PT, R162, 0x18, PT ;  /* 0x00000018a200780c */ /* 0x000fe20003f84270 */
[----:B------:R-:W-:Y:S01]  /*1df10*/  FMUL.FTZ R110, R2, R110 ;  /* 0x0000006e026e7220 */ /* 0x000fe20000410000 */
[----:B------:R-:W-:Y:S01]  /*1df20*/  ISETP.GT.AND P1, PT, R162, 0x19, PT ;  /* 0x00000019a200780c */ /* 0x000fe20003f24270 */
[----:B------:R-:W-:Y:S01]  /*1df30*/  FMUL.FTZ R111, R2, R111 ;  /* 0x0000006f026f7220 */ /* 0x000fe20000410000 */
[----:B------:R-:W-:Y:S01]  /*1df40*/  FSEL R136, R136, -INF , P2 ;  /* 0xff80000088887808 */ /* 0x000fe20001000000 */
[----:B------:R-:W5:Y:S01]  /*1df50*/  MUFU.TANH R140, R140 ;  /* 0x0000008c008c7308 */ /* 0x000f620000002400 */
[----:B------:R-:W-:Y:S01]  /*1df60*/  ISETP.GT.AND P2, PT, R162, 0x30, PT ;  /* 0x00000030a200780c */ /* 0x000fe20003f44270 */
[C---:B------:R-:W-:Y:S01]  /*1df70*/  FMUL.FTZ R114, R2.reuse, R114 ;  /* 0x0000007202727220 */ /* 0x040fe20000410000 */
[----:B----4-:R-:W-:Y:S01]  /*1df80*/  FSEL R155, R155, -INF , P3 ;  /* 0xff8000009b9b7808 */ /* 0x010fe20001800000 */
[----:B------:R-:W-:Y:S01]  /*1df90*/  FMUL.FTZ R115, R2, R115 ;  /* 0x0000007302737220 */ /* 0x000fe20000410000 */
[----:B0-----:R-:W-:Y:S01]  /*1dfa0*/  FSEL R158, R158, -INF , P4 ;  /* 0xff8000009e9e7808 */ /* 0x001fe20002000000 */
[----:B------:R-:W-:Y:S01]  /*1dfb0*/  FMUL.FTZ R118, R2, R118 ;  /* 0x0000007602767220 */ /* 0x000fe20000410000 */
[----:B-1----:R-:W-:Y:S01]  /*1dfc0*/  FSEL R159, R159, -INF , P1 ;  /* 0xff8000009f9f7808 */ /* 0x002fe20000800000 */
[----:B------:R-:W0:Y:S01]  /*1dfd0*/  MUFU.TANH R141, R141 ;  /* 0x0000008d008d7308 */ /* 0x000e220000002400 */
[----:B------:R-:W-:Y:S01]  /*1dfe0*/  ISETP.GT.AND P3, PT, R162, 0x21, PT ;  /* 0x00000021a200780c */ /* 0x000fe20003f64270 */
[----:B------:R-:W-:Y:S01]  /*1dff0*/  FMUL.FTZ R119, R2, R119 ;  /* 0x0000007702777220 */ /* 0x000fe20000410000 */
[----:B------:R-:W-:Y:S01]  /*1e000*/  ISETP.GT.AND P4, PT, R162, 0x28, PT ;  /* 0x00000028a200780c */ /* 0x000fe20003f84270 */
[----:B------:R-:W-:Y:S01]  /*1e010*/  FMUL.FTZ R90, R2, R90 ;  /* 0x0000005a025a7220 */ /* 0x000fe20000410000 */
[----:B------:R-:W-:Y:S01]  /*1e020*/  ISETP.GT.AND P1, PT, R162, 0x29, PT ;  /* 0x00000029a200780c */ /* 0x000fe20003f24270 */
[----:B------:R-:W-:Y:S01]  /*1e030*/  FMUL.FTZ R91, R2, R91 ;  /* 0x0000005b025b7220 */ /* 0x000fe20000410000 */
[----:B--2---:R-:W-:Y:S01]  /*1e040*/  FSEL R144, R144, -INF , P2 ;  /* 0xff80000090907808 */ /* 0x004fe20001000000 */
[----:B------:R-:W1:Y:S01]  /*1e050*/  MUFU.TANH R120, R120 ;  /* 0x0000007800787308 */ /* 0x000e620000002400 */
[----:B------:R-:W-:Y:S01]  /*1e060*/  ISETP.GT.AND P2, PT, R162, 0x40, PT ;  /* 0x00000040a200780c */ /* 0x000fe20003f44270 */
[----:B------:R-:W-:Y:S01]  /*1e070*/  UMOV UR51, UR50 ;  /* 0x0000003200337c82 */ /* 0x000fe20008000000 */
[----:B---3--:R-:W-:Y:S01]  /*1e080*/  FSEL R137, R137, -INF , P3 ;  /* 0xff80000089897808 */ /* 0x008fe20001800000 */
[----:B------:R-:W-:Y:S01]  /*1e090*/  FMUL.FTZ R95, R2, R95 ;  /* 0x0000005f025f7220 */ /* 0x000fe20000410000 */
[----:B-----5:R-:W-:Y:S01]  /*1e0a0*/  FSEL R140, R140, -INF , P4 ;  /* 0xff8000008c8c7808 */ /* 0x020fe20002000000 */
[----:B------:R-:W-:Y:S01]  /*1e0b0*/  FMUL.FTZ R98, R2, R98 ;  /* 0x0000006202627220 */ /* 0x000fe20000410000 */
[----:B------:R-:W-:Y:S01]  /*1e0c0*/  ISETP.GT.AND P3, PT, R162, 0x31, PT ;  /* 0x00000031a200780c */ /* 0x000fe20003f64270 */
[----:B------:R-:W2:Y:S01]  /*1e0d0*/  MUFU.TANH R145, R145 ;  /* 0x0000009100917308 */ /* 0x000ea20000002400 */
[----:B0-----:R-:W-:Y:S01]  /*1e0e0*/  FSEL R141, R141, -INF , P1 ;  /* 0xff8000008d8d7808 */ /* 0x001fe20000800000 */
[----:B------:R-:W-:Y:S01]  /*1e0f0*/  FMUL.FTZ R99, R2, R99 ;  /* 0x0000006302637220 */ /* 0x000fe20000410000 */
[----:B------:R-:W-:Y:S01]  /*1e100*/  ISETP.GT.AND P4, PT, R162, 0x38, PT ;  /* 0x00000038a200780c */ /* 0x000fe20003f84270 */
[----:B------:R-:W-:Y:S01]  /*1e110*/  FMUL.FTZ R102, R2, R102 ;  /* 0x0000006602667220 */ /* 0x000fe20000410000 */
[----:B------:R-:W-:Y:S01]  /*1e120*/  ISETP.GT.AND P1, PT, R162, 0x39, PT ;  /* 0x00000039a200780c */ /* 0x000fe20003f24270 */
[----:B------:R-:W-:Y:S01]  /*1e130*/  FMUL.FTZ R103, R2, R103 ;  /* 0x0000006702677220 */ /* 0x000fe20000410000 */
[----:B------:R-:W-:Y:S01]  /*1e140*/  ISETP.GT.AND P5, PT, R7, 0x99, PT ;  /* 0x000000990700780c */ /* 0x000fe20003fa4270 */
[----:B------:R-:W0:Y:S01]  /*1e150*/  MUFU.TANH R148, R148 ;  /* 0x0000009400947308 */ /* 0x000e220000002400 */
[----:B-1----:R-:W-:-:S02]  /*1e160*/  FSEL R120, R120, -INF , P2 ;  /* 0xff80000078787808 */ /* 0x002fc40001000000 */
[----:B------:R-:W-:-:S05]  /*1e170*/  ISETP.GT.AND P2, PT, R162, 0x50, PT ;  /* 0x00000050a200780c */ /* 0x000fca0003f44270 */
[----:B------:R-:W1:Y:S01]  /*1e180*/  MUFU.TANH R149, R149 ;  /* 0x0000009500957308 */ /* 0x000e620000002400 */
[----:B--2---:R-:W-:Y:S02]  /*1e190*/  FSEL R145, R145, -INF , P3 ;  /* 0xff80000091917808 */ /* 0x004fe40001800000 */
[----:B------:R-:W-:-:S05]  /*1e1a0*/  ISETP.GT.AND P3, PT, R162, 0x41, PT ;  /* 0x00000041a200780c */ /* 0x000fca0003f64270 */
[----:B------:R-:W2:Y:S01]  /*1e1b0*/  MUFU.TANH R128, R128 ;  /* 0x0000008000807308 */ /* 0x000ea20000002400 */
[----:B0-----:R-:W-:Y:S02]  /*1e1c0*/  FSEL R148, R148, -INF , P4 ;  /* 0xff80000094947808 */ /* 0x001fe40002000000 */
[----:B------:R-:W-:-:S05]  /*1e1d0*/  ISETP.GT.AND P4, PT, R162, 0x48, PT ;  /* 0x00000048a200780c */ /* 0x000fca0003f84270 */
[----:B------:R-:W0:Y:S01]  /*1e1e0*/  MUFU.TANH R121, R121 ;  /* 0x0000007900797308 */ /* 0x000e220000002400 */
[----:B-1----:R-:W-:Y:S02]  /*1e1f0*/  FSEL R149, R149, -INF , P1 ;  /* 0xff80000095957808 */ /* 0x002fe40000800000 */
        /* <DEDUP_REMOVED lines=51> */
[----:B------:R-:W-:-:S05]  /*1e530*/  ISETP.GT.AND P2, PT, R7, RZ, PT ;  /* 0x000000ff0700720c */ /* 0x000fca0003f44270 */
        /* <DEDUP_REMOVED lines=11> */
[----:B------:R-:W-:Y:S02]  /*1e5f0*/  FMNMX.FTZ R12, R10, R5, !PT ;  /* 0x000000050a0c7209 */ /* 0x000fe40007810000 */
[----:B------:R-:W-:Y:S02]  /*1e600*/  ISETP.GT.AND P2, PT, R7, 0x10, PT ;  /* 0x000000100700780c */ /* 0x000fe40003f44270 */
[----:B------:R-:W-:Y:S01]  /*1e610*/  FMNMX.FTZ R12, R11, R12, !PT ;  /* 0x0000000c0b0c7209 */ /* 0x000fe20007810000 */
[----:B------:R-:W1:Y:S01]  /*1e620*/  MUFU.TANH R13, R13 ;  /* 0x0000000d000d7308 */ /* 0x000e620000002400 */
[----:B--2---:R-:W-:Y:S02]  /*1e630*/  FSEL R97, R97, -INF , P3 ;  /* 0xff80000061617808 */ /* 0x004fe40001800000 */
[----:B------:R-:W-:-:S02]  /*1e640*/  FMNMX.FTZ R12, R20, R12, !PT ;  /* 0x0000000c140c7209 */ /* 0x000fc40007810000 */
[----:B------:R-:W-:Y:S02]  /*1e650*/  ISETP.GT.AND P3, PT, R7, 0x1, PT ;  /* 0x000000010700780c */ /* 0x000fe40003f64270 */
[----:B------:R-:W-:Y:S01]  /*1e660*/  FMNMX.FTZ R12, R21, R12, !PT ;  /* 0x0000000c150c7209 */ /* 0x000fe20007810000 */
[----:B------:R-:W2:Y:S01]  /*1e670*/  MUFU.TANH R152, R152 ;  /* 0x0000009800987308 */ /* 0x000ea20000002400 */
[----:B0-----:R-:W-:Y:S02]  /*1e680*/  FSEL R100, R100, -INF , P4 ;  /* 0xff80000064647808 */ /* 0x001fe40002000000 */
[----:B------:R-:W-:Y:S02]  /*1e690*/  FMNMX.FTZ R12, R154, R12, !PT ;  /* 0x0000000c9a0c7209 */ /* 0x000fe40007810000 */
[----:B------:R-:W-:Y:S02]  /*1e6a0*/  ISETP.GT.AND P4, PT, R7, 0x8, PT ;  /* 0x000000080700780c */ /* 0x000fe40003f84270 */
[----:B------:R-:W-:Y:S01]  /*1e6b0*/  FMNMX.FTZ R12, R155, R12, !PT ;  /* 0x0000000c9b0c7209 */ /* 0x000fe20007810000 */
[----:B------:R-:W0:Y:S01]  /*1e6c0*/  MUFU.TANH R94, R163 ;  /* 0x000000a3005e7308 */ /* 0x000e220000002400 */
[----:B-1----:R-:W-:-:S02]  /*1e6d0*/  FSEL R13, R13, -INF , P3 ;  /* 0xff8000000d0d7808 */ /* 0x002fc40001800000 */
[----:B------:R-:W-:Y:S02]  /*1e6e0*/  FMNMX.FTZ R12, R158, R12, !PT ;  /* 0x0000000c9e0c7209 */ /* 0x000fe40007810000 */
[----:B------:R-:W-:Y:S02]  /*1e6f0*/  ISETP.GT.AND P3, PT, R7, 0x11, PT ;  /* 0x000000110700780c */ /* 0x000fe40003f64270 */
[----:B------:R-:W-:Y:S01]  /*1e700*/  FMNMX.FTZ R12, R159, R12, !PT ;  /* 0x0000000c9f0c7209 */ /* 0x000fe20007810000 */
[----:B------:R-:W1:Y:S01]  /*1e710*/  MUFU.TANH R153, R153 ;  /* 0x0000009900997308 */ /* 0x000e620000002400 */
[----:B--2---:R-:W-:Y:S02]  /*1e720*/  FSEL R152, R152, -INF , P4 ;  /* 0xff80000098987808 */ /* 0x004fe40002000000 */
[----:B------:R-:W-:Y:S02]  /*1e730*/  FMNMX.FTZ R12, R136, R12, !PT ;  /* 0x0000000c880c7209 */ /* 0x000fe40007810000 */
[----:B------:R-:W-:-:S02]  /*1e740*/  ISETP.GT.AND P4, PT, R7, 0x18, PT ;  /* 0x000000180700780c */ /* 0x000fc40003f84270 */
        /* <DEDUP_REMOVED lines=127> */
[----:B------:R-:W-:Y:S02]  /*1ef40*/  ISETP.GT.AND P4, PT, R7, 0x98, PT ;  /* 0x000000980700780c */ /* 0x000fe40003f84270 */
[----:B------:R-:W-:-:S03]  /*1ef50*/  FMNMX.FTZ R7, R100, R12, !PT ;  /* 0x0000000c64077209 */ /* 0x000fc60007810000 */
[----:B------:R-:W2:Y:S01]  /*1ef60*/  MUFU.TANH R99, R99 ;  /* 0x0000006300637308 */ /* 0x000ea20000002400 */
[----:B------:R-:W-:Y:S02]  /*1ef70*/  FMNMX.FTZ R7, R94, R7, !PT ;  /* 0x000000075e077209 */ /* 0x000fe40007810000 */
[----:B0-----:R-:W-:-:S03]  /*1ef80*/  FSEL R95, R95, -INF , P1 ;  /* 0xff8000005f5f7808 */ /* 0x001fc60000800000 */
[----:B------:R-:W0:Y:S02]  /*1ef90*/  SHFL.BFLY PT, R12, R7, 0x2, 0x1f ;  /* 0x0c401f00070c7f89 */ /* 0x000e2400000e0000 */
[----:B------:R-:W3:Y:S01]  /*1efa0*/  MUFU.TANH R102, R102 ;  /* 0x0000006600667308 */ /* 0x000ee20000002400 */
[----:B-1----:R-:W-:Y:S02]  /*1efb0*/  FSEL R98, R98, -INF , P2 ;  /* 0xff80000062627808 */ /* 0x002fe40001000000 */
[----:B--2---:R-:W-:Y:S02]  /*1efc0*/  FSEL R99, R99, -INF , P3 ;  /* 0xff80000063637808 */ /* 0x004fe40001800000 */
[----:B---3--:R-:W-:Y:S02]  /*1efd0*/  FSEL R102, R102, -INF , P4 ;  /* 0xff80000066667808 */ /* 0x008fe40002000000 */
        /* <DEDUP_REMOVED lines=103> */
[----:B------:R-:W0:Y:S03]  /*1f650*/  MUFU.TANH R94, R103 ;  /* 0x00000067005e7308 */ /* 0x000e260000002400 */
[----:B------:R-:W-:-:S04]  /*1f660*/  FMNMX.FTZ R163, R95, R163, !PT ;  /* 0x000000a35fa37209 */ /* 0x000fc80007810000 */
[----:B------:R-:W-:Y:S01]  /*1f670*/  FMNMX.FTZ R163, R98, R163, !PT ;  /* 0x000000a362a37209 */ /* 0x000fe20007810000 */
[----:B------:R-:W1:Y:S03]  /*1f680*/  MUFU.EX2 R103, R10 ;  /* 0x0000000a00677308 */ /* 0x000e660000000800 */
[----:B------:R-:W-:-:S04]  /*1f690*/  FMNMX.FTZ R163, R99, R163, !PT ;  /* 0x000000a363a37209 */ /* 0x000fc80007810000 */
[----:B------:R-:W-:Y:S01]  /*1f6a0*/  FMNMX.FTZ R163, R102, R163, !PT ;  /* 0x000000a366a37209 */ /* 0x000fe20007810000 */
[----:B------:R-:W-:Y:S01]  /*1f6b0*/  MUFU.EX2 R124, R124 ;  /* 0x0000007c007c7308 */ /* 0x000fe20000000800 */
[----:B0-----:R-:W-:-:S04]  /*1f6c0*/  FSEL R94, R94, -INF , P5 ;  /* 0xff8000005e5e7808 */ /* 0x001fc80002800000 */
[----:B------:R-:W-:-:S03]  /*1f6d0*/  FMNMX.FTZ R163, R94, R163, !PT ;  /* 0x000000a35ea37209 */ /* 0x000fc60007810000 */
[----:B------:R-:W-:Y:S01]  /*1f6e0*/  MUFU.EX2 R125, R125 ;  /* 0x0000007d007d7308 */ /* 0x000fe20000000800 */
[----:B-1----:R-:W-:-:S01]  /*1f6f0*/  FFMA.FTZ R3, R5, R3, R103 ;  /* 0x0000000305037223 */ /* 0x002fc20000010067 */
[----:B------:R-:W0:Y:S03]  /*1f700*/  SHFL.BFLY PT, R164, R163, 0x2, 0x1f ;  /* 0x0c401f00a3a47f89 */ /* 0x000e2600000e0000 */
[----:B------:R-:W-:-:S03]  /*1f710*/  FADD.FTZ R3, R11, R3 ;  /* 0x000000030b037221 */ /* 0x000fc60000010000 */
[----:B------:R-:W-:Y:S08]  /*1f720*/  MUFU.EX2 R128, R128 ;  /* 0x0000008000807308 */ /* 0x000ff00000000800 */
[----:B------:R-:W-:Y:S08]  /*1f730*/  MUFU.EX2 R129, R129 ;  /* 0x0000008100817308 */ /* 0x000ff00000000800 */
[----:B------:R-:W-:Y:S01]  /*1f740*/  MUFU.EX2 R132, R132 ;  /* 0x0000008400847308 */ /* 0x000fe20000000800 */
[----:B0-----:R-:W-:-:S05]  /*1f750*/  FMNMX.FTZ R164, R163, R164, !PT ;  /* 0x000000a4a3a47209 */ /* 0x001fca0007810000 */
[----:B------:R-:W0:Y:S02]  /*1f760*/  SHFL.BFLY PT, R10, R164, 0x1, 0x1f ;  /* 0x0c201f00a40a7f89 */ /* 0x000e2400000e0000 */
[----:B------:R-:W-:Y:S08]  /*1f770*/  MUFU.EX2 R133, R133 ;  /* 0x0000008500857308 */ /* 0x000ff00000000800 */
[----:B------:R-:W-:Y:S08]  /*1f780*/  MUFU.EX2 R104, R104 ;  /* 0x0000006800687308 */ /* 0x000ff00000000800 */
[----:B------:R-:W-:Y:S01]  /*1f790*/  MUFU.EX2 R105, R105 ;  /* 0x0000006900697308 */ /* 0x000fe20000000800 */
[----:B0-----:R-:W-:Y:S01]  /*1f7a0*/  FMNMX.FTZ R10, R164, R10, !PT ;  /* 0x0000000aa40a7209 */ /* 0x001fe20007810000 */
[----:B------:R-:W-:-:S06]  /*1f7b0*/  IMAD.U32 R164, RZ, RZ, UR38 ;  /* 0x00000026ffa47e24 */ /* 0x000fcc000f8e00ff */
[----:B------:R-:W-:Y:S01]  /*1f7c0*/  MUFU.EX2 R108, R108 ;  /* 0x0000006c006c7308 */ /* 0x000fe20000000800 */
[----:B------:R-:W-:-:S04]  /*1f7d0*/  FSETP.NEU.FTZ.AND P1, PT, R10, -INF , PT ;  /* 0xff8000000a00780b */ /* 0x000fc80003f3d000 */
[----:B------:R-:W-:-:S03]  /*1f7e0*/  FSEL R163, R10, RZ, P1 ;  /* 0x000000ff0aa37208 */ /* 0x000fc60000800000 */
[----:B------:R-:W-:Y:S02]  /*1f7f0*/  MUFU.EX2 R109, R109 ;  /* 0x0000006d006d7308 */ /* 0x000fe40000000800 */
[----:B------:R-:W-:-:S01]  /*1f800*/  FADD.FTZ R4, -R163, R4 ;  /* 0x00000004a3047221 */ /* 0x000fc20000010100 */
[----:B------:R-:W-:-:S03]  /*1f810*/  IMAD.U32 R163, RZ, RZ, UR51 ;  /* 0x00000033ffa37e24 */ /* 0x000fc6000f8e00ff */
[----:B------:R-:W-:Y:S01]  /*1f820*/  FMUL.FTZ R4, R4, UR51 ;  /* 0x0000003304047c20 */ /* 0x000fe20008410000 */
[----:B------:R-:W-:-:S01]  /*1f830*/  FFMA.FTZ R163, R10, R163, -8 ;  /* 0xc10000000aa37423 */ /* 0x000fc200000100a3 */
[----:B------:R-:W-:Y:S04]  /*1f840*/  MUFU.EX2 R112, R112 ;  /* 0x0000007000707308 */ /* 0x000fe80000000800 */
        /* <DEDUP_REMOVED lines=44> */
[----:B------:R-:W-:Y:S01]  /*1fb10*/  IMAD R163, R23, 0x8, R18 ;  /* 0x0000000817a37824 */ /* 0x000fe200078e0212 */
[----:B------:R-:W2:Y:S01]  /*1fb20*/  MUFU.EX2 R152, R152 ;  /* 0x0000009800987308 */ /* 0x000ea20000000800 */
[----:B0-----:R-:W-:-:S03]  /*1fb30*/  FFMA.FTZ R0, R4, R0, R162 ;  /* 0x0000000004007223 */ /* 0x001fc600000100a2 */
[----:B------:R-:W-:-:S04]  /*1fb40*/  IADD3 R163, R163, 0x29840, RZ ;  /* 0x00029840a3a37810 */ /* 0x000fc80007ffe0ff */
[----:B------:R-:W0:Y:S01]  /*1fb50*/  MUFU.EX2 R153, R153 ;  /* 0x0000009900997308 */ /* 0x000e220000000800 */
[----:B------:R-:W-:-:S04]  /*1fb60*/  PRMT R163, R164, 0x654, R163 ;  /* 0x00000654a4a37816 */ /* 0x000fc800000000a3 */
[----:B------:R1:W-:Y:S03]  /*1fb70*/  SYNCS.ARRIVE.TRANS64.RED.A1T0 RZ, [R163+URZ], RZ ;  /* 0x000000ffa3ff79a7 */ /* 0x0003e6000810043f */
[----:B------:R-:W3:Y:S01]  /*1fb80*/  MUFU.EX2 R156, R156 ;  /* 0x0000009c009c7308 */ /* 0x000ee20000000800 */
[----:B-1----:R-:W-:-:S01]  /*1fb90*/  FADD.FTZ R163, R13, R0 ;  /* 0x000000000da37221 */ /* 0x002fc20000010000 */
[----:B------:R-:W-:-:S06]  /*1fba0*/  FADD.FTZ R0, R20, R3 ;  /* 0x0000000314007221 */ /* 0x000fcc0000010000 */
[----:B------:R-:W1:Y:S01]  /*1fbb0*/  MUFU.EX2 R157, R157 ;  /* 0x0000009d009d7308 */ /* 0x000e620000000800 */
[----:B--2---:R-:W-:-:S01]  /*1fbc0*/  FADD.FTZ R3, R152, R163 ;  /* 0x000000a398037221 */ /* 0x004fc20000010000 */
[----:B------:R-:W-:-:S03]  /*1fbd0*/  FADD.FTZ R0, R21, R0 ;  /* 0x0000000015007221 */ /* 0x000fc60000010000 */
[----:B0-----:R-:W-:Y:S01]  /*1fbe0*/  FADD.FTZ R3, R153, R3 ;  /* 0x0000000399037221 */ /* 0x001fe20000010000 */
[----:B------:R-:W-:-:S02]  /*1fbf0*/  FADD.FTZ R0, R154, R0 ;  /* 0x000000009a007221 */ /* 0x000fc40000010000 */
[----:B------:R-:W0:Y:S01]  /*1fc00*/  MUFU.EX2 R160, R160 ;  /* 0x000000a000a07308 */ /* 0x000e220000000800 */
[----:B---3--:R-:W-:-:S01]  /*1fc10*/  FADD.FTZ R3, R156, R3 ;  /* 0x000000039c037221 */ /* 0x008fc20000010000 */
[----:B------:R-:W-:-:S04]  /*1fc20*/  FADD.FTZ R0, R155, R0 ;  /* 0x000000009b007221 */ /* 0x000fc80000010000 */
[----:B------:R-:W-:Y:S02]  /*1fc30*/  FADD.FTZ R0, R158, R0 ;  /* 0x000000009e007221 */ /* 0x000fe40000010000 */
        /* <DEDUP_REMOVED lines=9> */
[----:B--2---:R-:W-:-:S01]  /*1fcd0*/  FADD.FTZ R3, R161, R3 ;  /* 0x00000003a1037221 */ /* 0x004fc20000010000 */
        /* <DEDUP_REMOVED lines=104> */
.L_x_2852:
        /* <DEDUP_REMOVED lines=12> */
[-C--:B------:R-:W-:Y:S01]  /*20420*/  FMUL.FTZ R29, R29, R5.reuse ;  /* 0x000000051d1d7220 */ /* 0x080fe20000410000 */
[----:B------:R-:W-:Y:S01]  /*20430*/  F2FP.SATFINITE.E4M3.F32.PACK_AB_MERGE_C R160, R161, R160, RZ ;  /* 0x000000a0a1a0723e */ /* 0x000fe200048070ff */
[----:B------:R0:W-:Y:S01]  /*20440*/  SYNCS.ARRIVE.TRANS64.RED.A1T0 RZ, [R8+URZ], RZ ;  /* 0x000000ff08ff79a7 */ /* 0x0001e2000810043f */
        /* <DEDUP_REMOVED lines=99> */
[----:B------:R-:W-:Y:S01]  /*20a80*/  IADD3 R6, R6, -0x1, RZ ;  /* 0xffffffff06067810 */ /* 0x000fe20007ffe0ff */
[----:B------:R-:W-:Y:S06]  /*20a90*/  @P1 BRA `(.L_x_2853) ;  /* 0xffffffb800241947 */ /* 0x000fec000383ffff */
.L_x_2841:
[----:B------:R-:W-:-:S13]  /*20aa0*/  ISETP.GE.AND P1, PT, R6, R213, PT ;  /* 0x000000d50600720c */ /* 0x000fda0003f26270 */
[----:B------:R-:W-:Y:S05]  /*20ab0*/  @!P1 BRA `(.L_x_2854) ;  /* 0x0000003c00109947 */ /* 0x000fea0003800000 */
[----:B------:R-:W-:Y:S01]  /*20ac0*/  MOV R4, R10 ;  /* 0x0000000a00047202 */ /* 0x000fe20000000f00 */
[----:B------:R-:W-:Y:S02]  /*20ad0*/  IMAD.MOV.U32 R5, RZ, RZ, R12 ;  /* 0x000000ffff057224 */ /* 0x000fe400078e000c */
[----:B------:R-:W-:Y:S02]  /*20ae0*/  IMAD.MOV.U32 R7, RZ, RZ, R194 ;  /* 0x000000ffff077224 */ /* 0x000fe400078e00c2 */
[----:B------:R-:W-:-:S07]  /*20af0*/  IMAD.MOV.U32 R8, RZ, RZ, R23 ;  /* 0x000000ffff087224 */ /* 0x000fce00078e0017 */
.L_x_2866:
        /* <DEDUP_REMOVED lines=10> */
.L_x_2856:
[----:B------:R-:W-:Y:S02]  /*20ba0*/  LEA R10, R23, R18, 0x3 ;  /* 0x00000012170a7211 */ /* 0x000fe400078e18ff */
[----:B------:R-:W-:-:S04]  /*20bb0*/  SHF.L.U32 R11, R194, 0x1f, RZ ;  /* 0x0000001fc20b7819 */ /* 0x000fc800000006ff */
[----:B------:R0:W1:Y:S01]  /*20bc0*/  SYNCS.PHASECHK.TRANS64.TRYWAIT P1, [R10+URZ+0x29830], R11 ;  /* 0x0298300b0a0075a7 */ /* 0x000062000802017f */
[----:B------:R-:W-:Y:S05]  /*20bd0*/  @!P0 BRA `(.L_x_2857) ;  /* 0x0000000000048947 */ /* 0x000fea0003800000 */
[----:B------:R-:W-:Y:S01]  /*20be0*/  BPT.TRAP 0x1 ;  /* 0x000000040000795c */ /* 0x000fe20000300000 */
.L_x_2857:
[----:B------:R-:W-:Y:S04]  /*20bf0*/  BSSY B0, `(.L_x_2855) ;  /* 0x0000004000007945 */ /* 0x000fe80003800000 */
[----:B-1----:R-:W-:Y:S05]  /*20c00*/  @P1 BRA `(.L_x_2858) ;  /* 0x0000000000081947 */ /* 0x002fea0003800000 */
[----:B------:R-:W1:Y:S02]  /*20c10*/  SYNCS.PHASECHK.TRANS64.TRYWAIT P1, [R10+URZ+0x29830], R11 ;  /* 0x0298300b0a0075a7 */ /* 0x000e64000802017f */
[----:B-1----:R-:W-:Y:S05]  /*20c20*/  @!P1 BRA `(.L_x_2859) ;  /* 0x0000012000c09947 */ /* 0x002fea0003800000 */
.L_x_2858:
[----:B------:R-:W-:Y:S05]  /*20c30*/  BSYNC B0 ;  /* 0x0000000000007941 */ /* 0x000fea0003800000 */
.L_x_2855:
[----:B01----:R-:W0:Y:S01]  /*20c40*/  S2R R10, SR_TID.X ;  /* 0x00000000000a7919 */ /* 0x003e220000002100 */
[----:B------:R-:W-:Y:S05]  /*20c50*/  WARPSYNC.ALL ;  /* 0x0000000000007948 */ /* 0x000fea0003800000 */
[----:B------:R-:W-:Y:S01]  /*20c60*/  IMAD.MOV.U32 R11, RZ, RZ, -0x7fffffe0 ;  /* 0x80000020ff0b7424 */ /* 0x000fe200078e00ff */
[----:B------:R-:W-:Y:S01]  /*20c70*/  UMOV UR44, UR24 ;  /* 0x00000018002c7c82 */ /* 0x000fe20008000000 */
[----:B------:R-:W-:Y:S01]  /*20c80*/  UMOV UR45, UR25 ;  /* 0x00000019002d7c82 */ /* 0x000fe20008000000 */
[----:B------:R-:W-:Y:S01]  /*20c90*/  MOV R13, 0x80000020 ;  /* 0x80000020000d7802 */ /* 0x000fe20000000f00 */
[----:B------:R-:W-:Y:S01]  /*20ca0*/  UMOV UR40, UR24 ;  /* 0x0000001800287c82 */ /* 0x000fe20008000000 */
[----:B------:R-:W-:Y:S01]  /*20cb0*/  R2UR UR47, R11 ;  /* 0x000000000b2f72ca */ /* 0x000fe200000e0000 */
[----:B------:R-:W-:Y:S01]  /*20cc0*/  UMOV UR41, UR25 ;  /* 0x0000001900297c82 */ /* 0x000fe20008000000 */
[C---:B------:R-:W-:Y:S01]  /*20cd0*/  R2UR UR43, R13.reuse ;  /* 0x000000000d2b72ca */ /* 0x040fe200000e0000 */
[----:B------:R-:W-:Y:S01]  /*20ce0*/  IMAD.MOV.U32 R21, RZ, RZ, -0x7fffffe0 ;  /* 0x80000020ff157424 */ /* 0x000fe200078e00ff */
[----:B------:R-:W-:Y:S01]  /*20cf0*/  MOV R15, 0x80000020 ;  /* 0x80000020000f7802 */ /* 0x000fe20000000f00 */
        /* <DEDUP_REMOVED lines=102> */
[----:B------:R-:W-:-:S03]  /*21360*/  IMAD.MOV.U32 R13, RZ, RZ, -0x7fffffe0 ;  /* 0x80000020ff0d7424 */ /* 0x000fc600078e00ff */
[----:B------:R-:W-:Y:S01]  /*21370*/  R2UR UR46, R12 ;  /* 0x000000000c2e72ca */ /* 0x000fe200000e0000 */
[----:B------:R-:W-:Y:S01]  /*21380*/  VIADD R12, R10, 0x282 ;  /* 0x000002820a0c7836 */ /* 0x000fe20000000000 */
[----:B------:R-:W-:Y:S02]  /*21390*/  R2UR UR47, R13 ;  /* 0x000000000d2f72ca */ /* 0x000fe400000e0000 */
[----:B------:R-:W-:Y:S02]  /*213a0*/  MOV R13, 0x80000020 ;  /* 0x80000020000d7802 */ /* 0x000fe40000000f00 */
[----:B------:R-:W-:Y:S01]  /*213b0*/  R2UR UR14, R12 ;  /* 0x000000000c0e72ca */ /* 0x000fe200000e0000 */
[----:B------:R-:W-:Y:S01]  /*213c0*/  VIADD R12, R10, 0x302 ;  /* 0x000003020a0c7836 */ /* 0x000fe20000000000 */
[----:B------:R-:W-:Y:S01]  /*213d0*/  R2UR UR15, R13 ;  /* 0x000000000d0f72ca */ /* 0x000fe200000e0000 */
[----:B------:R-:W-:Y:S01]  /*213e0*/  IMAD.MOV.U32 R13, RZ, RZ, -0x7fffffe0 ;  /* 0x80000020ff0d7424 */ /* 0x000fe200078e00ff */
[----:B------:R-:W-:-:S02]  /*213f0*/  WARPGROUP.DEPBAR.LE gsb0, 0x0 ;  /* 0x00008000000079c5 */ /* 0x000fc40000010000 */
        /* <DEDUP_REMOVED lines=105> */
[C---:B------:R-:W-:Y:S01]  /*21a90*/  IADD3 R12, R10.reuse, 0x682, RZ ;  /* 0x000006820a0c7810 */ /* 0x040fe20007ffe0ff */
        /* <DEDUP_REMOVED lines=34> */
.L_x_2861:
[----:B------:R-:W-:Y:S01]  /*21cc0*/  SHF.L.U32 R7, R7, 0x1f, RZ ;  /* 0x0000001f07077819 */ /* 0x000fe200000006ff */
[----:B------:R-:W-:-:S04]  /*21cd0*/  IMAD R10, R8, 0x8, R18 ;  /* 0x00000008080a7824 */ /* 0x000fc800078e0212 */
[----:B------:R0:W1:Y:S01]  /*21ce0*/  SYNCS.PHASECHK.TRANS64.TRYWAIT P1, [R10+URZ+0x29850], R7 ;  /* 0x029850070a0075a7 */ /* 0x000062000802017f */
[----:B------:R-:W-:Y:S05]  /*21cf0*/  @!P0 BRA `(.L_x_2862) ;  /* 0x0000000000048947 */ /* 0x000fea0003800000 */
[----:B------:R-:W-:Y:S01]  /*21d00*/  BPT.TRAP 0x1 ;  /* 0x000000040000795c */ /* 0x000fe20000300000 */
.L_x_2862:
[----:B-1----:R-:W-:Y:S05]  /*21d10*/  @P1 BRA `(.L_x_2860) ;  /* 0x0000000000081947 */ /* 0x002fea0003800000 */
[----:B------:R-:W1:Y:S02]  /*21d20*/  SYNCS.PHASECHK.TRANS64.TRYWAIT P1, [R10+URZ+0x29850], R7 ;  /* 0x029850070a0075a7 */ /* 0x000e64000802017f */
[----:B-1----:R-:W-:Y:S05]  /*21d30*/  @!P1 BRA `(.L_x_2863) ;  /* 0x0000011000909947 */ /* 0x002fea0003800000 */
.L_x_2860:
[----:B01----:R-:W-:Y:S01]  /*21d40*/  IADD3 R7, R18, 0x400, RZ ;  /* 0x0000040012077810 */ /* 0x003fe20007ffe0ff */
[----:B------:R-:W-:Y:S01]  /*21d50*/  IMAD.MOV.U32 R11, RZ, RZ, -0x3ffffff0 ;  /* 0xc0000010ff0b7424 */ /* 0x000fe200078e00ff */
        /* <DEDUP_REMOVED lines=44> */
.L_x_2864:
        /* <DEDUP_REMOVED lines=8> */
[----:B------:R-:W-:Y:S01]  /*220a0*/  LEA R10, R23, R18, 0x3 ;  /* 0x00000012170a7211 */ /* 0x000fe200078e18ff */
[----:B------:R-:W-:Y:S01]  /*220b0*/  FMUL.FTZ R157, R2, R164 ;  /* 0x000000a4029d7220 */ /* 0x000fe20000410000 */
[----:B------:R-:W-:-:S02]  /*220c0*/  IMAD.U32 R161, RZ, RZ, UR38 ;  /* 0x00000026ffa17e24 */ /* 0x000fc4000f8e00ff */
[C---:B------:R-:W-:Y:S01]  /*220d0*/  FMUL.FTZ R21, R2.reuse, R158 ;  /* 0x0000009e02157220 */ /* 0x040fe20000410000 */
[----:B------:R-:W-:Y:S01]  /*220e0*/  FMUL.FTZ R158, R2, R165 ;  /* 0x000000a5029e7220 */ /* 0x000fe20000410000 */
[----:B------:R-:W-:Y:S01]  /*220f0*/  VIADD R10, R10, 0x29840 ;  /* 0x000298400a0a7836 */ /* 0x000fe20000000000 */
[----:B------:R-:W1:Y:S01]  /*22100*/  MUFU.TANH R11, R11 ;  /* 0x0000000b000b7308 */ /* 0x000e620000002400 */
[C---:B------:R-:W-:Y:S01]  /*22110*/  FMUL.FTZ R136, R2.reuse, R136 ;  /* 0x0000008802887220 */ /* 0x040fe20000410000 */
[C---:B------:R-:W-:Y:S01]  /*22120*/  FMUL.FTZ R137, R2.reuse, R137 ;  /* 0x0000008902897220 */ /* 0x040fe20000410000 */
[C---:B------:R-:W-:Y:S01]  /*22130*/  FMUL.FTZ R140, R2.reuse, R140 ;  /* 0x0000008c028c7220 */ /* 0x040fe20000410000 */
[----:B------:R-:W-:Y:S01]  /*22140*/  PRMT R10, R161, 0x654, R10 ;  /* 0x00000654a10a7816 */ /* 0x000fe2000000000a */
        /* <DEDUP_REMOVED lines=39> */
[----:B------:R1:W-:Y:S01]  /*223c0*/  SYNCS.ARRIVE.TRANS64.RED.A1T0 RZ, [R10+URZ], RZ ;  /* 0x000000ff0aff79a7 */ /* 0x0003e2000810043f */
[C---:B------:R-:W-:Y:S01]  /*223d0*/  FMUL.FTZ R14, R2.reuse, R155 ;  /* 0x0000009b020e7220 */ /* 0x040fe20000410000 */
[C---:B------:R-:W-:Y:S01]  /*223e0*/  FMUL.FTZ R152, R2.reuse, R159 ;  /* 0x0000009f02987220 */ /* 0x040fe20000410000 */
[----:B------:R-:W-:Y:S01]  /*223f0*/  FMUL.FTZ R155, R2, R162 ;  /* 0x000000a2029b7220 */ /* 0x000fe20000410000 */
[----:B------:R-:W3:Y:S01]  /*22400*/  MUFU.TANH R158, R158 ;  /* 0x0000009e009e7308 */ /* 0x000ee20000002400 */
        /* <DEDUP_REMOVED lines=44> */
[----:B------:R-:W-:Y:S01]  /*226d0*/  FMUL.FTZ R102, R2, R102 ;  /* 0x0000006602667220 */ /* 0x000fe20000410000 */
[----:B------:R-:W-:-:S02]  /*226e0*/  UMOV UR51, UR49 ;  /* 0x0000003100337c82 */ /* 0x000fc40008000000 */
[----:B------:R-:W3:Y:S01]  /*226f0*/  MUFU.TANH R145, R145 ;  /* 0x0000009100917308 */ /* 0x000ee20000002400 */
[----:B--2---:R-:W-:-:S07]  /*22700*/  FMNMX.FTZ R161, R141, R12, !PT ;  /* 0x0000000c8da17209 */ /* 0x004fce0007810000 */
[----:B------:R-:W2:Y:S01]  /*22710*/  MUFU.TANH R148, R148 ;  /* 0x0000009400947308 */ /* 0x000ea20000002400 */
[----:B0-----:R-:W-:-:S07]  /*22720*/  FMNMX.FTZ R12, R144, R161, !PT ;  /* 0x000000a1900c7209 */ /* 0x001fce0007810000 */
[----:B------:R-:W0:Y:S01]  /*22730*/  MUFU.TANH R149, R149 ;  /* 0x0000009500957308 */ /* 0x000e220000002400 */
[----:B---3--:R-:W-:-:S07]  /*22740*/  FMNMX.FTZ R161, R145, R12, !PT ;  /* 0x0000000c91a17209 */ /* 0x008fce0007810000 */
        /* <DEDUP_REMOVED lines=51> */
[----:B0-----:R-:W-:-:S05]  /*22a80*/  FMNMX.FTZ R12, R101, R12, !PT ;  /* 0x0000000c650c7209 */ /* 0x001fca0007810000 */
[----:B-1----:R-:W0:Y:S02]  /*22a90*/  SHFL.BFLY PT, R10, R12, 0x2, 0x1f ;  /* 0x0c401f000c0a7f89 */ /* 0x002e2400000e0000 */
[----:B------:R-:W1:Y:S01]  /*22aa0*/  MUFU.TANH R21, R21 ;  /* 0x0000001500157308 */ /* 0x000e620000002400 */
[----:B---3--:R-:W-:-:S07]  /*22ab0*/  FMNMX.FTZ R161, R13, R4, !PT ;  /* 0x000000040da17209 */ /* 0x008fce0007810000 */
[----:B------:R-:W3:Y:S08]  /*22ac0*/  MUFU.TANH R152, R152 ;  /* 0x0000009800987308 */ /* 0x000ef00000002400 */
[----:B------:R-:W4:Y:S01]  /*22ad0*/  MUFU.TANH R155, R155 ;  /* 0x0000009b009b7308 */ /* 0x000f220000002400 */
[----:B0-----:R-:W-:-:S07]  /*22ae0*/  FMNMX.FTZ R10, R12, R10, !PT ;  /* 0x0000000a0c0a7209 */ /* 0x001fce0007810000 */
[----:B------:R-:W0:Y:S01]  /*22af0*/  MUFU.TANH R156, R156 ;  /* 0x0000009c009c7308 */ /* 0x000e220000002400 */
[----:B------:R-:W5:Y:S07]  /*22b00*/  SHFL.BFLY PT, R12, R10, 0x1, 0x1f ;  /* 0x0c201f000a0c7f89 */ /* 0x000f6e00000e0000 */
[----:B------:R-:W0:Y:S08]  /*22b10*/  MUFU.TANH R159, R159 ;  /* 0x0000009f009f7308 */ /* 0x000e300000002400 */
[----:B------:R-:W0:Y:S08]  /*22b20*/  MUFU.TANH R160, R160 ;  /* 0x000000a000a07308 */ /* 0x000e300000002400 */
[----:B------:R-:W0:Y:S01]  /*22b30*/  MUFU.TANH R138, R138 ;  /* 0x0000008a008a7308 */ /* 0x000e220000002400 */
[----:B-----5:R-:W-:-:S02]  /*22b40*/  FMNMX.FTZ R12, R10, R12, !PT ;  /* 0x0000000c0a0c7209 */ /* 0x020fc40007810000 */
[----:B--2---:R-:W-:-:S05]  /*22b50*/  FMNMX.FTZ R10, R14, R161, !PT ;  /* 0x000000a10e0a7209 */ /* 0x004fca0007810000 */
[----:B------:R-:W2:Y:S01]  /*22b60*/  MUFU.TANH R139, R139 ;  /* 0x0000008b008b7308 */ /* 0x000ea20000002400 */
[----:B-1----:R-:W-:Y:S01]  /*22b70*/  FMNMX.FTZ R161, R21, R10, !PT ;  /* 0x0000000a15a17209 */ /* 0x002fe20007810000 */
[----:B------:R-:W-:-:S03]  /*22b80*/  FADD.FTZ R5, -R12, R5 ;  /* 0x000000050c057221 */ /* 0x000fc60000010100 */
[----:B---3--:R-:W-:Y:S01]  /*22b90*/  FMNMX.FTZ R10, R152, R161, !PT ;  /* 0x000000a1980a7209 */ /* 0x008fe20007810000 */
[----:B------:R-:W-:Y:S02]  /*22ba0*/  FMUL.FTZ R5, R5, UR51 ;  /* 0x0000003305057c20 */ /* 0x000fe40008410000 */
[----:B------:R-:W1:Y:S01]  /*22bb0*/  MUFU.TANH R142, R142 ;  /* 0x0000008e008e7308 */ /* 0x000e620000002400 */
[----:B----4-:R-:W-:-:S04]  /*22bc0*/  FMNMX.FTZ R161, R155, R10, !PT ;  /* 0x0000000a9ba17209 */ /* 0x010fc80007810000 */
[----:B0-----:R-:W-:-:S03]  /*22bd0*/  FMNMX.FTZ R10, R156, R161, !PT ;  /* 0x000000a19c0a7209 */ /* 0x001fc60007810000 */
[----:B------:R-:W0:Y:S01]  /*22be0*/  MUFU.TANH R143, R143 ;  /* 0x0000008f008f7308 */ /* 0x000e220000002400 */
[----:B------:R-:W-:-:S04]  /*22bf0*/  FMNMX.FTZ R161, R159, R10, !PT ;  /* 0x0000000a9fa17209 */ /* 0x000fc80007810000 */
[----:B------:R-:W-:-:S03]  /*22c00*/  FMNMX.FTZ R161, R160, R161, !PT ;  /* 0x000000a1a0a17209 */ /* 0x000fc60007810000 */
[----:B------:R-:W3:Y:S01]  /*22c10*/  MUFU.TANH R146, R146 ;  /* 0x0000009200927308 */ /* 0x000ee20000002400 */
[----:B------:R-:W-:-:S04]  /*22c20*/  FMNMX.FTZ R10, R138, R161, !PT ;  /* 0x000000a18a0a7209 */ /* 0x000fc80007810000 */
[----:B--2---:R-:W-:-:S03]  /*22c30*/  FMNMX.FTZ R161, R139, R10, !PT ;  /* 0x0000000a8ba17209 */ /* 0x004fc60007810000 */
[----:B------:R-:W2:Y:S01]  /*22c40*/  MUFU.TANH R147, R147 ;  /* 0x0000009300937308 */ /* 0x000ea20000002400 */
[----:B-1----:R-:W-:-:S04]  /*22c50*/  FMNMX.FTZ R10, R142, R161, !PT ;  /* 0x000000a18e0a7209 */ /* 0x002fc80007810000 */
[----:B0-----:R-:W-:-:S03]  /*22c60*/  FMNMX.FTZ R161, R143, R10, !PT ;  /* 0x0000000a8fa17209 */ /* 0x001fc60007810000 */
[----:B------:R-:W0:Y:S01]  /*22c70*/  MUFU.TANH R150, R150 ;  /* 0x0000009600967308 */ /* 0x000e220000002400 */
[----:B---3--:R-:W-:-:S07]  /*22c80*/  FMNMX.FTZ R10, R146, R161, !PT ;  /* 0x000000a1920a7209 */ /* 0x008fce0007810000 */
        /* <DEDUP_REMOVED lines=39> */
[----:B0-----:R-:W-:Y:S01]  /*22f00*/  FMNMX.FTZ R10, R90, R161, !PT ;  /* 0x000000a15a0a7209 */ /* 0x001fe20007810000 */
[----:B------:R-:W-:-:S06]  /*22f10*/  FMUL.FTZ R161, R2, R103 ;  /* 0x0000006702a17220 */ /* 0x000fcc0000410000 */
        /* <DEDUP_REMOVED lines=9> */
[----:B--2---:R-:W-:-:S04]  /*22fb0*/  FMNMX.FTZ R103, R99, R10, !PT ;  /* 0x0000000a63677209 */ /* 0x004fc80007810000 */
[----:B0-----:R-:W-:-:S04]  /*22fc0*/  FMNMX.FTZ R10, R102, R103, !PT ;  /* 0x00000067660a7209 */ /* 0x001fc80007810000 */
[----:B-1----:R-:W-:-:S05]  /*22fd0*/  FMNMX.FTZ R163, R161, R10, !PT ;  /* 0x0000000aa1a37209 */ /* 0x002fca0007810000 */
[----:B------:R-:W0:Y:S02]  /*22fe0*/  SHFL.BFLY PT, R10, R163, 0x2, 0x1f ;  /* 0x0c401f00a30a7f89 */ /* 0x000e2400000e0000 */
[----:B0-----:R-:W-:-:S05]  /*22ff0*/  FMNMX.FTZ R164, R163, R10, !PT ;  /* 0x0000000aa3a47209 */ /* 0x001fca0007810000 */
[----:B------:R-:W0:Y:S02]  /*23000*/  SHFL.BFLY PT, R103, R164, 0x1, 0x1f ;  /* 0x0c201f00a4677f89 */ /* 0x000e2400000e0000 */
[----:B0-----:R-:W-:Y:S01]  /*23010*/  FMNMX.FTZ R10, R164, R103, !PT ;  /* 0x00000067a40a7209 */ /* 0x001fe20007810000 */
[----:B------:R-:W-:Y:S01]  /*23020*/  IMAD.U32 R103, RZ, RZ, UR51 ;  /* 0x00000033ff677e24 */ /* 0x000fe2000f8e00ff */
[----:B------:R0:W-:Y:S03]  /*23030*/  MUFU.EX2 R164, R5 ;  /* 0x0000000500a47308 */ /* 0x0001e60000000800 */
[----:B------:R-:W-:-:S01]  /*23040*/  FADD.FTZ R4, -R10, R4 ;  /* 0x000000040a047221 */ /* 0x000fc20000010100 */
[----:B------:R-:W-:-:S03]  /*23050*/  FFMA.FTZ R162, R12, R103, -8 ;  /* 0xc10000000ca27423 */ /* 0x000fc60000010067 */
[----:B------:R-:W-:Y:S01]  /*23060*/  FMUL.FTZ R4, R4, UR51 ;  /* 0x0000003304047c20 */ /* 0x000fe20008410000 */
[----:B------:R-:W-:-:S01]  /*23070*/  FFMA.FTZ R7, R7, UR51, -R162 ;  /* 0x0000003307077c23 */ /* 0x000fc200080108a2 */
[----:B0-----:R-:W-:Y:S02]  /*23080*/  IMAD.U32 R5, RZ, RZ, UR51 ;  /* 0x00000033ff057e24 */ /* 0x001fe4000f8e00ff */
        /* <DEDUP_REMOVED lines=10> */
[----:B0-----:R-:W-:-:S01]  /*23130*/  FFMA.FTZ R4, R10, R5, -8 ;  /* 0xc10000000a047423 */ /* 0x001fc20000010005 */
[--C-:B------:R-:W-:Y:S01]  /*23140*/  FFMA.FTZ R137, R137, UR51, -R162.reuse ;  /* 0x0000003389897c23 */ /* 0x100fe200080108a2 */
[----:B------:R-:W-:-:S01]  /*23150*/  FFMA.FTZ R140, R140, UR51, -R162 ;  /* 0x000000338c8c7c23 */ /* 0x000fc200080108a2 */
[----:B------:R-:W-:Y:S01]  /*23160*/  FFMA.FTZ R141, R141, UR51, -R162 ;  /* 0x000000338d8d7c23 */ /* 0x000fe200080108a2 */
[----:B------:R-:W-:-:S01]  /*23170*/  FFMA.FTZ R13, R13, UR51, -R4 ;  /* 0x000000330d0d7c23 */ /* 0x000fc20008010804 */
[----:B------:R-:W-:Y:S01]  /*23180*/  FFMA.FTZ R14, R14, UR51, -R4 ;  /* 0x000000330e0e7c23 */ /* 0x000fe20008010804 */
        /* <DEDUP_REMOVED lines=29> */
[----:B------:R-:W-:-:S01]  /*23360*/  FFMA.FTZ R21, R21, UR51, -R4 ;  /* 0x0000003315157c23 */ /* 0x000fc20008010804 */
[----:B------:R-:W2:Y:S01]  /*23370*/  MUFU.EX2 R162, R11 ;  /* 0x0000000b00a27308 */ /* 0x000ea20000000800 */
[----:B------:R-:W-:-:S01]  /*23380*/  FFMA.FTZ R152, R152, UR51, -R4 ;  /* 0x0000003398987c23 */ /* 0x000fc20008010804 */
[--C-:B------:R-:W-:Y:S01]  /*23390*/  FFMA.FTZ R155, R155, UR51, -R4.reuse ;  /* 0x000000339b9b7c23 */ /* 0x100fe20008010804 */
[----:B------:R-:W-:-:S01]  /*233a0*/  FFMA.FTZ R156, R156, UR51, -R4 ;  /* 0x000000339c9c7c23 */ /* 0x000fc20008010804 */
[----:B-1----:R-:W-:Y:S01]  /*233b0*/  FFMA.FTZ R3, R164, R3, R7 ;  /* 0x00000003a4037223 */ /* 0x002fe20000010007 */
[----:B0-----:R-:W-:-:S01]  /*233c0*/  FFMA.FTZ R0, R103, R0, R166 ;  /* 0x0000000067007223 */ /* 0x001fc200000100a6 */
[--C-:B------:R-:W-:Y:S01]  /*233d0*/  FFMA.FTZ R159, R159, UR51, -R4.reuse ;  /* 0x000000339f9f7c23 */ /* 0x100fe20008010804 */
[----:B------:R-:W-:-:S01]  /*233e0*/  FFMA.FTZ R160, R160, UR51, -R4 ;  /* 0x00000033a0a07c23 */ /* 0x000fc20008010804 */
[----:B------:R2:W0:Y:S01]  /*233f0*/  MUFU.EX2 R5, R14 ;  /* 0x0000000e00057308 */ /* 0x0004220000000800 */
        /* <DEDUP_REMOVED lines=24> */
[----:B-1----:R-:W-:-:S01]  /*23580*/  FADD.FTZ R3, R15, R14 ;  /* 0x0000000e0f037221 */ /* 0x002fc20000010000 */
        /* <DEDUP_REMOVED lines=163> */
.L_x_2865:
[----:B------:R-:W-:Y:S01]  /*23fc0*/  F2FP.SATFINITE.E4M3.F32.PACK_AB_MERGE_C R21, R152, R21, RZ ;  /* 0x000000159815723e */ /* 0x000fe200048070ff */
[----:B------:R-:W-:Y:S01]  /*23fd0*/  FMUL.FTZ R24, R24, R164 ;  /* 0x000000a418187220 */ /* 0x000fe20000410000 */
[----:B------:R-:W-:Y:S01]  /*23fe0*/  LEA R4, R8, R18, 0x3 ;  /* 0x0000001208047211 */ /* 0x000fe200078e18ff */
[-C--:B------:R-:W-:Y:S01]  /*23ff0*/  FMUL.FTZ R25, R25, R164.reuse ;  /* 0x000000a419197220 */ /* 0x080fe20000410000 */
[----:B------:R-:W-:Y:S01]  /*24000*/  ISETP.GT.AND P1, PT, R6, R213, PT ;  /* 0x000000d50600720c */ /* 0x000fe20003f24270 */
[----:B------:R-:W-:Y:S01]  /*24010*/  FMUL.FTZ R28, R28, R164 ;  /* 0x000000a41c1c7220 */ /* 0x000fe20000410000 */
[----:B------:R-:W-:Y:S01]  /*24020*/  F2FP.SATFINITE.E4M3.F32.PACK_AB_MERGE_C R185, R5, R166, R21 ;  /* 0x000000a605b9723e */ /* 0x000fe20004807015 */
        /* <DEDUP_REMOVED lines=103> */
[----:B------:R-:W-:Y:S01]  /*246a0*/  VIADD R6, R6, 0xffffffff ;  /* 0xffffffff06067836 */ /* 0x000fe20000000000 */
[----:B------:R-:W-:Y:S01]  /*246b0*/  MOV R5, R12 ;  /* 0x0000000c00057202 */ /* 0x000fe20000000f00 */
[----:B0-----:R-:W-:-:S02]  /*246c0*/  IMAD.MOV.U32 R4, RZ, RZ, R10 ;  /* 0x000000ffff047224 */ /* 0x001fc400078e000a */
[----:B------:R-:W-:Y:S02]  /*246d0*/  IMAD.MOV.U32 R7, RZ, RZ, R194 ;  /* 0x000000ffff077224 */ /* 0x000fe400078e00c2 */
[----:B------:R-:W-:Y:S01]  /*246e0*/  IMAD.MOV.U32 R8, RZ, RZ, R23 ;  /* 0x000000ffff087224 */ /* 0x000fe200078e0017 */
[----:B------:R-:W-:Y:S06]  /*246f0*/  @P1 BRA `(.L_x_2866) ;  /* 0xffffffc400001947 */ /* 0x000fec000383ffff */
.L_x_2854:
[----:B------:R-:W-:Y:S05]  /*24700*/  WARPSYNC.ALL ;  /* 0x0000000000007948 */ /* 0x000fea0003800000 */
[----:B------:R-:W-:Y:S06]  /*24710*/  BAR.ARV 0x8, 0x180 ;  /* 0x0206000000007b1d */ /* 0x000fec0000002000 */
[----:B------:R-:W-:Y:S05]  /*24720*/  @!P0 BRA `(.L_x_2867) ;  /* 0x0000000000048947 */ /* 0x000fea0003800000 */
[----:B------:R-:W-:Y:S01]  /*24730*/  BPT.TRAP 0x1 ;  /* 0x000000040000795c */ /* 0x000fe20000300000 */
.L_x_2867:
[----:B------:R-:W-:Y:S01]  /*24740*/  IMAD R11, R23, 0x8, R18 ;  /* 0x00000008170b7824 */ /* 0x000fe200078e0212 */
[----:B------:R-:W-:-:S04]  /*24750*/  SHF.L.U32 R2, R194, 0x1f, RZ ;  /* 0x0000001fc2027819 */ /* 0x000fc800000006ff */
[----:B------:R0:W1:Y:S01]  /*24760*/  SYNCS.PHASECHK.TRANS64.TRYWAIT P1, [R11+URZ+0x29850], R2 ;  /* 0x029850020b0075a7 */ /* 0x000062000802017f */
[----:B------:R-:W-:Y:S05]  /*24770*/  @!P0 BRA `(.L_x_2868) ;  /* 0x0000000000048947 */ /* 0x000fea0003800000 */
[----:B------:R-:W-:Y:S01]  /*24780*/  BPT.TRAP 0x1 ;  /* 0x000000040000795c */ /* 0x000fe20000300000 */
.L_x_2868:
[----:B------:R-:W-:-:S05]  /*24790*/  VIADD R18, R18, 0x400 ;  /* 0x0000040012127836 */ /* 0x000fca0000000000 */
[----:B------:R-:W-:-:S04]  /*247a0*/  SHF.R.U32.HI R18, RZ, 0x4, R18 ;  /* 0x00000004ff127819 */ /* 0x000fc80000011612 */
[----:B------:R-:W-:-:S04]  /*247b0*/  LOP3.LUT R18, R18, 0x3fff, RZ, 0xc0, !PT ;  /* 0x00003fff12127812 */ /* 0x000fc800078ec0ff */
[----:B------:R-:W-:Y:S01]  /*247c0*/  LOP3.LUT R18, R18, 0x10000, RZ, 0xfc, !PT ;  /* 0x0001000012127812 */ /* 0x000fe200078efcff */
[----:B-1----:R-:W-:Y:S06]  /*247d0*/  @P1 BRA `(.L_x_2869) ;  /* 0x0000000000081947 */ /* 0x002fec0003800000 */
[----:B------:R-:W1:Y:S02]  /*247e0*/  SYNCS.PHASECHK.TRANS64.TRYWAIT P1, [R11+URZ+0x29850], R2 ;  /* 0x029850020b0075a7 */ /* 0x000e64000802017f */
[----:B-1----:R-:W-:Y:S05]  /*247f0*/  @!P1 BRA `(.L_x_2870) ;  /* 0x000000e400f49947 */ /* 0x002fea0003800000 */
.L_x_2869:
[----:B------:R-:W-:Y:S01]  /*24800*/  IMAD R4, R23, 0x500, R18 ;  /* 0x0000050017047824 */ /* 0x000fe200078e0212 */
[----:B------:R-:W-:Y:S01]  /*24810*/  MOV R5, 0xc0000010 ;  /* 0xc000001000057802 */ /* 0x000fe20000000f00 */
[----:B------:R-:W-:Y:S05]  /*24820*/  WARPSYNC.ALL ;  /* 0x0000000000007948 */ /* 0x000fea0003800000 */
[C---:B------:R-:W-:Y:S01]  /*24830*/  R2UR UR6, R4.reuse ;  /* 0x00000000040672ca */ /* 0x040fe200000e0000 */
[----:B------:R-:W-:Y:S01]  /*24840*/  WARPGROUP.ARRIVE ;  /* 0x00000000000079c5 */ /* 0x000fe20000000000 */
[----:B------:R-:W-:Y:S01]  /*24850*/  R2UR UR7, R5 ;  /* 0x00000000050772ca */ /* 0x000fe200000e0000 */
[----:B------:R-:W-:Y:S01]  /*24860*/  VIADD R6, R4, 0x100 ;  /* 0x0000010004067836 */ /* 0x000fe20000000000 */
[----:B------:R-:W-:Y:S01]  /*24870*/  ULDC.64 UR4, c[0x0][0x9a0] ;  /* 0x0002680000047ab9 */ /* 0x000fe20000000a00 */
[----:B------:R-:W-:Y:S01]  /*24880*/  IMAD.MOV.U32 R7, RZ, RZ, -0x3ffffff0 ;  /* 0xc0000010ff077424 */ /* 0x000fe200078e00ff */
[----:B------:R-:W-:-:S04]  /*24890*/  ISETP.NE.U32.AND P1, PT, RZ, UR4, PT ;  /* 0x00000004ff007c0c */ /* 0x000fc8000bf25070 */
[----:B------:R-:W-:-:S05]  /*248a0*/  ISETP.NE.AND.EX P1, PT, RZ, UR5, PT, P1 ;  /* 0x00000005ff007c0c */ /* 0x000fca000bf25310 */
[----:B------:R-:W-:Y:S01]  /*248b0*/  QGMMA.64x128x32.F32.E4M3.E4M3 R24, R184, gdesc[UR4], R24, gsb0 ;  /* 0x01e00004b8187df3 */ /* 0x000fe20008000818 */
[----:B------:R-:W-:Y:S02]  /*248c0*/  R2UR UR6, R6 ;  /* 0x00000000060672ca */ /* 0x000fe400000e0000 */
[----:B------:R-:W-:-:S05]  /*248d0*/  R2UR UR7, R7 ;  /* 0x00000000070772ca */ /* 0x000fca00000e0000 */
        /* <DEDUP_REMOVED lines=26> */
[----:B------:R-:W-:Y:S01]  /*24a80*/  VIADD R4, R4, 0x400 ;  /* 0x0000040004047836 */ /* 0x000fe20000000000 */
[----:B------:R-:W-:Y:S01]  /*24a90*/  MOV R5, 0xc0000010 ;  /* 0xc000001000057802 */ /* 0x000fe20000000f00 */
        /* <DEDUP_REMOVED lines=34> */
[----:B------:R-:W-:Y:S01]  /*24cc0*/  MOV R88, 0xff800000 ;  /* 0xff80000000587802 */ /* 0x000fe20000000f00 */
[----:B------:R-:W-:Y:S02]  /*24cd0*/  IMAD.MOV.U32 R89, RZ, RZ, -0x800000 ;  /* 0xff800000ff597424 */ /* 0x000fe400078e00ff */
[----:B------:R-:W-:-:S01]  /*24ce0*/  @P2 FFMA.FTZ R88, R5, R12, R0 ;  /* 0x0000000c05582223 */ /* 0x000fc20000010000 */
[----:B------:R-:W-:Y:S01]  /*24cf0*/  @P3 FFMA.FTZ R89, R6, R10, R9 ;  /* 0x0000000a06593223 */ /* 0x000fe20000010009 */
[-C--:B--2---:R-:W-:Y:S01]  /*24d00*/  FMUL.FTZ R4, R3, R2.reuse ;  /* 0x0000000203047220 */ /* 0x084fe20000410000 */
[----:B---3--:R-:W-:Y:S01]  /*24d10*/  FMUL.FTZ R7, R7, R2 ;  /* 0x0000000207077220 */ /* 0x008fe20000410000 */
[----:B------:R-:W-:-:S02]  /*24d20*/  WARPGROUP.DEPBAR.LE gsb0, 0x0 ;  /* 0x00008000000079c5 */ /* 0x000fc40000010000 */
[----:B------:R-:W-:Y:S05]  /*24d30*/  @!P0 BRA `(.L_x_2871) ;  /* 0x0000000000048947 */ /* 0x000fea0003800000 */
[----:B------:R-:W-:Y:S01]  /*24d40*/  BPT.TRAP 0x1 ;  /* 0x000000040000795c */ /* 0x000fe20000300000 */
.L_x_2871:
        /* <DEDUP_REMOVED lines=75> */
.L_x_2800:
[----:B------:R-:W-:Y:S05]  /*25200*/  WARPSYNC.ALL ;  /* 0x0000000000007948 */ /* 0x000fea0003800000 */
[----:B------:R-:W0:Y:S08]  /*25210*/  S2UR UR38, SR_CgaCtaId ;  /* 0x00000000002679c3 */ /* 0x000e300000008800 */
[----:B------:R-:W-:Y:S01]  /*25220*/  BAR.SYNC.DEFER_BLOCKING 0x5, 0x180 ;  /* 0x0146000000007b1d */ /* 0x000fe20000010000 */
[----:B------:R-:W-:-:S05]  /*25230*/  ISETP.NE.AND P1, PT, R224, RZ, PT ;  /* 0x000000ffe000720c */ /* 0x000fca0003f25270 */
[----:B------:R-:W-:Y:S01]  /*25240*/  UMOV UR4, 0x400 ;  /* 0x0000040000047882 */ /* 0x000fe20000000000 */
[----:B------:R-:W-:Y:S07]  /*25250*/  BSSY B0, `(.L_x_2872) ;  /* 0x000042a000007945 */ /* 0x000fee0003800000 */
[----:B------:R-:W2:Y:S01]  /*25260*/  @!P1 LDC R224, c[0x0][0xad4] ;  /* 0x0002b500ffe09b82 */ /* 0x000ea20000000800 */
[----:B0-----:R-:W-:-:S06]  /*25270*/  ULEA UR4, UR38, UR4, 0x18 ;  /* 0x0000000426047291 */ /* 0x001fcc000f8ec03f */
[----:B------:R-:W-:-:S05]  /*25280*/  MOV R18, UR4 ;  /* 0x0000000400127c02 */ /* 0x000fca0008000f00 */
        /* <DEDUP_REMOVED lines=34> */
[----:B------:R-:W-:Y:S02]  /*254b0*/  SHF.R.U64 R34, R34, 0x3, RZ ;  /* 0x0000000322227819 */ /* 0x000fe400000012ff */
[----:B------:R-:W-:-:S02]  /*254c0*/  IADD3 R35, P4, R40, 0x60, RZ ;  /* 0x0000006028237810 */ /* 0x000fc40007f9e0ff */
[C---:B------:R-:W-:Y:S02]  /*254d0*/  IADD3 R27, P5, R40.reuse, 0x40, RZ ;  /* 0x00000040281b7810 */ /* 0x040fe40007fbe0ff */
[C---:B------:R-:W-:Y:S02]  /*254e0*/  IADD3 R15, P1, R40.reuse, 0x20, RZ ;  /* 0x00000020280f7810 */ /* 0x040fe40007f3e0ff */
[----:B------:R-:W-:Y:S02]  /*254f0*/  IADD3 R37, P2, R40, 0x4020, RZ ;  /* 0x0000402028257810 */ /* 0x000fe40007f5e0ff */
[----:B------:R-:W-:Y:S02]  /*25500*/  LOP3.LUT R34, R34, R11, RZ, 0x3c, !PT ;  /* 0x0000000b22227212 */ /* 0x000fe400078e3cff */
[----:B------:R-:W-:Y:S02]  /*25510*/  LOP3.LUT R26, R35, 0x380, RZ, 0xc0, !PT ;  /* 0x00000380231a7812 */ /* 0x000fe400078ec0ff */
        /* <DEDUP_REMOVED lines=18> */
[----:B------:R-:W-:Y:S02]  /*25640*/  IADD3.X R37, RZ, R41, RZ, P2, !PT ;  /* 0x00000029ff257210 */ /* 0x000fe400017fe4ff */
[----:B------:R-:W-:Y:S02]  /*25650*/  MOV R106, R106 ;  /* 0x0000006a006a7202 */ /* 0x000fe40000000f00 */
[----:B------:R-:W-:Y:S02]  /*25660*/  MOV R110, R40 ;  /* 0x00000028006e7202 */ /* 0x000fe40000000f00 */
[----:B------:R-:W-:Y:S02]  /*25670*/  MOV R105, R38 ;  /* 0x0000002600697202 */ /* 0x000fe40000000f00 */
[----:B------:R-:W-:Y:S02]  /*25680*/  MOV R104, R36 ;  /* 0x0000002400687202 */ /* 0x000fe40000000f00 */
[----:B------:R-:W-:-:S02]  /*25690*/  MOV R103, R34 ;  /* 0x0000002200677202 */ /* 0x000fc40000000f00 */
[----:B------:R-:W-:Y:S02]  /*256a0*/  MOV R109, R26 ;  /* 0x0000001a006d7202 */ /* 0x000fe40000000f00 */
[----:B------:R-:W-:Y:S02]  /*256b0*/  MOV R108, R14 ;  /* 0x0000000e006c7202 */ /* 0x000fe40000000f00 */
[----:B------:R-:W-:Y:S01]  /*256c0*/  MOV R107, R10 ;  /* 0x0000000a006b7202 */ /* 0x000fe20000000f00 */
[----:B------:R-:W-:Y:S06]  /*256d0*/  BRA.DIV UR4, `(.L_x_2874) ;  /* 0x000000da04507947 */ /* 0x000fec000b800000 */
[----:B------:R-:W-:Y:S02]  /*256e0*/  SEL R80, R90, R123, P0 ;  /* 0x0000007b5a507207 */ /* 0x000fe40000000000 */
[----:B------:R-:W-:Y:S02]  /*256f0*/  SEL R49, R123, R90, P0 ;  /* 0x0000005a7b317207 */ /* 0x000fe40000000000 */
[----:B---3--:R-:W-:Y:S02]  /*25700*/  SEL R4, R0, R101, P0 ;  /* 0x0000006500047207 */ /* 0x008fe40000000000 */
[----:B------:R-:W-:Y:S01]  /*25710*/  SEL R79, R101, R0, P0 ;  /* 0x00000000654f7207 */ /* 0x000fe20000000000 */
[----:B-----5:R-:W-:Y:S01]  /*25720*/  SHFL.IDX PT, R80, R80, R9, 0x1c1f ;  /* 0x001c1f0950507589 */ /* 0x020fe200000e0000 */
[----:B------:R-:W-:Y:S02]  /*25730*/  SEL R90, R58, R85, P0 ;  /* 0x000000553a5a7207 */ /* 0x000fe40000000000 */
[----:B------:R-:W-:-:S02]  /*25740*/  LOP3.LUT R10, R9, 0x2, RZ, 0x3c, !PT ;  /* 0x00000002090a7812 */ /* 0x000fc400078e3cff */
[----:B------:R-:W-:Y:S02]  /*25750*/  SEL R0, R100, R45, P0 ;  /* 0x0000002d64007207 */ /* 0x000fe40000000000 */
        /* <DEDUP_REMOVED lines=31> */
[----:B------:R-:W0:Y:S01]  /*25950*/  SHFL.IDX PT, R2, R77, R10, 0x1c1f ;  /* 0x001c1f0a4d027589 */ /* 0x000e2200000e0000 */
        /* <DEDUP_REMOVED lines=20> */
[----:B------:R-:W3:Y:S01]  /*25aa0*/  SHFL.IDX PT, R98, R13, R9, 0x1c1f ;  /* 0x001c1f090d627589 */ /* 0x000ee200000e0000 */
[----:B------:R-:W-:-:S02]  /*25ab0*/  SEL R67, R91, R12, P0 ;  /* 0x0000000c5b437207 */ /* 0x000fc40000000000 */
[----:B------:R-:W-:Y:S01]  /*25ac0*/  SEL R115, R115, R94, P0 ;  /* 0x0000005e73737207 */ /* 0x000fe20000000000 */
[----:B------:R-:W4:Y:S01]  /*25ad0*/  SHFL.IDX PT, R87, R87, R10, 0x1c1f ;  /* 0x001c1f0a57577589 */ /* 0x000f2200000e0000 */
        /* <DEDUP_REMOVED lines=23> */
[----:B------:R3:W-:Y:S01]  /*25c50*/  SHFL.IDX PT, R65, R52, R9, 0x1c1f ;  /* 0x001c1f0934417589 */ /* 0x0007e200000e0000 */
[----:B------:R-:W-:-:S02]  /*25c60*/  SEL R25, R70, R25, P0 ;  /* 0x0000001946197207 */ /* 0x000fc40000000000 */
[----:B0-----:R-:W-:Y:S01]  /*25c70*/  SEL R102, R99, R2, P0 ;  /* 0x0000000263667207 */ /* 0x001fe20000000000 */
[----:B------:R-:W-:Y:S01]  /*25c80*/  SHFL.IDX PT, R91, R28, R9, 0x1c1f ;  /* 0x001c1f091c5b7589 */ /* 0x000fe200000e0000 */
[----:B------:R-:W-:Y:S02]  /*25c90*/  SEL R99, R2, R99, P0 ;  /* 0x0000006302637207 */ /* 0x000fe40000000000 */
[----:B-1----:R-:W-:Y:S01]  /*25ca0*/  SEL R2, R3, R4, P0 ;  /* 0x0000000403027207 */ /* 0x002fe20000000000 */
[----:B------:R-:W-:Y:S01]  /*25cb0*/  SHFL.IDX PT, R97, R26, R9, 0x1c1f ;  /* 0x001c1f091a617589 */ /* 0x000fe200000e0000 */
[----:B------:R-:W-:Y:S02]  /*25cc0*/  SEL R81, R0, R47, P0 ;  /* 0x0000002f00517207 */ /* 0x000fe40000000000 */
[----:B------:R-:W-:Y:S01]  /*25cd0*/  SEL R3, R4, R3, P0 ;  /* 0x0000000304037207 */ /* 0x000fe20000000000 */
[----:B------:R-:W-:Y:S01]  /*25ce0*/  SHFL.IDX PT, R95, R24, R9, 0x1c1f ;  /* 0x001c1f09185f7589 */ /* 0x000fe200000e0000 */
[----:B------:R-:W-:-:S02]  /*25cf0*/  SEL R0, R47, R0, P0 ;  /* 0x000000002f007207 */ /* 0x000fc40000000000 */
[----:B---3--:R-:W-:Y:S01]  /*25d00*/  SEL R52, R54, R127, P0 ;  /* 0x0000007f36347207 */ /* 0x008fe20000000000 */
[----:B------:R0:W-:Y:S01]  /*25d10*/  SHFL.IDX PT, R68, R53, R10, 0x1c1f ;  /* 0x001c1f0a35447589 */ /* 0x0001e200000e0000 */
[----:B------:R-:W-:Y:S02]  /*25d20*/  SEL R101, R98, R21, P0 ;  /* 0x0000001562657207 */ /* 0x000fe40000000000 */
[----:B------:R-:W-:Y:S01]  /*25d30*/  SEL R79, R80, R49, P0 ;  /* 0x00000031504f7207 */ /* 0x000fe20000000000 */
[----:B------:R-:W-:Y:S01]  /*25d40*/  SHFL.IDX PT, R40, R40, R9, 0x1c1f ;  /* 0x001c1f0928287589 */ /* 0x000fe200000e0000 */
[----:B------:R-:W-:Y:S02]  /*25d50*/  SEL R77, R78, R41, P0 ;  /* 0x000000294e4d7207 */ /* 0x000fe40000000000 */
[----:B------:R-:W-:Y:S01]  /*25d60*/  SEL R4, R20, R51, P0 ;  /* 0x0000003314047207 */ /* 0x000fe20000000000 */
[----:B------:R-:W-:Y:S01]  /*25d70*/  SHFL.IDX PT, R44, R44, R9, 0x1c1f ;  /* 0x001c1f092c2c7589 */ /* 0x000fe200000e0000 */
[----:B----4-:R-:W-:-:S02]  /*25d80*/  SEL R47, R48, R87, P0 ;  /* 0x00000057302f7207 */ /* 0x010fc40000000000 */
[----:B0-----:R-:W-:Y:S01]  /*25d90*/  SEL R53, R127, R54, P0 ;  /* 0x000000367f357207 */ /* 0x001fe20000000000 */
[----:B------:R-:W-:Y:S01]  /*25da0*/  SHFL.IDX PT, R42, R42, R9, 0x1c1f ;  /* 0x001c1f092a2a7589 */ /* 0x000fe200000e0000 */
[----:B--2---:R-:W-:Y:S02]  /*25db0*/  SEL R56, R58, R61, P0 ;  /* 0x0000003d3a387207 */ /* 0x004fe40000000000 */
        /* <DEDUP_REMOVED lines=9> */
[----:B------:R-:W-:Y:S01]  /*25e50*/  MOV R100, RZ ;  /* 0x000000ff00647202 */ /* 0x000fe20000000f00 */
[----:B------:R-:W-:Y:S04]  /*25e60*/  SHFL.IDX PT, R86, R86, R9, 0x1c1f ;  /* 0x001c1f0956567589 */ /* 0x000fe800000e0000 */
[----:B------:R-:W-:Y:S04]  /*25e70*/  SHFL.IDX PT, R84, R84, R9, 0x1c1f ;  /* 0x001c1f0954547589 */ /* 0x000fe800000e0000 */
[----:B------:R-:W-:Y:S04]  /*25e80*/  SHFL.IDX PT, R90, R90, R9, 0x1c1f ;  /* 0x001c1f095a5a7589 */ /* 0x000fe800000e0000 */
[----:B------:R-:W0:Y:S04]  /*25e90*/  SHFL.IDX PT, R119, R119, R10, 0x1c1f ;  /* 0x001c1f0a77777589 */ /* 0x000e2800000e0000 */
[----:B------:R-:W1:Y:S04]  /*25ea0*/  SHFL.IDX PT, R121, R121, R10, 0x1c1f ;  /* 0x001c1f0a79797589 */ /* 0x000e6800000e0000 */
        /* <DEDUP_REMOVED lines=10> */
[----:B------:R-:W1:Y:S01]  /*25f50*/  SHFL.IDX PT, R125, R85, R10, 0x1c1f ;  /* 0x001c1f0a557d7589 */ /* 0x000e6200000e0000 */
[----:B--2---:R-:W-:Y:S02]  /*25f60*/  SEL R43, R44, R111, P0 ;  /* 0x0000006f2c2b7207 */ /* 0x004fe40000000000 */
[----:B------:R-:W-:Y:S01]  /*25f70*/  SEL R44, R111, R44, P0 ;  /* 0x0000002c6f2c7207 */ /* 0x000fe20000000000 */
[----:B------:R2:W-:Y:S01]  /*25f80*/  SHFL.IDX PT, R36, R57, R10, 0x1c1f ;  /* 0x001c1f0a39247589 */ /* 0x0005e200000e0000 */
[----:B---3--:R-:W-:-:S02]  /*25f90*/  SEL R45, R46, R113, P0 ;  /* 0x000000712e2d7207 */ /* 0x008fc40000000000 */
[----:B------:R-:W-:Y:S01]  /*25fa0*/  SEL R46, R113, R46, P0 ;  /* 0x0000002e712e7207 */ /* 0x000fe20000000000 */
[----:B------:R-:W3:Y:S01]  /*25fb0*/  SHFL.IDX PT, R38, R59, R10, 0x1c1f ;  /* 0x001c1f0a3b267589 */ /* 0x000ee200000e0000 */
[----:B----4-:R-:W-:Y:S02]  /*25fc0*/  SEL R49, R50, R115, P0 ;  /* 0x0000007332317207 */ /* 0x010fe40000000000 */
[----:B------:R-:W-:Y:S01]  /*25fd0*/  SEL R50, R115, R50, P0 ;  /* 0x0000003273327207 */ /* 0x000fe20000000000 */
[----:B------:R-:W4:Y:S01]  /*25fe0*/  SHFL.IDX PT, R32, R37, R10, 0x1c1f ;  /* 0x001c1f0a25207589 */ /* 0x000f2200000e0000 */
[----:B------:R-:W-:Y:S02]  /*25ff0*/  SEL R51, R82, R67, P0 ;  /* 0x0000004352337207 */ /* 0x000fe40000000000 */
[----:B--2---:R-:W-:Y:S01]  /*26000*/  SEL R57, R61, R58, P0 ;  /* 0x0000003a3d397207 */ /* 0x004fe20000000000 */
[----:B------:R-:W2:Y:S01]  /*26010*/  SHFL.IDX PT, R34, R39, R10, 0x1c1f ;  /* 0x001c1f0a27227589 */ /* 0x000ea200000e0000 */
[----:B------:R-:W-:-:S02]  /*26020*/  SEL R61, R68, R65, P0 ;  /* 0x00000041443d7207 */ /* 0x000fc40000000000 */
[----:B------:R-:W-:Y:S01]  /*26030*/  SEL R83, R84, R117, P0 ;  /* 0x0000007554537207 */ /* 0x000fe20000000000 */
[----:B------:R-:W2:Y:S01]  /*26040*/  SHFL.IDX PT, R28, R33, R10, 0x1c1f ;  /* 0x001c1f0a211c7589 */ /* 0x000ea200000e0000 */
[----:B0-----:R-:W-:Y:S02]  /*26050*/  SEL R85, R86, R123, P0 ;  /* 0x0000007b56557207 */ /* 0x001fe40000000000 */
[----:B------:R-:W-:Y:S01]  /*26060*/  SEL R82, R67, R82, P0 ;  /* 0x0000005243527207 */ /* 0x000fe20000000000 */
[----:B------:R-:W0:Y:S01]  /*26070*/  SHFL.IDX PT, R30, R35, R10, 0x1c1f ;  /* 0x001c1f0a231e7589 */ /* 0x000e2200000e0000 */
[----:B-1----:R-:W-:Y:S02]  /*26080*/  SEL R87, R90, R125, P0 ;  /* 0x0000007d5a577207 */ /* 0x002fe40000000000 */
[----:B------:R-:W-:Y:S01]  /*26090*/  SEL R86, R123, R86, P0 ;  /* 0x000000567b567207 */ /* 0x000fe20000000000 */
[----:B------:R-:W-:Y:S01]  /*260a0*/  SHFL.IDX PT, R24, R31, R10, 0x1c1f ;  /* 0x001c1f0a1f187589 */ /* 0x000fe200000e0000 */
[----:B------:R-:W-:-:S02]  /*260b0*/  SEL R84, R117, R84, P0 ;  /* 0x0000005475547207 */ /* 0x000fc40000000000 */
[----:B------:R-:W-:Y:S01]  /*260c0*/  SEL R90, R125, R90, P0 ;  /* 0x0000005a7d5a7207 */ /* 0x000fe20000000000 */
[----:B------:R-:W1:Y:S01]  /*260d0*/  SHFL.IDX PT, R26, R29, R10, 0x1c1f ;  /* 0x001c1f0a1d1a7589 */ /* 0x000e6200000e0000 */
[----:B---3--:R-:W-:Y:S02]  /*260e0*/  SEL R70, R71, R38, P0 ;  /* 0x0000002647467207 */ /* 0x008fe40000000000 */
[----:B------:R-:W-:Y:S01]  /*260f0*/  SEL R71, R38, R71, P0 ;  /* 0x0000004726477207 */ /* 0x000fe20000000000 */
[----:B------:R-:W-:Y:S01]  /*26100*/  SHFL.IDX PT, R64, R64, R9, 0x1c1f ;  /* 0x001c1f0940407589 */ /* 0x000fe200000e0000 */
[----:B----4-:R-:W-:Y:S02]  /*26110*/  SEL R72, R73, R32, P0 ;  /* 0x0000002049487207 */ /* 0x010fe40000000000 */
[----:B------:R-:W-:Y:S01]  /*26120*/  SEL R73, R32, R73, P0 ;  /* 0x0000004920497207 */ /* 0x000fe20000000000 */
[----:B------:R3:W4:Y:S01]  /*26130*/  SHFL.IDX PT, R131, R55, R10, 0x1c1f ;  /* 0x001c1f0a37837589 */ /* 0x00072200000e0000 */
[----:B--2---:R-:W-:-:S02]  /*26140*/  SEL R74, R75, R34, P0 ;  /* 0x000000224b4a7207 */ /* 0x004fc40000000000 */
[----:B------:R-:W-:Y:S01]  /*26150*/  SEL R75, R34, R75, P0 ;  /* 0x0000004b224b7207 */ /* 0x000fe20000000000 */
[----:B------:R2:W2:Y:S01]  /*26160*/  SHFL.IDX PT, R66, R66, R9, 0x1c1f ;  /* 0x001c1f0942427589 */ /* 0x0004a200000e0000 */
[----:B------:R-:W-:Y:S02]  /*26170*/  SEL R76, R91, R28, P0 ;  /* 0x0000001c5b4c7207 */ /* 0x000fe40000000000 */
[----:B------:R-:W-:Y:S01]  /*26180*/  SEL R91, R28, R91, P0 ;  /* 0x0000005b1c5b7207 */ /* 0x000fe20000000000 */
[----:B------:R2:W2:Y:S01]  /*26190*/  SHFL.IDX PT, R8, R8, R9, 0x1c1f ;  /* 0x001c1f0908087589 */ /* 0x0004a200000e0000 */
[----:B0-----:R-:W-:Y:S02]  /*261a0*/  SEL R92, R93, R30, P0 ;  /* 0x0000001e5d5c7207 */ /* 0x001fe40000000000 */
[----:B---3--:R-:W-:Y:S01]  /*261b0*/  SEL R55, R129, R60, P0 ;  /* 0x0000003c81377207 */ /* 0x008fe20000000000 */
[----:B------:R0:W3:Y:S01]  /*261c0*/  SHFL.IDX PT, R27, R27, R10, 0x1c1f ;  /* 0x001c1f0a1b1b7589 */ /* 0x0000e200000e0000 */
[----:B------:R-:W-:-:S02]  /*261d0*/  SEL R60, R65, R68, P0 ;  /* 0x00000044413c7207 */ /* 0x000fc40000000000 */
[----:B------:R-:W-:Y:S01]  /*261e0*/  SEL R68, R69, R36, P0 ;  /* 0x0000002445447207 */ /* 0x000fe20000000000 */
[----:B------:R0:W0:Y:S01]  /*261f0*/  SHFL.IDX PT, R14, R25, R10, 0x1c1f ;  /* 0x001c1f0a190e7589 */ /* 0x00002200000e0000 */
[----:B-1----:R-:W-:Y:S02]  /*26200*/  SEL R96, R97, R26, P0 ;  /* 0x0000001a61607207 */ /* 0x002fe40000000000 */
[----:B------:R-:W-:Y:S02]  /*26210*/  SEL R94, R95, R24, P0 ;  /* 0x000000185f5e7207 */ /* 0x000fe40000000000 */
[----:B------:R-:W-:Y:S02]  /*26220*/  SEL R69, R36, R69, P0 ;  /* 0x0000004524457207 */ /* 0x000fe40000000000 */
[----:B------:R-:W-:Y:S02]  /*26230*/  SEL R93, R30, R93, P0 ;  /* 0x0000005d1e5d7207 */ /* 0x000fe40000000000 */
[----:B----4-:R-:W-:-:S02]  /*26240*/  SEL R58, R64, R131, P0 ;  /* 0x00000083403a7207 */ /* 0x010fc40000000000 */
[----:B------:R-:W-:Y:S02]  /*26250*/  SEL R59, R131, R64, P0 ;  /* 0x00000040833b7207 */ /* 0x000fe40000000000 */
[----:B------:R-:W-:Y:S02]  /*26260*/  SEL R97, R26, R97, P0 ;  /* 0x000000611a617207 */ /* 0x000fe40000000000 */
[----:B------:R-:W-:-:S07]  /*26270*/  SEL R95, R24, R95, P0 ;  /* 0x0000005f185f7207 */ /* 0x000fce0000000000 */
.L_x_3159:
[----:B------:R-:W-:Y:S05]  /*26280*/  WARPSYNC.ALL ;  /* 0x0000000000007948 */ /* 0x000fea0003800000 */
[----:B------:R-:W-:Y:S01]  /*26290*/  BAR.SYNC.DEFER_BLOCKING 0x1, 0x100 ;  /* 0x0044000000007b1d */ /* 0x000fe20000010000 */
[----:B0-2---:R-:W-:Y:S02]  /*262a0*/  SEL R64, R66, R14, P0 ;  /* 0x0000000e42407207 */ /* 0x005fe40000000000 */
[----:B---3--:R-:W-:Y:S02]  /*262b0*/  SEL R65, R8, R27, P0 ;  /* 0x0000001b08417207 */ /* 0x008fe40000000000 */
[----:B------:R-:W-:Y:S01]  /*262c0*/  SEL R67, R27, R8, P0 ;  /* 0x000000081b437207 */ /* 0x000fe20000000000 */
[----:B------:R-:W-:Y:S01]  /*262d0*/  ULDC.64 UR6, c[0x0][0xc08] ;  /* 0x0003020000067ab9 */ /* 0x000fe20000000a00 */
[----:B------:R-:W-:Y:S01]  /*262e0*/  SEL R66, R14, R66, P0 ;  /* 0x000000420e427207 */ /* 0x000fe20000000000 */
[----:B------:R-:W-:Y:S01]  /*262f0*/  ULDC.64 UR4, c[0x0][0xc00] ;  /* 0x0003000000047ab9 */ /* 0x000fe20000000a00 */
[----:B------:R-:W-:-:S02]  /*26300*/  F2FP.BF16.F32.PACK_AB R8, R101, R102 ;  /* 0x000000666508723e */ /* 0x000fc400000010ff */
[----:B------:R-:W-:Y:S02]  /*26310*/  F2FP.BF16.F32.PACK_AB R9, R87, R52 ;  /* 0x000000345709723e */ /* 0x000fe400000010ff */
[----:B------:R-:W-:Y:S02]  /*26320*/  F2FP.BF16.F32.PACK_AB R10, R98, R99 ;  /* 0x00000063620a723e */ /* 0x000fe400000010ff */
[----:B------:R-:W-:Y:S02]  /*26330*/  F2FP.BF16.F32.PACK_AB R11, R90, R53 ;  /* 0x000000355a0b723e */ /* 0x000fe400000010ff */
        /* <DEDUP_REMOVED lines=40> */
[C---:B--2---:R-:W-:Y:S02]  /*265c0*/  IADD3 R24, P1, R225.reuse, UR4, RZ ;  /* 0x00000004e1187c10 */ /* 0x044fe4000ff3e0ff */
[----:B------:R-:W-:Y:S01]  /*265d0*/  ISETP.NE.AND.EX P0, PT, RZ, UR5, PT, P0 ;  /* 0x00000005ff007c0c */ /* 0x000fe2000bf05300 */
[----:B---3--:R-:W-:Y:S01]  /*265e0*/  IMAD.MOV.U32 R28, RZ, RZ, 0x9b8 ;  /* 0x000009b8ff1c7424 */ /* 0x008fe200078e00ff */
[----:B------:R-:W-:Y:S01]  /*265f0*/  IADD3.X R25, R226, UR5, RZ, P1, !PT ;  /* 0x00000005e2197c10 */ /* 0x000fe20008ffe4ff */
[----:B0-----:R-:W0:Y:S06]  /*26600*/  LDC R104, c[0x0][0xbe8] ;  /* 0x0002fa00ff687b82 */ /* 0x001e2c0000000800 */
[----:B-1----:R-:W-:Y:S01]  /*26610*/  @P3 IADD3 R8, P1, R225, UR6, RZ ;  /* 0x00000006e1083c10 */ /* 0x002fe2000ff3e0ff */
[----:B------:R-:W-:-:S02]  /*26620*/  ULDC UR6, c[0x0][0xa88] ;  /* 0x0002a20000067ab9 */ /* 0x000fc40000000800 */
[----:B------:R-:W-:Y:S01]  /*26630*/  IMAD.U32 R103, RZ, RZ, UR6 ;  /* 0x00000006ff677e24 */ /* 0x000fe2000f8e00ff */
[----:B------:R-:W-:Y:S01]  /*26640*/  @P3 IADD3.X R9, R226, UR7, RZ, P1, !PT ;  /* 0x00000007e2093c10 */ /* 0x000fe20008ffe4ff */
[----:B------:R1:W5:Y:S04]  /*26650*/  @P0 LDG.E R100, desc[UR52][R24.64] ;  /* 0x0000003418640981 */ /* 0x000368000c1e1900 */
[----:B------:R1:W5:Y:S01]  /*26660*/  @P3 LDG.E R103, desc[UR52][R8.64] ;  /* 0x0000003408673981 */ /* 0x000362000c1e1900 */
[----:B------:R-:W-:Y:S02]  /*26670*/  ISETP.GT.AND P2, PT, R224, 0x1, PT ;  /* 0x00000001e000780c */ /* 0x000fe40003f44270 */
[----:B0-----:R-:W-:Y:S02]  /*26680*/  ISETP.NE.AND P1, PT, R104, 0x1, PT ;  /* 0x000000016800780c */ /* 0x001fe40003f25270 */
[----:B------:R-:W-:-:S04]  /*26690*/  SEL R28, R28, 0x978, P2 ;  /* 0x000009781c1c7807 */ /* 0x000fc80001000000 */
[----:B----4-:R1:W0:Y:S08]  /*266a0*/  LDC.64 R14, c[0x0][R28+0x220] ;  /* 0x000088001c0e7b82 */ /* 0x0102300000000a00 */
[----:B------:R1:W2:Y:S08]  /*266b0*/  LDC.64 R26, c[0x0][R28+0x218] ;  /* 0x000086001c1a7b82 */ /* 0x0002b00000000a00 */
[----:B------:R1:W3:Y:S01]  /*266c0*/  LDC.64 R12, c[0x0][R28+0x228] ;  /* 0x00008a001c0c7b82 */ /* 0x0002e20000000a00 */
[----:B------:R-:W-:Y:S05]  /*266d0*/  @P3 BRA `(.L_x_2875) ;  /* 0x0000000000103947 */ /* 0x000fea0003800000 */
[----:B------:R-:W-:Y:S05]  /*266e0*/  @!P0 BRA `(.L_x_2875) ;  /* 0x00000000000c8947 */ /* 0x000fea0003800000 */
[----:B-1----:R-:W4:Y:S04]  /*266f0*/  LDG.E R8, desc[UR52][R24.64] ;  /* 0x0000003418087981 */ /* 0x002f28000c1e1900 */
[----:B-----5:R-:W4:Y:S02]  /*26700*/  LDG.E R103, desc[UR52][R24.64+0x4] ;  /* 0x0000043418677981 */ /* 0x020f24000c1e1900 */
[----:B----4-:R-:W-:-:S07]  /*26710*/  IMAD.IADD R103, R103, 0x1, -R8 ;  /* 0x0000000167677824 */ /* 0x010fce00078e0a08 */
.L_x_2875:
[----:B------:R-:W4:Y:S04]  /*26720*/  LDL R106, [R1] ;  /* 0x00000000016a7983 */ /* 0x000f280000100800 */
[----:B------:R-:W3:Y:S01]  /*26730*/  LDL R32, [R1+0x4c] ;  /* 0x00004c0001207983 */ /* 0x000ee20000100800 */
[----:B-1----:R-:W1:Y:S01]  /*26740*/  LDC.64 R8, c[0x0][R28+0x210] ;  /* 0x000084001c087b82 */ /* 0x002e620000000a00 */
[----:B------:R-:W-:-:S07]  /*26750*/  ISETP.NE.U32.AND P0, PT, RZ, UR4, PT ;  /* 0x00000004ff007c0c */ /* 0x000fce000bf05070 */
[----:B------:R-:W1:Y:S01]  /*26760*/  @P1 LDC R24, c[0x0][0xbec] ;  /* 0x0002fb00ff181b82 */ /* 0x000e620000000800 */
[----:B------:R-:W-:-:S07]  /*26770*/  ISETP.NE.AND.EX P0, PT, RZ, UR5, PT, P0 ;  /* 0x00000005ff007c0c */ /* 0x000fce000bf05300 */
[----:B------:R-:W1:Y:S01]  /*26780*/  @P1 LDC R31, c[0x0][0xbf0] ;  /* 0x0002fc00ff1f1b82 */ /* 0x000e620000000800 */
[----:B------:R-:W-:-:S07]  /*26790*/  SEL R105, R220, RZ, !P0 ;  /* 0x000000ffdc697207 */ /* 0x000fce0004000000 */
[----:B------:R-:W1:Y:S01]  /*267a0*/  LDC.64 R10, c[0x0][0xba8] ;  /* 0x0002ea00ff0a7b82 */ /* 0x000e620000000a00 */
[----:B------:R-:W1:Y:S01]  /*267b0*/  S2R R30, SR_TID.X ;  /* 0x00000000001e7919 */ /* 0x000e620000002100 */
[----:B------:R-:W-:Y:S01]  /*267c0*/  SEL R227, R227, RZ, !P0 ;  /* 0x000000ffe3e37207 */ /* 0x000fe20004000000 */
[----:B0-----:R-:W-:Y:S02]  /*267d0*/  IMAD R15, R15, R105, RZ ;  /* 0x000000690f0f7224 */ /* 0x001fe400078e02ff */
[----:B------:R-:W-:Y:S02]  /*267e0*/  IMAD.IADD R33, R219, 0x1, R214 ;  /* 0x00000001db217824 */ /* 0x000fe400078e02d6 */
[C---:B------:R-:W-:Y:S02]  /*267f0*/  IMAD R227, R14.reuse, R227, R15 ;  /* 0x000000e30ee37224 */ /* 0x040fe400078e020f */
[----:B------:R-:W-:-:S04]  /*26800*/  IMAD.WIDE.U32 R14, R14, R105, RZ ;  /* 0x000000690e0e7225 */ /* 0x000fc800078e00ff */
[----:B--2---:R-:W-:Y:S02]  /*26810*/  IMAD R29, R27, R191, RZ ;  /* 0x000000bf1b1d7224 */ /* 0x004fe400078e02ff */
[----:B-1----:R-:W-:-:S04]  /*26820*/  @P1 IMAD.HI.U32 R24, R33, R24, RZ ;  /* 0x0000001821181227 */ /* 0x002fc800078e00ff */
[----:B------:R-:W-:-:S04]  /*26830*/  IMAD.WIDE.U32 R26, R26, R191, RZ ;  /* 0x000000bf1a1a7225 */ /* 0x000fc800078e00ff */
[----:B------:R-:W-:Y:S01]  /*26840*/  IMAD.IADD R227, R15, 0x1, R227 ;  /* 0x000000010fe37824 */ /* 0x000fe200078e02e3 */
[----:B------:R-:W0:Y:S01]  /*26850*/  @!P2 LDC R10, c[0x0][0xb50] ;  /* 0x0002d400ff0aab82 */ /* 0x000e220000000800 */
[----:B------:R-:W-:Y:S01]  /*26860*/  IMAD.MOV.U32 R15, RZ, RZ, R33 ;  /* 0x000000ffff0f7224 */ /* 0x000fe200078e0021 */
[----:B------:R-:W-:Y:S02]  /*26870*/  @P1 SHF.R.U32.HI R15, RZ, R31, R24 ;  /* 0x0000001fff0f1219 */ /* 0x000fe40000011618 */
[----:B------:R-:W-:Y:S02]  /*26880*/  IADD3 R29, R27, R29, RZ ;  /* 0x0000001d1b1d7210 */ /* 0x000fe40007ffe0ff */
[--C-:B-----5:R-:W-:Y:S02]  /*26890*/  IADD3 R26, P0, P3, R14, R26, R100.reuse ;  /* 0x0000001a0e1a7210 */ /* 0x120fe40007b1e064 */
[----:B------:R-:W-:Y:S01]  /*268a0*/  SHF.R.S32.HI R14, RZ, 0x1f, R100 ;  /* 0x0000001fff0e7819 */ /* 0x000fe20000011464 */
[----:B------:R-:W1:Y:S03]  /*268b0*/  @!P2 LDC R11, c[0x0][0xb54] ;  /* 0x0002d500ff0bab82 */ /* 0x000e660000000800 */
[----:B------:R-:W-:Y:S01]  /*268c0*/  IADD3.X R24, R227, R29, R14, P0, P3 ;  /* 0x0000001de3187210 */ /* 0x000fe200007e640e */
[----:B------:R-:W-:-:S05]  /*268d0*/  VIADD R34, R30, 0xffffff80 ;  /* 0xffffff801e227836 */ /* 0x000fca0000000000 */
[----:B------:R-:W-:-:S04]  /*268e0*/  SHF.R.S32.HI R30, RZ, 0x1f, R34 ;  /* 0x0000001fff1e7819 */ /* 0x000fc80000011422 */
[----:B------:R-:W-:-:S04]  /*268f0*/  LEA.HI R30, R30, R34, RZ, 0x7 ;  /* 0x000000221e1e7211 */ /* 0x000fc800078f38ff */
[----:B------:R-:W-:Y:S01]  /*26900*/  LOP3.LUT R30, R30, 0xffffff80, RZ, 0xc0, !PT ;  /* 0xffffff801e1e7812 */ /* 0x000fe200078ec0ff */
[----:B------:R-:W-:-:S04]  /*26910*/  IMAD R103, R103, R104, RZ ;  /* 0x0000006867677224 */ /* 0x000fc800078e02ff */
[----:B------:R-:W-:Y:S01]  /*26920*/  IMAD.IADD R30, R34, 0x1, -R30 ;  /* 0x00000001221e7824 */ /* 0x000fe200078e0a1e */
[----:B----4-:R-:W-:-:S05]  /*26930*/  SEL R25, R106, RZ, P2 ;  /* 0x000000ff6a197207 */ /* 0x010fca0001000000 */
[-C--:B---3--:R-:W-:Y:S02]  /*26940*/  IMAD R27, R13, R25.reuse, RZ ;  /* 0x000000190d1b7224 */ /* 0x088fe400078e02ff */
[----:B------:R-:W-:-:S04]  /*26950*/  IMAD.WIDE.U32 R12, R12, R25, RZ ;  /* 0x000000190c0c7225 */ /* 0x000fc800078e00ff */
[----:B------:R-:W-:Y:S01]  /*26960*/  IMAD.MOV R25, RZ, RZ, -R15 ;  /* 0x000000ffff197224 */ /* 0x000fe200078e0a0f */
[----:B------:R-:W-:Y:S01]  /*26970*/  IADD3 R12, P0, P3, R15, R26, R12 ;  /* 0x0000001a0f0c7210 */ /* 0x000fe20007b1e00c */
[----:B------:R-:W-:Y:S01]  /*26980*/  IMAD.IADD R27, R13, 0x1, R27 ;  /* 0x000000010d1b7824 */ /* 0x000fe200078e021b */
[----:B------:R-:W-:Y:S01]  /*26990*/  SHF.R.S32.HI R13, RZ, 0x1f, R15 ;  /* 0x0000001fff0d7819 */ /* 0x000fe2000001140f */
[----:B------:R-:W-:-:S03]  /*269a0*/  IMAD R15, R104, R25, R33 ;  /* 0x00000019680f7224 */ /* 0x000fc600078e0221 */
[----:B------:R-:W-:Y:S01]  /*269b0*/  IADD3.X R13, R13, R24, R27, P0, P3 ;  /* 0x000000180d0d7210 */ /* 0x000fe200007e641b */
[-C--:B------:R-:W-:Y:S01]  /*269c0*/  IMAD R9, R9, R15.reuse, RZ ;  /* 0x0000000f09097224 */ /* 0x080fe200078e02ff */
[----:B------:R-:W-:Y:S01]  /*269d0*/  SHF.R.S32.HI R25, RZ, 0x1f, R15 ;  /* 0x0000001fff197819 */ /* 0x000fe2000001140f */
[----:B------:R-:W-:-:S04]  /*269e0*/  IMAD.WIDE.U32 R12, R8, R15, R12 ;  /* 0x0000000f080c7225 */ /* 0x000fc800078e000c */
[----:B------:R-:W-:-:S05]  /*269f0*/  IMAD R9, R8, R25, R9 ;  /* 0x0000001908097224 */ /* 0x000fca00078e0209 */
[----:B------:R-:W-:Y:S02]  /*26a00*/  IADD3 R8, R13, R9, RZ ;  /* 0x000000090d087210 */ /* 0x000fe40007ffe0ff */
[----:B0-----:R-:W-:-:S04]  /*26a10*/  LEA R13, P0, R12, R10, 0x2 ;  /* 0x0000000a0c0d7211 */ /* 0x001fc800078010ff */
[----:B-1----:R-:W-:Y:S01]  /*26a20*/  LEA.HI.X R12, R12, R11, R8, 0x2, P0 ;  /* 0x0000000b0c0c7211 */ /* 0x002fe200000f1408 */
[----:B------:R-:W-:Y:S01]  /*26a30*/  SHFL.IDX PT, R10, R13, 0x1, 0x1c1f ;  /* 0x003c1f000d0a7f89 */ /* 0x000fe200000e0000 */
[----:B------:R-:W-:-:S03]  /*26a40*/  IMAD.IADD R26, R32, 0x1, R214 ;  /* 0x00000001201a7824 */ /* 0x000fc600078e02d6 */
        /* <DEDUP_REMOVED lines=12> */
[----:B0-----:R-:W0:Y:S01]  /*26b10*/  @P1 LDC R11, c[0x0][0xbec] ;  /* 0x0002fb00ff0b1b82 */ /* 0x001e220000000800 */
[----:B------:R-:W-:-:S07]  /*26b20*/  ULDC.64 UR4, c[0x0][0xaa0] ;  /* 0x0002a80000047ab9 */ /* 0x000fce0000000a00 */
[----:B------:R-:W2:Y:S01]  /*26b30*/  @P1 LDC R13, c[0x0][0xbf0] ;  /* 0x0002fc00ff0d1b82 */ /* 0x000ea20000000800 */
        /* <DEDUP_REMOVED lines=10> */
[----:B------:R-:W-:Y:S02]  /*26be0*/  SHF.R.U64 R32, R32, 0x3, RZ ;  /* 0x0000000320207819 */ /* 0x000fe400000012ff */
[----:B------:R-:W-:-:S02]  /*26bf0*/  LOP3.LUT R9, R62, 0x380, RZ, 0xc0, !PT ;  /* 0x000003803e097812 */ /* 0x000fc400078ec0ff */
[----:B------:R-:W-:Y:S01]  /*26c00*/  LOP3.LUT R32, R32, R33, RZ, 0x3c, !PT ;  /* 0x0000002120207212 */ /* 0x000fe200078e3cff */
[--C-:B------:R-:W-:Y:S01]  /*26c10*/  IMAD.X R33, RZ, RZ, R63.reuse, P0 ;  /* 0x000000ffff217224 */ /* 0x100fe200000e063f */
[----:B------:R-:W-:Y:S02]  /*26c20*/  IADD3 R3, P0, R62, 0x7000, RZ ;  /* 0x000070003e037810 */ /* 0x000fe40007f1e0ff */
[----:B------:R-:W-:Y:S02]  /*26c30*/  SHF.R.U64 R28, R28, 0x3, RZ ;  /* 0x000000031c1c7819 */ /* 0x000fe400000012ff */
[----:B------:R-:W-:Y:S01]  /*26c40*/  LOP3.LUT R0, R3, 0x380, RZ, 0xc0, !PT ;  /* 0x0000038003007812 */ /* 0x000fe200078ec0ff */
[----:B------:R-:W-:Y:S01]  /*26c50*/  IMAD.X R53, RZ, RZ, R63, P0 ;  /* 0x000000ffff357224 */ /* 0x000fe200000e063f */
[----:B------:R-:W-:Y:S01]  /*26c60*/  SHF.R.U64 R9, R9, 0x3, RZ ;  /* 0x0000000309097819 */ /* 0x000fe200000012ff */
[----:B------:R-:W5:Y:S01]  /*26c70*/  LD.E.128 R32, desc[UR52][R32.64] ;  /* 0x0000003420207980 */ /* 0x000f62000c101d00 */
[----:B------:R-:W-:-:S02]  /*26c80*/  SHF.R.U64 R0, R0, 0x3, RZ ;  /* 0x0000000300007819 */ /* 0x000fc400000012ff */
[----:B------:R-:W-:Y:S01]  /*26c90*/  LOP3.LUT R28, R28, R29, RZ, 0x3c, !PT ;  /* 0x0000001d1c1c7212 */ /* 0x000fe200078e3cff */
[----:B------:R-:W-:Y:S01]  /*26ca0*/  IMAD.X R29, RZ, RZ, R63, P5 ;  /* 0x000000ffff1d7224 */ /* 0x000fe200028e063f */
[----:B------:R-:W-:Y:S01]  /*26cb0*/  LOP3.LUT R52, R0, R3, RZ, 0x3c, !PT ;  /* 0x0000000300347212 */ /* 0x000fe200078e3cff */
[----:B------:R-:W-:Y:S01]  /*26cc0*/  IMAD R3, R14, UR4, RZ ;  /* 0x000000040e037c24 */ /* 0x000fe2000f8e02ff */
[C---:B------:R-:W-:Y:S02]  /*26cd0*/  IADD3 R37, P2, R62.reuse, 0x3000, RZ ;  /* 0x000030003e257810 */ /* 0x040fe40007f5e0ff */
[C---:B------:R-:W-:Y:S01]  /*26ce0*/  IADD3 R41, P3, R62.reuse, 0x4000, RZ ;  /* 0x000040003e297810 */ /* 0x040fe20007f7e0ff */
[----:B------:R-:W5:Y:S01]  /*26cf0*/  LD.E.128 R28, desc[UR52][R28.64] ;  /* 0x000000341c1c7980 */ /* 0x000f62000c101d00 */
[C---:B------:R-:W-:Y:S02]  /*26d00*/  IADD3 R45, P4, R62.reuse, 0x5000, RZ ;  /* 0x000050003e2d7810 */ /* 0x040fe40007f9e0ff */
[----:B------:R-:W-:Y:S01]  /*26d10*/  IADD3 R49, P5, R62, 0x6000, RZ ;  /* 0x000060003e317810 */ /* 0x000fe20007fbe0ff */
[----:B------:R-:W5:Y:S01]  /*26d20*/  LD.E.128 R52, desc[UR52][R52.64] ;  /* 0x0000003434347980 */ /* 0x000f62000c101d00 */
[----:B------:R-:W-:Y:S01]  /*26d30*/  LOP3.LUT R62, R9, R62, RZ, 0x3c, !PT ;  /* 0x0000003e093e7212 */ /* 0x000fe200078e3cff */
[C---:B------:R-:W-:Y:S01]  /*26d40*/  IMAD R9, R100.reuse, UR5, R3 ;  /* 0x0000000564097c24 */ /* 0x040fe2000f8e0203 */
[----:B------:R-:W-:Y:S01]  /*26d50*/  LOP3.LUT R36, R37, 0x380, RZ, 0xc0, !PT ;  /* 0x0000038025247812 */ /* 0x000fe200078ec0ff */
[----:B------:R-:W-:Y:S01]  /*26d60*/  IMAD.WIDE.U32 R2, R100, UR4, RZ ;  /* 0x0000000464027c25 */ /* 0x000fe2000f8e00ff */
[----:B------:R-:W-:Y:S01]  /*26d70*/  ULDC.64 UR4, c[0x0][0xae8] ;  /* 0x0002ba0000047ab9 */ /* 0x000fe20000000a00 */
[----:B------:R-:W-:Y:S01]  /*26d80*/  LOP3.LUT R40, R41, 0x380, RZ, 0xc0, !PT ;  /* 0x0000038029287812 */ /* 0x000fe200078ec0ff */
[----:B------:R1:W5:Y:S01]  /*26d90*/  LD.E.128 R24, desc[UR52][R62.64] ;  /* 0x000000343e187980 */ /* 0x000362000c101d00 */
[----:B------:R-:W-:-:S02]  /*26da0*/  LOP3.LUT R44, R45, 0x380, RZ, 0xc0, !PT ;  /* 0x000003802d2c7812 */ /* 0x000fc400078ec0ff */
[----:B------:R-:W-:Y:S01]  /*26db0*/  IADD3 R3, R3, R9, RZ ;  /* 0x0000000903037210 */ /* 0x000fe20007ffe0ff */
[----:B------:R-:W-:Y:S01]  /*26dc0*/  IMAD R9, R223, 0x20, R107 ;  /* 0x00000020df097824 */ /* 0x000fe200078e026b */
[----:B------:R-:W-:Y:S02]  /*26dd0*/  LOP3.LUT R48, R49, 0x380, RZ, 0xc0, !PT ;  /* 0x0000038031307812 */ /* 0x000fe400078ec0ff */
[----:B------:R-:W-:Y:S01]  /*26de0*/  SHF.R.S32.HI R4, RZ, 0x1f, R105 ;  /* 0x0000001fff047819 */ /* 0x000fe20000011469 */
[----:B------:R-:W-:Y:S01]  /*26df0*/  IMAD.IADD R8, R214, 0x1, R9 ;  /* 0x00000001d6087824 */ /* 0x000fe200078e0209 */
[----:B------:R-:W-:Y:S01]  /*26e00*/  SHF.R.U64 R36, R36, 0x3, RZ ;  /* 0x0000000324247819 */ /* 0x000fe200000012ff */
[----:B------:R-:W-:Y:S01]  /*26e10*/  IMAD.WIDE.U32 R2, R191, UR4, R2 ;  /* 0x00000004bf027c25 */ /* 0x000fe2000f8e0002 */
[----:B------:R-:W-:Y:S02]  /*26e20*/  SHF.R.U64 R40, R40, 0x3, RZ ;  /* 0x0000000328287819 */ /* 0x000fe400000012ff */
[----:B------:R-:W-:Y:S01]  /*26e30*/  SHF.R.U64 R44, R44, 0x3, RZ ;  /* 0x000000032c2c7819 */ /* 0x000fe200000012ff */
[----:B0-----:R-:W-:Y:S01]  /*26e40*/  @P1 IMAD.HI.U32 R0, R8, R11, RZ ;  /* 0x0000000b08001227 */ /* 0x001fe200078e00ff */
[----:B------:R-:W-:-:S02]  /*26e50*/  SHF.R.U64 R48, R48, 0x3, RZ ;  /* 0x0000000330307819 */ /* 0x000fc400000012ff */
[----:B------:R-:W-:Y:S01]  /*26e60*/  LOP3.LUT R36, R36, R37, RZ, 0x3c, !PT ;  /* 0x0000002524247212 */ /* 0x000fe200078e3cff */
[----:B------:R-:W-:Y:S01]  /*26e70*/  IMAD R3, R191, UR5, R3 ;  /* 0x00000005bf037c24 */ /* 0x000fe2000f8e0203 */
[----:B------:R-:W-:Y:S01]  /*26e80*/  ULDC.64 UR4, c[0x0][0xaf0] ;  /* 0x0002bc0000047ab9 */ /* 0x000fe20000000a00 */
[----:B------:R-:W-:Y:S01]  /*26e90*/  IMAD.MOV.U32 R9, RZ, RZ, R8 ;  /* 0x000000ffff097224 */ /* 0x000fe200078e0008 */
[----:B------:R-:W-:Y:S01]  /*26ea0*/  LOP3.LUT R40, R40, R41, RZ, 0x3c, !PT ;  /* 0x0000002928287212 */ /* 0x000fe200078e3cff */
[----:B------:R-:W-:Y:S01]  /*26eb0*/  IMAD R4, R4, UR4, RZ ;  /* 0x0000000404047c24 */ /* 0x000fe2000f8e02ff */
[----:B------:R-:W-:Y:S01]  /*26ec0*/  LOP3.LUT R44, R44, R45, RZ, 0x3c, !PT ;  /* 0x0000002d2c2c7212 */ /* 0x000fe200078e3cff */
[--C-:B------:R-:W-:Y:S01]  /*26ed0*/  IMAD.X R41, RZ, RZ, R63.reuse, P3 ;  /* 0x000000ffff297224 */ /* 0x100fe200018e063f */
[----:B------:R-:W-:Y:S01]  /*26ee0*/  LOP3.LUT R48, R48, R49, RZ, 0x3c, !PT ;  /* 0x0000003130307212 */ /* 0x000fe200078e3cff */
[--C-:B------:R-:W-:Y:S01]  /*26ef0*/  IMAD.X R45, RZ, RZ, R63.reuse, P4 ;  /* 0x000000ffff2d7224 */ /* 0x100fe200020e063f */
[----:B--2---:R-:W-:Y:S01]  /*26f00*/  @P1 SHF.R.U32.HI R9, RZ, R13, R0 ;  /* 0x0000000dff091219 */ /* 0x004fe20000011600 */
[----:B------:R-:W-:Y:S01]  /*26f10*/  IMAD.X R49, RZ, RZ, R63, P5 ;  /* 0x000000ffff317224 */ /* 0x000fe200028e063f */
[----:B------:R-:W-:Y:S01]  /*26f20*/  IADD3.X R37, RZ, R63, RZ, P2, !PT ;  /* 0x0000003fff257210 */ /* 0x000fe200017fe4ff */
[----:B------:R-:W-:-:S02]  /*26f30*/  IMAD R11, R105, UR5, R4 ;  /* 0x00000005690b7c24 */ /* 0x000fc4000f8e0204 */
[----:B------:R-:W-:Y:S01]  /*26f40*/  IMAD.WIDE.U32 R2, R105, UR4, R2 ;  /* 0x0000000469027c25 */ /* 0x000fe2000f8e0002 */
[--C-:B------:R-:W-:Y:S01]  /*26f50*/  SHF.R.S32.HI R0, RZ, 0x1f, R9.reuse ;  /* 0x0000001fff007819 */ /* 0x100fe20000011409 */
[----:B------:R-:W5:Y:S01]  /*26f60*/  LD.E.128 R40, desc[UR52][R40.64] ;  /* 0x0000003428287980 */ /* 0x000f62000c101d00 */
[----:B------:R-:W-:Y:S01]  /*26f70*/  ULDC.64 UR4, c[0x0][0xae0] ;  /* 0x0002b80000047ab9 */ /* 0x000fe20000000a00 */
[----:B------:R-:W-:Y:S01]  /*26f80*/  IMAD.MOV R13, RZ, RZ, -R9 ;  /* 0x000000ffff0d7224 */ /* 0x000fe200078e0a09 */
[----:B------:R-:W-:Y:S01]  /*26f90*/  IADD3 R3, R3, R11, RZ ;  /* 0x0000000b03037210 */ /* 0x000fe20007ffe0ff */
[----:B------:R-:W5:Y:S02]  /*26fa0*/  LD.E.128 R36, desc[UR52][R36.64] ;  /* 0x0000003424247980 */ /* 0x000f64000c101d00 */
[----:B------:R-:W-:Y:S02]  /*26fb0*/  IMAD R11, R104, R13, R8 ;  /* 0x0000000d680b7224 */ /* 0x000fe400078e0208 */
[----:B------:R-:W5:Y:S04]  /*26fc0*/  LD.E.128 R44, desc[UR52][R44.64] ;  /* 0x000000342c2c7980 */ /* 0x000f68000c101d00 */
[----:B------:R-:W5:Y:S01]  /*26fd0*/  LD.E.128 R48, desc[UR52][R48.64] ;  /* 0x0000003430307980 */ /* 0x000f62000c101d00 */
[----:B------:R-:W-:Y:S01]  /*26fe0*/  IMAD R8, R0, UR4, RZ ;  /* 0x0000000400087c24 */ /* 0x000fe2000f8e02ff */
[----:B------:R-:W-:Y:S01]  /*26ff0*/  @!PT LDS RZ, [RZ] ;  /* 0x00000000fffff984 */ /* 0x000fe20000000800 */
[----:B------:R-:W-:Y:S01]  /*27000*/  @!PT LDS RZ, [RZ] ;  /* 0x00000000fffff984 */ /* 0x000fe20000000800 */
[----:B------:R-:W-:Y:S01]  /*27010*/  @!PT LDS RZ, [RZ] ;  /* 0x00000000fffff984 */ /* 0x000fe20000000800 */
[----:B------:R-:W-:Y:S01]  /*27020*/  @!PT LDS RZ, [RZ] ;  /* 0x00000000fffff984 */ /* 0x000fe20000000800 */
[----:B------:R0:W-:Y:S06]  /*27030*/  MEMBAR.ALL.CTA ;  /* 0x0000000000007992 */ /* 0x0001ec0000008000 */
[----:B0-----:R-:W0:Y:S01]  /*27040*/  FENCE.VIEW.ASYNC.S ;  /* 0x00000000000073c6 */ /* 0x001e220000000000 */
[----:B------:R-:W-:Y:S01]  /*27050*/  SHF.R.S32.HI R4, RZ, 0x1f, R11 ;  /* 0x0000001fff047819 */ /* 0x000fe2000001140b */
[----:B------:R-:W-:-:S02]  /*27060*/  IMAD R13, R9, UR5, R8 ;  /* 0x00000005090d7c24 */ /* 0x000fc4000f8e0208 */
[----:B------:R-:W-:Y:S01]  /*27070*/  IMAD.WIDE.U32 R2, R9, UR4, R2 ;  /* 0x0000000409027c25 */ /* 0x000fe2000f8e0002 */
[----:B------:R-:W-:-:S03]  /*27080*/  ULDC.64 UR4, c[0x0][0xad8] ;  /* 0x0002b60000047ab9 */ /* 0x000fc60000000a00 */
[----:B------:R-:W-:Y:S02]  /*27090*/  IMAD R4, R4, UR4, RZ ;  /* 0x0000000404047c24 */ /* 0x000fe4000f8e02ff */
[----:B------:R-:W-:Y:S02]  /*270a0*/  IMAD.IADD R3, R3, 0x1, R13 ;  /* 0x0000000103037824 */ /* 0x000fe400078e020d */
[----:B------:R-:W-:Y:S02]  /*270b0*/  VIADD R0, R18, 0x29820 ;  /* 0x0002982012007836 */ /* 0x000fe40000000000 */
        /* <DEDUP_REMOVED lines=8> */
[----:B0-----:R1:W-:Y:S01]  /*27140*/  SYNCS.ARRIVE.TRANS64.RED.A1T0 RZ, [R0+URZ], RZ ;  /* 0x000000ff00ff79a7 */ /* 0x0013e2000810043f */
[----:B------:R-:W-:Y:S02]  /*27150*/  LEA.HI.X R3, R8, UR5, R3, 0x1, P0 ;  /* 0x0000000508037c11 */ /* 0x000fe400080f0c03 */
[----:B------:R-:W-:Y:S02]  /*27160*/  SHF.R.S32.HI R10, RZ, 0x1f, R21 ;  /* 0x0000001fff0a7819 */ /* 0x000fe40000011415 */
[----:B------:R-:W-:Y:S01]  /*27170*/  SHF.R.S32.HI R20, RZ, 0x1f, R57 ;  /* 0x0000001fff147819 */ /* 0x000fe20000011439 */
[----:B------:R-:W-:Y:S06]  /*27180*/  BRA.DIV UR4, `(.L_x_2877) ;  /* 0x000000de04107947 */ /* 0x000fec000b800000 */
[----:B-1----:R0:W1:Y:S04]  /*27190*/  SHFL.IDX PT, R0, R3, RZ, 0x181f ;  /* 0x00181fff03007589 */ /* 0x00206800000e0000 */
[----:B------:R0:W2:Y:S02]  /*271a0*/  SHFL.IDX PT, R14, R2, RZ, 0x181f ;  /* 0x00181fff020e7589 */ /* 0x0000a400000e0000 */
.L_x_3162:
[----:B------:R-:W-:Y:S01]  /*271b0*/  IADD3 R214, R107, R214, RZ ;  /* 0x000000d66bd67210 */ /* 0x000fe20007ffe0ff */
        /* <DEDUP_REMOVED lines=12> */
.L_x_2879:
[----:B------:R-:W-:Y:S05]  /*27280*/  BSYNC B1 ;  /* 0x0000000000017941 */ /* 0x000fea0003800000 */
.L_x_2878:
[----:B------:R-:W-:-:S03]  /*27290*/  UMOV UR4, 0xffffffff ;  /* 0xffffffff00047882 */ /* 0x000fc60000000000 */
[----:B------:R-:W-:Y:S05]  /*272a0*/  BRA.DIV UR4, `(.L_x_2880) ;  /* 0x000000da04fc7947 */ /* 0x000fea000b800000 */
[----:B-1----:R1:W4:Y:S04]  /*272b0*/  SHFL.IDX PT, R0, R3, 0x1, 0x181f ;  /* 0x00381f0003007f89 */ /* 0x00232800000e0000 */
[----:B--23--:R1:W2:Y:S02]  /*272c0*/  SHFL.IDX PT, R14, R2, 0x1, 0x181f ;  /* 0x00381f00020e7f89 */ /* 0x00c2a400000e0000 */
.L_x_3166:
        /* <DEDUP_REMOVED lines=11> */
[----:B-----5:R3:W-:Y:S04]  /*27380*/  @!P2 ST.E.128 desc[UR52][R8.64], R28 ;  /* 0x0000001c0800a985 */ /* 0x0207e8000c101d34 */
[----:B------:R3:W-:Y:S02]  /*27390*/  @!P3 ST.E.128 desc[UR52][R14.64], R44 ;  /* 0x0000002c0e00b985 */ /* 0x0007e4000c101d34 */
.L_x_2882:
[----:B------:R-:W-:Y:S05]  /*273a0*/  BSYNC B1 ;  /* 0x0000000000017941 */ /* 0x000fea0003800000 */
.L_x_2881:
[----:B------:R-:W-:-:S03]  /*273b0*/  UMOV UR4, 0xffffffff ;  /* 0xffffffff00047882 */ /* 0x000fc60000000000 */
[----:B------:R-:W-:Y:S05]  /*273c0*/  BRA.DIV UR4, `(.L_x_2883) ;  /* 0x000000da04fc7947 */ /* 0x000fea000b800000 */
[----:B----4-:R4:W0:Y:S04]  /*273d0*/  SHFL.IDX PT, R0, R3, 0x2, 0x181f ;  /* 0x00581f0003007f89 */ /* 0x01082800000e0000 */
[----:B--23--:R4:W2:Y:S02]  /*273e0*/  SHFL.IDX PT, R14, R2, 0x2, 0x181f ;  /* 0x00581f00020e7f89 */ /* 0x00c8a400000e0000 */
.L_x_3170:
        /* <DEDUP_REMOVED lines=11> */
[----:B-----5:R3:W-:Y:S04]  /*274a0*/  @!P2 ST.E.128 desc[UR52][R8.64], R32 ;  /* 0x000000200800a985 */ /* 0x0207e8000c101d34 */
[----:B------:R3:W-:Y:S02]  /*274b0*/  @!P3 ST.E.128 desc[UR52][R14.64], R48 ;  /* 0x000000300e00b985 */ /* 0x0007e4000c101d34 */
.L_x_2885:
[----:B------:R-:W-:Y:S05]  /*274c0*/  BSYNC B1 ;  /* 0x0000000000017941 */ /* 0x000fea0003800000 */
.L_x_2884:
[----:B------:R-:W-:-:S03]  /*274d0*/  UMOV UR4, 0xffffffff ;  /* 0xffffffff00047882 */ /* 0x000fc60000000000 */
[----:B------:R-:W-:Y:S05]  /*274e0*/  BRA.DIV UR4, `(.L_x_2886) ;  /* 0x000000da04fc7947 */ /* 0x000fea000b800000 */
[----:B0-----:R0:W0:Y:S04]  /*274f0*/  SHFL.IDX PT, R0, R3, 0x3, 0x181f ;  /* 0x00781f0003007f89 */ /* 0x00102800000e0000 */
[----:B--23--:R2:W3:Y:S02]  /*27500*/  SHFL.IDX PT, R14, R2, 0x3, 0x181f ;  /* 0x00781f00020e7f89 */ /* 0x00c4e400000e0000 */
.L_x_3174:
[----:B-12-4-:R-:W-:-:S05]  /*27510*/  VIADD R2, R214, 0x60 ;  /* 0x00000060d6027836 */ /* 0x016fca0000000000 */
[----:B------:R-:W-:-:S13]  /*27520*/  ISETP.GE.AND P0, PT, R2, R103, PT ;  /* 0x000000670200720c */ /* 0x000fda0003f06270 */
[----:B------:R-:W-:Y:S05]  /*27530*/  @P0 BRA `(.L_x_2887) ;  /* 0x0000001c00ec0947 */ /* 0x000fea0003800000 */
[----:B------:R-:W-:Y:S02]  /*27540*/  ULDC UR4, c[0x0][0xac8] ;  /* 0x0002b20000047ab9 */ /* 0x000fe40000000800 */
[----:B------:R-:W-:-:S13]  /*27550*/  ISETP.GE.AND P1, PT, R21, UR4, PT ;  /* 0x0000000415007c0c */ /* 0x000fda000bf26270 */
[----:B---3--:R-:W-:-:S04]  /*27560*/  @!P1 LEA R2, P0, R21, R14, 0x1 ;  /* 0x0000000e15029211 */ /* 0x008fc800078008ff */
[----:B0-----:R-:W-:Y:S02]  /*27570*/  @!P1 LEA.HI.X R3, R21, R0, R10, 0x1, P0 ;  /* 0x0000000015039211 */ /* 0x001fe400000f0c0a */
[----:B------:R-:W-:-:S03]  /*27580*/  ISETP.GE.AND P0, PT, R57, UR4, PT ;  /* 0x0000000439007c0c */ /* 0x000fc6000bf06270 */
[----:B-----5:R0:W-:Y:S10]  /*27590*/  @!P1 ST.E.128 desc[UR52][R2.64], R36 ;  /* 0x0000002402009985 */ /* 0x0201f4000c101d34 */
[----:B------:R-:W-:Y:S05]  /*275a0*/  @P0 BRA `(.L_x_2887) ;  /* 0x0000001c00d00947 */ /* 0x000fea0003800000 */
[----:B------:R-:W-:-:S04]  /*275b0*/  LEA R14, P0, R57, R14, 0x1 ;  /* 0x0000000e390e7211 */ /* 0x000fc800078008ff */
[----:B------:R-:W-:-:S05]  /*275c0*/  LEA.HI.X R15, R57, R0, R20, 0x1, P0 ;  /* 0x00000000390f7211 */ /* 0x000fca00000f0c14 */
[----:B------:R1:W-:Y:S01]  /*275d0*/  ST.E.128 desc[UR52][R14.64], R52 ;  /* 0x000000340e007985 */ /* 0x0003e2000c101d34 */
[----:B------:R-:W-:Y:S05]  /*275e0*/  BRA `(.L_x_2887) ;  /* 0x0000001c00c07947 */ /* 0x000fea0003800000 */
.L_x_2876:
        /* <DEDUP_REMOVED lines=8> */
[----:B------:R-:W-:Y:S01]  /*27670*/  IMAD.IADD R9, R9, 0x1, R11 ;  /* 0x0000000109097824 */ /* 0x000fe200078e020b */
[----:B------:R-:W-:Y:S01]  /*27680*/  MOV R11, R33 ;  /* 0x00000021000b7202 */ /* 0x000fe20000000f00 */
        /* <DEDUP_REMOVED lines=30> */
[----:B------:R-:W-:Y:S01]  /*27870*/  UMOV UR4, 0xffffffff ;  /* 0xffffffff00047882 */ /* 0x000fe20000000000 */
[----:B------:R-:W-:-:S04]  /*27880*/  IADD3 R37, R9, R37, RZ ;  /* 0x0000002509257210 */ /* 0x000fc80007ffe0ff */
        /* <DEDUP_REMOVED lines=8> */
[C---:B------:R-:W-:Y:S02]  /*27910*/  VIADD R29, R216.reuse, 0x30 ;  /* 0x00000030d81d7836 */ /* 0x040fe40000000000 */
[C---:B------:R-:W-:Y:S02]  /*27920*/  VIADD R25, R216.reuse, 0x40 ;  /* 0x00000040d8197836 */ /* 0x040fe40000000000 */
[----:B------:R-:W-:-:S07]  /*27930*/  VIADD R31, R216, 0x18 ;  /* 0x00000018d81f7836 */ /* 0x000fce0000000000 */
.L_x_3177:
        /* <DEDUP_REMOVED lines=9> */
[C---:B------:R-:W-:Y:S01]  /*279d0*/  VIADD R39, R216.reuse, 0x60 ;  /* 0x00000060d8277836 */ /* 0x040fe20000000000 */
[----:B------:R-:W-:Y:S01]  /*279e0*/  ISETP.GE.AND P4, PT, R33, UR4, PT ;  /* 0x0000000421007c0c */ /* 0x000fe2000bf86270 */
[C---:B------:R-:W-:Y:S01]  /*279f0*/  VIADD R100, R216.reuse, 0x58 ;  /* 0x00000058d8647836 */ /* 0x040fe20000000000 */
[----:B------:R-:W-:Y:S01]  /*27a00*/  SHF.R.S32.HI R12, RZ, 0x1f, R33 ;  /* 0x0000001fff0c7819 */ /* 0x000fe20000011421 */
[C---:B------:R-:W-:Y:S01]  /*27a10*/  VIADD R88, R216.reuse, 0x68 ;  /* 0x00000068d8587836 */ /* 0x040fe20000000000 */
[----:B------:R-:W-:Y:S01]  /*27a20*/  ISETP.GE.AND P3, PT, R31, UR4, PT ;  /* 0x000000041f007c0c */ /* 0x000fe2000bf66270 */
[----:B------:R-:W-:Y:S01]  /*27a30*/  VIADD R63, R216, 0x60 ;  /* 0x00000060d83f7836 */ /* 0x000fe20000000000 */
[----:B------:R-:W-:-:S02]  /*27a40*/  ISETP.GE.AND P1, PT, R30, UR4, PT ;  /* 0x000000041e007c0c */ /* 0x000fc4000bf26270 */
[----:B------:R-:W-:Y:S01]  /*27a50*/  SHF.R.S32.HI R14, RZ, 0x1f, R31 ;  /* 0x0000001fff0e7819 */ /* 0x000fe2000001141f */
[----:B--2---:R-:W-:Y:S01]  /*27a60*/  @!P0 IMAD.MOV.U32 R8, RZ, RZ, R35 ;  /* 0x000000ffff088224 */ /* 0x004fe200078e0023 */
[----:B------:R-:W-:Y:S01]  /*27a70*/  @!P0 MOV R10, R102 ;  /* 0x00000066000a8202 */ /* 0x000fe20000000f00 */
[----:B-1----:R-:W-:Y:S01]  /*27a80*/  @!P0 IMAD.MOV.U32 R9, RZ, RZ, R36 ;  /* 0x000000ffff098224 */ /* 0x002fe200078e0024 */
[----:B------:R-:W-:Y:S01]  /*27a90*/  SHF.R.S32.HI R15, RZ, 0x1f, R28 ;  /* 0x0000001fff0f7819 */ /* 0x000fe2000001141c */
[----:B------:R-:W-:Y:S01]  /*27aa0*/  @!P0 IMAD.MOV.U32 R11, RZ, RZ, R101 ;  /* 0x000000ffff0b8224 */ /* 0x000fe200078e0065 */
[----:B------:R-:W-:Y:S01]  /*27ab0*/  SHF.R.S32.HI R27, RZ, 0x1f, R30 ;  /* 0x0000001fff1b7819 */ /* 0x000fe2000001141e */
[C---:B------:R-:W-:Y:S01]  /*27ac0*/  @!P0 IMAD.WIDE R8, R216.reuse, 0x4, R8 ;  /* 0x00000004d8088825 */ /* 0x040fe200078e0208 */
[----:B------:R-:W-:Y:S02]  /*27ad0*/  IADD3 R62, R216, 0x50, RZ ;  /* 0x00000050d83e7810 */ /* 0x000fe40007ffe0ff */
[----:B------:R-:W-:-:S02]  /*27ae0*/  SHF.R.S32.HI R100, RZ, 0x1f, R100 ;  /* 0x0000001fff647819 */ /* 0x000fc40000011464 */
[----:B------:R1:W-:Y:S01]  /*27af0*/  @!P0 ST.E.64 desc[UR52][R8.64], R10 ;  /* 0x0000000a08008985 */ /* 0x0003e2000c101b34 */
[----:B------:R-:W-:Y:S02]  /*27b00*/  SHF.R.S32.HI R62, RZ, 0x1f, R62 ;  /* 0x0000001fff3e7819 */ /* 0x000fe4000001143e */
[----:B------:R-:W-:Y:S02]  /*27b10*/  SHF.R.S32.HI R63, RZ, 0x1f, R63 ;  /* 0x0000001fff3f7819 */ /* 0x000fe4000001143f */
[-C--:B-1----:R-:W-:Y:S02]  /*27b20*/  @!P2 LEA R8, P0, R229, R35.reuse, 0x2 ;  /* 0x00000023e508a211 */ /* 0x082fe400078010ff */
[----:B------:R-:W-:Y:S02]  /*27b30*/  @!P4 LEA R10, P5, R33, R35, 0x2 ;  /* 0x00000023210ac211 */ /* 0x000fe400078a10ff */
[-C--:B------:R-:W-:Y:S01]  /*27b40*/  @!P2 LEA.HI.X R9, R229, R36.reuse, R13, 0x2, P0 ;  /* 0x00000024e509a211 */ /* 0x080fe200000f140d */
[----:B------:R-:W-:Y:S01]  /*27b50*/  @!P2 IMAD.MOV.U32 R13, RZ, RZ, R98 ;  /* 0x000000ffff0da224 */ /* 0x000fe200078e0062 */
[----:B------:R-:W-:Y:S01]  /*27b60*/  @!P4 LEA.HI.X R11, R33, R36, R12, 0x2, P5 ;  /* 0x00000024210bc211 */ /* 0x000fe200028f140c */
[----:B------:R-:W-:Y:S01]  /*27b70*/  @!P2 IMAD.MOV.U32 R12, RZ, RZ, R99 ;  /* 0x000000ffff0ca224 */ /* 0x000fe200078e0063 */
[----:B------:R-:W-:-:S04]  /*27b80*/  ISETP.GE.AND P0, PT, R28, UR4, PT ;  /* 0x000000041c007c0c */ /* 0x000fc8000bf06270 */
[----:B------:R1:W-:Y:S02]  /*27b90*/  @!P2 ST.E.64 desc[UR52][R8.64], R12 ;  /* 0x0000000c0800a985 */ /* 0x0003e4000c101b34 */
[----:B-1----:R-:W-:Y:S01]  /*27ba0*/  @!P4 IMAD.MOV.U32 R8, RZ, RZ, R79 ;  /* 0x000000ffff08c224 */ /* 0x002fe200078e004f */
[----:B------:R-:W-:Y:S01]  /*27bb0*/  @!P4 MOV R9, R77 ;  /* 0x0000004d0009c202 */ /* 0x000fe20000000f00 */
[----:B------:R-:W-:Y:S02]  /*27bc0*/  @!P3 IMAD.MOV.U32 R79, RZ, RZ, R78 ;  /* 0x000000ffff4fb224 */ /* 0x000fe400078e004e */
[----:B------:R-:W-:Y:S02]  /*27bd0*/  @!P3 IMAD.MOV.U32 R78, RZ, RZ, R80 ;  /* 0x000000ffff4eb224 */ /* 0x000fe400078e0050 */
[----:B------:R1:W-:Y:S01]  /*27be0*/  @!P4 ST.E.64 desc[UR52][R10.64], R8 ;  /* 0x000000080a00c985 */ /* 0x0003e2000c101b34 */
[----:B------:R-:W-:-:S04]  /*27bf0*/  @!P1 LEA R12, P4, R30, R35, 0x2 ;  /* 0x000000231e0c9211 */ /* 0x000fc800078810ff */
[-C--:B------:R-:W-:Y:S02]  /*27c00*/  @!P1 LEA.HI.X R13, R30, R36.reuse, R27, 0x2, P4 ;  /* 0x000000241e0d9211 */ /* 0x080fe400020f141b */
[----:B------:R-:W-:Y:S02]  /*27c10*/  ISETP.GE.AND P4, PT, R25, UR4, PT ;  /* 0x0000000419007c0c */ /* 0x000fe4000bf86270 */
[CC--:B-1----:R-:W-:Y:S02]  /*27c20*/  @!P3 LEA R10, P2, R31.reuse, R35.reuse, 0x2 ;  /* 0x000000231f0ab211 */ /* 0x0c2fe400078410ff */
[----:B------:R-:W-:Y:S02]  /*27c30*/  @!P0 LEA R8, P5, R28, R35, 0x2 ;  /* 0x000000231c088211 */ /* 0x000fe400078a10ff */
[----:B------:R-:W-:Y:S02]  /*27c40*/  @!P3 LEA.HI.X R11, R31, R36, R14, 0x2, P2 ;  /* 0x000000241f0bb211 */ /* 0x000fe400010f140e */
[----:B------:R-:W-:-:S02]  /*27c50*/  ISETP.GE.AND P2, PT, R29, UR4, PT ;  /* 0x000000041d007c0c */ /* 0x000fc4000bf46270 */
[----:B------:R-:W-:Y:S01]  /*27c60*/  @!P0 LEA.HI.X R9, R28, R36, R15, 0x2, P5 ;  /* 0x000000241c098211 */ /* 0x000fe200028f140f */
[----:B------:R1:W-:Y:S01]  /*27c70*/  @!P3 ST.E.64 desc[UR52][R10.64], R78 ;  /* 0x0000004e0a00b985 */ /* 0x0003e2000c101b34 */
[----:B------:R-:W-:Y:S02]  /*27c80*/  ISETP.GE.AND P3, PT, R24, UR4, PT ;  /* 0x0000000418007c0c */ /* 0x000fe4000bf66270 */
[----:B------:R-:W-:Y:S01]  /*27c90*/  SHF.R.S32.HI R15, RZ, 0x1f, R24 ;  /* 0x0000001fff0f7819 */ /* 0x000fe20000011418 */
[----:B-1----:R-:W-:Y:S01]  /*27ca0*/  @!P0 IMAD.MOV.U32 R10, RZ, RZ, R2 ;  /* 0x000000ffff0a8224 */ /* 0x002fe200078e0002 */
[----:B------:R-:W-:Y:S01]  /*27cb0*/  @!P1 MOV R2, R3 ;  /* 0x0000000300029202 */ /* 0x000fe20000000f00 */
[----:B------:R-:W-:Y:S02]  /*27cc0*/  @!P0 IMAD.MOV.U32 R11, RZ, RZ, R81 ;  /* 0x000000ffff0b8224 */ /* 0x000fe400078e0051 */
[----:B------:R-:W-:Y:S01]  /*27cd0*/  @!P1 IMAD.MOV.U32 R3, RZ, RZ, R0 ;  /* 0x000000ffff039224 */ /* 0x000fe200078e0000 */
[----:B------:R-:W-:-:S02]  /*27ce0*/  SHF.R.S32.HI R0, RZ, 0x1f, R29 ;  /* 0x0000001fff007819 */ /* 0x000fc4000001141d */
[----:B------:R1:W-:Y:S04]  /*27cf0*/  @!P0 ST.E.64 desc[UR52][R8.64], R10 ;  /* 0x0000000a08008985 */ /* 0x0003e8000c101b34 */
[----:B------:R2:W-:Y:S01]  /*27d00*/  @!P1 ST.E.64 desc[UR52][R12.64], R2 ;  /* 0x000000020c009985 */ /* 0x0005e2000c101b34 */
[----:B------:R-:W-:Y:S01]  /*27d10*/  ISETP.GE.AND P1, PT, R228, UR4, PT ;  /* 0x00000004e4007c0c */ /* 0x000fe2000bf26270 */
[----:B-1----:R-:W-:Y:S01]  /*27d20*/  @!P2 IMAD.MOV.U32 R10, RZ, RZ, R21 ;  /* 0x000000ffff0aa224 */ /* 0x002fe200078e0015 */
[CC--:B------:R-:W-:Y:S01]  /*27d30*/  @!P3 LEA R8, P5, R24.reuse, R35.reuse, 0x2 ;  /* 0x000000231808b211 */ /* 0x0c0fe200078a10ff */
[----:B------:R-:W-:Y:S01]  /*27d40*/  @!P2 IMAD.MOV.U32 R11, RZ, RZ, R4 ;  /* 0x000000ffff0ba224 */ /* 0x000fe200078e0004 */
[----:B------:R-:W-:Y:S01]  /*27d50*/  @!P3 MOV R21, R20 ;  /* 0x000000140015b202 */ /* 0x000fe20000000f00 */
[----:B------:R-:W-:Y:S01]  /*27d60*/  @!P3 IMAD.MOV.U32 R20, RZ, RZ, R40 ;  /* 0x000000ffff14b224 */ /* 0x000fe200078e0028 */
[----:B--2---:R-:W-:Y:S01]  /*27d70*/  @!P2 LEA R2, P0, R29, R35, 0x2 ;  /* 0x000000231d02a211 */ /* 0x004fe200078010ff */
[----:B------:R-:W-:Y:S01]  /*27d80*/  @!P4 IMAD.MOV.U32 R40, RZ, RZ, R43 ;  /* 0x000000ffff28c224 */ /* 0x000fe200078e002b */
[----:B------:R-:W-:-:S05]  /*27d90*/  @!P3 LEA.HI.X R9, R24, R36, R15, 0x2, P5 ;  /* 0x000000241809b211 */ /* 0x000fca00028f140f */
[----:B------:R-:W-:Y:S01]  /*27da0*/  @!P1 IMAD.MOV.U32 R43, RZ, RZ, R42 ;  /* 0x000000ffff2b9224 */ /* 0x000fe200078e002a */
[-C--:B------:R-:W-:Y:S01]  /*27db0*/  @!P2 LEA.HI.X R3, R29, R36.reuse, R0, 0x2, P0 ;  /* 0x000000241d03a211 */ /* 0x080fe200000f1400 */
[----:B------:R-:W-:Y:S01]  /*27dc0*/  @!P1 IMAD.MOV.U32 R42, RZ, RZ, R44 ;  /* 0x000000ffff2a9224 */ /* 0x000fe200078e002c */
[----:B------:R-:W-:Y:S02]  /*27dd0*/  ISETP.GE.AND P0, PT, R38, UR4, PT ;  /* 0x0000000426007c0c */ /* 0x000fe4000bf06270 */
[----:B------:R-:W-:Y:S01]  /*27de0*/  SHF.R.S32.HI R0, RZ, 0x1f, R25 ;  /* 0x0000001fff007819 */ /* 0x000fe20000011419 */
[----:B------:R1:W-:Y:S01]  /*27df0*/  @!P2 ST.E.64 desc[UR52][R2.64], R10 ;  /* 0x0000000a0200a985 */ /* 0x0003e2000c101b34 */
[C---:B------:R-:W-:Y:S02]  /*27e00*/  @!P4 LEA R12, P2, R25.reuse, R35, 0x2 ;  /* 0x00000023190cc211 */ /* 0x040fe400078410ff */
[----:B------:R-:W-:Y:S01]  /*27e10*/  SHF.R.S32.HI R15, RZ, 0x1f, R228 ;  /* 0x0000001fff0f7819 */ /* 0x000fe200000114e4 */
[----:B------:R2:W-:Y:S01]  /*27e20*/  @!P3 ST.E.64 desc[UR52][R8.64], R20 ;  /* 0x000000140800b985 */ /* 0x0005e2000c101b34 */
[----:B------:R-:W-:-:S02]  /*27e30*/  @!P4 LEA.HI.X R13, R25, R36, R0, 0x2, P2 ;  /* 0x00000024190dc211 */ /* 0x000fc400010f1400 */
[CC--:B------:R-:W-:Y:S02]  /*27e40*/  @!P1 LEA R14, P3, R228.reuse, R35.reuse, 0x2 ;  /* 0x00000023e40e9211 */ /* 0x0c0fe400078610ff */
[----:B------:R-:W-:Y:S01]  /*27e50*/  ISETP.GE.AND P2, PT, R89, UR4, PT ;  /* 0x0000000459007c0c */ /* 0x000fe2000bf46270 */
[----:B------:R-:W-:Y:S01]  /*27e60*/  @!P0 IMAD.MOV.U32 R44, RZ, RZ, R47 ;  /* 0x000000ffff2c8224 */ /* 0x000fe200078e002f */
[----:B------:R-:W-:Y:S01]  /*27e70*/  @!P1 LEA.HI.X R15, R228, R36, R15, 0x2, P3 ;  /* 0x00000024e40f9211 */ /* 0x000fe200018f140f */
[----:B------:R3:W-:Y:S01]  /*27e80*/  @!P4 ST.E.64 desc[UR52][R12.64], R40 ;  /* 0x000000280c00c985 */ /* 0x0007e2000c101b34 */
[----:B------:R-:W-:Y:S02]  /*27e90*/  ISETP.GE.AND P3, PT, R39, UR4, PT ;  /* 0x0000000427007c0c */ /* 0x000fe4000bf66270 */
[----:B------:R-:W-:Y:S01]  /*27ea0*/  @!P0 LEA R26, P5, R38, R35, 0x2 ;  /* 0x00000023261a8211 */ /* 0x000fe200078a10ff */
[----:B------:R4:W-:Y:S01]  /*27eb0*/  @!P1 ST.E.64 desc[UR52][R14.64], R42 ;  /* 0x0000002a0e009985 */ /* 0x0009e2000c101b34 */
[----:B------:R-:W-:-:S02]  /*27ec0*/  ISETP.GE.AND P4, PT, R88, UR4, PT ;  /* 0x0000000458007c0c */ /* 0x000fc4000bf86270 */
[-C--:B------:R-:W-:Y:S01]  /*27ed0*/  @!P0 LEA.HI.X R27, R38, R36.reuse, R62, 0x2, P5 ;  /* 0x00000024261b8211 */ /* 0x080fe200028f143e */
[C---:B------:R-:W-:Y:S01]  /*27ee0*/  VIADD R38, R216.reuse, 0x78 ;  /* 0x00000078d8267836 */ /* 0x040fe20000000000 */
[----:B------:R-:W-:Y:S01]  /*27ef0*/  IADD3 R62, R216, 0x70, RZ ;  /* 0x00000070d83e7810 */ /* 0x000fe20007ffe0ff */
[----:B------:R-:W-:Y:S01]  /*27f00*/  @!P2 IMAD.MOV.U32 R47, RZ, RZ, R46 ;  /* 0x000000ffff2fa224 */ /* 0x000fe200078e002e */
[CC--:B-1----:R-:W-:Y:S01]  /*27f10*/  @!P2 LEA R2, P1, R89.reuse, R35.reuse, 0x2 ;  /* 0x000000235902a211 */ /* 0x0c2fe200078210ff */
[----:B------:R1:W-:Y:S01]  /*27f20*/  @!P0 ST.E.64 desc[UR52][R26.64], R44 ;  /* 0x0000002c1a008985 */ /* 0x0003e2000c101b34 */
[----:B------:R-:W-:Y:S02]  /*27f30*/  ISETP.GE.AND P5, PT, R62, UR4, PT ;  /* 0x000000043e007c0c */ /* 0x000fe4000bfa6270 */
[----:B------:R-:W-:Y:S02]  /*27f40*/  ISETP.GE.AND P0, PT, R38, UR4, PT ;  /* 0x0000000426007c0c */ /* 0x000fe4000bf06270 */
[----:B------:R-:W-:Y:S01]  /*27f50*/  @!P2 LEA.HI.X R3, R89, R36, R100, 0x2, P1 ;  /* 0x000000245903a211 */ /* 0x000fe200008f1464 */
[----:B------:R-:W-:Y:S01]  /*27f60*/  VIADD R89, R216, 0x68 ;  /* 0x00000068d8597836 */ /* 0x000fe20000000000 */
[----:B--2---:R-:W-:-:S02]  /*27f70*/  @!P3 LEA R8, P1, R39, R35, 0x2 ;  /* 0x000000232708b211 */ /* 0x004fc400078210ff */
[----:B------:R-:W-:Y:S01]  /*27f80*/  @!P2 MOV R46, R48 ;  /* 0x00000030002ea202 */ /* 0x000fe20000000f00 */
[----:B------:R-:W-:Y:S01]  /*27f90*/  @!P3 IMAD.MOV.U32 R48, RZ, RZ, R51 ;  /* 0x000000ffff30b224 */ /* 0x000fe200078e0033 */
[----:B------:R-:W-:Y:S01]  /*27fa0*/  @!P3 LEA.HI.X R9, R39, R36, R63, 0x2, P1 ;  /* 0x000000242709b211 */ /* 0x000fe200008f143f */
[----:B------:R-:W-:Y:S01]  /*27fb0*/  VIADD R63, R216, 0x70 ;  /* 0x00000070d83f7836 */ /* 0x000fe20000000000 */
[-C--:B------:R-:W-:Y:S01]  /*27fc0*/  @!P4 LEA R10, P1, R88, R35.reuse, 0x2 ;  /* 0x00000023580ac211 */ /* 0x080fe200078210ff */
[----:B------:R-:W-:Y:S01]  /*27fd0*/  VIADD R39, R216, 0x78 ;  /* 0x00000078d8277836 */ /* 0x000fe20000000000 */
[----:B------:R1:W-:Y:S01]  /*27fe0*/  @!P2 ST.E.64 desc[UR52][R2.64], R46 ;  /* 0x0000002e0200a985 */ /* 0x0003e2000c101b34 */
[----:B------:R-:W-:Y:S02]  /*27ff0*/  SHF.R.S32.HI R89, RZ, 0x1f, R89 ;  /* 0x0000001fff597819 */ /* 0x000fe40000011459 */
[----:B---3--:R-:W-:Y:S01]  /*28000*/  @!P5 LEA R12, P2, R62, R35, 0x2 ;  /* 0x000000233e0cd211 */ /* 0x008fe200078410ff */
[----:B------:R1:W-:Y:S01]  /*28010*/  @!P3 ST.E.64 desc[UR52][R8.64], R48 ;  /* 0x000000300800b985 */ /* 0x0003e2000c101b34 */
[----:B------:R-:W-:-:S02]  /*28020*/  SHF.R.S32.HI R63, RZ, 0x1f, R63 ;  /* 0x0000001fff3f7819 */ /* 0x000fc4000001143f */
[----:B----4-:R-:W-:Y:S02]  /*28030*/  @!P0 LEA R14, P3, R38, R35, 0x2 ;  /* 0x00000023260e8211 */ /* 0x010fe400078610ff */
[----:B------:R-:W-:Y:S02]  /*28040*/  SHF.R.S32.HI R39, RZ, 0x1f, R39 ;  /* 0x0000001fff277819 */ /* 0x000fe40000011427 */
[----:B------:R-:W-:Y:S01]  /*28050*/  @!P4 MOV R51, R50 ;  /* 0x000000320033c202 */ /* 0x000fe20000000f00 */
[----:B------:R-:W-:Y:S01]  /*28060*/  @!P4 IMAD.MOV.U32 R50, RZ, RZ, R82 ;  /* 0x000000ffff32c224 */ /* 0x000fe200078e0052 */
[-C--:B------:R-:W-:Y:S01]  /*28070*/  @!P4 LEA.HI.X R11, R88, R36.reuse, R89, 0x2, P1 ;  /* 0x00000024580bc211 */ /* 0x080fe200008f1459 */
[----:B------:R-:W-:Y:S01]  /*28080*/  @!P5 IMAD.MOV.U32 R82, RZ, RZ, R85 ;  /* 0x000000ffff52d224 */ /* 0x000fe200078e0055 */
[-C--:B------:R-:W-:Y:S01]  /*28090*/  @!P5 LEA.HI.X R13, R62, R36.reuse, R63, 0x2, P2 ;  /* 0x000000243e0dd211 */ /* 0x080fe200010f143f */
[----:B------:R-:W-:Y:S01]  /*280a0*/  @!P0 IMAD.MOV.U32 R85, RZ, RZ, R84 ;  /* 0x000000ffff558224 */ /* 0x000fe200078e0054 */
[----:B------:R-:W-:Y:S01]  /*280b0*/  @!P0 LEA.HI.X R15, R38, R36, R39, 0x2, P3 ;  /* 0x00000024260f8211 */ /* 0x000fe200018f1427 */
[----:B------:R-:W-:Y:S01]  /*280c0*/  @!P0 IMAD.MOV.U32 R84, RZ, RZ, R86 ;  /* 0x000000ffff548224 */ /* 0x000fe200078e0056 */
[----:B------:R1:W-:Y:S04]  /*280d0*/  @!P4 ST.E.64 desc[UR52][R10.64], R50 ;  /* 0x000000320a00c985 */ /* 0x0003e8000c101b34 */
[----:B------:R1:W-:Y:S04]  /*280e0*/  @!P5 ST.E.64 desc[UR52][R12.64], R82 ;  /* 0x000000520c00d985 */ /* 0x0003e8000c101b34 */
[----:B------:R1:W-:Y:S02]  /*280f0*/  @!P0 ST.E.64 desc[UR52][R14.64], R84 ;  /* 0x000000540e008985 */ /* 0x0003e4000c101b34 */
.L_x_2890:
[----:B------:R-:W-:Y:S05]  /*28100*/  BSYNC B1 ;  /* 0x0000000000017941 */ /* 0x000fea0003800000 */
.L_x_2889:
[----:B------:R-:W-:-:S03]  /*28110*/  UMOV UR4, 0xffffffff ;  /* 0xffffffff00047882 */ /* 0x000fc60000000000 */
[----:B------:R-:W-:Y:S05]  /*28120*/  BRA.DIV UR4, `(.L_x_2891) ;  /* 0x000000d204887947 */ /* 0x000fea000b800000 */
[----:B------:R3:W4:Y:S04]  /*28130*/  SHFL.IDX PT, R0, R37, 0x1, 0x1c1f ;  /* 0x003c1f0025007f89 */ /* 0x00072800000e0000 */
[----:B-1----:R3:W1:Y:S02]  /*28140*/  SHFL.IDX PT, R14, R32, 0x1, 0x1c1f ;  /* 0x003c1f00200e7f89 */ /* 0x00266400000e0000 */
.L_x_3181:
[----:B------:R-:W-:-:S13]  /*28150*/  ISETP.GE.AND P0, PT, R34, R103, PT ;  /* 0x000000672200720c */ /* 0x000fda0003f06270 */
[----:B------:R-:W-:Y:S05]  /*28160*/  @P0 BRA `(.L_x_2887) ;  /* 0x0000001000e00947 */ /* 0x000fea0003800000 */
[----:B------:R-:W-:Y:S01]  /*28170*/  ULDC UR4, c[0x0][0xac8] ;  /* 0x0002b20000047ab9 */ /* 0x000fe20000000800 */
[----:B------:R-:W-:Y:S01]  /*28180*/  SHF.R.S32.HI R2, RZ, 0x1f, R33 ;  /* 0x0000001fff027819 */ /* 0x000fe20000011421 */
[C---:B--2---:R-:W-:Y:S01]  /*28190*/  VIADD R35, R216.reuse, 0x58 ;  /* 0x00000058d8237836 */ /* 0x044fe20000000000 */
[C---:B------:R-:W-:Y:S01]  /*281a0*/  ISETP.GE.AND P0, PT, R216.reuse, UR4, PT ;  /* 0x00000004d8007c0c */ /* 0x040fe2000bf06270 */
[C---:B------:R-:W-:Y:S01]  /*281b0*/  VIADD R40, R216.reuse, 0x50 ;  /* 0x00000050d8287836 */ /* 0x040fe20000000000 */
[----:B------:R-:W-:Y:S01]  /*281c0*/  ISETP.GE.AND P1, PT, R33, UR4, PT ;  /* 0x0000000421007c0c */ /* 0x000fe2000bf26270 */
[C---:B------:R-:W-:Y:S01]  /*281d0*/  VIADD R36, R216.reuse, 0x68 ;  /* 0x00000068d8247836 */ /* 0x040fe20000000000 */
[----:B------:R-:W-:Y:S01]  /*281e0*/  ISETP.GE.AND P2, PT, R229, UR4, PT ;  /* 0x00000004e5007c0c */ /* 0x000fe2000bf46270 */
[----:B0--3--:R-:W-:Y:S01]  /*281f0*/  VIADD R37, R216, 0x58 ;  /* 0x00000058d8257836 */ /* 0x009fe20000000000 */
[----:B------:R-:W-:Y:S02]  /*28200*/  ISETP.GE.AND P5, PT, R31, UR4, PT ;  /* 0x000000041f007c0c */ /* 0x000fe4000bfa6270 */
[----:B------:R-:W-:-:S02]  /*28210*/  SHF.R.S32.HI R4, RZ, 0x1f, R229 ;  /* 0x0000001fff047819 */ /* 0x000fc400000114e5 */
[----:B------:R-:W-:Y:S02]  /*28220*/  SHF.R.S32.HI R3, RZ, 0x1f, R31 ;  /* 0x0000001fff037819 */ /* 0x000fe4000001141f */
[----:B------:R-:W-:Y:S01]  /*28230*/  SHF.R.S32.HI R27, RZ, 0x1f, R30 ;  /* 0x0000001fff1b7819 */ /* 0x000fe2000001141e */
[----:B------:R-:W-:Y:S01]  /*28240*/  @!P0 IMAD.MOV.U32 R86, RZ, RZ, R52 ;  /* 0x000000ffff568224 */ /* 0x000fe200078e0034 */
[----:B----4-:R-:W-:Y:S02]  /*28250*/  @!P0 MOV R15, R0 ;  /* 0x00000000000f8202 */ /* 0x010fe40000000f00 */
[C---:B-1----:R-:W-:Y:S02]  /*28260*/  @!P1 LEA R12, P3, R33.reuse, R14, 0x2 ;  /* 0x0000000e210c9211 */ /* 0x042fe400078610ff */
[C---:B------:R-:W-:Y:S01]  /*28270*/  IADD3 R39, R216.reuse, 0x50, RZ ;  /* 0x00000050d8277810 */ /* 0x040fe20007ffe0ff */
[----:B------:R-:W-:Y:S01]  /*28280*/  @!P0 IMAD.WIDE R8, R216, 0x4, R14 ;  /* 0x00000004d8088825 */ /* 0x000fe200078e020e */
[----:B------:R-:W-:-:S02]  /*28290*/  @!P1 LEA.HI.X R13, R33, R0, R2, 0x2, P3 ;  /* 0x00000000210d9211 */ /* 0x000fc400018f1402 */
[C---:B------:R-:W-:Y:S02]  /*282a0*/  @!P2 LEA R10, P3, R229.reuse, R14, 0x2 ;  /* 0x0000000ee50aa211 */ /* 0x040fe400078610ff */
[----:B------:R0:W-:Y:S01]  /*282b0*/  @!P0 ST.E.64 desc[UR52][R8.64], R86 ;  /* 0x0000005608008985 */ /* 0x0001e2000c101b34 */
[----:B------:R-:W-:Y:S02]  /*282c0*/  ISETP.GE.AND P0, PT, R30, UR4, PT ;  /* 0x000000041e007c0c */ /* 0x000fe4000bf06270 */
[----:B------:R-:W-:Y:S02]  /*282d0*/  @!P2 LEA.HI.X R11, R229, R0, R4, 0x2, P3 ;  /* 0x00000000e50ba211 */ /* 0x000fe400018f1404 */
[----:B------:R-:W-:Y:S02]  /*282e0*/  ISETP.GE.AND P3, PT, R28, UR4, PT ;  /* 0x000000041c007c0c */ /* 0x000fe4000bf66270 */
[----:B------:R-:W-:Y:S02]  /*282f0*/  @!P5 LEA R2, P4, R31, R14, 0x2 ;  /* 0x0000000e1f02d211 */ /* 0x000fe400078810ff */
[----:B------:R-:W-:-:S02]  /*28300*/  SHF.R.S32.HI R15, RZ, 0x1f, R28 ;  /* 0x0000001fff0f7819 */ /* 0x000fc4000001141c */
[----:B------:R-:W-:Y:S02]  /*28310*/  @!P5 LEA.HI.X R3, R31, R0, R3, 0x2, P4 ;  /* 0x000000001f03d211 */ /* 0x000fe400020f1403 */
[----:B------:R-:W-:Y:S01]  /*28320*/  SHF.R.S32.HI R4, RZ, 0x1f, R29 ;  /* 0x0000001fff047819 */ /* 0x000fe2000001141d */
[----:B0-----:R-:W-:Y:S01]  /*28330*/  @!P2 IMAD.MOV.U32 R8, RZ, RZ, R53 ;  /* 0x000000ffff08a224 */ /* 0x001fe200078e0035 */
[C---:B------:R-:W-:Y:S01]  /*28340*/  IADD3 R38, R216.reuse, 0x60, RZ ;  /* 0x00000060d8267810 */ /* 0x040fe20007ffe0ff */
[----:B------:R-:W-:Y:S01]  /*28350*/  @!P2 IMAD.MOV.U32 R9, RZ, RZ, R90 ;  /* 0x000000ffff09a224 */ /* 0x000fe200078e005a */
[----:B------:R-:W-:Y:S02]  /*28360*/  IADD3 R32, R216, 0x70, RZ ;  /* 0x00000070d8207810 */ /* 0x000fe40007ffe0ff */
[----:B------:R-:W-:Y:S02]  /*28370*/  @!P3 LEA R20, P4, R28, R14, 0x2 ;  /* 0x0000000e1c14b211 */ /* 0x000fe400078810ff */
[----:B------:R0:W-:Y:S01]  /*28380*/  @!P2 ST.E.64 desc[UR52][R10.64], R8 ;  /* 0x000000080a00a985 */ /* 0x0001e2000c101b34 */
[----:B------:R-:W-:-:S02]  /*28390*/  ISETP.GE.AND P2, PT, R29, UR4, PT ;  /* 0x000000041d007c0c */ /* 0x000fc4000bf46270 */
[----:B------:R-:W-:Y:S02]  /*283a0*/  @!P3 LEA.HI.X R21, R28, R0, R15, 0x2, P4 ;  /* 0x000000001c15b211 */ /* 0x000fe400020f140f */
[----:B------:R-:W-:Y:S02]  /*283b0*/  SHF.R.S32.HI R15, RZ, 0x1f, R228 ;  /* 0x0000001fff0f7819 */ /* 0x000fe400000114e4 */
[----:B------:R-:W-:Y:S02]  /*283c0*/  SHF.R.S32.HI R40, RZ, 0x1f, R40 ;  /* 0x0000001fff287819 */ /* 0x000fe40000011428 */
[----:B------:R-:W-:Y:S01]  /*283d0*/  SHF.R.S32.HI R37, RZ, 0x1f, R37 ;  /* 0x0000001fff257819 */ /* 0x000fe20000011425 */
[----:B0-----:R-:W-:Y:S01]  /*283e0*/  @!P1 IMAD.MOV.U32 R8, RZ, RZ, R56 ;  /* 0x000000ffff089224 */ /* 0x001fe200078e0038 */
[----:B------:R-:W-:Y:S01]  /*283f0*/  @!P1 MOV R9, R54 ;  /* 0x0000003600099202 */ /* 0x000fe20000000f00 */
[----:B------:R-:W-:Y:S02]  /*28400*/  @!P5 IMAD.MOV.U32 R54, RZ, RZ, R57 ;  /* 0x000000ffff36d224 */ /* 0x000fe400078e0039 */
[----:B------:R-:W-:-:S02]  /*28410*/  @!P2 LEA R10, P4, R29, R14, 0x2 ;  /* 0x0000000e1d0aa211 */ /* 0x000fc400078810ff */
[----:B------:R0:W-:Y:S01]  /*28420*/  @!P1 ST.E.64 desc[UR52][R12.64], R8 ;  /* 0x000000080c009985 */ /* 0x0001e2000c101b34 */
[----:B------:R-:W-:Y:S02]  /*28430*/  ISETP.GE.AND P1, PT, R24, UR4, PT ;  /* 0x0000000418007c0c */ /* 0x000fe4000bf26270 */
[----:B------:R-:W-:Y:S01]  /*28440*/  @!P2 LEA.HI.X R11, R29, R0, R4, 0x2, P4 ;  /* 0x000000001d0ba211 */ /* 0x000fe200020f1404 */
[----:B------:R1:W-:Y:S01]  /*28450*/  @!P5 ST.E.64 desc[UR52][R2.64], R54 ;  /* 0x000000360200d985 */ /* 0x0003e2000c101b34 */
[C---:B------:R-:W-:Y:S02]  /*28460*/  @!P0 LEA R26, P5, R30.reuse, R14, 0x2 ;  /* 0x0000000e1e1a8211 */ /* 0x040fe400078a10ff */
[----:B------:R-:W-:Y:S02]  /*28470*/  SHF.R.S32.HI R4, RZ, 0x1f, R25 ;  /* 0x0000001fff047819 */ /* 0x000fe40000011419 */
[----:B------:R-:W-:Y:S02]  /*28480*/  @!P0 LEA.HI.X R27, R30, R0, R27, 0x2, P5 ;  /* 0x000000001e1b8211 */ /* 0x000fe400028f141b */
[----:B------:R-:W-:-:S02]  /*28490*/  ISETP.GE.AND P5, PT, R25, UR4, PT ;  /* 0x0000000419007c0c */ /* 0x000fc4000bfa6270 */
[----:B0-----:R-:W-:Y:S02]  /*284a0*/  SHF.R.S32.HI R9, RZ, 0x1f, R24 ;  /* 0x0000001fff097819 */ /* 0x001fe40000011418 */
[C---:B------:R-:W-:Y:S01]  /*284b0*/  @!P1 LEA R8, P4, R24.reuse, R14, 0x2 ;  /* 0x0000000e18089211 */ /* 0x040fe200078810ff */
[----:B-1----:R-:W-:Y:S02]  /*284c0*/  @!P3 IMAD.MOV.U32 R2, RZ, RZ, R60 ;  /* 0x000000ffff02b224 */ /* 0x002fe400078e003c */
[----:B------:R-:W-:Y:S01]  /*284d0*/  @!P3 IMAD.MOV.U32 R3, RZ, RZ, R58 ;  /* 0x000000ffff03b224 */ /* 0x000fe200078e003a */
[----:B------:R-:W-:Y:S01]  /*284e0*/  @!P1 LEA.HI.X R9, R24, R0, R9, 0x2, P4 ;  /* 0x0000000018099211 */ /* 0x000fe200020f1409 */
[----:B------:R-:W-:-:S04]  /*284f0*/  @!P0 IMAD.MOV.U32 R58, RZ, RZ, R61 ;  /* 0x000000ffff3a8224 */ /* 0x000fc800078e003d */
[C---:B------:R-:W-:Y:S01]  /*28500*/  @!P5 LEA R12, P4, R25.reuse, R14, 0x2 ;  /* 0x0000000e190cd211 */ /* 0x040fe200078810ff */
[----:B------:R0:W-:Y:S01]  /*28510*/  @!P3 ST.E.64 desc[UR52][R20.64], R2 ;  /* 0x000000021400b985 */ /* 0x0001e2000c101b34 */
[----:B------:R-:W-:Y:S02]  /*28520*/  ISETP.GE.AND P3, PT, R228, UR4, PT ;  /* 0x00000004e4007c0c */ /* 0x000fe4000bf66270 */
[----:B------:R-:W-:Y:S01]  /*28530*/  @!P5 LEA.HI.X R13, R25, R0, R4, 0x2, P4 ;  /* 0x00000000190dd211 */ /* 0x000fe200020f1404 */
[----:B------:R-:W-:Y:S01]  /*28540*/  @!P0 ST.E.64 desc[UR52][R26.64], R58 ;  /* 0x0000003a1a008985 */ /* 0x000fe2000c101b34 */
[----:B------:R-:W-:Y:S02]  /*28550*/  ISETP.GE.AND P0, PT, R39, UR4, PT ;  /* 0x0000000427007c0c */ /* 0x000fe4000bf06270 */
[----:B------:R-:W-:Y:S01]  /*28560*/  ISETP.GE.AND P4, PT, R38, UR4, PT ;  /* 0x0000000426007c0c */ /* 0x000fe2000bf86270 */
[----:B0-----:R-:W-:Y:S02]  /*28570*/  @!P2 IMAD.MOV.U32 R2, RZ, RZ, R70 ;  /* 0x000000ffff02a224 */ /* 0x001fe400078e0046 */
[----:B------:R-:W-:-:S02]  /*28580*/  @!P2 IMAD.MOV.U32 R3, RZ, RZ, R68 ;  /* 0x000000ffff03a224 */ /* 0x000fc400078e0044 */
[----:B------:R-:W-:-:S06]  /*28590*/  @!P1 IMAD.MOV.U32 R68, RZ, RZ, R71 ;  /* 0x000000ffff449224 */ /* 0x000fcc00078e0047 */
[----:B------:R-:W-:Y:S01]  /*285a0*/  @!P0 IMAD.MOV.U32 R77, RZ, RZ, R76 ;  /* 0x000000ffff4d8224 */ /* 0x000fe200078e004c */
[----:B------:R0:W-:Y:S01]  /*285b0*/  @!P2 ST.E.64 desc[UR52][R10.64], R2 ;  /* 0x000000020a00a985 */ /* 0x0001e2000c101b34 */
[C---:B------:R-:W-:Y:S01]  /*285c0*/  @!P3 LEA R20, P2, R228.reuse, R14, 0x2 ;  /* 0x0000000ee414b211 */ /* 0x040fe200078410ff */
[----:B------:R-:W-:Y:S02]  /*285d0*/  @!P0 IMAD.MOV.U32 R76, RZ, RZ, R92 ;  /* 0x000000ffff4c8224 */ /* 0x000fe400078e005c */
[----:B------:R1:W-:Y:S01]  /*285e0*/  @!P1 ST.E.64 desc[UR52][R8.64], R68 ;  /* 0x0000004408009985 */ /* 0x0003e2000c101b34 */
[----:B------:R-:W-:Y:S02]  /*285f0*/  ISETP.GE.AND P1, PT, R35, UR4, PT ;  /* 0x0000000423007c0c */ /* 0x000fe4000bf26270 */
[----:B------:R-:W-:Y:S01]  /*28600*/  @!P3 LEA.HI.X R21, R228, R0, R15, 0x2, P2 ;  /* 0x00000000e415b211 */ /* 0x000fe200010f140f */
[----:B0-----:R-:W-:Y:S01]  /*28610*/  @!P5 IMAD.MOV.U32 R2, RZ, RZ, R74 ;  /* 0x000000ffff02d224 */ /* 0x001fe200078e004a */
[----:B------:R-:W-:Y:S01]  /*28620*/  @!P0 LEA R10, P2, R39, R14, 0x2 ;  /* 0x0000000e270a8211 */ /* 0x000fe200078410ff */
[----:B------:R-:W-:-:S02]  /*28630*/  @!P5 IMAD.MOV.U32 R3, RZ, RZ, R72 ;  /* 0x000000ffff03d224 */ /* 0x000fc400078e0048 */
[----:B------:R-:W-:Y:S01]  /*28640*/  @!P3 IMAD.MOV.U32 R72, RZ, RZ, R75 ;  /* 0x000000ffff48b224 */ /* 0x000fe200078e004b */
[----:B------:R-:W-:Y:S01]  /*28650*/  @!P0 LEA.HI.X R11, R39, R0, R40, 0x2, P2 ;  /* 0x00000000270b8211 */ /* 0x000fe200010f1428 */
[----:B------:R-:W-:Y:S01]  /*28660*/  VIADD R39, R216, 0x60 ;  /* 0x00000060d8277836 */ /* 0x000fe20000000000 */
[----:B------:R0:W-:Y:S01]  /*28670*/  @!P5 ST.E.64 desc[UR52][R12.64], R2 ;  /* 0x000000020c00d985 */ /* 0x0001e2000c101b34 */
[----:B------:R-:W-:Y:S02]  /*28680*/  ISETP.GE.AND P5, PT, R36, UR4, PT ;  /* 0x0000000424007c0c */ /* 0x000fe4000bfa6270 */
[C---:B-1----:R-:W-:Y:S01]  /*28690*/  @!P1 LEA R8, P2, R35.reuse, R14, 0x2 ;  /* 0x0000000e23089211 */ /* 0x042fe200078410ff */
[----:B------:R1:W-:Y:S01]  /*286a0*/  @!P3 ST.E.64 desc[UR52][R20.64], R72 ;  /* 0x000000481400b985 */ /* 0x0003e2000c101b34 */
[----:B------:R-:W-:Y:S02]  /*286b0*/  ISETP.GE.AND P3, PT, R32, UR4, PT ;  /* 0x0000000420007c0c */ /* 0x000fe4000bf66270 */
[----:B------:R-:W-:Y:S01]  /*286c0*/  @!P1 LEA.HI.X R9, R35, R0, R37, 0x2, P2 ;  /* 0x0000000023099211 */ /* 0x000fe200010f1425 */
[C---:B------:R-:W-:Y:S01]  /*286d0*/  VIADD R37, R216.reuse, 0x68 ;  /* 0x00000068d8257836 */ /* 0x040fe20000000000 */
[----:B------:R-:W-:Y:S01]  /*286e0*/  @!P1 MOV R90, R93 ;  /* 0x0000005d005a9202 */ /* 0x000fe20000000f00 */
[----:B------:R-:W-:Y:S01]  /*286f0*/  VIADD R35, R216, 0x70 ;  /* 0x00000070d8237836 */ /* 0x000fe20000000000 */
[----:B------:R2:W-:Y:S01]  /*28700*/  @!P0 ST.E.64 desc[UR52][R10.64], R76 ;  /* 0x0000004c0a008985 */ /* 0x0005e2000c101b34 */
[----:B------:R-:W-:-:S02]  /*28710*/  SHF.R.S32.HI R39, RZ, 0x1f, R39 ;  /* 0x0000001fff277819 */ /* 0x000fc40000011427 */
[-C--:B0-----:R-:W-:Y:S01]  /*28720*/  @!P4 LEA R12, P0, R38, R14.reuse, 0x2 ;  /* 0x0000000e260cc211 */ /* 0x081fe200078010ff */
[----:B------:R2:W-:Y:S01]  /*28730*/  @!P1 ST.E.64 desc[UR52][R8.64], R90 ;  /* 0x0000005a08009985 */ /* 0x0005e2000c101b34 */
[----:B------:R-:W-:Y:S01]  /*28740*/  SHF.R.S32.HI R37, RZ, 0x1f, R37 ;  /* 0x0000001fff257819 */ /* 0x000fe20000011425 */
[----:B------:R-:W-:Y:S01]  /*28750*/  @!P4 IMAD.MOV.U32 R2, RZ, RZ, R96 ;  /* 0x000000ffff02c224 */ /* 0x000fe200078e0060 */
[-C--:B-1----:R-:W-:Y:S02]  /*28760*/  @!P5 LEA R20, P1, R36, R14.reuse, 0x2 ;  /* 0x0000000e2414d211 */ /* 0x082fe400078210ff */
[----:B------:R-:W-:Y:S02]  /*28770*/  @!P3 LEA R24, P2, R32, R14, 0x2 ;  /* 0x0000000e2018b211 */ /* 0x000fe400078410ff */
[----:B------:R-:W-:Y:S02]  /*28780*/  SHF.R.S32.HI R35, RZ, 0x1f, R35 ;  /* 0x0000001fff237819 */ /* 0x000fe40000011423 */
[----:B------:R-:W-:-:S02]  /*28790*/  @!P4 LEA.HI.X R13, R38, R0, R39, 0x2, P0 ;  /* 0x00000000260dc211 */ /* 0x000fc400000f1427 */
[----:B------:R-:W-:Y:S01]  /*287a0*/  @!P4 MOV R3, R94 ;  /* 0x0000005e0003c202 */ /* 0x000fe20000000f00 */
[----:B------:R-:W-:Y:S01]  /*287b0*/  @!P5 IMAD.MOV.U32 R94, RZ, RZ, R97 ;  /* 0x000000ffff5ed224 */ /* 0x000fe200078e0061 */
[-C--:B------:R-:W-:Y:S02]  /*287c0*/  @!P5 LEA.HI.X R21, R36, R0.reuse, R37, 0x2, P1 ;  /* 0x000000002415d211 */ /* 0x080fe400008f1425 */
[----:B------:R-:W-:Y:S01]  /*287d0*/  @!P3 LEA.HI.X R25, R32, R0, R35, 0x2, P2 ;  /* 0x000000002019b211 */ /* 0x000fe200010f1423 */
[----:B------:R2:W-:Y:S01]  /*287e0*/  @!P4 ST.E.64 desc[UR52][R12.64], R2 ;  /* 0x000000020c00c985 */ /* 0x0005e2000c101b34 */
[----:B------:R-:W-:-:S03]  /*287f0*/  VIADD R32, R216, 0x78 ;  /* 0x00000078d8207836 */ /* 0x000fc60000000000 */
[----:B------:R2:W-:Y:S02]  /*28800*/  @!P5 ST.E.64 desc[UR52][R20.64], R94 ;  /* 0x0000005e1400d985 */ /* 0x0005e4000c101b34 */
[----:B------:R-:W-:Y:S02]  /*28810*/  ISETP.GE.AND P0, PT, R32, UR4, PT ;  /* 0x0000000420007c0c */ /* 0x000fe4000bf06270 */
[----:B------:R2:W-:Y:S11]  /*28820*/  @!P3 ST.E.64 desc[UR52][R24.64], R64 ;  /* 0x000000401800b985 */ /* 0x0005f6000c101b34 */
[----:B------:R-:W-:Y:S05]  /*28830*/  @P0 BRA `(.L_x_2887) ;  /* 0x0000000c002c0947 */ /* 0x000fea0003800000 */
[----:B------:R-:W-:Y:S01]  /*28840*/  VIADD R35, R216, 0x78 ;  /* 0x00000078d8237836 */ /* 0x000fe20000000000 */
[----:B------:R-:W-:-:S04]  /*28850*/  LEA R14, P0, R32, R14, 0x2 ;  /* 0x0000000e200e7211 */ /* 0x000fc800078010ff */
[----:B------:R-:W-:-:S04]  /*28860*/  SHF.R.S32.HI R35, RZ, 0x1f, R35 ;  /* 0x0000001fff237819 */ /* 0x000fc80000011423 */
[----:B------:R-:W-:-:S05]  /*28870*/  LEA.HI.X R15, R32, R0, R35, 0x2, P0 ;  /* 0x00000000200f7211 */ /* 0x000fca00000f1423 */
[----:B------:R0:W-:Y:S01]  /*28880*/  ST.E.64 desc[UR52][R14.64], R66 ;  /* 0x000000420e007985 */ /* 0x0001e2000c101b34 */
[----:B------:R-:W-:Y:S05]  /*28890*/  BRA `(.L_x_2887) ;  /* 0x0000000c00147947 */ /* 0x000fea0003800000 */
.L_x_2873:
        /* <DEDUP_REMOVED lines=11> */
[----:B---3--:R-:W-:-:S04]  /*28950*/  IMAD.U32 R4, RZ, RZ, UR4 ;  /* 0x00000004ff047e24 */ /* 0x008fc8000f8e00ff */
[----:B------:R-:W-:-:S04]  /*28960*/  @P1 IADD3 R8, P2, R225, UR6, RZ ;  /* 0x00000006e1081c10 */ /* 0x000fc8000ff5e0ff */
[----:B------:R-:W-:Y:S01]  /*28970*/  @P1 IADD3.X R9, R226, UR7, RZ, P2, !PT ;  /* 0x00000007e2091c10 */ /* 0x000fe200097fe4ff */
[----:B------:R3:W5:Y:S04]  /*28980*/  @P0 LDG.E R21, desc[UR52][R2.64] ;  /* 0x0000003402150981 */ /* 0x000768000c1e1900 */
[----:B------:R3:W5:Y:S01]  /*28990*/  @P1 LDG.E R4, desc[UR52][R8.64] ;  /* 0x0000003408041981 */ /* 0x000762000c1e1900 */
[----:B--2---:R-:W-:Y:S02]  /*289a0*/  ISETP.GT.AND P2, PT, R224, 0x1, PT ;  /* 0x00000001e000780c */ /* 0x004fe40003f44270 */
[----:B----4-:R-:W-:-:S04]  /*289b0*/  IADD3 R26, R10, -0x80, RZ ;  /* 0xffffff800a1a7810 */ /* 0x010fc80007ffe0ff */
[----:B------:R-:W-:Y:S01]  /*289c0*/  ISETP.GT.AND P3, PT, R26, 0x7f, PT ;  /* 0x0000007f1a00780c */ /* 0x000fe20003f64270 */
[----:B---3--:R-:W-:-:S12]  /*289d0*/  @P1 BRA `(.L_x_2892) ;  /* 0x0000000000101947 */ /* 0x008fd80003800000 */
[----:B------:R-:W-:Y:S05]  /*289e0*/  @!P0 BRA `(.L_x_2892) ;  /* 0x00000000000c8947 */ /* 0x000fea0003800000 */
[----:B------:R-:W2:Y:S04]  /*289f0*/  LDG.E R9, desc[UR52][R2.64] ;  /* 0x0000003402097981 */ /* 0x000ea8000c1e1900 */
[----:B-----5:R-:W2:Y:S02]  /*28a00*/  LDG.E R4, desc[UR52][R2.64+0x4] ;  /* 0x0000043402047981 */ /* 0x020ea4000c1e1900 */
[----:B--2---:R-:W-:-:S07]  /*28a10*/  IMAD.IADD R4, R4, 0x1, -R9 ;  /* 0x0000000104047824 */ /* 0x004fce00078e0a09 */
.L_x_2892:
[----:B------:R-:W-:Y:S01]  /*28a20*/  BSSY B1, `(.L_x_2893) ;  /* 0x0000036000017945 */ /* 0x000fe20003800000 */
[----:B------:R-:W-:Y:S02]  /*28a30*/  SEL R27, R220, RZ, !P0 ;  /* 0x000000ffdc1b7207 */ /* 0x000fe40004000000 */
[----:B------:R-:W-:Y:S02]  /*28a40*/  SEL R227, R227, RZ, !P0 ;  /* 0x000000ffe3e37207 */ /* 0x000fe40004000000 */
[----:B-----5:R-:W-:Y:S01]  /*28a50*/  SHF.R.S32.HI R20, RZ, 0x1f, R21 ;  /* 0x0000001fff147819 */ /* 0x020fe20000011415 */
[----:B------:R-:W-:Y:S06]  /*28a60*/  @P3 BRA `(.L_x_2894) ;  /* 0x0000000000c43947 */ /* 0x000fec0003800000 */
[----:B------:R-:W2:Y:S01]  /*28a70*/  LDC R31, c[0x0][0xbe8] ;  /* 0x0002fa00ff1f7b82 */ /* 0x000ea20000000800 */
[----:B------:R-:W-:Y:S01]  /*28a80*/  IADD3 R29, R214, -0x80, R10 ;  /* 0xffffff80d61d7810 */ /* 0x000fe20007ffe00a */
[----:B--2---:R-:W-:-:S05]  /*28a90*/  IMAD R0, R4, R31, RZ ;  /* 0x0000001f04007224 */ /* 0x004fca00078e02ff */
[----:B------:R-:W-:-:S13]  /*28aa0*/  ISETP.GE.AND P0, PT, R29, R0, PT ;  /* 0x000000001d00720c */ /* 0x000fda0003f06270 */
[----:B------:R-:W-:Y:S05]  /*28ab0*/  @P0 BRA `(.L_x_2894) ;  /* 0x0000000000b00947 */ /* 0x000fea0003800000 */
[----:B------:R-:W2:Y:S01]  /*28ac0*/  LDL.LU R28, [R1] ;  /* 0x00000000011c7983 */ /* 0x000ea20000300800 */
[----:B------:R-:W-:Y:S01]  /*28ad0*/  IMAD.MOV.U32 R0, RZ, RZ, 0x9b8 ;  /* 0x000009b8ff007424 */ /* 0x000fe200078e00ff */
[----:B------:R-:W-:Y:S01]  /*28ae0*/  ISETP.GT.AND P3, PT, R224, 0x1, PT ;  /* 0x00000001e000780c */ /* 0x000fe20003f64270 */
[----:B------:R-:W3:Y:S01]  /*28af0*/  LDC.64 R32, c[0x0][0xba8] ;  /* 0x0002ea00ff207b82 */ /* 0x000ee20000000a00 */
[----:B------:R-:W-:Y:S01]  /*28b00*/  ISETP.NE.AND P0, PT, R31, 0x1, PT ;  /* 0x000000011f00780c */ /* 0x000fe20003f05270 */
[----:B------:R-:W-:Y:S01]  /*28b10*/  IMAD.MOV.U32 R25, RZ, RZ, R29 ;  /* 0x000000ffff197224 */ /* 0x000fe200078e001d */
[----:B------:R-:W-:-:S05]  /*28b20*/  SEL R24, R0, 0x978, P3 ;  /* 0x0000097800187807 */ /* 0x000fca0001800000 */
[----:B------:R-:W4:Y:S08]  /*28b30*/  LDC.64 R10, c[0x0][R24+0x220] ;  /* 0x00008800180a7b82 */ /* 0x000f300000000a00 */
[----:B------:R-:W5:Y:S08]  /*28b40*/  LDC.64 R2, c[0x0][R24+0x218] ;  /* 0x0000860018027b82 */ /* 0x000f700000000a00 */
[----:B------:R-:W0:Y:S08]  /*28b50*/  LDC.64 R12, c[0x0][R24+0x228] ;  /* 0x00008a00180c7b82 */ /* 0x000e300000000a00 */
[----:B------:R-:W1:Y:S08]  /*28b60*/  LDC.64 R8, c[0x0][R24+0x210] ;  /* 0x0000840018087b82 */ /* 0x000e700000000a00 */
[----:B------:R-:W5:Y:S08]  /*28b70*/  @P0 LDC R0, c[0x0][0xbec] ;  /* 0x0002fb00ff000b82 */ /* 0x000f700000000800 */
[----:B------:R-:W0:Y:S01]  /*28b80*/  @P0 LDC R37, c[0x0][0xbf0] ;  /* 0x0002fc00ff250b82 */ /* 0x000e220000000800 */
[----:B----4-:R-:W-:-:S07]  /*28b90*/  IMAD R11, R11, R27, RZ ;  /* 0x0000001b0b0b7224 */ /* 0x010fce00078e02ff */
[----:B---3--:R-:W3:Y:S01]  /*28ba0*/  @!P3 LDC R32, c[0x0][0xb50] ;  /* 0x0002d400ff20bb82 */ /* 0x008ee20000000800 */
[----:B------:R-:W-:Y:S02]  /*28bb0*/  IMAD R11, R10, R227, R11 ;  /* 0x000000e30a0b7224 */ /* 0x000fe400078e020b */
[----:B-----5:R-:W-:-:S05]  /*28bc0*/  @P0 IMAD.HI.U32 R0, R29, R0, RZ ;  /* 0x000000001d000227 */ /* 0x020fca00078e00ff */
[----:B------:R-:W4:Y:S01]  /*28bd0*/  @!P3 LDC R33, c[0x0][0xb54] ;  /* 0x0002d500ff21bb82 */ /* 0x000f220000000800 */
[-C--:B------:R-:W-:Y:S02]  /*28be0*/  IMAD R35, R3, R191.reuse, RZ ;  /* 0x000000bf03237224 */ /* 0x080fe400078e02ff */
[----:B------:R-:W-:Y:S01]  /*28bf0*/  IMAD.WIDE.U32 R14, R2, R191, RZ ;  /* 0x000000bf020e7225 */ /* 0x000fe200078e00ff */
[----:B0-----:R-:W-:-:S03]  /*28c00*/  @P0 SHF.R.U32.HI R25, RZ, R37, R0 ;  /* 0x00000025ff190219 */ /* 0x001fc60000011600 */
[----:B------:R-:W-:Y:S01]  /*28c10*/  IMAD.WIDE.U32 R2, R10, R27, RZ ;  /* 0x0000001b0a027225 */ /* 0x000fe200078e00ff */
[----:B------:R-:W-:-:S03]  /*28c20*/  IADD3 R15, R35, R15, RZ ;  /* 0x0000000f230f7210 */ /* 0x000fc60007ffe0ff */
[----:B------:R-:W-:Y:S01]  /*28c30*/  IMAD.MOV R0, RZ, RZ, -R25 ;  /* 0x000000ffff007224 */ /* 0x000fe200078e0a19 */
[----:B------:R-:W-:Y:S01]  /*28c40*/  IADD3 R14, P0, P1, R2, R14, R21 ;  /* 0x0000000e020e7210 */ /* 0x000fe2000791e015 */
[----:B------:R-:W-:Y:S02]  /*28c50*/  IMAD.IADD R10, R3, 0x1, R11 ;  /* 0x00000001030a7824 */ /* 0x000fe400078e020b */
[----:B------:R-:W-:-:S03]  /*28c60*/  IMAD R11, R31, R0, R29 ;  /* 0x000000001f0b7224 */ /* 0x000fc600078e021d */
[----:B------:R-:W-:Y:S02]  /*28c70*/  IADD3.X R0, R10, R15, R20, P0, P1 ;  /* 0x0000000f0a007210 */ /* 0x000fe400007e2414 */
[----:B--2---:R-:W-:-:S05]  /*28c80*/  SEL R37, R28, RZ, P3 ;  /* 0x000000ff1c257207 */ /* 0x004fca0001800000 */
[----:B------:R-:W-:-:S04]  /*28c90*/  IMAD.WIDE.U32 R2, R12, R37, RZ ;  /* 0x000000250c027225 */ /* 0x000fc800078e00ff */
[----:B------:R-:W-:Y:S01]  /*28ca0*/  IMAD R13, R13, R37, RZ ;  /* 0x000000250d0d7224 */ /* 0x000fe200078e02ff */
[----:B------:R-:W-:Y:S02]  /*28cb0*/  IADD3 R2, P0, P1, R25, R14, R2 ;  /* 0x0000000e19027210 */ /* 0x000fe4000791e002 */
[----:B------:R-:W-:Y:S01]  /*28cc0*/  SHF.R.S32.HI R25, RZ, 0x1f, R25 ;  /* 0x0000001fff197819 */ /* 0x000fe20000011419 */
[----:B------:R-:W-:Y:S01]  /*28cd0*/  IMAD.IADD R3, R13, 0x1, R3 ;  /* 0x000000010d037824 */ /* 0x000fe200078e0203 */
[----:B------:R-:W-:-:S04]  /*28ce0*/  SHF.R.S32.HI R13, RZ, 0x1f, R11 ;  /* 0x0000001fff0d7819 */ /* 0x000fc8000001140b */
[----:B------:R-:W-:Y:S01]  /*28cf0*/  IADD3.X R3, R25, R0, R3, P0, P1 ;  /* 0x0000000019037210 */ /* 0x000fe200007e2403 */
[----:B-1----:R-:W-:-:S04]  /*28d00*/  IMAD R0, R9, R11, RZ ;  /* 0x0000000b09007224 */ /* 0x002fc800078e02ff */
[C---:B------:R-:W-:Y:S02]  /*28d10*/  IMAD R13, R8.reuse, R13, R0 ;  /* 0x0000000d080d7224 */ /* 0x040fe400078e0200 */
[----:B------:R-:W-:-:S04]  /*28d20*/  IMAD.WIDE.U32 R2, R8, R11, R2 ;  /* 0x0000000b08027225 */ /* 0x000fc800078e0002 */
[----:B------:R-:W-:Y:S01]  /*28d30*/  IMAD.IADD R0, R3, 0x1, R13 ;  /* 0x0000000103007824 */ /* 0x000fe200078e020d */
[C---:B---3--:R-:W-:Y:S02]  /*28d40*/  LEA R8, P0, R2.reuse, R32, 0x2 ;  /* 0x0000002002087211 */ /* 0x048fe400078010ff */
[----:B------:R-:W-:Y:S02]  /*28d50*/  MOV R3, 0xff800000 ;  /* 0xff80000000037802 */ /* 0x000fe40000000f00 */
[----:B----4-:R-:W-:-:S05]  /*28d60*/  LEA.HI.X R9, R2, R33, R0, 0x2, P0 ;  /* 0x0000002102097211 */ /* 0x010fca00000f1400 */
[----:B------:R2:W-:Y:S04]  /*28d70*/  STG.E desc[UR52][R8.64], R3 ;  /* 0x0000000308007986 */ /* 0x0005e8000c101934 */
.L_x_2894:
[----:B------:R-:W-:Y:S05]  /*28d80*/  BSYNC B1 ;  /* 0x0000000000017941 */ /* 0x000fea0003800000 */
.L_x_2893:
[----:B------:R-:W-:Y:S05]  /*28d90*/  @P2 BRA `(.L_x_2887) ;  /* 0x0000000400d42947 */ /* 0x000fea0003800000 */
[----:B------:R-:W3:Y:S01]  /*28da0*/  LDC R25, c[0x0][0xbe8] ;  /* 0x0002fa00ff197b82 */ /* 0x000ee20000000800 */
[----:B------:R-:W-:Y:S01]  /*28db0*/  SHF.R.S32.HI R24, RZ, 0x1f, R26 ;  /* 0x0000001fff187819 */ /* 0x000fe2000001141a */
[----:B------:R-:W-:Y:S01]  /*28dc0*/  ULDC.64 UR4, c[0x0][0xaa0] ;  /* 0x0002a80000047ab9 */ /* 0x000fe20000000a00 */
[----:B------:R-:W-:Y:S01]  /*28dd0*/  ULDC.64 UR6, c[0x0][0xaf0] ;  /* 0x0002bc0000067ab9 */ /* 0x000fe20000000a00 */
[----:B------:R-:W-:Y:S01]  /*28de0*/  IMAD R0, R20, UR4, RZ ;  /* 0x0000000414007c24 */ /* 0x000fe2000f8e02ff */
[----:B------:R-:W-:Y:S01]  /*28df0*/  LEA.HI R24, R24, R26, RZ, 0x3 ;  /* 0x0000001a18187211 */ /* 0x000fe200078f18ff */
[----:B--2---:R-:W-:-:S03]  /*28e00*/  IMAD.WIDE.U32 R2, R21, UR4, RZ ;  /* 0x0000000415027c25 */ /* 0x004fc6000f8e00ff */
[----:B------:R-:W-:Y:S01]  /*28e10*/  SHF.R.S32.HI R24, RZ, 0x3, R24 ;  /* 0x00000003ff187819 */ /* 0x000fe20000011418 */
[----:B------:R-:W-:Y:S01]  /*28e20*/  IMAD R9, R21, UR5, R0 ;  /* 0x0000000515097c24 */ /* 0x000fe2000f8e0200 */
[----:B------:R-:W-:Y:S01]  /*28e30*/  ULDC.64 UR4, c[0x0][0xae8] ;  /* 0x0002ba0000047ab9 */ /* 0x000fe20000000a00 */
[C---:B------:R-:W-:Y:S02]  /*28e40*/  IMAD.SHL.U32 R21, R223.reuse, 0x8, RZ ;  /* 0x00000008df157824 */ /* 0x040fe400078e00ff */
[----:B------:R-:W-:Y:S02]  /*28e50*/  IMAD R11, R223, 0x20, R24 ;  /* 0x00000020df0b7824 */ /* 0x000fe400078e0218 */
[----:B------:R-:W-:Y:S01]  /*28e60*/  IMAD.IADD R3, R3, 0x1, R9 ;  /* 0x0000000103037824 */ /* 0x000fe200078e0209 */
[----:B------:R-:W-:Y:S01]  /*28e70*/  SHF.R.S32.HI R10, RZ, 0x1f, R21 ;  /* 0x0000001fff0a7819 */ /* 0x000fe20000011415 */
[----:B------:R-:W-:Y:S02]  /*28e80*/  IMAD.IADD R13, R214, 0x1, R11 ;  /* 0x00000001d60d7824 */ /* 0x000fe400078e020b */
[----:B------:R-:W-:Y:S01]  /*28e90*/  IMAD.WIDE.U32 R2, R191, UR4, R2 ;  /* 0x00000004bf027c25 */ /* 0x000fe2000f8e0002 */
[----:B---3--:R-:W-:-:S03]  /*28ea0*/  ISETP.NE.AND P0, PT, R25, 0x1, PT ;  /* 0x000000011900780c */ /* 0x008fc60003f05270 */
[----:B------:R-:W-:Y:S02]  /*28eb0*/  IMAD.MOV.U32 R9, RZ, RZ, R13 ;  /* 0x000000ffff097224 */ /* 0x000fe400078e000d */
[----:B------:R-:W-:Y:S01]  /*28ec0*/  IMAD R3, R191, UR5, R3 ;  /* 0x00000005bf037c24 */ /* 0x000fe2000f8e0203 */
[----:B------:R-:W-:Y:S01]  /*28ed0*/  ULDC.64 UR4, c[0x0][0xae0] ;  /* 0x0002b80000047ab9 */ /* 0x000fe20000000a00 */
[----:B------:R-:W-:-:S06]  /*28ee0*/  IMAD.WIDE.U32 R2, R27, UR6, R2 ;  /* 0x000000061b027c25 */ /* 0x000fcc000f8e0002 */
[----:B------:R-:W2:Y:S08]  /*28ef0*/  @P0 LDC R8, c[0x0][0xbec] ;  /* 0x0002fb00ff080b82 */ /* 0x000eb00000000800 */
[----:B------:R-:W3:Y:S01]  /*28f00*/  @P0 LDC R15, c[0x0][0xbf0] ;  /* 0x0002fc00ff0f0b82 */ /* 0x000ee20000000800 */
[----:B--2---:R-:W-:-:S04]  /*28f10*/  @P0 IMAD.HI.U32 R0, R13, R8, RZ ;  /* 0x000000080d000227 */ /* 0x004fc800078e00ff */
[----:B------:R-:W-:Y:S01]  /*28f20*/  IMAD R8, R227, UR6, RZ ;  /* 0x00000006e3087c24 */ /* 0x000fe2000f8e02ff */
[----:B---3--:R-:W-:-:S03]  /*28f30*/  @P0 SHF.R.U32.HI R9, RZ, R15, R0 ;  /* 0x0000000fff090219 */ /* 0x008fc60000011600 */
[----:B------:R-:W-:Y:S02]  /*28f40*/  IMAD R11, R27, UR7, R8 ;  /* 0x000000071b0b7c24 */ /* 0x000fe4000f8e0208 */
[----:B------:R-:W-:Y:S01]  /*28f50*/  VIADD R27, R21, 0x40 ;  /* 0x00000040151b7836 */ /* 0x000fe20000000000 */
[----:B------:R-:W-:Y:S01]  /*28f60*/  SHF.R.S32.HI R0, RZ, 0x1f, R9 ;  /* 0x0000001fff007819 */ /* 0x000fe20000011409 */
[----:B------:R-:W-:Y:S01]  /*28f70*/  IMAD.IADD R3, R3, 0x1, R11 ;  /* 0x0000000103037824 */ /* 0x000fe200078e020b */
[----:B------:R-:W-:-:S03]  /*28f80*/  IADD3 R8, -R9, RZ, RZ ;  /* 0x000000ff09087210 */ /* 0x000fc60007ffe1ff */
[----:B------:R-:W-:Y:S02]  /*28f90*/  IMAD R0, R0, UR4, RZ ;  /* 0x0000000400007c24 */ /* 0x000fe4000f8e02ff */
[----:B------:R-:W-:Y:S02]  /*28fa0*/  IMAD R11, R25, R8, R13 ;  /* 0x00000008190b7224 */ /* 0x000fe400078e020d */
[C---:B------:R-:W-:Y:S02]  /*28fb0*/  IMAD R13, R9.reuse, UR5, R0 ;  /* 0x00000005090d7c24 */ /* 0x040fe4000f8e0200 */
[----:B------:R-:W-:Y:S01]  /*28fc0*/  IMAD.WIDE.U32 R2, R9, UR4, R2 ;  /* 0x0000000409027c25 */ /* 0x000fe2000f8e0002 */
[----:B------:R-:W-:Y:S01]  /*28fd0*/  SHF.R.S32.HI R0, RZ, 0x1f, R11 ;  /* 0x0000001fff007819 */ /* 0x000fe2000001140b */
[----:B------:R-:W-:Y:S02]  /*28fe0*/  ULDC.64 UR4, c[0x0][0xad8] ;  /* 0x0002b60000047ab9 */ /* 0x000fe40000000a00 */
[----:B------:R-:W-:-:S02]  /*28ff0*/  IMAD.IADD R3, R3, 0x1, R13 ;  /* 0x0000000103037824 */ /* 0x000fc400078e020d */
[----:B------:R-:W-:Y:S02]  /*29000*/  IMAD R0, R0, UR4, RZ ;  /* 0x0000000400007c24 */ /* 0x000fe4000f8e02ff */
[----:B------:R-:W-:-:S04]  /*29010*/  IMAD.WIDE.U32 R8, R11, UR4, R2 ;  /* 0x000000040b087c25 */ /* 0x000fc8000f8e0002 */
[----:B------:R-:W-:Y:S01]  /*29020*/  IMAD R3, R11, UR5, R0 ;  /* 0x000000050b037c24 */ /* 0x000fe2000f8e0200 */
[----:B------:R-:W-:Y:S02]  /*29030*/  ULDC.64 UR4, c[0x0][0xa80] ;  /* 0x0002a00000047ab9 */ /* 0x000fe40000000a00 */
[C---:B------:R-:W-:Y:S01]  /*29040*/  LEA R2, P0, R8.reuse, UR4, 0x1 ;  /* 0x0000000408027c11 */ /* 0x040fe2000f8008ff */
[----:B------:R-:W-:Y:S01]  /*29050*/  UMOV UR4, 0xffffffff ;  /* 0xffffffff00047882 */ /* 0x000fe20000000000 */
[----:B------:R-:W-:Y:S02]  /*29060*/  IADD3 R3, R9, R3, RZ ;  /* 0x0000000309037210 */ /* 0x000fe40007ffe0ff */
[----:B------:R-:W-:Y:S02]  /*29070*/  SHF.R.S32.HI R9, RZ, 0x1f, R27 ;  /* 0x0000001fff097819 */ /* 0x000fe4000001141b */
[----:B------:R-:W-:Y:S01]  /*29080*/  LEA.HI.X R3, R8, UR5, R3, 0x1, P0 ;  /* 0x0000000508037c11 */ /* 0x000fe200080f0c03 */
[----:B------:R-:W-:Y:S06]  /*29090*/  BRA.DIV UR4, `(.L_x_2895) ;  /* 0x000000c204f47947 */ /* 0x000fec000b800000 */
[----:B------:R2:W3:Y:S04]  /*290a0*/  SHFL.IDX PT, R0, R3, RZ, 0x181f ;  /* 0x00181fff03007589 */ /* 0x0004e800000e0000 */
[----:B------:R2:W4:Y:S02]  /*290b0*/  SHFL.IDX PT, R14, R2, RZ, 0x181f ;  /* 0x00181fff020e7589 */ /* 0x00052400000e0000 */
.L_x_3184:
[----:B------:R-:W-:Y:S01]  /*290c0*/  IMAD R25, R4, R25, RZ ;  /* 0x0000001904197224 */ /* 0x000fe200078e02ff */
[----:B------:R-:W-:Y:S01]  /*290d0*/  BSSY B1, `(.L_x_2896) ;  /* 0x000000d000017945 */ /* 0x000fe20003800000 */
[----:B------:R-:W-:-:S05]  /*290e0*/  IMAD.IADD R214, R24, 0x1, R214 ;  /* 0x0000000118d67824 */ /* 0x000fca00078e02d6 */
[----:B------:R-:W-:-:S13]  /*290f0*/  ISETP.GE.AND P0, PT, R214, R25, PT ;  /* 0x00000019d600720c */ /* 0x000fda0003f06270 */
[----:B------:R-:W-:Y:S05]  /*29100*/  @P0 BRA `(.L_x_2897) ;  /* 0x0000000000240947 */ /* 0x000fea0003800000 */
[----:B------:R-:W-:Y:S02]  /*29110*/  ULDC UR4, c[0x0][0xac8] ;  /* 0x0002b20000047ab9 */ /* 0x000fe40000000800 */
[----:B------:R-:W-:Y:S02]  /*29120*/  ISETP.GE.AND P2, PT, R21, UR4, PT ;  /* 0x0000000415007c0c */ /* 0x000fe4000bf46270 */
[----:B------:R-:W-:-:S11]  /*29130*/  ISETP.GE.AND P3, PT, R27, UR4, PT ;  /* 0x000000041b007c0c */ /* 0x000fd6000bf66270 */
[-C--:B----4-:R-:W-:Y:S02]  /*29140*/  @!P2 LEA R12, P0, R21, R14.reuse, 0x1 ;  /* 0x0000000e150ca211 */ /* 0x090fe400078008ff */
[----:B------:R-:W-:Y:S02]  /*29150*/  @!P3 LEA R14, P1, R27, R14, 0x1 ;  /* 0x0000000e1b0eb211 */ /* 0x000fe400078208ff */
[-C--:B---3--:R-:W-:Y:S02]  /*29160*/  @!P2 LEA.HI.X R13, R21, R0.reuse, R10, 0x1, P0 ;  /* 0x00000000150da211 */ /* 0x088fe400000f0c0a */
[----:B------:R-:W-:-:S03]  /*29170*/  @!P3 LEA.HI.X R15, R27, R0, R9, 0x1, P1 ;  /* 0x000000001b0fb211 */ /* 0x000fc600008f0c09 */
[----:B------:R3:W-:Y:S04]  /*29180*/  @!P2 ST.E.128 desc[UR52][R12.64], RZ ;  /* 0x000000ff0c00a985 */ /* 0x0007e8000c101d34 */
[----:B------:R3:W-:Y:S02]  /*29190*/  @!P3 ST.E.128 desc[UR52][R14.64], RZ ;  /* 0x000000ff0e00b985 */ /* 0x0007e4000c101d34 */
.L_x_2897:
[----:B------:R-:W-:Y:S05]  /*291a0*/  BSYNC B1 ;  /* 0x0000000000017941 */ /* 0x000fea0003800000 */
.L_x_2896:
[----:B------:R-:W-:-:S03]  /*291b0*/  UMOV UR4, 0xffffffff ;  /* 0xffffffff00047882 */ /* 0x000fc60000000000 */
[----:B------:R-:W-:Y:S05]  /*291c0*/  BRA.DIV UR4, `(.L_x_2898) ;  /* 0x000000c204dc7947 */ /* 0x000fea000b800000 */
[----:B---3--:R3:W0:Y:S04]  /*291d0*/  SHFL.IDX PT, R0, R3, 0x1, 0x181f ;  /* 0x00381f0003007f89 */ /* 0x00862800000e0000 */
[----:B----4-:R3:W4:Y:S02]  /*291e0*/  SHFL.IDX PT, R14, R2, 0x1, 0x181f ;  /* 0x00381f00020e7f89 */ /* 0x01072400000e0000 */
.L_x_3188:
[----:B------:R-:W-:Y:S01]  /*291f0*/  VIADD R4, R214, 0x20 ;  /* 0x00000020d6047836 */ /* 0x000fe20000000000 */
[----:B------:R-:W-:Y:S04]  /*29200*/  BSSY B1, `(.L_x_2899) ;  /* 0x000000c000017945 */ /* 0x000fe80003800000 */
        /* <DEDUP_REMOVED lines=11> */
.L_x_2900:
[----:B------:R-:W-:Y:S05]  /*292c0*/  BSYNC B1 ;  /* 0x0000000000017941 */ /* 0x000fea0003800000 */
.L_x_2899:
[----:B------:R-:W-:-:S03]  /*292d0*/  UMOV UR4, 0xffffffff ;  /* 0xffffffff00047882 */ /* 0x000fc60000000000 */
[----:B------:R-:W-:Y:S05]  /*292e0*/  BRA.DIV UR4, `(.L_x_2901) ;  /* 0x000000c204dc7947 */ /* 0x000fea000b800000 */
[----:B0-----:R0:W0:Y:S04]  /*292f0*/  SHFL.IDX PT, R0, R3, 0x2, 0x181f ;  /* 0x00581f0003007f89 */ /* 0x00102800000e0000 */
[----:B----4-:R4:W0:Y:S02]  /*29300*/  SHFL.IDX PT, R14, R2, 0x2, 0x181f ;  /* 0x00581f00020e7f89 */ /* 0x01082400000e0000 */
.L_x_3192:
        /* <DEDUP_REMOVED lines=13> */
.L_x_2903:
[----:B------:R-:W-:Y:S05]  /*293e0*/  BSYNC B1 ;  /* 0x0000000000017941 */ /* 0x000fea0003800000 */
.L_x_2902:
[----:B------:R-:W-:-:S03]  /*293f0*/  UMOV UR4, 0xffffffff ;  /* 0xffffffff00047882 */ /* 0x000fc60000000000 */
[----:B------:R-:W-:Y:S05]  /*29400*/  BRA.DIV UR4, `(.L_x_2904) ;  /* 0x000000c204dc7947 */ /* 0x000fea000b800000 */
[----:B0-----:R0:W0:Y:S04]  /*29410*/  SHFL.IDX PT, R0, R3, 0x3, 0x181f ;  /* 0x00781f0003007f89 */ /* 0x00102800000e0000 */
[----:B------:R0:W0:Y:S02]  /*29420*/  SHFL.IDX PT, R14, R2, 0x3, 0x181f ;  /* 0x00781f00020e7f89 */ /* 0x00002400000e0000 */
.L_x_3196:
[----:B0-234-:R-:W-:-:S05]  /*29430*/  VIADD R2, R214, 0x60 ;  /* 0x00000060d6027836 */ /* 0x01dfca0000000000 */
        /* <DEDUP_REMOVED lines=11> */
.L_x_2887:
[----:B------:R-:W-:Y:S05]  /*294f0*/  BSYNC B0 ;  /* 0x0000000000007941 */ /* 0x000fea0003800000 */
.L_x_2872:
[----:B------:R-:W-:Y:S02]  /*29500*/  ULDC UR4, c[0x0][0xc3c] ;  /* 0x00030f0000047ab9 */ /* 0x000fe40000000800 */
[----:B------:R-:W-:-:S13]  /*29510*/  ISETP.GE.AND P0, PT, R7, UR4, PT ;  /* 0x0000000407007c0c */ /* 0x000fda000bf06270 */
[----:B------:R-:W-:Y:S05]  /*29520*/  @!P0 BRA `(.L_x_2905) ;  /* 0xfffffd8000008947 */ /* 0x000fea000383ffff */
[----:B------:R-:W-:Y:S05]  /*29530*/  BRA `(.L_x_2680) ;  /* 0x0000008800dc7947 */ /* 0x000fea0003800000 */
.L_x_2678:
        /* <DEDUP_REMOVED lines=15> */
[----:B------:R-:W-:Y:S01]  /*29630*/  MOV R0, RZ ;  /* 0x000000ff00007202 */ /* 0x000fe20000000f00 */
        /* <DEDUP_REMOVED lines=42> */
.L_x_2909:
[----:B------:R-:W0:Y:S01]  /*298e0*/  LDC R0, c[0x0][0xc3c] ;  /* 0x00030f00ff007b82 */ /* 0x000e220000000800 */
[----:B------:R-:W-:Y:S01]  /*298f0*/  UIADD3 UR4, UR4, 0x1f, URZ ;  /* 0x0000001f04047890 */ /* 0x000fe2000fffe03f */
[----:B------:R-:W-:Y:S02]  /*29900*/  ULDC UR7, c[0x0][0xc3c] ;  /* 0x00030f0000077ab9 */ /* 0x000fe40000000800 */
[----:B-1----:R-:W-:-:S03]  /*29910*/  IMAD.U32 R19, RZ, RZ, UR7 ;  /* 0x00000007ff137e24 */ /* 0x002fc6000f8e00ff */
[----:B0-----:R-:W-:-:S13]  /*29920*/  ISETP.LE.AND P6, PT, R0, UR4, PT ;  /* 0x0000000400007c0c */ /* 0x001fda000bfc3270 */
[----:B------:R-:W-:Y:S05]  /*29930*/  @P6 BRA `(.L_x_2908) ;  /* 0x0000000800a86947 */ /* 0x000fea0003800000 */
[----:B------:R-:W-:-:S04]  /*29940*/  IADD3 R9, R7, UR4, RZ ;  /* 0x0000000407097c10 */ /* 0x000fc8000fffe0ff */
        /* <DEDUP_REMOVED lines=30> */
.L_x_2907:
[----:B------:R-:W-:Y:S01]  /*29b30*/  IMAD.IADD R3, R6, 0x1, -R3 ;  /* 0x0000000106037824 */ /* 0x000fe200078e0a03 */
[----:B-1----:R-:W-:-:S03]  /*29b40*/  MOV R16, RZ ;  /* 0x000000ff00107202 */ /* 0x002fc60000000f00 */
        /* <DEDUP_REMOVED lines=11> */
.L_x_2910:
        /* <DEDUP_REMOVED lines=14> */
[----:B0-----:R-:W-:Y:S01]  /*29ce0*/  MOV R2, RZ ;  /* 0x000000ff00027202 */ /* 0x001fe20000000f00 */
        /* <DEDUP_REMOVED lines=15> */
[----:B------:R-:W-:Y:S01]  /*29de0*/  @P0 IADD3 R2, R2, 0x1, RZ ;  /* 0x0000000102020810 */ /* 0x000fe20007ffe0ff */
[----:B0-----:R-:W-:-:S04]  /*29df0*/  IMAD.MOV R11, RZ, RZ, -R3 ;  /* 0x000000ffff0b7224 */ /* 0x001fc800078e0a03 */
[----:B------:R-:W-:Y:S01]  /*29e00*/  IMAD.MOV.U32 R8, RZ, RZ, R2 ;  /* 0x000000ffff087224 */ /* 0x000fe200078e0002 */
[----:B------:R-:W-:Y:S01]  /*29e10*/  IABS R2, R9 ;  /* 0x0000000900027213 */ /* 0x000fe20000000000 */
[----:B------:R-:W-:Y:S02]  /*29e20*/  IMAD R11, R11, R4, RZ ;  /* 0x000000040b0b7224 */ /* 0x000fe400078e02ff */
[----:B------:R-:W-:Y:S01]  /*29e30*/  @!P2 IMAD.MOV R8, RZ, RZ, -R8 ;  /* 0x000000ffff08a224 */ /* 0x000fe200078e0a08 */
[----:B------:R-:W-:Y:S01]  /*29e40*/  @!P1 LOP3.LUT R8, RZ, R0, RZ, 0x33, !PT ;  /* 0x00000000ff089212 */ /* 0x000fe200078e33ff */
[----:B------:R-:W-:Y:S01]  /*29e50*/  IMAD.MOV R10, RZ, RZ, -R2 ;  /* 0x000000ffff0a7224 */ /* 0x000fe200078e0a02 */
[----:B------:R-:W-:Y:S02]  /*29e60*/  MOV R2, RZ ;  /* 0x000000ff00027202 */ /* 0x000fe40000000f00 */
        /* <DEDUP_REMOVED lines=14> */
[----:B------:R-:W-:-:S06]  /*29f50*/  @P0 IADD3 R2, R2, 0x1, RZ ;  /* 0x0000000102020810 */ /* 0x000fcc0007ffe0ff */
[----:B------:R-:W-:Y:S01]  /*29f60*/  @!P2 IMAD.MOV R2, RZ, RZ, -R2 ;  /* 0x000000ffff02a224 */ /* 0x000fe200078e0a02 */
[----:B------:R-:W-:-:S05]  /*29f70*/  @!P1 LOP3.LUT R2, RZ, R9, RZ, 0x33, !PT ;  /* 0x00000009ff029212 */ /* 0x000fca00078e33ff */
[----:B------:R-:W-:-:S04]  /*29f80*/  IMAD.MOV R18, RZ, RZ, -R2 ;  /* 0x000000ffff127224 */ /* 0x000fc800078e0a02 */
[C---:B------:R-:W-:Y:S02]  /*29f90*/  IMAD R18, R9.reuse, R18, R8 ;  /* 0x0000001209127224 */ /* 0x040fe400078e0208 */
[----:B------:R-:W-:Y:S02]  /*29fa0*/  IMAD R9, R9, 0x1000000, R2 ;  /* 0x0100000009097824 */ /* 0x000fe400078e0202 */
[----:B------:R-:W-:-:S03]  /*29fb0*/  IMAD R2, R0, R3, R5 ;  /* 0x0000000300027224 */ /* 0x000fc600078e0205 */
[----:B------:R-:W-:Y:S01]  /*29fc0*/  LEA R18, R18, R9, 0x10 ;  /* 0x0000000912127211 */ /* 0x000fe200078e80ff */
[----:B------:R-:W-:Y:S06]  /*29fd0*/  BRA `(.L_x_2912) ;  /* 0x0000000000f47947 */ /* 0x000fec0003800000 */
.L_x_2911:
        /* <DEDUP_REMOVED lines=19> */
[-C--:B------:R-:W-:Y:S01]  /*2a110*/  @!P1 IADD3 R3, R3, -R10.reuse, RZ ;  /* 0x8000000a03039210 */ /* 0x080fe20007ffe0ff */
        /* <DEDUP_REMOVED lines=14> */
[-C--:B------:R-:W-:Y:S02]  /*2a200*/  IABS R8, R11.reuse ;  /* 0x0000000b00087213 */ /* 0x080fe40000000000 */
[----:B------:R-:W-:Y:S02]  /*2a210*/  IABS R10, R11 ;  /* 0x0000000b000a7213 */ /* 0x000fe40000000000 */
[----:B------:R-:W0:Y:S01]  /*2a220*/  I2F.RP R6, R8 ;  /* 0x0000000800067306 */ /* 0x000e220000209400 */
[----:B------:R-:W-:-:S07]  /*2a230*/  IADD3 R18, -R11, RZ, RZ ;  /* 0x000000ff0b127210 */ /* 0x000fce0007ffe1ff */
[----:B0-----:R-:W0:Y:S02]  /*2a240*/  MUFU.RCP R6, R6 ;  /* 0x0000000600067308 */ /* 0x001e240000001000 */
[----:B0-----:R-:W-:-:S06]  /*2a250*/  IADD3 R3, R6, 0xffffffe, RZ ;  /* 0x0ffffffe06037810 */ /* 0x001fcc0007ffe0ff */
[----:B------:R-:W0:Y:S02]  /*2a260*/  F2I.FTZ.U32.TRUNC.NTZ R3, R3 ;  /* 0x0000000300037305 */ /* 0x000e24000021f000 */
[----:B0-----:R-:W-:-:S04]  /*2a270*/  IMAD.MOV R9, RZ, RZ, -R3 ;  /* 0x000000ffff097224 */ /* 0x001fc800078e0a03 */
[----:B------:R-:W-:Y:S01]  /*2a280*/  IMAD.MOV.U32 R5, RZ, RZ, R9 ;  /* 0x000000ffff057224 */ /* 0x000fe200078e0009 */
[----:B------:R-:W-:-:S03]  /*2a290*/  IABS R9, R4 ;  /* 0x0000000400097213 */ /* 0x000fc60000000000 */
[----:B------:R-:W-:-:S04]  /*2a2a0*/  IMAD R5, R5, R8, RZ ;  /* 0x0000000805057224 */ /* 0x000fc800078e02ff */
[----:B------:R-:W-:Y:S01]  /*2a2b0*/  IMAD.HI.U32 R2, R3, R5, R2 ;  /* 0x0000000503027227 */ /* 0x000fe200078e0002 */
[----:B------:R-:W-:-:S05]  /*2a2c0*/  IADD3 R3, RZ, -R10, RZ ;  /* 0x8000000aff037210 */ /* 0x000fca0007ffe0ff */
        /* <DEDUP_REMOVED lines=14> */
.L_x_2912:
[----:B------:R-:W-:-:S05]  /*2a3b0*/  LOP3.LUT R17, RZ, R2, RZ, 0x33, !PT ;  /* 0x00000002ff117212 */ /* 0x000fca00078e33ff */
[----:B------:R-:W-:Y:S01]  /*2a3c0*/  IMAD.IADD R17, R0, 0x1, R17 ;  /* 0x0000000100117824 */ /* 0x000fe200078e0211 */
[----:B------:R-:W-:Y:S06]  /*2a3d0*/  BRA `(.L_x_2913) ;  /* 0x00000000000c7947 */ /* 0x000fec0003800000 */
.L_x_2908:
[----:B------:R-:W-:Y:S02]  /*2a3e0*/  IMAD.MOV.U32 R17, RZ, RZ, RZ ;  /* 0x000000ffff117224 */ /* 0x000fe400078e00ff */
[----:B------:R-:W-:Y:S02]  /*2a3f0*/  IMAD.U32 R16, RZ, RZ, UR6 ;  /* 0x00000006ff107e24 */ /* 0x000fe4000f8e00ff */
[----:B------:R-:W-:-:S07]  /*2a400*/  IMAD.MOV.U32 R18, RZ, RZ, RZ ;  /* 0x000000ffff127224 */ /* 0x000fce00078e00ff */
.L_x_2913:
[----:B------:R-:W-:-:S13]  /*2a410*/  ISETP.NE.AND P0, PT, R7, RZ, PT ;  /* 0x000000ff0700720c */ /* 0x000fda0003f05270 */
[----:B------:R-:W0:Y:S01]  /*2a420*/  @!P0 S2R R3, SR_CgaCtaId ;  /* 0x0000000000038919 */ /* 0x000e220000008800 */
[----:B------:R-:W-:-:S04]  /*2a430*/  @!P0 MOV R0, 0x400 ;  /* 0x0000040000008802 */ /* 0x000fc80000000f00 */
[----:B0-----:R-:W-:-:S05]  /*2a440*/  @!P0 LEA R0, R3, R0, 0x18 ;  /* 0x0000000003008211 */ /* 0x001fca00078ec0ff */
[----:B------:R2:W-:Y:S01]  /*2a450*/  @!P0 STS.128 [R0+0x298d0], R16 ;  /* 0x0298d01000008388 */ /* 0x0005e20000000c00 */
[----:B------:R-:W-:Y:S06]  /*2a460*/  BAR.ARV 0x5, 0x180 ;  /* 0x0146000000007b1d */ /* 0x000fec0000002000 */
.L_x_2906:
[----:B------:R3:W-:Y:S01]  /*2a470*/  STL [R1+0x3c], RZ ;  /* 0x00003cff01007387 */ /* 0x0007e20000100800 */
[----:B------:R-:W-:Y:S01]  /*2a480*/  ULDC UR4, c[0x0][0xc3c] ;  /* 0x00030f0000047ab9 */ /* 0x000fe20000000800 */
[----:B------:R-:W-:Y:S01]  /*2a490*/  MOV R35, 0x1 ;  /* 0x0000000100237802 */ /* 0x000fe20000000f00 */
[----:B------:R-:W-:Y:S01]  /*2a4a0*/  IMAD.MOV.U32 R28, RZ, RZ, RZ ;  /* 0x000000ffff1c7224 */ /* 0x000fe200078e00ff */
[----:B-1----:R-:W-:-:S13]  /*2a4b0*/  ISETP.GE.AND P0, PT, R19, UR4, PT ;  /* 0x0000000413007c0c */ /* 0x002fda000bf06270 */
[----:B---3--:R-:W-:Y:S05]  /*2a4c0*/  @P0 BRA `(.L_x_2914) ;  /* 0x0000007400fc0947 */ /* 0x008fea0003800000 */
[----:B------:R-:W0:Y:S01]  /*2a4d0*/  S2R R12, SR_TID.X ;  /* 0x00000000000c7919 */ /* 0x000e220000002100 */
[----:B------:R-:W1:Y:S01]  /*2a4e0*/  S2UR UR4, SR_CgaCtaId ;  /* 0x00000000000479c3 */ /* 0x000e620000008800 */
[----:B------:R-:W-:Y:S01]  /*2a4f0*/  MOV R23, 0x400 ;  /* 0x0000040000177802 */ /* 0x000fe20000000f00 */
[----:B------:R-:W-:Y:S01]  /*2a500*/  BSSY B7, `(.L_x_2914) ;  /* 0x000077b000077945 */ /* 0x000fe20003800000 */
[----:B------:R-:W-:Y:S01]  /*2a510*/  IMAD.MOV.U32 R36, RZ, RZ, 0x1 ;  /* 0x00000001ff247424 */ /* 0x000fe200078e00ff */
[----:B------:R-:W-:Y:S01]  /*2a520*/  CS2R R28, SRZ ;  /* 0x00000000001c7805 */ /* 0x000fe2000001ff00 */
[----:B------:R-:W-:Y:S01]  /*2a530*/  IMAD.MOV.U32 R35, RZ, RZ, 0x1 ;  /* 0x00000001ff237424 */ /* 0x000fe200078e00ff */
[----:B------:R-:W-:Y:S01]  /*2a540*/  ULDC.64 UR40, c[0x0][0x198] ;  /* 0x0000660000287ab9 */ /* 0x000fe20000000a00 */
[----:B------:R-:W-:Y:S02]  /*2a550*/  ULOP3.LUT UR39, UR36, 0x2, URZ, 0xfc, !UPT ;  /* 0x0000000224277892 */ /* 0x000fe4000f8efc3f */
[----:B------:R-:W-:Y:S01]  /*2a560*/  ULOP3.LUT UR37, UR36, 0x1, URZ, 0xfc, !UPT ;  /* 0x0000000124257892 */ /* 0x000fe2000f8efc3f */
[----:B------:R-:W-:Y:S01]  /*2a570*/  ULDC UR38, c[0x0][0xc] ;  /* 0x0000030000267ab9 */ /* 0x000fe20000000800 */
[C---:B0-----:R-:W-:Y:S01]  /*2a580*/  IMAD.SHL.U32 R2, R12.reuse, 0x10, RZ ;  /* 0x000000100c027824 */ /* 0x041fe200078e00ff */
[C---:B------:R-:W-:Y:S01]  /*2a590*/  LOP3.LUT R10, R12.reuse, 0x7f, RZ, 0xc0, !PT ;  /* 0x0000007f0c0a7812 */ /* 0x040fe200078ec0ff */
[C---:B------:R-:W-:Y:S01]  /*2a5a0*/  IMAD.SHL.U32 R11, R12.reuse, 0x2, RZ ;  /* 0x000000020c0b7824 */ /* 0x040fe200078e00ff */
[----:B------:R-:W-:Y:S01]  /*2a5b0*/  SHF.R.U32.HI R5, RZ, 0x1, R12 ;  /* 0x00000001ff057819 */ /* 0x000fe2000001160c */
[----:B------:R-:W-:Y:S01]  /*2a5c0*/  IMAD.SHL.U32 R3, R12, 0x80, RZ ;  /* 0x000000800c037824 */ /* 0x000fe200078e00ff */
[----:B--2---:R-:W-:Y:S01]  /*2a5d0*/  LOP3.LUT R0, R2, 0x1b0, RZ, 0xc0, !PT ;  /* 0x000001b002007812 */ /* 0x004fe200078ec0ff */
[----:B------:R-:W-:Y:S01]  /*2a5e0*/  IMAD.SHL.U32 R37, R12, 0x4, RZ ;  /* 0x000000040c257824 */ /* 0x000fe200078e00ff */
[----:B------:R-:W-:-:S02]  /*2a5f0*/  SHF.R.U32.HI R7, RZ, 0x5, R10 ;  /* 0x00000005ff077819 */ /* 0x000fc4000001160a */
[----:B------:R-:W-:Y:S01]  /*2a600*/  LOP3.LUT R11, R0, 0x30, R11, 0x78, !PT ;  /* 0x00000030000b7812 */ /* 0x000fe200078e780b */
[----:B------:R-:W-:Y:S01]  /*2a610*/  IMAD.SHL.U32 R0, R12, 0x20, RZ ;  /* 0x000000200c007824 */ /* 0x000fe200078e00ff */
[----:B------:R-:W-:Y:S02]  /*2a620*/  SHF.L.U32 R9, R7, 0x9, RZ ;  /* 0x0000000907097819 */ /* 0x000fe400000006ff */
[----:B------:R-:W-:Y:S02]  /*2a630*/  LOP3.LUT R4, R3, 0x380, RZ, 0xc0, !PT ;  /* 0x0000038003047812 */ /* 0x000fe400078ec0ff */
[----:B------:R-:W-:Y:S02]  /*2a640*/  LOP3.LUT R6, R9, 0x40, R2, 0xf8, !PT ;  /* 0x0000004009067812 */ /* 0x000fe400078ef802 */
[----:B------:R-:W-:Y:S02]  /*2a650*/  LOP3.LUT R5, R4, 0x30, R5, 0xf8, !PT ;  /* 0x0000003004057812 */ /* 0x000fe400078ef805 */
[----:B------:R-:W-:-:S02]  /*2a660*/  LOP3.LUT R4, R0, 0x80, RZ, 0xc0, !PT ;  /* 0x0000008000047812 */ /* 0x000fc400078ec0ff */
[----:B------:R-:W-:Y:S02]  /*2a670*/  LOP3.LUT R8, R6, R11, RZ, 0xfc, !PT ;  /* 0x0000000b06087212 */ /* 0x000fe400078efcff */
[----:B------:R-:W-:Y:S02]  /*2a680*/  LOP3.LUT R6, R4, 0x10, R12, 0xf8, !PT ;  /* 0x0000001004067812 */ /* 0x000fe400078ef80c */
[----:B------:R-:W-:Y:S01]  /*2a690*/  LOP3.LUT R9, R9, 0x60, R0, 0xf8, !PT ;  /* 0x0000006009097812 */ /* 0x000fe200078ef800 */
[----:B------:R-:W-:Y:S01]  /*2a6a0*/  STL [R1+0x14], R8 ;  /* 0x0000140801007387 */ /* 0x000fe20000100800 */
[----:B------:R-:W-:Y:S02]  /*2a6b0*/  LOP3.LUT R4, R5, 0x70, R2, 0x78, !PT ;  /* 0x0000007005047812 */ /* 0x000fe400078e7802 */
[----:B------:R-:W-:Y:S02]  /*2a6c0*/  LOP3.LUT R6, R6, 0x10, R37, 0x78, !PT ;  /* 0x0000001006067812 */ /* 0x000fe400078e7825 */
[----:B------:R-:W-:-:S02]  /*2a6d0*/  LOP3.LUT R9, R9, 0x100, R0, 0xf8, !PT ;  /* 0x0000010009097812 */ /* 0x000fc400078ef800 */
[----:B------:R-:W-:Y:S02]  /*2a6e0*/  LOP3.LUT R4, R4, 0xc00, R3, 0xf8, !PT ;  /* 0x00000c0004047812 */ /* 0x000fe400078ef803 */
[----:B------:R-:W-:Y:S01]  /*2a6f0*/  LOP3.LUT R3, R9, R6, RZ, 0xfc, !PT ;  /* 0x0000000609037212 */ /* 0x000fe200078efcff */
[----:B------:R-:W-:Y:S01]  /*2a700*/  IMAD.SHL.U32 R6, R7, 0x400, RZ ;  /* 0x0000040007067824 */ /* 0x000fe200078e00ff */
[----:B------:R-:W-:Y:S01]  /*2a710*/  R2P PR, R12, 0x14 ;  /* 0x000000140c007804 */ /* 0x000fe20000000000 */
[----:B------:R1:W-:Y:S01]  /*2a720*/  STL [R1+0x20], R4 ;  /* 0x0000200401007387 */ /* 0x0003e20000100800 */
[----:B------:R-:W-:Y:S02]  /*2a730*/  LOP3.LUT R11, R0, 0x380, RZ, 0xc0, !PT ;  /* 0x00000380000b7812 */ /* 0x000fe400078ec0ff */
[----:B------:R-:W-:Y:S01]  /*2a740*/  SHF.R.U32.HI R5, RZ, 0x2, R10 ;  /* 0x00000002ff057819 */ /* 0x000fe2000001160a */
[----:B------:R0:W-:Y:S01]  /*2a750*/  STL [R1+0x1c], R3 ;  /* 0x00001c0301007387 */ /* 0x0001e20000100800 */
[----:B------:R-:W-:-:S02]  /*2a760*/  LOP3.LUT R11, R11, 0x30, R2, 0xf8, !PT ;  /* 0x000000300b0b7812 */ /* 0x000fc400078ef802 */
[----:B------:R-:W-:Y:S02]  /*2a770*/  LOP3.LUT R2, R2, 0x30, RZ, 0xc0, !PT ;  /* 0x0000003002027812 */ /* 0x000fe400078ec0ff */
[----:B------:R-:W-:Y:S02]  /*2a780*/  LOP3.LUT R0, R5, 0x60, R0, 0xf8, !PT ;  /* 0x0000006005007812 */ /* 0x000fe400078ef800 */
[----:B-1----:R-:W-:Y:S02]  /*2a790*/  MOV R4, UR4 ;  /* 0x0000000400047c02 */ /* 0x002fe40008000f00 */
[----:B------:R-:W-:Y:S01]  /*2a7a0*/  LOP3.LUT R37, R11, 0x70, R37, 0x78, !PT ;  /* 0x000000700b257812 */ /* 0x000fe200078e7825 */
[----:B0-----:R-:W-:Y:S01]  /*2a7b0*/  IMAD.MOV.U32 R3, RZ, RZ, 0x40 ;  /* 0x00000040ff037424 */ /* 0x001fe200078e00ff */
[----:B------:R-:W-:-:S04]  /*2a7c0*/  LEA R23, R4, R23, 0x18 ;  /* 0x0000001704177211 */ /* 0x000fc800078ec0ff */
[C---:B------:R-:W-:Y:S02]  /*2a7d0*/  SEL R6, R3.reuse, 0xffffffc0, !P2 ;  /* 0xffffffc003067807 */ /* 0x040fe40005000000 */
[----:B------:R-:W-:-:S03]  /*2a7e0*/  SEL R3, R3, 0xffffffc0, !P4 ;  /* 0xffffffc003037807 */ /* 0x000fc60006000000 */
[----:B------:R-:W-:Y:S04]  /*2a7f0*/  STL [R1+0x24], R6 ;  /* 0x0000240601007387 */ /* 0x000fe80000100800 */
[----:B------:R0:W-:Y:S04]  /*2a800*/  STL [R1+0x10], R4 ;  /* 0x0000100401007387 */ /* 0x0001e80000100800 */
[----:B------:R1:W-:Y:S04]  /*2a810*/  STL [R1], R3 ;  /* 0x0000000301007387 */ /* 0x0003e80000100800 */
[----:B------:R2:W-:Y:S01]  /*2a820*/  STL [R1+0x3c], RZ ;  /* 0x00003cff01007387 */ /* 0x0005e20000100800 */
[----:B0-----:R-:W-:-:S02]  /*2a830*/  LOP3.LUT R4, R2, 0x40, RZ, 0xfc, !PT ;  /* 0x0000004002047812 */ /* 0x001fc400078efcff */
[----:B-1----:R-:W-:Y:S02]  /*2a840*/  LOP3.LUT R3, R2, 0x80, RZ, 0xfc, !PT ;  /* 0x0000008002037812 */ /* 0x002fe400078efcff */
[----:B------:R-:W-:Y:S01]  /*2a850*/  LOP3.LUT R2, R0, 0x80, RZ, 0xfc, !PT ;  /* 0x0000008000027812 */ /* 0x000fe200078efcff */
[----:B------:R-:W-:-:S05]  /*2a860*/  IMAD.IADD R0, R23, 0x1, R8 ;  /* 0x0000000117007824 */ /* 0x000fca00078e0208 */
[----:B------:R2:W-:Y:S02]  /*2a870*/  STL [R1+0x28], R0 ;  /* 0x0000280001007387 */ /* 0x0005e40000100800 */
.L_x_3034:
[----:B------:R-:W0:Y:S02]  /*2a880*/  LDC.64 R24, c[0x0][0xc88] ;  /* 0x00032200ff187b82 */ /* 0x000e240000000a00 */
[----:B0-----:R-:W-:-:S06]  /*2a890*/  IMAD.WIDE R24, R19, 0x4, R24 ;  /* 0x0000000413187825 */ /* 0x001fcc00078e0218 */
[----:B--2---:R-:W2:Y:S01]  /*2a8a0*/  LDG.E R24, desc[UR52][R24.64] ;  /* 0x0000003418187981 */ /* 0x004ea2000c1e1900 */
[----:B------:R-:W-:Y:S05]  /*2a8b0*/  YIELD ;  /* 0x0000000000007946 */ /* 0x000fea0003800000 */
[----:B------:R-:W-:Y:S01]  /*2a8c0*/  ULDC.64 UR4, c[0x0][0xa28] ;  /* 0x00028a0000047ab9 */ /* 0x000fe20000000a00 */
[----:B------:R-:W-:Y:S01]  /*2a8d0*/  IMAD.MOV.U32 R9, RZ, RZ, RZ ;  /* 0x000000ffff097224 */ /* 0x000fe200078e00ff */
[----:B------:R-:W-:Y:S01]  /*2a8e0*/  ISETP.NE.U32.AND P0, PT, RZ, UR4, PT ;  /* 0x00000004ff007c0c */ /* 0x000fe2000bf05070 */
[----:B------:R-:W-:Y:S01]  /*2a8f0*/  ULDC.64 UR6, c[0x0][0xa10] ;  /* 0x0002840000067ab9 */ /* 0x000fe20000000a00 */
[----:B------:R-:W-:Y:S01]  /*2a900*/  IMAD.MOV.U32 R31, RZ, RZ, RZ ;  /* 0x000000ffff1f7224 */ /* 0x000fe200078e00ff */
[----:B------:R-:W-:Y:S01]  /*2a910*/  ULDC.64 UR8, c[0x0][0xa18] ;  /* 0x0002860000087ab9 */ /* 0x000fe20000000a00 */
[----:B------:R-:W-:-:S02]  /*2a920*/  ISETP.NE.AND.EX P0, PT, RZ, UR5, PT, P0 ;  /* 0x00000005ff007c0c */ /* 0x000fc4000bf05300 */
[----:B-12---:R-:W-:-:S11]  /*2a930*/  SHF.R.S32.HI R0, RZ, 0x1f, R24 ;  /* 0x0000001fff007819 */ /* 0x006fd60000011418 */
[C---:B------:R-:W-:Y:S02]  /*2a940*/  @P0 LEA R2, P1, R24.reuse, UR4, 0x2 ;  /* 0x0000000418020c11 */ /* 0x040fe4000f8210ff */
[C---:B------:R-:W-:Y:S01]  /*2a950*/  SHF.L.U32 R25, R24.reuse, 0x2, RZ ;  /* 0x0000000218197819 */ /* 0x040fe200000006ff */
[----:B------:R0:W-:Y:S01]  /*2a960*/  STL [R1+0x38], R0 ;  /* 0x0000380001007387 */ /* 0x0001e20000100800 */
[----:B------:R-:W-:Y:S01]  /*2a970*/  @P0 LEA.HI.X R3, R24, UR5, R0, 0x2, P1 ;  /* 0x0000000518030c11 */ /* 0x000fe200088f1400 */
[----:B------:R-:W-:-:S04]  /*2a980*/  ULDC.64 UR4, c[0x0][0xa00] ;  /* 0x0002800000047ab9 */ /* 0x000fc80000000a00 */
[----:B------:R1:W2:Y:S01]  /*2a990*/  @P0 LDG.E R9, desc[UR52][R2.64] ;  /* 0x0000003402090981 */ /* 0x0002a2000c1e1900 */
[----:B------:R-:W-:Y:S02]  /*2a9a0*/  ISETP.NE.U32.AND P0, PT, RZ, UR4, PT ;  /* 0x00000004ff007c0c */ /* 0x000fe4000bf05070 */
[----:B------:R-:W-:Y:S02]  /*2a9b0*/  ISETP.NE.U32.AND P1, PT, RZ, UR6, PT ;  /* 0x00000006ff007c0c */ /* 0x000fe4000bf25070 */
[----:B------:R-:W-:Y:S02]  /*2a9c0*/  ISETP.NE.AND.EX P0, PT, RZ, UR5, PT, P0 ;  /* 0x00000005ff007c0c */ /* 0x000fe4000bf05300 */
[----:B------:R-:W-:Y:S02]  /*2a9d0*/  ISETP.NE.AND.EX P1, PT, RZ, UR7, PT, P1 ;  /* 0x00000007ff007c0c */ /* 0x000fe4000bf25310 */
[----:B------:R-:W-:Y:S01]  /*2a9e0*/  SHF.L.U64.HI R26, R24, 0x2, R0 ;  /* 0x00000002181a7819 */ /* 0x000fe20000010200 */
[----:B0-----:R-:W-:Y:S01]  /*2a9f0*/  IMAD.MOV.U32 R0, RZ, RZ, RZ ;  /* 0x000000ffff007224 */ /* 0x001fe200078e00ff */
[----:B-1----:R-:W-:-:S02]  /*2aa00*/  IADD3 R2, P3, R25, UR4, RZ ;  /* 0x0000000419027c10 */ /* 0x002fc4000ff7e0ff */
[----:B------:R-:W-:Y:S02]  /*2aa10*/  IADD3 R4, P4, R25, UR6, RZ ;  /* 0x0000000619047c10 */ /* 0x000fe4000ff9e0ff */
[C---:B------:R-:W-:Y:S02]  /*2aa20*/  IADD3.X R3, R26.reuse, UR5, RZ, P3, !PT ;  /* 0x000000051a037c10 */ /* 0x040fe40009ffe4ff */
[----:B------:R-:W-:Y:S02]  /*2aa30*/  IADD3.X R5, R26, UR7, RZ, P4, !PT ;  /* 0x000000071a057c10 */ /* 0x000fe4000a7fe4ff */
[----:B------:R-:W-:Y:S01]  /*2aa40*/  ISETP.NE.U32.AND P2, PT, RZ, UR8, PT ;  /* 0x00000008ff007c0c */ /* 0x000fe2000bf45070 */
[----:B------:R-:W5:Y:S01]  /*2aa50*/  @P0 LDG.E R31, desc[UR52][R2.64] ;  /* 0x00000034021f0981 */ /* 0x000f62000c1e1900 */
[----:B------:R-:W-:Y:S02]  /*2aa60*/  ULDC UR4, c[0x0][0x288] ;  /* 0x0000a20000047ab9 */ /* 0x000fe40000000800 */
[----:B------:R-:W-:Y:S01]  /*2aa70*/  ISETP.NE.AND.EX P2, PT, RZ, UR9, PT, P2 ;  /* 0x00000009ff007c0c */ /* 0x000fe2000bf45320 */
[----:B------:R-:W5:Y:S01]  /*2aa80*/  @P1 LDG.E R0, desc[UR52][R4.64] ;  /* 0x0000003404001981 */ /* 0x000f62000c1e1900 */
[----:B------:R-:W-:Y:S01]  /*2aa90*/  IMAD.U32 R32, RZ, RZ, UR4 ;  /* 0x00000004ff207e24 */ /* 0x000fe2000f8e00ff */
[----:B------:R-:W-:-:S02]  /*2aaa0*/  ULDC.64 UR4, c[0x0][0x418] ;  /* 0x0001060000047ab9 */ /* 0x000fc40000000a00 */
[----:B------:R-:W-:-:S03]  /*2aab0*/  UISETP.NE.U32.AND UP0, UPT, UR4, URZ, UPT ;  /* 0x0000003f0400728c */ /* 0x000fc6000bf05070 */
[----:B------:R-:W-:Y:S01]  /*2aac0*/  ULDC UR4, c[0x0][0x424] ;  /* 0x0001090000047ab9 */ /* 0x000fe20000000800 */
[----:B------:R-:W-:-:S03]  /*2aad0*/  UISETP.NE.AND.EX UP0, UPT, UR5, URZ, UPT, UP0 ;  /* 0x0000003f0500728c */ /* 0x000fc6000bf05300 */
[----:B------:R-:W-:Y:S01]  /*2aae0*/  ULDC UR5, c[0x0][0x2f0] ;  /* 0x0000bc0000057ab9 */ /* 0x000fe20000000800 */
[----:B------:R-:W-:Y:S01]  /*2aaf0*/  @P2 IADD3 R6, P3, R25, UR8, RZ ;  /* 0x0000000819062c10 */ /* 0x000fe2000ff7e0ff */
[----:B------:R-:W-:-:S03]  /*2ab00*/  USEL UR4, UR4, 0x1, UP0 ;  /* 0x0000000104047887 */ /* 0x000fc60008000000 */
[----:B------:R-:W-:Y:S01]  /*2ab10*/  @P2 IADD3.X R7, R26, UR9, RZ, P3, !PT ;  /* 0x000000091a072c10 */ /* 0x000fe20009ffe4ff */
[----:B------:R-:W-:-:S03]  /*2ab20*/  UIMAD UR4, UR4, UR5, URZ ;  /* 0x00000005040472a4 */ /* 0x000fc6000f8e023f */
[----:B------:R-:W-:Y:S01]  /*2ab30*/  ULDC UR5, c[0x0][0x348] ;  /* 0x0000d20000057ab9 */ /* 0x000fe20000000800 */
[----:B------:R0:W5:Y:S02]  /*2ab40*/  @P2 LDG.E R32, desc[UR52][R6.64] ;  /* 0x0000003406202981 */ /* 0x000164000c1e1900 */
[----:B------:R-:W-:Y:S01]  /*2ab50*/  MOV R8, UR4 ;  /* 0x0000000400087c02 */ /* 0x000fe20008000f00 */
[----:B0-----:R-:W-:Y:S01]  /*2ab60*/  IMAD.U32 R6, RZ, RZ, UR5 ;  /* 0x00000005ff067e24 */ /* 0x001fe2000f8e00ff */
[----:B--2---:R0:W-:Y:S01]  /*2ab70*/  STL [R1+0x4], R9 ;  /* 0x0000040901007387 */ /* 0x0041e20000100800 */
[----:B------:R-:W-:Y:S05]  /*2ab80*/  @P2 BRA `(.L_x_2915) ;  /* 0x0000000000102947 */ /* 0x000fea0003800000 */
[----:B------:R-:W-:Y:S05]  /*2ab90*/  @!P0 BRA `(.L_x_2915) ;  /* 0x00000000000c8947 */ /* 0x000fea0003800000 */
[----:B-----5:R-:W2:Y:S04]  /*2aba0*/  LDG.E R32, desc[UR52][R2.64] ;  /* 0x0000003402207981 */ /* 0x020ea8000c1e1900 */
[----:B------:R-:W2:Y:S02]  /*2abb0*/  LDG.E R2, desc[UR52][R2.64+0x4] ;  /* 0x0000043402027981 */ /* 0x000ea4000c1e1900 */
[----:B--2---:R-:W-:-:S07]  /*2abc0*/  IMAD.IADD R32, R2, 0x1, -R32 ;  /* 0x0000000102207824 */ /* 0x004fce00078e0a20 */
.L_x_2915:
[----:B------:R-:W-:Y:S01]  /*2abd0*/  ULDC.64 UR4, c[0x0][0xa20] ;  /* 0x0002880000047ab9 */ /* 0x000fe20000000a00 */
[C---:B------:R-:W-:Y:S01]  /*2abe0*/  LOP3.LUT R7, R18.reuse, 0xff000000, RZ, 0xc0, !PT ;  /* 0xff00000012077812 */ /* 0x040fe200078ec0ff */
[----:B------:R-:W-:Y:S01]  /*2abf0*/  IMAD.MOV.U32 R34, RZ, RZ, R24 ;  /* 0x000000ffff227224 */ /* 0x000fe200078e0018 */
[----:B------:R-:W-:Y:S02]  /*2ac00*/  ISETP.NE.U32.AND P0, PT, RZ, UR4, PT ;  /* 0x00000004ff007c0c */ /* 0x000fe4000bf05070 */
[----:B------:R-:W-:Y:S02]  /*2ac10*/  SHF.R.U32.HI R7, RZ, 0x8, R7 ;  /* 0x00000008ff077819 */ /* 0x000fe40000011607 */
[----:B------:R-:W-:Y:S02]  /*2ac20*/  ISETP.NE.AND.EX P0, PT, RZ, UR5, PT, P0 ;  /* 0x00000005ff007c0c */ /* 0x000fe4000bf05300 */
[C---:B------:R-:W-:Y:S02]  /*2ac30*/  LOP3.LUT R2, R18.reuse, 0xff0000, RZ, 0xc0, !PT ;  /* 0x00ff000012027812 */ /* 0x040fe400078ec0ff */
[----:B------:R-:W-:-:S02]  /*2ac40*/  LOP3.LUT R18, R18, 0xffff, RZ, 0xc0, !PT ;  /* 0x0000ffff12127812 */ /* 0x000fc400078ec0ff */
[----:B------:R-:W-:-:S07]  /*2ac50*/  LEA.HI R7, R2, R7, RZ, 0x10 ;  /* 0x0000000702077211 */ /* 0x000fce00078f80ff */
[----:B------:R-:W-:Y:S05]  /*2ac60*/  @!P0 BRA `(.L_x_2916) ;  /* 0x0000000000108947 */ /* 0x000fea0003800000 */
[----:B------:R-:W-:-:S04]  /*2ac70*/  IADD3 R2, P0, R25, UR4, RZ ;  /* 0x0000000419027c10 */ /* 0x000fc8000ff1e0ff */
[----:B------:R-:W-:-:S05]  /*2ac80*/  IADD3.X R3, R26, UR5, RZ, P0, !PT ;  /* 0x000000051a037c10 */ /* 0x000fca00087fe4ff */
[----:B------:R1:W5:Y:S01]  /*2ac90*/  LDG.E R8, desc[UR52][R2.64] ;  /* 0x0000003402087981 */ /* 0x000362000c1e1900 */
[----:B------:R-:W-:Y:S05]  /*2aca0*/  BRA `(.L_x_2917) ;  /* 0x0000000000247947 */ /* 0x000fea0003800000 */
.L_x_2916:
        /* <DEDUP_REMOVED lines=9> */
.L_x_2917:
[----:B-1----:R-:W2:Y:S01]  /*2ad40*/  @P1 LDG.E R2, desc[UR52][R4.64] ;  /* 0x0000003404021981 */ /* 0x002ea2000c1e1900 */
[----:B------:R-:W1:Y:S03]  /*2ad50*/  LDC R3, c[0x0][0x448] ;  /* 0x00011200ff037b82 */ /* 0x000e660000000800 */
[----:B------:R3:W2:Y:S01]  /*2ad60*/  @P1 LDG.E R4, desc[UR52][R4.64+0x4] ;  /* 0x0000043404041981 */ /* 0x0006a2000c1e1900 */
[----:B------:R-:W-:Y:S01]  /*2ad70*/  BSSY B0, `(.L_x_2918) ;  /* 0x0000037000007945 */ /* 0x000fe20003800000 */
[----:B------:R-:W-:Y:S02]  /*2ad80*/  LOP3.LUT R30, R7, 0xff, RZ, 0xc0, !PT ;  /* 0x000000ff071e7812 */ /* 0x000fe400078ec0ff */
[----:B-1----:R-:W-:-:S13]  /*2ad90*/  ISETP.NE.AND P0, PT, R3, 0x1, PT ;  /* 0x000000010300780c */ /* 0x002fda0003f05270 */
[----:B------:R-:W1:Y:S08]  /*2ada0*/  @P0 LDC R3, c[0x0][0x44c] ;  /* 0x00011300ff030b82 */ /* 0x000e700000000800 */
[----:B---3--:R-:W3:Y:S01]  /*2adb0*/  @P0 LDC R5, c[0x0][0x450] ;  /* 0x00011400ff050b82 */ /* 0x008ee20000000800 */
[----:B--2---:R-:W-:Y:S01]  /*2adc0*/  @P1 IMAD.IADD R6, R4, 0x1, -R2 ;  /* 0x0000000104061824 */ /* 0x004fe200078e0a02 */
[----:B------:R-:W-:-:S02]  /*2add0*/  SHF.L.U32 R2, R17, 0x7, RZ ;  /* 0x0000000711027819 */ /* 0x000fc400000006ff */
[----:B------:R-:W-:-:S03]  /*2ade0*/  SHF.R.U32.HI R4, RZ, 0x10, R7 ;  /* 0x00000010ff047819 */ /* 0x000fc60000011607 */
[----:B------:R-:W-:-:S04]  /*2adf0*/  VIADD R2, R2, 0x7f ;  /* 0x0000007f02027836 */ /* 0x000fc80000000000 */
[----:B-1----:R-:W-:-:S05]  /*2ae00*/  @P0 IMAD.HI.U32 R3, R2, R3, RZ ;  /* 0x0000000302030227 */ /* 0x002fca00078e00ff */
[----:B---3--:R-:W-:Y:S01]  /*2ae10*/  @P0 SHF.R.U32.HI R2, RZ, R5, R3 ;  /* 0x00000005ff020219 */ /* 0x008fe20000011603 */
[----:B-----5:R-:W-:-:S04]  /*2ae20*/  IMAD.IADD R5, R8, 0x1, -R9 ;  /* 0x0000000108057824 */ /* 0x020fc800078e0a09 */
[----:B------:R-:W-:-:S04]  /*2ae30*/  IMAD.IADD R27, R5, 0x1, R6 ;  /* 0x00000001051b7824 */ /* 0x000fc800078e0206 */
[C---:B------:R-:W-:Y:S01]  /*2ae40*/  VIADD R3, R27.reuse, 0x9f ;  /* 0x0000009f1b037836 */ /* 0x040fe20000000000 */
[----:B------:R-:W-:-:S03]  /*2ae50*/  IADD3 R20, R27, 0xa0, -R32 ;  /* 0x000000a01b147810 */ /* 0x000fc60007ffe820 */
[----:B------:R-:W-:Y:S01]  /*2ae60*/  IMAD.HI R3, R3, 0x66666667, RZ ;  /* 0x6666666703037827 */ /* 0x000fe200078e02ff */
[----:B------:R-:W-:-:S04]  /*2ae70*/  IADD3 R2, R20, R2, RZ ;  /* 0x0000000214027210 */ /* 0x000fc80007ffe0ff */
[----:B------:R-:W-:Y:S01]  /*2ae80*/  SHF.R.U32.HI R21, RZ, 0x1f, R3 ;  /* 0x0000001fff157819 */ /* 0x000fe20000011603 */
[----:B------:R-:W-:-:S03]  /*2ae90*/  IMAD.HI R2, R2, 0x66666667, RZ ;  /* 0x6666666702027827 */ /* 0x000fc600078e02ff */
[----:B------:R-:W-:Y:S02]  /*2aea0*/  LEA.HI.SX32 R21, R3, R21, 0x1a ;  /* 0x0000001503157211 */ /* 0x000fe400078fd2ff */
[----:B------:R-:W-:-:S04]  /*2aeb0*/  SHF.R.U32.HI R8, RZ, 0x1f, R2 ;  /* 0x0000001fff087819 */ /* 0x000fc80000011602 */
[----:B------:R-:W-:Y:S01]  /*2aec0*/  LEA.HI.SX32 R8, R2, R8, 0x1a ;  /* 0x0000000802087211 */ /* 0x000fe200078fd2ff */
[----:B------:R-:W-:-:S03]  /*2aed0*/  IMAD.MOV.U32 R2, RZ, RZ, RZ ;  /* 0x000000ffff027224 */ /* 0x000fc600078e00ff */
[----:B------:R-:W-:-:S04]  /*2aee0*/  VIMNMX R8, R21, R8, PT ;  /* 0x0000000815087248 */ /* 0x000fc80003fe0100 */
[----:B------:R-:W-:-:S13]  /*2aef0*/  ISETP.GE.AND P0, PT, R8, 0x1, PT ;  /* 0x000000010800780c */ /* 0x000fda0003f06270 */
[----:B------:R-:W-:Y:S05]  /*2af00*/  @!P0 BRA `(.L_x_2919) ;  /* 0x0000000000748947 */ /* 0x000fea0003800000 */
[----:B------:R-:W-:Y:S01]  /*2af10*/  ISETP.NE.AND P0, PT, R4, RZ, PT ;  /* 0x000000ff0400720c */ /* 0x000fe20003f05270 */
[----:B------:R-:W-:-:S03]  /*2af20*/  ULDC UR4, c[0x0][0x9f0] ;  /* 0x00027c0000047ab9 */ /* 0x000fc60000000800 */
[----:B------:R-:W-:-:S04]  /*2af30*/  SEL R7, R4, UR4, P0 ;  /* 0x0000000404077c07 */ /* 0x000fc80008000000 */
[----:B0-----:R-:W-:Y:S02]  /*2af40*/  IABS R9, R7 ;  /* 0x0000000700097213 */ /* 0x001fe40000000000 */
        /* <DEDUP_REMOVED lines=24> */
[----:B------:R-:W-:-:S07]  /*2b0d0*/  @!P2 LOP3.LUT R2, RZ, R7, RZ, 0x33, !PT ;  /* 0x00000007ff02a212 */ /* 0x000fce00078e33ff */
.L_x_2919:
[----:B------:R-:W-:Y:S05]  /*2b0e0*/  BSYNC B0 ;  /* 0x0000000000007941 */ /* 0x000fea0003800000 */
.L_x_2918:
        /* <DEDUP_REMOVED lines=12> */
[----:B------:R-:W-:Y:S01]  /*2b1b0*/  @P0 SHF.R.U32.HI R6, RZ, 0x1f, R2 ;  /* 0x0000001fff060819 */ /* 0x000fe20000011602 */
[----:B------:R-:W-:-:S03]  /*2b1c0*/  IMAD.MOV.U32 R5, RZ, RZ, R3 ;  /* 0x000000ffff057224 */ /* 0x000fc600078e0003 */
[----:B------:R-:W-:Y:S02]  /*2b1d0*/  @P0 LEA.HI.SX32 R5, R2, R6, 0x1a ;  /* 0x0000000602050211 */ /* 0x000fe400078fd2ff */
[----:B------:R-:W-:Y:S02]  /*2b1e0*/  PLOP3.LUT P0, PT, PT, PT, PT, 0x80, 0x0 ;  /* 0x000000000000781c */ /* 0x000fe40003f0f070 */
[----:B------:R-:W-:-:S13]  /*2b1f0*/  ISETP.GT.AND P2, PT, R5, R3, PT ;  /* 0x000000030500720c */ /* 0x000fda0003f44270 */
[----:B------:R-:W-:Y:S05]  /*2b200*/  @!P2 BRA `(.L_x_2921) ;  /* 0x000000100008a947 */ /* 0x000fea0003800000 */
[----:B------:R-:W-:Y:S01]  /*2b210*/  UMOV UR4, 0xffffffff ;  /* 0xffffffff00047882 */ /* 0x000fe20000000000 */
[----:B------:R-:W-:Y:S02]  /*2b220*/  SEL R2, R34, RZ, !P1 ;  /* 0x000000ff22027207 */ /* 0x000fe40004800000 */
[----:B------:R-:W-:Y:S05]  /*2b230*/  BRA.DIV UR4, `(.L_x_2922) ;  /* 0x000000a604987947 */ /* 0x000fea000b800000 */
[----:B------:R-:W1:Y:S02]  /*2b240*/  S2R R6, SR_TID.X ;  /* 0x0000000000067919 */ /* 0x000e640000002100 */
[----:B-1----:R-:W-:-:S04]  /*2b250*/  SHF.R.U32.HI R6, RZ, 0x5, R6 ;  /* 0x00000005ff067819 */ /* 0x002fc80000011606 */
[----:B------:R-:W-:-:S05]  /*2b260*/  LOP3.LUT R6, R6, 0x3, RZ, 0xc0, !PT ;  /* 0x0000000306067812 */ /* 0x000fca00078ec0ff */
[----:B------:R1:W2:Y:S02]  /*2b270*/  SHFL.IDX PT, R14, R6, RZ, 0x1f ;  /* 0x00001fff060e7589 */ /* 0x0002a400000e0000 */
.L_x_3199:
[----:B--2---:R-:W-:Y:S02]  /*2b280*/  ISETP.NE.AND P0, PT, R14, RZ, PT ;  /* 0x000000ff0e00720c */ /* 0x004fe40003f05270 */
[----:B------:R-:W-:-:S11]  /*2b290*/  PLOP3.LUT P6, PT, PT, PT, PT, 0x8, 0x0 ;  /* 0x000000000000781c */ /* 0x000fd60003fce170 */
[----:B------:R-:W-:Y:S05]  /*2b2a0*/  @P0 BRA `(.L_x_2923) ;  /* 0x00000000000c0947 */ /* 0x000fea0003800000 */
[----:B------:R-:W-:-:S03]  /*2b2b0*/  UMOV UR4, 0xffffffff ;  /* 0xffffffff00047882 */ /* 0x000fc60000000000 */
[----:B------:R-:W-:Y:S05]  /*2b2c0*/  BRA.DIV UR4, `(.L_x_2924) ;  /* 0x000000a604a87947 */ /* 0x000fea000b800000 */
[----:B------:R-:W-:-:S13]  /*2b2d0*/  ELECT P6, URZ, PT ;  /* 0x00000000003f782f */ /* 0x000fda00038c0000 */
.L_x_2923:
[----:B-1----:R-:W2:Y:S01]  /*2b2e0*/  LDL R6, [R1+0x3c] ;  /* 0x00003c0001067983 */ /* 0x002ea20000100800 */
[----:B------:R-:W-:Y:S01]  /*2b2f0*/  BSSY B1, `(.L_x_2925) ;  /* 0x0000008000017945 */ /* 0x000fe20003800000 */
[----:B--2---:R-:W-:-:S05]  /*2b300*/  VIADD R6, R6, 0x1 ;  /* 0x0000000106067836 */ /* 0x004fca0000000000 */
[----:B------:R-:W-:-:S04]  /*2b310*/  LEA.HI R7, R6, R6, RZ, 0x1 ;  /* 0x0000000606077211 */ /* 0x000fc800078f08ff */
[----:B------:R-:W-:-:S05]  /*2b320*/  LOP3.LUT R7, R7, 0xfffffffe, RZ, 0xc0, !PT ;  /* 0xfffffffe07077812 */ /* 0x000fca00078ec0ff */
[----:B------:R-:W-:-:S05]  /*2b330*/  IMAD.IADD R6, R6, 0x1, -R7 ;  /* 0x0000000106067824 */ /* 0x000fca00078e0a07 */
[----:B------:R-:W-:-:S04]  /*2b340*/  SHF.L.U32 R6, R6, 0x1f, RZ ;  /* 0x0000001f06067819 */ /* 0x000fc800000006ff */
[----:B------:R-:W1:Y:S02]  /*2b350*/  SYNCS.PHASECHK.TRANS64.TRYWAIT P0, [R23+URZ+0x29820], R6 ;  /* 0x02982006170075a7 */ /* 0x000e64000800017f */
[----:B-1----:R-:W-:Y:S05]  /*2b360*/  @!P0 BRA `(.L_x_2926) ;  /* 0x000000a400a08947 */ /* 0x002fea0003800000 */
.L_x_3202:
[----:B------:R-:W-:Y:S05]  /*2b370*/  BSYNC B1 ;  /* 0x0000000000017941 */ /* 0x000fea0003800000 */
.L_x_2925:
[----:B------:R-:W-:Y:S04]  /*2b380*/  BSSY B1, `(.L_x_2927) ;  /* 0x000006c000017945 */ /* 0x000fe80003800000 */
[----:B------:R-:W-:Y:S05]  /*2b390*/  @!P6 BRA `(.L_x_2928) ;  /* 0x0000000400a8e947 */ /* 0x000fea0003800000 */
[----:B0-----:R-:W-:Y:S01]  /*2b3a0*/  LEA R9, R29, R23, 0x3 ;  /* 0x000000171d097211 */ /* 0x001fe200078e18ff */
[----:B------:R-:W0:Y:S01]  /*2b3b0*/  S2R R7, SR_TID.X ;  /* 0x0000000000077919 */ /* 0x000e220000002100 */
[----:B------:R-:W-:Y:S01]  /*2b3c0*/  SHF.L.U32 R11, R36, 0x1f, RZ ;  /* 0x0000001f240b7819 */ /* 0x000fe200000006ff */
[----:B------:R-:W-:Y:S03]  /*2b3d0*/  BSSY B2, `(.L_x_2929) ;  /* 0x0000005000027945 */ /* 0x000fe60003800000 */
[----:B------:R-:W2:Y:S01]  /*2b3e0*/  SYNCS.PHASECHK.TRANS64.TRYWAIT P0, [R9+URZ+0x298a0], R11 ;  /* 0x0298a00b090075a7 */ /* 0x000ea2000800017f */
[----:B0-----:R-:W-:-:S04]  /*2b3f0*/  LOP3.LUT R7, R7, 0x7f, RZ, 0xc0, !PT ;  /* 0x0000007f07077812 */ /* 0x001fc800078ec0ff */
[----:B------:R-:W-:Y:S01]  /*2b400*/  ISETP.NE.AND P1, PT, R7, RZ, PT ;  /* 0x000000ff0700720c */ /* 0x000fe20003f25270 */
[----:B--2---:R-:W-:-:S12]  /*2b410*/  @!P0 BRA `(.L_x_2930) ;  /* 0x000000a400888947 */ /* 0x004fd80003800000 */
.L_x_3203:
[----:B------:R-:W-:Y:S05]  /*2b420*/  BSYNC B2 ;  /* 0x0000000000027941 */ /* 0x000fea0003800000 */
.L_x_2929:
[----:B------:R-:W-:Y:S04]  /*2b430*/  BSSY B2, `(.L_x_2931) ;  /* 0x0000009000027945 */ /* 0x000fe80003800000 */
[----:B------:R-:W-:Y:S05]  /*2b440*/  @P1 BRA `(.L_x_2932) ;  /* 0x00000000001c1947 */ /* 0x000fea0003800000 */
[----:B-1----:R-:W1:Y:S02]  /*2b450*/  S2R R6, SR_TID.X ;  /* 0x0000000000067919 */ /* 0x002e640000002100 */
[----:B-1----:R-:W-:Y:S01]  /*2b460*/  LOP3.LUT R7, R6, 0x1f, RZ, 0xc0, !PT ;  /* 0x0000001f06077812 */ /* 0x002fe200078ec0ff */
[----:B------:R-:W-:-:S03]  /*2b470*/  IMAD.MOV.U32 R6, RZ, RZ, 0x7800 ;  /* 0x00007800ff067424 */ /* 0x000fc600078e00ff */
[----:B------:R-:W-:Y:S01]  /*2b480*/  ISETP.NE.AND P0, PT, R7, RZ, PT ;  /* 0x000000ff0700720c */ /* 0x000fe20003f05270 */
[----:B------:R2:W-:-:S12]  /*2b490*/  SYNCS.ARRIVE.TRANS64 RZ, [R9+URZ+0x29890], R6 ;  /* 0x0298900609ff79a7 */ /* 0x0005d8000800003f */
[----:B--2---:R-:W-:Y:S05]  /*2b4a0*/  @!P0 BRA `(.L_x_2932) ;  /* 0x0000000000048947 */ /* 0x004fea0003800000 */
[----:B------:R-:W-:Y:S01]  /*2b4b0*/  BPT.TRAP 0x1 ;  /* 0x000000040000795c */ /* 0x000fe20000300000 */
.L_x_2932:
[----:B------:R-:W-:Y:S05]  /*2b4c0*/  BSYNC B2 ;  /* 0x0000000000027941 */ /* 0x000fea0003800000 */
.L_x_2931:
[----:B------:R-:W-:Y:S01]  /*2b4d0*/  IMAD.MOV.U32 R12, RZ, RZ, RZ ;  /* 0x000000ffff0c7224 */ /* 0x000fe200078e00ff */
[----:B------:R-:W-:Y:S01]  /*2b4e0*/  UIADD3 UR4, UP0, UR40, 0x570, URZ ;  /* 0x0000057028047890 */ /* 0x000fe2000ff1e03f */
[----:B------:R-:W-:Y:S01]  /*2b4f0*/  IMAD R8, R29, 0x7800, R23 ;  /* 0x000078001d087824 */ /* 0x000fe200078e0217 */
[----:B------:R-:W-:Y:S01]  /*2b500*/  PLOP3.LUT P0, PT, PT, PT, PT, 0x80, 0x0 ;  /* 0x000000000000781c */ /* 0x000fe20003f0f070 */
[----:B------:R-:W-:Y:S01]  /*2b510*/  IMAD R7, R5, 0xa0, R0 ;  /* 0x000000a005077824 */ /* 0x000fe200078e0200 */
[----:B------:R-:W-:Y:S01]  /*2b520*/  R2UR UR10, R12 ;  /* 0x000000000c0a72ca */ /* 0x000fe200000e0000 */
[----:B-1----:R-:W-:Y:S01]  /*2b530*/  VIADD R6, R9, 0x29890 ;  /* 0x0002989009067836 */ /* 0x002fe20000000000 */
[----:B------:R-:W-:Y:S01]  /*2b540*/  IADD3 R10, R8, 0x1a400, RZ ;  /* 0x0001a400080a7810 */ /* 0x000fe20007ffe0ff */
[----:B------:R-:W-:Y:S01]  /*2b550*/  VIADD R7, R7, 0xffffff60 ;  /* 0xffffff6007077836 */ /* 0x000fe20000000000 */
[----:B------:R-:W-:Y:S01]  /*2b560*/  UIADD3.X UR5, URZ, UR41, URZ, UP0, !UPT ;  /* 0x000000293f057290 */ /* 0x000fe200087fe43f */
[----:B------:R-:W-:Y:S01]  /*2b570*/  UMOV UR6, 0x0 ;  /* 0x0000000000067882 */ /* 0x000fe20000000000 */
[----:B------:R-:W-:-:S10]  /*2b580*/  UMOV UR7, 0x12f00000 ;  /* 0x12f0000000077882 */ /* 0x000fd40000000000 */
.L_x_2933:
        /* <DEDUP_REMOVED lines=10> */
[----:B------:R-:W-:Y:S01]  /*2b630*/  PLOP3.LUT P0, PT, PT, PT, PT, 0x80, 0x0 ;  /* 0x000000000000781c */ /* 0x000fe20003f0f070 */
[----:B------:R-:W-:Y:S01]  /*2b640*/  VIADD R10, R8, 0x1cc00 ;  /* 0x0001cc00080a7836 */ /* 0x000fe20000000000 */
[----:B------:R-:W-:Y:S01]  /*2b650*/  UMOV UR6, 0x0 ;  /* 0x0000000000067882 */ /* 0x000fe20000000000 */
[----:B------:R-:W-:Y:S01]  /*2b660*/  UMOV UR7, 0x12f00000 ;  /* 0x12f0000000077882 */ /* 0x000fe20000000000 */
[----:B------:R-:W-:-:S09]  /*2b670*/  UMOV UR10, 0x40 ;  /* 0x00000040000a7882 */ /* 0x000fd20000000000 */
.L_x_2934:
        /* <DEDUP_REMOVED lines=15> */
.L_x_2935:
        /* <DEDUP_REMOVED lines=10> */
[----:B------:R-:W1:Y:S01]  /*2b810*/  SYNCS.PHASECHK.TRANS64.TRYWAIT P0, [R9+URZ+0x298c0], R11 ;  /* 0x0298c00b090075a7 */ /* 0x000e62000800017f */
[----:B------:R-:W-:Y:S04]  /*2b820*/  BSSY B2, `(.L_x_2936) ;  /* 0x0000002000027945 */ /* 0x000fe80003800000 */
[----:B-1----:R-:W-:Y:S05]  /*2b830*/  @!P0 BRA `(.L_x_2937) ;  /* 0x000000a000948947 */ /* 0x002fea0003800000 */
.L_x_3204:
[----:B------:R-:W-:Y:S05]  /*2b840*/  BSYNC B2 ;  /* 0x0000000000027941 */ /* 0x000fea0003800000 */
.L_x_2936:
        /* <DEDUP_REMOVED lines=11> */
.L_x_2939:
[----:B------:R-:W-:Y:S05]  /*2b900*/  BSYNC B2 ;  /* 0x0000000000027941 */ /* 0x000fea0003800000 */
.L_x_2938:
        /* <DEDUP_REMOVED lines=9> */
.L_x_2940:
        /* <DEDUP_REMOVED lines=9> */
[----:B--2---:R-:W-:Y:S05]  /*2ba30*/  @P0 BRA.U.ANY `(.L_x_2940) ;  /* 0xfffffffd00d80947 */ /* 0x004fea000393ffff */
.L_x_2928:
[----:B------:R-:W-:Y:S05]  /*2ba40*/  BSYNC B1 ;  /* 0x0000000000017941 */ /* 0x000fea0003800000 */
.L_x_2927:
        /* <DEDUP_REMOVED lines=9> */
.L_x_2955:
[----:B------:R-:W-:Y:S05]  /*2bae0*/  YIELD ;  /* 0x0000000000007946 */ /* 0x000fea0003800000 */
        /* <DEDUP_REMOVED lines=10> */
.L_x_3205:
[----:B------:R-:W-:Y:S05]  /*2bb90*/  BSYNC B2 ;  /* 0x0000000000027941 */ /* 0x000fea0003800000 */
.L_x_2943:
[----:B------:R-:W-:Y:S04]  /*2bba0*/  BSSY B2, `(.L_x_2945) ;  /* 0x0000009000027945 */ /* 0x000fe80003800000 */
[----:B------:R-:W-:Y:S05]  /*2bbb0*/  @P2 BRA `(.L_x_2946) ;  /* 0x00000000001c2947 */ /* 0x000fea0003800000 */
[----:B------:R-:W1:Y:S02]  /*2bbc0*/  S2R R5, SR_TID.X ;  /* 0x0000000000057919 */ /* 0x000e640000002100 */
[----:B-1----:R-:W-:Y:S01]  /*2bbd0*/  LOP3.LUT R6, R5, 0x1f, RZ, 0xc0, !PT ;  /* 0x0000001f05067812 */ /* 0x002fe200078ec0ff */
[----:B------:R-:W-:-:S03]  /*2bbe0*/  IMAD.MOV.U32 R5, RZ, RZ, 0x7800 ;  /* 0x00007800ff057424 */ /* 0x000fc600078e00ff */
[----:B------:R-:W-:Y:S01]  /*2bbf0*/  ISETP.NE.AND P1, PT, R6, RZ, PT ;  /* 0x000000ff0600720c */ /* 0x000fe20003f25270 */
[----:B------:R2:W-:-:S12]  /*2bc00*/  SYNCS.ARRIVE.TRANS64 RZ, [R9+URZ+0x29890], R5 ;  /* 0x0298900509ff79a7 */ /* 0x0005d8000800003f */
[----:B--2---:R-:W-:Y:S05]  /*2bc10*/  @!P1 BRA `(.L_x_2946) ;  /* 0x0000000000049947 */ /* 0x004fea0003800000 */
[----:B------:R-:W-:Y:S01]  /*2bc20*/  BPT.TRAP 0x1 ;  /* 0x000000040000795c */ /* 0x000fe20000300000 */
.L_x_2946:
[----:B------:R-:W-:Y:S05]  /*2bc30*/  BSYNC B2 ;  /* 0x0000000000027941 */ /* 0x000fea0003800000 */
.L_x_2945:
[----:B------:R-:W-:Y:S01]  /*2bc40*/  IMAD.MOV.U32 R12, RZ, RZ, RZ ;  /* 0x000000ffff0c7224 */ /* 0x000fe200078e00ff */
[----:B------:R-:W-:Y:S01]  /*2bc50*/  UIADD3 UR4, UP0, UR40, 0x570, URZ ;  /* 0x0000057028047890 */ /* 0x000fe2000ff1e03f */
[----:B------:R-:W-:Y:S01]  /*2bc60*/  IMAD R7, R29, 0x7800, R23 ;  /* 0x000078001d077824 */ /* 0x000fe200078e0217 */
[----:B------:R-:W-:Y:S01]  /*2bc70*/  PLOP3.LUT P1, PT, PT, PT, PT, 0x80, 0x0 ;  /* 0x000000000000781c */ /* 0x000fe20003f2f070 */
[----:B-1----:R-:W-:Y:S01]  /*2bc80*/  IMAD R6, R10, 0xa0, R0 ;  /* 0x000000a00a067824 */ /* 0x002fe200078e0200 */
[----:B------:R-:W-:Y:S01]  /*2bc90*/  R2UR UR10, R12 ;  /* 0x000000000c0a72ca */ /* 0x000fe200000e0000 */
[----:B------:R-:W-:Y:S01]  /*2bca0*/  VIADD R5, R9, 0x29890 ;  /* 0x0002989009057836 */ /* 0x000fe20000000000 */
[----:B------:R-:W-:Y:S01]  /*2bcb0*/  UIADD3.X UR5, URZ, UR41, URZ, UP0, !UPT ;  /* 0x000000293f057290 */ /* 0x000fe200087fe43f */
[----:B------:R-:W-:Y:S01]  /*2bcc0*/  VIADD R11, R7, 0x1a400 ;  /* 0x0001a400070b7836 */ /* 0x000fe20000000000 */
[----:B------:R-:W-:Y:S01]  /*2bcd0*/  UMOV UR6, 0x0 ;  /* 0x0000000000067882 */ /* 0x000fe20000000000 */
[----:B------:R-:W-:-:S10]  /*2bce0*/  UMOV UR7, 0x12f00000 ;  /* 0x12f0000000077882 */ /* 0x000fd40000000000 */
.L_x_2947:
        /* <DEDUP_REMOVED lines=11> */
[----:B------:R-:W-:Y:S01]  /*2bda0*/  UMOV UR6, 0x0 ;  /* 0x0000000000067882 */ /* 0x000fe20000000000 */
[----:B------:R-:W-:Y:S01]  /*2bdb0*/  IADD3 R11, R7, 0x1cc00, RZ ;  /* 0x0001cc00070b7810 */ /* 0x000fe20007ffe0ff */
[----:B------:R-:W-:Y:S01]  /*2bdc0*/  UMOV UR7, 0x12f00000 ;  /* 0x12f0000000077882 */ /* 0x000fe20000000000 */
[----:B------:R-:W-:-:S09]  /*2bdd0*/  UMOV UR10, 0x40 ;  /* 0x00000040000a7882 */ /* 0x000fd20000000000 */
.L_x_2948:
        /* <DEDUP_REMOVED lines=15> */
.L_x_2949:
        /* <DEDUP_REMOVED lines=13> */
.L_x_3206:
[----:B------:R-:W-:Y:S05]  /*2bfa0*/  BSYNC B2 ;  /* 0x0000000000027941 */ /* 0x000fea0003800000 */
.L_x_2950:
        /* <DEDUP_REMOVED lines=11> */
.L_x_2953:
[----:B------:R-:W-:Y:S05]  /*2c060*/  BSYNC B2 ;  /* 0x0000000000027941 */ /* 0x000fea0003800000 */
.L_x_2952:
        /* <DEDUP_REMOVED lines=8> */
[----:B01----:R-:W-:-:S11]  /*2c0f0*/  IADD3 R9, R9, 0x298b0, RZ ;  /* 0x000298b009097810 */ /* 0x003fd60007ffe0ff */
.L_x_2954:
        /* <DEDUP_REMOVED lines=10> */
.L_x_2942:
[----:B------:R-:W-:Y:S05]  /*2c1a0*/  BSYNC B1 ;  /* 0x0000000000017941 */ /* 0x000fea0003800000 */
.L_x_2941:
        /* <DEDUP_REMOVED lines=8> */
.L_x_2921:
[----:B------:R-:W-:Y:S05]  /*2c230*/  BSYNC B0 ;  /* 0x0000000000007941 */ /* 0x000fea0003800000 */
.L_x_2920:
[----:B------:R-:W2:Y:S01]  /*2c240*/  LDC R0, c[0x0][0x448] ;  /* 0x00011200ff007b82 */ /* 0x000ea20000000800 */
[----:B------:R-:W-:Y:S01]  /*2c250*/  LEA R2, R17, 0x7f, 0x7 ;  /* 0x0000007f11027811 */ /* 0x000fe200078e38ff */
[----:B------:R-:W-:Y:S06]  /*2c260*/  @!P0 WARPSYNC.ALL ;  /* 0x0000000000008948 */ /* 0x000fec0003800000 */
[----:B------:R-:W-:Y:S01]  /*2c270*/  @!P0 BAR.SYNC.DEFER_BLOCKING 0xc, 0x180 ;  /* 0x0306000000008b1d */ /* 0x000fe20000010000 */
[----:B------:R-:W-:-:S05]  /*2c280*/  ISETP.NE.AND P2, PT, R4, RZ, PT ;  /* 0x000000ff0400720c */ /* 0x000fca0003f45270 */
[----:B------:R-:W-:Y:S08]  /*2c290*/  BSSY B0, `(.L_x_2956) ;  /* 0x0000029000007945 */ /* 0x000ff00003800000 */
[----:B------:R-:W3:Y:S01]  /*2c2a0*/  @!P2 LDC R4, c[0x0][0x9f0] ;  /* 0x00027c00ff04ab82 */ /* 0x000ee20000000800 */
[----:B--2---:R-:W-:-:S13]  /*2c2b0*/  ISETP.NE.AND P1, PT, R0, 0x1, PT ;  /* 0x000000010000780c */ /* 0x004fda0003f25270 */
[----:B------:R-:W2:Y:S08]  /*2c2c0*/  @P1 LDC R0, c[0x0][0x44c] ;  /* 0x00011300ff001b82 */ /* 0x000eb00000000800 */
[----:B------:R-:W4:Y:S01]  /*2c2d0*/  @P1 LDC R3, c[0x0][0x450] ;  /* 0x00011400ff031b82 */ /* 0x000f220000000800 */
[----:B--2---:R-:W-:-:S05]  /*2c2e0*/  @P1 IMAD.HI.U32 R0, R2, R0, RZ ;  /* 0x0000000002001227 */ /* 0x004fca00078e00ff */
[----:B----4-:R-:W-:-:S05]  /*2c2f0*/  @P1 SHF.R.U32.HI R2, RZ, R3, R0 ;  /* 0x00000003ff021219 */ /* 0x010fca0000011600 */
[----:B------:R-:W-:-:S04]  /*2c300*/  IMAD.IADD R0, R20, 0x1, R2 ;  /* 0x0000000114007824 */ /* 0x000fc800078e0202 */
[----:B------:R-:W-:-:S05]  /*2c310*/  IMAD.HI R0, R0, 0x66666667, RZ ;  /* 0x6666666700007827 */ /* 0x000fca00078e02ff */
[----:B------:R-:W-:-:S04]  /*2c320*/  SHF.R.U32.HI R2, RZ, 0x1f, R0 ;  /* 0x0000001fff027819 */ /* 0x000fc80000011600 */
[----:B------:R-:W-:Y:S02]  /*2c330*/  LEA.HI.SX32 R2, R0, R2, 0x1a ;  /* 0x0000000200027211 */ /* 0x000fe400078fd2ff */
[----:B------:R-:W-:Y:S02]  /*2c340*/  MOV R0, RZ ;  /* 0x000000ff00007202 */ /* 0x000fe40000000f00 */
[----:B------:R-:W-:-:S04]  /*2c350*/  VIMNMX R21, R21, R2, PT ;  /* 0x0000000215157248 */ /* 0x000fc80003fe0100 */
[----:B------:R-:W-:-:S13]  /*2c360*/  ISETP.GE.AND P1, PT, R21, 0x1, PT ;  /* 0x000000011500780c */ /* 0x000fda0003f26270 */
[----:B---3--:R-:W-:Y:S05]  /*2c370*/  @!P1 BRA `(.L_x_2957) ;  /* 0x0000000000689947 */ /* 0x008fea0003800000 */
[-C--:B------:R-:W-:Y:S02]  /*2c380*/  IABS R0, R4.reuse ;  /* 0x0000000400007213 */ /* 0x080fe40000000000 */
[----:B-1----:R-:W-:Y:S02]  /*2c390*/  IABS R6, R4 ;  /* 0x0000000400067213 */ /* 0x002fe40000000000 */
[----:B------:R-:W1:Y:S03]  /*2c3a0*/  I2F.RP R2, R0 ;  /* 0x0000000000027306 */ /* 0x000e660000209400 */
[----:B------:R-:W-:-:S05]  /*2c3b0*/  IMAD.MOV R6, RZ, RZ, -R6 ;  /* 0x000000ffff067224 */ /* 0x000fca00078e0a06 */
[----:B-1----:R-:W1:Y:S02]  /*2c3c0*/  MUFU.RCP R2, R2 ;  /* 0x0000000200027308 */ /* 0x002e640000001000 */
[----:B-1----:R-:W-:-:S06]  /*2c3d0*/  VIADD R2, R2, 0xffffffe ;  /* 0x0ffffffe02027836 */ /* 0x002fcc0000000000 */
[----:B------:R-:W1:Y:S02]  /*2c3e0*/  F2I.FTZ.U32.TRUNC.NTZ R3, R2 ;  /* 0x0000000200037305 */ /* 0x000e64000021f000 */
[----:B-1----:R-:W-:-:S04]  /*2c3f0*/  IMAD.MOV R2, RZ, RZ, -R3 ;  /* 0x000000ffff027224 */ /* 0x002fc800078e0a03 */
        /* <DEDUP_REMOVED lines=10> */
[-C--:B------:R-:W-:Y:S01]  /*2c4a0*/  @!P1 IADD3 R2, R2, -R0.reuse, RZ ;  /* 0x8000000002029210 */ /* 0x080fe20007ffe0ff */
[----:B------:R-:W-:Y:S01]  /*2c4b0*/  @!P1 VIADD R5, R5, 0x1 ;  /* 0x0000000105059836 */ /* 0x000fe20000000000 */
[----:B------:R-:W-:Y:S02]  /*2c4c0*/  ISETP.NE.AND P1, PT, R4, RZ, PT ;  /* 0x000000ff0400720c */ /* 0x000fe40003f25270 */
[----:B------:R-:W-:-:S13]  /*2c4d0*/  ISETP.GE.U32.AND P0, PT, R2, R0, PT ;  /* 0x000000000200720c */ /* 0x000fda0003f06070 */
[----:B------:R-:W-:-:S04]  /*2c4e0*/  @P0 VIADD R5, R5, 0x1 ;  /* 0x0000000105050836 */ /* 0x000fc80000000000 */
[----:B------:R-:W-:-:S04]  /*2c4f0*/  IMAD.MOV.U32 R0, RZ, RZ, R5 ;  /* 0x000000ffff007224 */ /* 0x000fc800078e0005 */
[----:B------:R-:W-:Y:S01]  /*2c500*/  @!P2 IMAD.MOV R0, RZ, RZ, -R0 ;  /* 0x000000ffff00a224 */ /* 0x000fe200078e0a00 */
[----:B------:R-:W-:-:S07]  /*2c510*/  @!P1 LOP3.LUT R0, RZ, R4, RZ, 0x33, !PT ;  /* 0x00000004ff009212 */ /* 0x000fce00078e33ff */
.L_x_2957:
[----:B------:R-:W-:Y:S05]  /*2c520*/  BSYNC B0 ;  /* 0x0000000000007941 */ /* 0x000fea0003800000 */
.L_x_2956:
[----:B------:R-:W-:-:S05]  /*2c530*/  IMAD R2, R30, R0, RZ ;  /* 0x000000001e027224 */ /* 0x000fca00078e02ff */
[----:B------:R2:W-:Y:S01]  /*2c540*/  STL [R1+0xc], R2 ;  /* 0x00000c0201007387 */ /* 0x0005e20000100800 */
[----:B------:R-:W-:-:S04]  /*2c550*/  VIADDMNMX R30, R2, R0, R21, PT ;  /* 0x00000000021e7246 */ /* 0x000fc80003800115 */
[----:B------:R-:W-:-:S13]  /*2c560*/  ISETP.GT.AND P0, PT, R30, R2, PT ;  /* 0x000000021e00720c */ /* 0x000fda0003f04270 */
[----:B--2---:R-:W-:Y:S05]  /*2c570*/  @P0 BRA `(.L_x_2958) ;  /* 0x0000000000440947 */ /* 0x004fea0003800000 */
[----:B------:R-:W2:Y:S02]  /*2c580*/  S2R R2, SR_TID.X ;  /* 0x0000000000027919 */ /* 0x000ea40000002100 */
[----:B--2---:R-:W-:-:S04]  /*2c590*/  LOP3.LUT R2, R2, 0x7f, RZ, 0xc0, !PT ;  /* 0x0000007f02027812 */ /* 0x004fc800078ec0ff */
[----:B------:R-:W-:-:S13]  /*2c5a0*/  ISETP.NE.AND P0, PT, R2, RZ, PT ;  /* 0x000000ff0200720c */ /* 0x000fda0003f05270 */
[----:B------:R-:W-:Y:S05]  /*2c5b0*/  @P0 BRA `(.L_x_2959) ;  /* 0x0000004400a40947 */ /* 0x000fea0003800000 */
[----:B------:R-:W2:Y:S01]  /*2c5c0*/  S2R R5, SR_LANEID ;  /* 0x0000000000057919 */ /* 0x000ea20000000000 */
[----:B------:R-:W-:Y:S01]  /*2c5d0*/  VOTEU.ANY UR4, UPT, PT ;  /* 0x0000000000047886 */ /* 0x000fe200038e0100 */
[----:B------:R-:W3:Y:S01]  /*2c5e0*/  LDC.64 R2, c[0x0][0xc60] ;  /* 0x00031800ff027b82 */ /* 0x000ee20000000a00 */
[----:B------:R-:W2:Y:S02]  /*2c5f0*/  FLO.U32 R0, UR4 ;  /* 0x0000000400007d00 */ /* 0x000ea400080e0000 */
[----:B--2---:R-:W-:-:S06]  /*2c600*/  ISETP.EQ.U32.AND P0, PT, R0, R5, PT ;  /* 0x000000050000720c */ /* 0x004fcc0003f02070 */
[----:B------:R-:W3:Y:S07]  /*2c610*/  POPC R5, UR4 ;  /* 0x0000000400057d09 */ /* 0x000eee0008000000 */
[----:B---3--:R-:W2:Y:S01]  /*2c620*/  @P0 ATOMG.E.ADD.STRONG.GPU PT, R3, desc[UR52][R2.64], R5 ;  /* 0x00000005020309a8 */ /* 0x008ea200081ee1f4 */
[----:B------:R-:W3:Y:S02]  /*2c630*/  S2R R4, SR_LTMASK ;  /* 0x0000000000047919 */ /* 0x000ee40000003900 */
[----:B---3--:R-:W-:-:S04]  /*2c640*/  LOP3.LUT R4, R4, UR4, RZ, 0xc0, !PT ;  /* 0x0000000404047c12 */ /* 0x008fc8000f8ec0ff */
[----:B------:R-:W3:Y:S01]  /*2c650*/  POPC R7, R4 ;  /* 0x0000000400077309 */ /* 0x000ee20000000000 */
[----:B--2---:R-:W3:Y:S02]  /*2c660*/  SHFL.IDX PT, R0, R3, R0, 0x1f ;  /* 0x00001f0003007589 */ /* 0x004ee400000e0000 */
[----:B---3--:R-:W-:Y:S01]  /*2c670*/  IADD3 R16, R0, UR38, R7 ;  /* 0x0000002600107c10 */ /* 0x008fe2000fffe007 */
[----:B------:R-:W-:Y:S06]  /*2c680*/  BRA `(.L_x_2959) ;  /* 0x0000004400707947 */ /* 0x000fec0003800000 */
.L_x_2958:
[----:B------:R-:W-:Y:S01]  /*2c690*/  IADD3 R0, R23, 0x1a400, RZ ;  /* 0x0001a40017007810 */ /* 0x000fe20007ffe0ff */
[----:B------:R-:W-:Y:S03]  /*2c6a0*/  BSSY B6, `(.L_x_2960) ;  /* 0x0000013000067945 */ /* 0x000fe60003800000 */
        /* <DEDUP_REMOVED lines=9> */
[----:B------:R-:W-:Y:S02]  /*2c740*/  IMAD.U32 R5, RZ, RZ, UR7 ;  /* 0x00000007ff057e24 */ /* 0x000fe4000f8e00ff */
[----:B-1----:R-:W-:Y:S02]  /*2c750*/  IMAD.U32 R6, RZ, RZ, UR8 ;  /* 0x00000008ff067e24 */ /* 0x002fe4000f8e00ff */
[----:B------:R-:W-:-:S02]  /*2c760*/  IMAD.U32 R7, RZ, RZ, UR9 ;  /* 0x00000009ff077e24 */ /* 0x000fc4000f8e00ff */
[----:B------:R-:W-:Y:S02]  /*2c770*/  IMAD.U32 R11, RZ, RZ, UR5 ;  /* 0x00000005ff0b7e24 */ /* 0x000fe4000f8e00ff */
[----:B------:R-:W-:Y:S02]  /*2c780*/  IMAD.MOV.U32 R8, RZ, RZ, 0x70 ;  /* 0x00000070ff087424 */ /* 0x000fe400078e00ff */
[----:B------:R-:W-:Y:S02]  /*2c790*/  IMAD.MOV.U32 R12, RZ, RZ, 0x1 ;  /* 0x00000001ff0c7424 */ /* 0x000fe400078e00ff */
[----:B------:R-:W-:-:S07]  /*2c7a0*/  IMAD.MOV.U32 R13, RZ, RZ, RZ ;  /* 0x000000ffff0d7224 */ /* 0x000fce00078e00ff */
[----:B------:R-:W-:-:S07]  /*2c7b0*/  LEPC R20, `(.L_x_2961) ;  /* 0x000000001014794e */ /* 0x000fce0000000000 */
[----:B0-2---:R-:W-:Y:S05]  /*2c7c0*/  CALL.ABS.NOINC R2 ;  /* 0x0000000002007343 */ /* 0x005fea0003c00000 */
.L_x_2961:
[----:B------:R-:W-:Y:S05]  /*2c7d0*/  BSYNC B6 ;  /* 0x0000000000067941 */ /* 0x000fea0003800000 */
.L_x_2960:
[----:B------:R-:W-:Y:S01]  /*2c7e0*/  IADD3 R0, R23, 0xa400, RZ ;  /* 0x0000a40017007810 */ /* 0x000fe20007ffe0ff */
[----:B------:R-:W-:Y:S01]  /*2c7f0*/  BSSY B6, `(.L_x_2962) ;  /* 0x0000015000067945 */ /* 0x000fe20003800000 */
[----:B------:R-:W-:Y:S02]  /*2c800*/  LOP3.LUT R22, R22, 0xfffffffe, RZ, 0xc0, !PT ;  /* 0xfffffffe16167812 */ /* 0x000fe400078ec0ff */
        /* <DEDUP_REMOVED lines=19> */
.L_x_2963:
[----:B------:R-:W-:Y:S05]  /*2c940*/  BSYNC B6 ;  /* 0x0000000000067941 */ /* 0x000fea0003800000 */
.L_x_2962:
        /* <DEDUP_REMOVED lines=20> */
.L_x_2965:
[----:B------:R-:W-:Y:S05]  /*2ca90*/  BSYNC B6 ;  /* 0x0000000000067941 */ /* 0x000fea0003800000 */
.L_x_2964:
        /* <DEDUP_REMOVED lines=10> */
[----:B-1----:R-:W-:Y:S01]  /*2cb40*/  IMAD.U32 R6, RZ, RZ, UR6 ;  /* 0x00000006ff067e24 */ /* 0x002fe2000f8e00ff */
[----:B------:R-:W-:Y:S01]  /*2cb50*/  MOV R11, UR9 ;  /* 0x00000009000b7c02 */ /* 0x000fe20008000f00 */
[----:B------:R-:W-:Y:S02]  /*2cb60*/  IMAD.U32 R7, RZ, RZ, UR7 ;  /* 0x00000007ff077e24 */ /* 0x000fe4000f8e00ff */
[----:B------:R-:W-:-:S02]  /*2cb70*/  IMAD.U32 R10, RZ, RZ, UR8 ;  /* 0x00000008ff0a7e24 */ /* 0x000fc4000f8e00ff */
[----:B------:R-:W-:Y:S02]  /*2cb80*/  IMAD.MOV.U32 R8, RZ, RZ, 0x70 ;  /* 0x00000070ff087424 */ /* 0x000fe400078e00ff */
[----:B------:R-:W-:Y:S02]  /*2cb90*/  IMAD.MOV.U32 R12, RZ, RZ, 0x1 ;  /* 0x00000001ff0c7424 */ /* 0x000fe400078e00ff */
[----:B------:R-:W-:-:S07]  /*2cba0*/  IMAD.MOV.U32 R13, RZ, RZ, RZ ;  /* 0x000000ffff0d7224 */ /* 0x000fce00078e00ff */
[----:B------:R-:W-:-:S07]  /*2cbb0*/  LEPC R20, `(.L_x_2967) ;  /* 0x000000001014794e */ /* 0x000fce0000000000 */
[----:B0-2---:R-:W-:Y:S05]  /*2cbc0*/  CALL.ABS.NOINC R2 ;  /* 0x0000000002007343 */ /* 0x005fea0003c00000 */
.L_x_2967:
[----:B------:R-:W-:Y:S05]  /*2cbd0*/  BSYNC B6 ;  /* 0x0000000000067941 */ /* 0x000fea0003800000 */
.L_x_2966:
[----:B------:R-:W2:Y:S01]  /*2cbe0*/  LDL R33, [R1+0x4] ;  /* 0x0000040001217983 */ /* 0x000ea20000100800 */
[----:B------:R-:W-:Y:S01]  /*2cbf0*/  ULDC.64 UR4, c[0x0][0x9f8] ;  /* 0x00027e0000047ab9 */ /* 0x000fe20000000a00 */
[----:B------:R-:W3:Y:S01]  /*2cc00*/  LDC R11, c[0x0][0x430] ;  /* 0x00010c00ff0b7b82 */ /* 0x000ee20000000800 */
[----:B------:R-:W-:Y:S01]  /*2cc10*/  ISETP.NE.U32.AND P0, PT, RZ, UR4, PT ;  /* 0x00000004ff007c0c */ /* 0x000fe2000bf05070 */
[----:B------:R-:W4:Y:S03]  /*2cc20*/  S2R R20, SR_TID.X ;  /* 0x0000000000147919 */ /* 0x000f260000002100 */
[----:B------:R-:W-:-:S13]  /*2cc30*/  ISETP.NE.AND.EX P0, PT, RZ, UR5, PT, P0 ;  /* 0x00000005ff007c0c */ /* 0x000fda000bf05300 */
[----:B------:R-:W-:Y:S01]  /*2cc40*/  @P0 IADD3 R2, P1, R25, UR4, RZ ;  /* 0x0000000419020c10 */ /* 0x000fe2000ff3e0ff */
[----:B------:R-:W-:-:S03]  /*2cc50*/  ULDC UR4, c[0x0][0x2f4] ;  /* 0x0000bd0000047ab9 */ /* 0x000fc60000000800 */
[----:B------:R-:W-:Y:S01]  /*2cc60*/  @P0 IADD3.X R3, R26, UR5, RZ, P1, !PT ;  /* 0x000000051a030c10 */ /* 0x000fe20008ffe4ff */
[----:B------:R-:W-:-:S04]  /*2cc70*/  ULDC UR5, c[0x0][0x320] ;  /* 0x0000c80000057ab9 */ /* 0x000fc80000000800 */
[----:B------:R0:W2:Y:S01]  /*2cc80*/  @P0 LDG.E R34, desc[UR52][R2.64] ;  /* 0x0000003402220981 */ /* 0x0000a2000c1e1900 */
[----:B---3--:R-:W-:Y:S02]  /*2cc90*/  ISETP.NE.AND P2, PT, R11, 0x1, PT ;  /* 0x000000010b00780c */ /* 0x008fe40003f45270 */
[----:B------:R-:W-:Y:S02]  /*2cca0*/  MOV R8, 0xa0 ;  /* 0x000000a000087802 */ /* 0x000fe40000000f00 */
[C---:B----4-:R-:W-:Y:S01]  /*2ccb0*/  LOP3.LUT R21, R20.reuse, 0x7f, RZ, 0xc0, !PT ;  /* 0x0000007f14157812 */ /* 0x050fe200078ec0ff */
[----:B------:R-:W-:-:S03]  /*2ccc0*/  IMAD.SHL.U32 R20, R20, 0x20, RZ ;  /* 0x0000002014147824 */ /* 0x000fc600078e00ff */
[----:B------:R-:W-:-:S05]  /*2ccd0*/  SHF.R.U32.HI R21, RZ, 0x2, R21 ;  /* 0x00000002ff157819 */ /* 0x000fca0000011615 */
[----:B0-----:R-:W0:Y:S01]  /*2cce0*/  @P2 LDC R3, c[0x0][0x434] ;  /* 0x00010d00ff032b82 */ /* 0x001e220000000800 */
[----:B------:R-:W-:Y:S01]  /*2ccf0*/  LOP3.LUT R20, R21, 0x60, R20, 0xf8, !PT ;  /* 0x0000006015147812 */ /* 0x000fe200078ef814 */
[----:B------:R-:W-:-:S06]  /*2cd00*/  IMAD R8, R30, R8, -0xa0 ;  /* 0xffffff601e087424 */ /* 0x000fcc00078e0208 */
[----:B------:R-:W3:Y:S01]  /*2cd10*/  @P2 LDC R2, c[0x0][0x438] ;  /* 0x00010e00ff022b82 */ /* 0x000ee20000000800 */
[----:B------:R-:W-:-:S05]  /*2cd20*/  IMAD.IADD R9, R20, 0x1, R8 ;  /* 0x0000000114097824 */ /* 0x000fca00078e0208 */
[----:B------:R-:W-:Y:S01]  /*2cd30*/  ISETP.GE.AND P1, PT, R9, R27, PT ;  /* 0x0000001b0900720c */ /* 0x000fe20003f26270 */
[----:B------:R-:W4:Y:S01]  /*2cd40*/  S2R R20, SR_TID.X ;  /* 0x0000000000147919 */ /* 0x000f220000002100 */
[----:B------:R-:W1:Y:S11]  /*2cd50*/  S2R R21, SR_TID.X ;  /* 0x0000000000157919 */ /* 0x000e760000002100 */
[----:B------:R-:W3:Y:S01]  /*2cd60*/  @!P1 LDC.64 R4, c[0x0][0x418] ;  /* 0x00010600ff049b82 */ /* 0x000ee20000000a00 */
[----:B----4-:R-:W-:-:S04]  /*2cd70*/  LOP3.LUT R20, R20, 0x7f, RZ, 0xc0, !PT ;  /* 0x0000007f14147812 */ /* 0x010fc800078ec0ff */
[----:B------:R-:W-:Y:S01]  /*2cd80*/  SHF.R.U32.HI R10, RZ, 0x2, R20 ;  /* 0x00000002ff0a7819 */ /* 0x000fe20000011614 */
[----:B-1----:R-:W-:-:S05]  /*2cd90*/  IMAD.SHL.U32 R20, R21, 0x20, RZ ;  /* 0x0000002015147824 */ /* 0x002fca00078e00ff */
[----:B------:R-:W-:-:S04]  /*2cda0*/  LOP3.LUT R20, R10, 0x60, R20, 0xf8, !PT ;  /* 0x000000600a147812 */ /* 0x000fc800078ef814 */
[----:B------:R-:W-:-:S05]  /*2cdb0*/  LOP3.LUT R20, R20, 0x80, RZ, 0xfc, !PT ;  /* 0x0000008014147812 */ /* 0x000fca00078efcff */
[----:B------:R-:W-:Y:S01]  /*2cdc0*/  IMAD.IADD R8, R20, 0x1, R8 ;  /* 0x0000000114087824 */ /* 0x000fe200078e0208 */
[----:B------:R-:W-:Y:S01]  /*2cdd0*/  LOP3.LUT R22, R22, 0xffffffbf, RZ, 0xc0, !PT ;  /* 0xffffffbf16167812 */ /* 0x000fe200078ec0ff */
[----:B------:R-:W-:Y:S01]  /*2cde0*/  UMOV UR6, 0xffffffff ;  /* 0xffffffff00067882 */ /* 0x000fe20000000000 */
[----:B--2---:R-:W-:-:S04]  /*2cdf0*/  IMAD.IADD R9, R9, 0x1, R33 ;  /* 0x0000000109097824 */ /* 0x004fc800078e0221 */
[----:B0-----:R-:W-:-:S04]  /*2ce00*/  @P2 IMAD.HI.U32 R3, R9, R3, RZ ;  /* 0x0000000309032227 */ /* 0x001fc800078e00ff */
[----:B------:R-:W-:Y:S01]  /*2ce10*/  IMAD.MOV.U32 R0, RZ, RZ, R9 ;  /* 0x000000ffff007224 */ /* 0x000fe200078e0009 */
[----:B---3--:R-:W-:Y:S02]  /*2ce20*/  @P2 SHF.R.U32.HI R0, RZ, R2, R3 ;  /* 0x00000002ff002219 */ /* 0x008fe40000011603 */
[----:B------:R-:W0:Y:S02]  /*2ce30*/  @!P1 LDC.64 R2, c[0x0][0x428] ;  /* 0x00010a00ff029b82 */ /* 0x000e240000000a00 */
[--C-:B------:R-:W-:Y:S01]  /*2ce40*/  @!P1 SHF.R.S32.HI R7, RZ, 0x1f, R0.reuse ;  /* 0x0000001fff079819 */ /* 0x100fe20000011400 */
[----:B------:R-:W-:Y:S01]  /*2ce50*/  @!P1 IMAD.MOV.U32 R6, RZ, RZ, R0 ;  /* 0x000000ffff069224 */ /* 0x000fe200078e0000 */
[----:B------:R-:W-:-:S03]  /*2ce60*/  SHF.R.S32.HI R14, RZ, 0x1f, R34 ;  /* 0x0000001fff0e7819 */ /* 0x000fc60000011422 */
[----:B0-----:R-:W-:-:S04]  /*2ce70*/  @!P1 IMAD.WIDE.U32 R6, R34, R2, R6 ;  /* 0x0000000222069225 */ /* 0x001fc800078e0006 */
[----:B------:R-:W-:-:S04]  /*2ce80*/  @!P1 IMAD R2, R14, R2, RZ ;  /* 0x000000020e029224 */ /* 0x000fc800078e02ff */
[----:B------:R-:W-:Y:S02]  /*2ce90*/  @!P1 IMAD R2, R34, R3, R2 ;  /* 0x0000000322029224 */ /* 0x000fe400078e0202 */
[----:B------:R-:W0:Y:S01]  /*2cea0*/  @P2 LDC R3, c[0x0][0x434] ;  /* 0x00010d00ff032b82 */ /* 0x000e220000000800 */
[----:B------:R-:W-:-:S07]  /*2ceb0*/  @!P1 LEA R12, P0, R6, R4, 0x2 ;  /* 0x00000004060c9211 */ /* 0x000fce00078010ff */
[----:B------:R-:W1:Y:S01]  /*2cec0*/  @P2 LDC R4, c[0x0][0x438] ;  /* 0x00010e00ff042b82 */ /* 0x000e620000000800 */
[----:B------:R-:W-:-:S04]  /*2ced0*/  @!P1 IADD3 R2, R7, R2, RZ ;  /* 0x0000000207029210 */ /* 0x000fc80007ffe0ff */
[----:B------:R-:W-:Y:S01]  /*2cee0*/  @!P1 LEA.HI.X R13, R6, R5, R2, 0x2, P0 ;  /* 0x00000005060d9211 */ /* 0x000fe200000f1402 */
[C---:B------:R-:W-:Y:S01]  /*2cef0*/  IMAD.IADD R2, R8.reuse, 0x1, R33 ;  /* 0x0000000108027824 */ /* 0x040fe200078e0221 */
[----:B------:R-:W-:-:S04]  /*2cf00*/  ISETP.GE.AND P0, PT, R8, R27, PT ;  /* 0x0000001b0800720c */ /* 0x000fc80003f06270 */
[----:B------:R-:W-:Y:S01]  /*2cf10*/  ISETP.GT.U32.OR P0, PT, R20, 0x9f, P0 ;  /* 0x0000009f1400780c */ /* 0x000fe20000704470 */
[----:B------:R-:W-:Y:S02]  /*2cf20*/  IMAD.MOV.U32 R6, RZ, RZ, R2 ;  /* 0x000000ffff067224 */ /* 0x000fe400078e0002 */
[----:B0-----:R-:W-:-:S05]  /*2cf30*/  @P2 IMAD.HI.U32 R3, R2, R3, RZ ;  /* 0x0000000302032227 */ /* 0x001fca00078e00ff */
[----:B-1----:R-:W-:Y:S01]  /*2cf40*/  @P2 SHF.R.U32.HI R6, RZ, R4, R3 ;  /* 0x00000004ff062219 */ /* 0x002fe20000011603 */
[----:B------:R0:W-:Y:S04]  /*2cf50*/  STL [R1+0x8], R14 ;  /* 0x0000080e01007387 */ /* 0x0001e80000100800 */
        /* <DEDUP_REMOVED lines=18> */
[C---:B0-----:R-:W-:Y:S01]  /*2d080*/  IMAD.SHL.U32 R33, R14.reuse, 0x10, RZ ;  /* 0x000000100e217824 */ /* 0x041fe200078e00ff */
[----:B------:R-:W-:Y:S02]  /*2d090*/  SHF.L.U32 R15, R14, 0x4, RZ ;  /* 0x000000040e0f7819 */ /* 0x000fe400000006ff */
[----:B------:R1:W5:Y:S02]  /*2d0a0*/  @!P0 LDG.E R7, desc[UR52][R4.64] ;  /* 0x0000003404078981 */ /* 0x000364000c1e1900 */
[----:B------:R-:W-:-:S04]  /*2d0b0*/  LOP3.LUT R33, R33, 0x30, RZ, 0xc0, !PT ;  /* 0x0000003021217812 */ /* 0x000fc800078ec0ff */
[C---:B------:R-:W-:Y:S02]  /*2d0c0*/  ISETP.GE.AND P1, PT, R33.reuse, UR4, PT ;  /* 0x0000000421007c0c */ /* 0x040fe4000bf26270 */
[----:B------:R-:W-:Y:S02]  /*2d0d0*/  LOP3.LUT R14, R33, 0x40, RZ, 0xfc, !PT ;  /* 0x00000040210e7812 */ /* 0x000fe400078efcff */
[----:B------:R-:W-:Y:S02]  /*2d0e0*/  @P3 LOP3.LUT R22, R22, 0x40, RZ, 0xfc, !PT ;  /* 0x0000004016163812 */ /* 0x000fe400078efcff */
[----:B------:R-:W-:Y:S02]  /*2d0f0*/  LOP3.LUT R15, R15, 0x30, RZ, 0xc0, !PT ;  /* 0x000000300f0f7812 */ /* 0x000fe400078ec0ff */
[----:B------:R-:W-:Y:S02]  /*2d100*/  ISETP.GE.AND P0, PT, R14, UR4, PT ;  /* 0x000000040e007c0c */ /* 0x000fe4000bf06270 */
[----:B------:R-:W-:-:S02]  /*2d110*/  LOP3.LUT R22, R22, 0xffffffef, RZ, 0xc0, !PT ;  /* 0xffffffef16167812 */ /* 0x000fc400078ec0ff */
[----:B------:R-:W-:Y:S02]  /*2d120*/  LOP3.LUT R15, R15, 0x80, RZ, 0xfc, !PT ;  /* 0x000000800f0f7812 */ /* 0x000fe400078efcff */
        /* <DEDUP_REMOVED lines=11> */
[----:B------:R-:W-:Y:S01]  /*2d1e0*/  @P0 LOP3.LUT R22, R22, 0x1, RZ, 0xfc, !PT ;  /* 0x0000000116160812 */ /* 0x000fe200078efcff */
[----:B-1----:R-:W-:Y:S06]  /*2d1f0*/  BRA.DIV UR6, `(.L_x_2968) ;  /* 0x0000008a06607947 */ /* 0x002fec000b800000 */
.L_x_3209:
[----:B------:R-:W-:Y:S01]  /*2d200*/  ISETP.GT.U32.AND P0, PT, R20, 0x9f, PT ;  /* 0x0000009f1400780c */ /* 0x000fe20003f04070 */
[----:B------:R-:W-:Y:S01]  /*2d210*/  VIADD R5, R30, 0xffffffff ;  /* 0xffffffff1e057836 */ /* 0x000fe20000000000 */
[----:B------:R-:W-:-:S11]  /*2d220*/  LOP3.LUT R22, R22, 0xffffffdf, RZ, 0xc0, !PT ;  /* 0xffffffdf16167812 */ /* 0x000fd600078ec0ff */
[----:B------:R-:W-:Y:S01]  /*2d230*/  @P0 LOP3.LUT R22, R22, 0x20, RZ, 0xfc, !PT ;  /* 0x0000002016160812 */ /* 0x000fe200078efcff */
[----:B------:R-:W-:Y:S06]  /*2d240*/  @!P3 BRA `(.L_x_2969) ;  /* 0x000000000004b947 */ /* 0x000fec0003800000 */
[----:B------:R-:W-:Y:S01]  /*2d250*/  BPT.TRAP 0x1 ;  /* 0x000000040000795c */ /* 0x000fe20000300000 */
.L_x_2969:
[----:B------:R-:W-:Y:S01]  /*2d260*/  IMAD R0, R28, 0x8, R23 ;  /* 0x000000081c007824 */ /* 0x000fe200078e0217 */
[----:B------:R-:W-:Y:S01]  /*2d270*/  SHF.L.U32 R2, R35, 0x1f, RZ ;  /* 0x0000001f23027819 */ /* 0x000fe200000006ff */
[----:B------:R-:W-:Y:S01]  /*2d280*/  BSSY B0, `(.L_x_2970) ;  /* 0x0000005000007945 */ /* 0x000fe20003800000 */
[----:B------:R-:W-:Y:S02]  /*2d290*/  SHF.R.S32.HI R33, RZ, 0x1f, R9 ;  /* 0x0000001fff217819 */ /* 0x000fe40000011409 */
[----:B------:R-:W0:Y:S01]  /*2d2a0*/  SYNCS.PHASECHK.TRANS64.TRYWAIT P0, [R0+URZ+0x29880], R2 ;  /* 0x02988002000075a7 */ /* 0x000e22000800017f */
[----:B------:R1:W-:Y:S02]  /*2d2b0*/  STL [R1+0x34], R2 ;  /* 0x0000340201007387 */ /* 0x0003e40000100800 */
[----:B01----:R-:W-:Y:S05]  /*2d2c0*/  @!P0 BRA `(.L_x_2971) ;  /* 0x00000088005c8947 */ /* 0x003fea0003800000 */
.L_x_3210:
[----:B------:R-:W-:Y:S05]  /*2d2d0*/  BSYNC B0 ;  /* 0x0000000000007941 */ /* 0x000fea0003800000 */
.L_x_2970:
[----:B------:R-:W-:Y:S01]  /*2d2e0*/  ULDC.64 UR4, c[0x0][0x328] ;  /* 0x0000ca0000047ab9 */ /* 0x000fe20000000a00 */
[----:B-----5:R-:W-:Y:S01]  /*2d2f0*/  SHF.R.S32.HI R8, RZ, 0x1f, R6 ;  /* 0x0000001fff087819 */ /* 0x020fe20000011406 */
[----:B0-----:R-:W-:Y:S01]  /*2d300*/  IMAD R2, R33, UR4, RZ ;  /* 0x0000000421027c24 */ /* 0x001fe2000f8e02ff */
[----:B------:R-:W0:Y:S01]  /*2d310*/  S2R R14, SR_TID.X ;  /* 0x00000000000e7919 */ /* 0x000e220000002100 */
[----:B------:R-:W-:Y:S01]  /*2d320*/  ULDC.64 UR6, c[0x0][0x338] ;  /* 0x0000ce0000067ab9 */ /* 0x000fe20000000a00 */
[----:B------:R-:W-:Y:S01]  /*2d330*/  IMAD R11, R5, -0xa0, R27 ;  /* 0xffffff60050b7824 */ /* 0x000fe200078e021b */
[----:B------:R-:W-:Y:S01]  /*2d340*/  SHF.R.S32.HI R27, RZ, 0x1f, R10 ;  /* 0x0000001fff1b7819 */ /* 0x000fe2000001140a */
[C---:B------:R-:W-:Y:S01]  /*2d350*/  IMAD R4, R9.reuse, UR5, R2 ;  /* 0x0000000509047c24 */ /* 0x040fe2000f8e0202 */
[----:B------:R1:W-:Y:S01]  /*2d360*/  STL [R1+0x2c], R8 ;  /* 0x00002c0801007387 */ /* 0x0003e20000100800 */
[----:B------:R-:W-:Y:S01]  /*2d370*/  IMAD.WIDE.U32 R2, R9, UR4, RZ ;  /* 0x0000000409027c25 */ /* 0x000fe2000f8e00ff */
[----:B------:R-:W-:-:S03]  /*2d380*/  LOP3.LUT P1, RZ, R22, 0x1, RZ, 0xc0, !PT ;  /* 0x0000000116ff7812 */ /* 0x000fc6000782c0ff */
[----:B------:R-:W-:Y:S02]  /*2d390*/  IMAD.IADD R3, R3, 0x1, R4 ;  /* 0x0000000103037824 */ /* 0x000fe400078e0204 */
[----:B------:R-:W-:Y:S02]  /*2d3a0*/  IMAD R4, R8, UR6, RZ ;  /* 0x0000000608047c24 */ /* 0x000fe4000f8e02ff */
[----:B------:R-:W-:Y:S01]  /*2d3b0*/  IMAD.WIDE.U32 R2, R6, UR6, R2 ;  /* 0x0000000606027c25 */ /* 0x000fe2000f8e0002 */
[----:B-1----:R-:W-:-:S03]  /*2d3c0*/  SHF.R.S32.HI R8, RZ, 0x1f, R7 ;  /* 0x0000001fff087819 */ /* 0x002fc60000011407 */
[----:B------:R-:W-:Y:S01]  /*2d3d0*/  IMAD R4, R6, UR7, R4 ;  /* 0x0000000706047c24 */ /* 0x000fe2000f8e0204 */
[----:B------:R-:W-:Y:S01]  /*2d3e0*/  MOV R12, R2 ;  /* 0x00000002000c7202 */ /* 0x000fe20000000f00 */
[----:B------:R-:W-:Y:S01]  /*2d3f0*/  IMAD R2, R27, UR4, RZ ;  /* 0x000000041b027c24 */ /* 0x000fe2000f8e02ff */
[----:B------:R1:W-:Y:S01]  /*2d400*/  STL [R1+0x30], R8 ;  /* 0x0000300801007387 */ /* 0x0003e20000100800 */
[----:B------:R-:W-:Y:S02]  /*2d410*/  IMAD.IADD R13, R3, 0x1, R4 ;  /* 0x00000001030d7824 */ /* 0x000fe400078e0204 */
[C---:B------:R-:W-:Y:S02]  /*2d420*/  IMAD R4, R10.reuse, UR5, R2 ;  /* 0x000000050a047c24 */ /* 0x040fe4000f8e0202 */
[----:B------:R-:W-:Y:S01]  /*2d430*/  IMAD.WIDE.U32 R2, R10, UR4, RZ ;  /* 0x000000040a027c25 */ /* 0x000fe2000f8e00ff */
[----:B------:R-:W-:-:S03]  /*2d440*/  ULDC.64 UR4, c[0x0][0x330] ;  /* 0x0000cc0000047ab9 */ /* 0x000fc60000000a00 */
[----:B------:R-:W-:Y:S02]  /*2d450*/  IMAD.IADD R3, R3, 0x1, R4 ;  /* 0x0000000103037824 */ /* 0x000fe400078e0204 */
[----:B------:R-:W-:Y:S01]  /*2d460*/  IMAD R4, R8, UR6, RZ ;  /* 0x0000000608047c24 */ /* 0x000fe2000f8e02ff */
[----:B0-----:R-:W-:Y:S01]  /*2d470*/  LOP3.LUT R14, R14, 0x7f, RZ, 0xc0, !PT ;  /* 0x0000007f0e0e7812 */ /* 0x001fe200078ec0ff */
[----:B------:R-:W-:-:S03]  /*2d480*/  IMAD.WIDE.U32 R2, R7, UR6, R2 ;  /* 0x0000000607027c25 */ /* 0x000fc6000f8e0002 */
[----:B------:R-:W-:Y:S01]  /*2d490*/  SHF.R.U32.HI R15, RZ, 0x2, R14 ;  /* 0x00000002ff0f7819 */ /* 0x000fe2000001160e */
[----:B------:R-:W-:Y:S01]  /*2d4a0*/  IMAD R4, R7, UR7, R4 ;  /* 0x0000000707047c24 */ /* 0x000fe2000f8e0204 */
[----:B------:R-:W-:Y:S01]  /*2d4b0*/  ULDC.64 UR6, c[0x0][0x318] ;  /* 0x0000c60000067ab9 */ /* 0x000fe20000000a00 */
[----:B------:R-:W-:Y:S01]  /*2d4c0*/  IMAD.WIDE.U32 R12, R18, UR4, R12 ;  /* 0x00000004120c7c25 */ /* 0x000fe2000f8e000c */
[----:B------:R-:W-:-:S03]  /*2d4d0*/  SHF.R.U32.HI R14, RZ, 0x5, R14 ;  /* 0x00000005ff0e7819 */ /* 0x000fc6000001160e */
[----:B------:R-:W-:Y:S02]  /*2d4e0*/  IMAD.IADD R5, R3, 0x1, R4 ;  /* 0x0000000103057824 */ /* 0x000fe400078e0204 */
[----:B------:R-:W-:Y:S01]  /*2d4f0*/  IMAD.MOV.U32 R4, RZ, RZ, R2 ;  /* 0x000000ffff047224 */ /* 0x000fe200078e0002 */
[----:B------:R-:W-:Y:S01]  /*2d500*/  IADD3 R2, P0, R12, UR6, RZ ;  /* 0x000000060c027c10 */ /* 0x000fe2000ff1e0ff */
[C---:B-1----:R-:W-:Y:S02]  /*2d510*/  IMAD R8, R18.reuse, UR5, RZ ;  /* 0x0000000512087c24 */ /* 0x042fe4000f8e02ff */
[----:B------:R-:W-:Y:S01]  /*2d520*/  IMAD.WIDE.U32 R4, R18, UR4, R4 ;  /* 0x0000000412047c25 */ /* 0x000fe2000f8e0004 */
[----:B------:R-:W-:Y:S02]  /*2d530*/  UMOV UR4, 0xffffffff ;  /* 0xffffffff00047882 */ /* 0x000fe40000000000 */
[----:B------:R-:W-:Y:S01]  /*2d540*/  IADD3.X R3, R13, UR7, R8, P0, !PT ;  /* 0x000000070d037c10 */ /* 0x000fe200087fe408 */
[----:B------:R-:W-:Y:S01]  /*2d550*/  IMAD.SHL.U32 R14, R14, 0x400, RZ ;  /* 0x000004000e0e7824 */ /* 0x000fe200078e00ff */
[----:B------:R-:W-:-:S04]  /*2d560*/  IADD3 R26, P0, R4, UR6, RZ ;  /* 0x00000006041a7c10 */ /* 0x000fc8000ff1e0ff */
[----:B------:R-:W-:Y:S01]  /*2d570*/  IADD3.X R25, R8, UR7, R5, P0, !PT ;  /* 0x0000000708197c10 */ /* 0x000fe200087fe405 */
[----:B------:R-:W-:Y:S01]  /*2d580*/  IMAD R5, R28, 0x5000, R14 ;  /* 0x000050001c057824 */ /* 0x000fe200078e020e */
[----:B------:R-:W-:-:S04]  /*2d590*/  IADD3 R8, -R15, R11, RZ ;  /* 0x0000000b0f087210 */ /* 0x000fc80007ffe1ff */
[----:B------:R-:W-:Y:S01]  /*2d5a0*/  ISETP.GE.AND P5, PT, R8, 0x1, PT ;  /* 0x000000010800780c */ /* 0x000fe20003fa6270 */
[----:B------:R-:W-:-:S12]  /*2d5b0*/  BRA.DIV UR4, `(.L_x_2972) ;  /* 0x0000008604b87947 */ /* 0x000fd8000b800000 */
[----:B------:R-:W2:Y:S01]  /*2d5c0*/  LDL R14, [R1] ;  /* 0x00000000010e7983 */ /* 0x000ea20000100800 */
[----:B------:R-:W0:Y:S03]  /*2d5d0*/  S2R R11, SR_TID.X ;  /* 0x00000000000b7919 */ /* 0x000e260000002100 */
[----:B------:R-:W1:Y:S04]  /*2d5e0*/  SHFL.IDX PT, R12, R2, RZ, 0x1c1f ;  /* 0x001c1fff020c7589 */ /* 0x000e6800000e0000 */
[----:B------:R-:W3:Y:S01]  /*2d5f0*/  SHFL.IDX PT, R4, R3, RZ, 0x1c1f ;  /* 0x001c1fff03047589 */ /* 0x000ee200000e0000 */
[----:B------:R-:W-:Y:S01]  /*2d600*/  LOP3.LUT P6, RZ, R22, 0x2, RZ, 0xc0, !PT ;  /* 0x0000000216ff7812 */ /* 0x000fe200078cc0ff */
[----:B0-----:R-:W-:-:S05]  /*2d610*/  IMAD.SHL.U32 R11, R11, 0x10, RZ ;  /* 0x000000100b0b7824 */ /* 0x001fca00078e00ff */
[----:B------:R-:W-:-:S04]  /*2d620*/  LOP3.LUT R11, R11, 0x30, RZ, 0xc0, !PT ;  /* 0x000000300b0b7812 */ /* 0x000fc800078ec0ff */
[----:B-1----:R-:W-:-:S05]  /*2d630*/  IADD3 R12, P0, R11, R12, RZ ;  /* 0x0000000c0b0c7210 */ /* 0x002fca0007f1e0ff */
[----:B---3--:R-:W-:Y:S01]  /*2d640*/  IMAD.X R13, RZ, RZ, R4, P0 ;  /* 0x000000ffff0d7224 */ /* 0x008fe200000e0604 */
[----:B------:R-:W-:Y:S02]  /*2d650*/  ISETP.LT.OR P0, PT, R8, 0x1, P6 ;  /* 0x000000010800780c */ /* 0x000fe40003701670 */
[----:B------:R-:W-:-:S11]  /*2d660*/  IADD3 R4, R23, R5, R37 ;  /* 0x0000000517047210 */ /* 0x000fd60007ffe025 */
[----:B------:R-:W-:Y:S01]  /*2d670*/  @!PT LDS RZ, [RZ] ;  /* 0x00000000fffff984 */ /* 0x000fe20000000800 */
[----:B------:R-:W-:Y:S01]  /*2d680*/  LDGSTS.E.BYPASS.LTC128B.128 [R4+0xa400], desc[UR52][R12.64], !P0 ;  /* 0x0a4000000c047fae */ /* 0x000fe2000c101d74 */
[----:B------:R-:W-:-:S03]  /*2d690*/  ISETP.LT.OR P0, PT, R8, 0x1, P1 ;  /* 0x000000010800780c */ /* 0x000fc60000f01670 */
[----:B------:R-:W-:Y:S01]  /*2d6a0*/  SHFL.IDX PT, R21, R3, 0x1, 0x1c1f ;  /* 0x003c1f0003157f89 */ /* 0x000fe200000e0000 */
[----:B------:R-:W-:Y:S02]  /*2d6b0*/  LOP3.LUT R22, R22, 0xffffff7f, RZ, 0xc0, !PT ;  /* 0xffffff7f16167812 */ /* 0x000fe400078ec0ff */
[C---:B------:R-:W-:Y:S02]  /*2d6c0*/  ISETP.GE.AND P4, PT, R8.reuse, 0x21, PT ;  /* 0x000000210800780c */ /* 0x040fe40003f86270 */
[C---:B------:R-:W-:Y:S02]  /*2d6d0*/  ISETP.GE.AND P3, PT, R8.reuse, 0x41, PT ;  /* 0x000000410800780c */ /* 0x040fe40003f66270 */
[----:B------:R-:W-:Y:S01]  /*2d6e0*/  ISETP.GE.AND P2, PT, R8, 0x61, PT ;  /* 0x000000610800780c */ /* 0x000fe20003f46270 */
[----:B--2---:R-:W-:-:S05]  /*2d6f0*/  IMAD.IADD R5, R14, 0x1, R4 ;  /* 0x000000010e057824 */ /* 0x004fca00078e0204 */
[----:B------:R0:W-:Y:S04]  /*2d700*/  LDGSTS.E.BYPASS.LTC128B.128 [R5+0xa400], desc[UR52][R12.64+0x40], !P0 ;  /* 0x0a4000400c057fae */ /* 0x0001e8000c101d74 */
[----:B0-----:R-:W0:Y:S02]  /*2d710*/  SHFL.IDX PT, R12, R2, 0x1, 0x1c1f ;  /* 0x003c1f00020c7f89 */ /* 0x001e2400000e0000 */
[----:B0-----:R-:W-:-:S05]  /*2d720*/  IADD3 R12, P0, R11, R12, RZ ;  /* 0x0000000c0b0c7210 */ /* 0x001fca0007f1e0ff */
[----:B------:R-:W-:Y:S01]  /*2d730*/  IMAD.X R13, RZ, RZ, R21, P0 ;  /* 0x000000ffff0d7224 */ /* 0x000fe200000e0615 */
        /* <DEDUP_REMOVED lines=8> */
[----:B0-----:R-:W-:-:S04]  /*2d7c0*/  IADD3 R12, P0, R11, R12, RZ ;  /* 0x0000000c0b0c7210 */ /* 0x001fc80007f1e0ff */
[----:B------:R-:W-:Y:S02]  /*2d7d0*/  IADD3.X R13, RZ, R21, RZ, P0, !PT ;  /* 0x00000015ff0d7210 */ /* 0x000fe400007fe4ff */
        /* <DEDUP_REMOVED lines=8> */
[----:B------:R-:W-:-:S13]  /*2d860*/  ISETP.LT.OR P0, PT, R8, 0x61, P1 ;  /* 0x000000610800780c */ /* 0x000fda0000f01670 */
[----:B------:R0:W-:Y:S01]  /*2d870*/  LDGSTS.E.BYPASS.LTC128B.128 [R5+0xd400], desc[UR52][R2.64+0x40], !P0 ;  /* 0x0d40004002057fae */ /* 0x0001e2000c101d74 */
[----:B------:R-:W-:-:S03]  /*2d880*/  ISETP.GE.AND P0, PT, R8, 0x81, PT ;  /* 0x000000810800780c */ /* 0x000fc60003f06270 */
[----:B0-----:R0:W1:Y:S04]  /*2d890*/  SHFL.IDX PT, R3, R25, RZ, 0x1c1f ;  /* 0x001c1fff19037589 */ /* 0x00106800000e0000 */
[----:B------:R0:W2:Y:S06]  /*2d8a0*/  SHFL.IDX PT, R2, R26, RZ, 0x1c1f ;  /* 0x001c1fff1a027589 */ /* 0x0000ac00000e0000 */
[----:B------:R-:W-:-:S07]  /*2d8b0*/  @P0 LOP3.LUT R22, R22, 0x80, RZ, 0xfc, !PT ;  /* 0x0000008016160812 */ /* 0x000fce00078efcff */
.L_x_3222:
[----:B------:R-:W3:Y:S01]  /*2d8c0*/  S2R R11, SR_TID.X ;  /* 0x00000000000b7919 */ /* 0x000ee20000002100 */
[----:B------:R-:W-:Y:S01]  /*2d8d0*/  LOP3.LUT P6, RZ, R22, 0x2, RZ, 0xc0, !PT ;  /* 0x0000000216ff7812 */ /* 0x000fe200078cc0ff */
[----:B---3--:R-:W-:-:S05]  /*2d8e0*/  IMAD.SHL.U32 R11, R11, 0x10, RZ ;  /* 0x000000100b0b7824 */ /* 0x008fca00078e00ff */
[----:B------:R-:W-:-:S04]  /*2d8f0*/  LOP3.LUT R11, R11, 0x30, RZ, 0xc0, !PT ;  /* 0x000000300b0b7812 */ /* 0x000fc800078ec0ff */
[----:B--2---:R-:W-:-:S05]  /*2d900*/  IADD3 R2, P0, R11, R2, RZ ;  /* 0x000000020b027210 */ /* 0x004fca0007f1e0ff */
[----:B-1----:R-:W-:Y:S01]  /*2d910*/  IMAD.X R3, RZ, RZ, R3, P0 ;  /* 0x000000ffff037224 */ /* 0x002fe200000e0603 */
        /* <DEDUP_REMOVED lines=9> */
.L_x_2973:
[----:B------:R-:W-:Y:S02]  /*2d9b0*/  PLOP3.LUT P1, PT, P1, P0, PT, 0xa2, 0x0 ;  /* 0x000000000000781c */ /* 0x000fe40000f21472 */
[----:B------:R-:W-:-:S08]  /*2d9c0*/  @P0 R2UR P1, UR4, R0 ;  /* 0x00000000000402ca */ /* 0x000fd00000020000 */
[----:B------:R-:W-:-:S05]  /*2d9d0*/  @P0 PLOP3.LUT P0, PT, P1, PT, PT, 0x80, 0x0 ;  /* 0x000000000000081c */ /* 0x000fca0000f0f070 */
[----:B------:R-:W-:Y:S01]  /*2d9e0*/  @!P1 SYNCS.ARRIVE.TRANS64.RED.A0T1 RZ, [UR4+0x29870], RZ ;  /* 0x029870ffffff99a7 */ /* 0x000fe20008200404 */
[----:B------:R-:W-:Y:S07]  /*2d9f0*/  @!P1 ARRIVES.LDGSTSBAR.64.TRANSCNT [UR4+0x29870] ;  /* 0x02987000ff0099b0 */ /* 0x000fee0008000a84 */
[----:B------:R-:W-:Y:S05]  /*2da00*/  @P0 BRA.U.ANY `(.L_x_2973) ;  /* 0xfffffffd00e80947 */ /* 0x000fea000393ffff */
[----:B------:R-:W-:Y:S01]  /*2da10*/  NOP ;  /* 0x0000000000007918 */ /* 0x000fe20000000000 */
[----:B-1----:R-:W-:-:S05]  /*2da20*/  IMAD.U32 R2, RZ, RZ, UR39 ;  /* 0x00000027ff027e24 */ /* 0x002fca000f8e00ff */
[----:B------:R-:W-:-:S13]  /*2da30*/  ISETP.NE.AND P6, PT, R2, 0x3, PT ;  /* 0x000000030200780c */ /* 0x000fda0003fc5270 */
[----:B------:R-:W-:Y:S05]  /*2da40*/  @!P6 BRA `(.L_x_2974) ;  /* 0x000000000004e947 */ /* 0x000fea0003800000 */
[----:B------:R-:W-:Y:S01]  /*2da50*/  BPT.TRAP 0x1 ;  /* 0x000000040000795c */ /* 0x000fe20000300000 */
.L_x_2974:
[----:B------:R1:W-:Y:S01]  /*2da60*/  SYNCS.ARRIVE.TRANS64.A1T0 RZ, [R0+URZ+0x29870], RZ ;  /* 0x029870ff00ff79a7 */ /* 0x0003e2000810003f */
[----:B------:R-:W-:Y:S05]  /*2da70*/  @!P6 BRA `(.L_x_2975) ;  /* 0x000000000004e947 */ /* 0x000fea0003800000 */
[----:B------:R-:W-:Y:S01]  /*2da80*/  BPT.TRAP 0x1 ;  /* 0x000000040000795c */ /* 0x000fe20000300000 */
.L_x_2975:
[----:B------:R-:W2:Y:S01]  /*2da90*/  LDL R2, [R1+0x34] ;  /* 0x0000340001027983 */ /* 0x000ea20000100800 */
[----:B------:R-:W-:Y:S01]  /*2daa0*/  BSSY B0, `(.L_x_2976) ;  /* 0x0000003000007945 */ /* 0x000fe20003800000 */
[----:B--2---:R-:W2:Y:S03]  /*2dab0*/  SYNCS.PHASECHK.TRANS64.TRYWAIT P0, [R0+URZ+0x29840], R2 ;  /* 0x02984002000075a7 */ /* 0x004ea6000800017f */
[----:B--2---:R-:W-:Y:S05]  /*2dac0*/  @!P0 BRA `(.L_x_2977) ;  /* 0x00000088005c8947 */ /* 0x004fea0003800000 */
.L_x_3223:
[----:B------:R-:W-:Y:S05]  /*2dad0*/  BSYNC B0 ;  /* 0x0000000000007941 */ /* 0x000fea0003800000 */
.L_x_2976:
[----:B------:R-:W3:Y:S01]  /*2dae0*/  LDL.LU R4, [R1+0x2c] ;  /* 0x00002c0001047983 */ /* 0x000ee20000300800 */
[----:B------:R-:W-:Y:S01]  /*2daf0*/  ULDC.64 UR4, c[0x0][0x300] ;  /* 0x0000c00000047ab9 */ /* 0x000fe20000000a00 */
[----:B------:R-:W-:Y:S02]  /*2db00*/  ULDC.64 UR6, c[0x0][0x310] ;  /* 0x0000c40000067ab9 */ /* 0x000fe40000000a00 */
[----:B------:R-:W4:Y:S04]  /*2db10*/  LDL.LU R8, [R1+0x30] ;  /* 0x0000300001087983 */ /* 0x000f280000300800 */
[----:B------:R-:W5:Y:S01]  /*2db20*/  LDL R11, [R1+0x14] ;  /* 0x00001400010b7983 */ /* 0x000f620000100800 */
[----:B------:R-:W-:Y:S02]  /*2db30*/  IMAD R33, R33, UR4, RZ ;  /* 0x0000000421217c24 */ /* 0x000fe4000f8e02ff */
[----:B--2---:R-:W-:-:S04]  /*2db40*/  IMAD.WIDE.U32 R2, R9, UR4, RZ ;  /* 0x0000000409027c25 */ /* 0x004fc8000f8e00ff */
[----:B------:R-:W-:-:S05]  /*2db50*/  IMAD R33, R9, UR5, R33 ;  /* 0x0000000509217c24 */ /* 0x000fca000f8e0221 */
[----:B------:R-:W-:-:S03]  /*2db60*/  IADD3 R3, R3, R33, RZ ;  /* 0x0000002103037210 */ /* 0x000fc60007ffe0ff */
[----:B------:R-:W-:-:S04]  /*2db70*/  IMAD.WIDE.U32 R2, R6, UR6, R2 ;  /* 0x0000000606027c25 */ /* 0x000fc8000f8e0002 */
[----:B---3--:R-:W-:-:S04]  /*2db80*/  IMAD R4, R4, UR6, RZ ;  /* 0x0000000604047c24 */ /* 0x008fc8000f8e02ff */
[----:B------:R-:W-:Y:S02]  /*2db90*/  IMAD R4, R6, UR7, R4 ;  /* 0x0000000706047c24 */ /* 0x000fe4000f8e0204 */
[----:B------:R-:W-:Y:S02]  /*2dba0*/  IMAD R6, R27, UR4, RZ ;  /* 0x000000041b067c24 */ /* 0x000fe4000f8e02ff */
[----:B------:R-:W-:Y:S02]  /*2dbb0*/  IMAD.IADD R5, R3, 0x1, R4 ;  /* 0x0000000103057824 */ /* 0x000fe400078e0204 */
[----:B------:R-:W-:Y:S02]  /*2dbc0*/  IMAD.MOV.U32 R4, RZ, RZ, R2 ;  /* 0x000000ffff047224 */ /* 0x000fe400078e0002 */
[C---:B------:R-:W-:Y:S02]  /*2dbd0*/  IMAD R6, R10.reuse, UR5, R6 ;  /* 0x000000050a067c24 */ /* 0x040fe4000f8e0206 */
[----:B------:R-:W-:Y:S01]  /*2dbe0*/  IMAD.WIDE.U32 R2, R10, UR4, RZ ;  /* 0x000000040a027c25 */ /* 0x000fe2000f8e00ff */
[----:B------:R-:W-:-:S03]  /*2dbf0*/  ULDC.64 UR4, c[0x0][0x308] ;  /* 0x0000c20000047ab9 */ /* 0x000fc60000000a00 */
[----:B------:R-:W-:Y:S02]  /*2dc00*/  IMAD.IADD R3, R3, 0x1, R6 ;  /* 0x0000000103037824 */ /* 0x000fe400078e0206 */
[----:B----4-:R-:W-:Y:S02]  /*2dc10*/  IMAD R8, R8, UR6, RZ ;  /* 0x0000000608087c24 */ /* 0x010fe4000f8e02ff */
        /* <DEDUP_REMOVED lines=12> */
[----:B-----5:R-:W-:Y:S01]  /*2dce0*/  IMAD R4, R28, 0x7800, R11 ;  /* 0x000078001c047824 */ /* 0x020fe200078e020b */
[----:B------:R-:W-:Y:S07]  /*2dcf0*/  BRA.DIV UR4, `(.L_x_2978) ;  /* 0x0000008604e87947 */ /* 0x000fee000b800000 */
[----:B------:R-:W2:Y:S01]  /*2dd00*/  S2R R3, SR_TID.X ;  /* 0x0000000000037919 */ /* 0x000ea20000002100 */
[C---:B------:R-:W-:Y:S01]  /*2dd10*/  LOP3.LUT P6, RZ, R22.reuse, 0x8, RZ, 0xc0, !PT ;  /* 0x0000000816ff7812 */ /* 0x040fe200078cc0ff */
[C-C-:B------:R-:W-:Y:S01]  /*2dd20*/  @P5 IMAD.IADD R9, R23.reuse, 0x1, R4.reuse ;  /* 0x0000000117095824 */ /* 0x140fe200078e0204 */
[----:B------:R-:W-:Y:S01]  /*2dd30*/  LOP3.LUT P1, RZ, R22, 0x4, RZ, 0xc0, !PT ;  /* 0x0000000416ff7812 */ /* 0x000fe2000782c0ff */
[----:B------:R-:W-:Y:S01]  /*2dd40*/  SHFL.IDX PT, R2, R6, RZ, 0x1c1f ;  /* 0x001c1fff06027589 */ /* 0x000fe200000e0000 */
[----:B------:R-:W-:-:S03]  /*2dd50*/  @P4 IMAD.IADD R21, R23, 0x1, R4 ;  /* 0x0000000117154824 */ /* 0x000fc600078e0204 */
[----:B------:R-:W-:Y:S01]  /*2dd60*/  SHFL.IDX PT, R7, R7, RZ, 0x1c1f ;  /* 0x001c1fff07077589 */ /* 0x000fe200000e0000 */
[----:B--2---:R-:W-:-:S03]  /*2dd70*/  SHF.L.U32 R10, R3, 0x4, RZ ;  /* 0x00000004030a7819 */ /* 0x004fc600000006ff */
[----:B------:R-:W2:Y:S01]  /*2dd80*/  SHFL.IDX PT, R3, R5, RZ, 0x1c1f ;  /* 0x001c1fff05037589 */ /* 0x000ea200000e0000 */
[----:B------:R-:W-:-:S04]  /*2dd90*/  LOP3.LUT R10, R10, 0x30, RZ, 0xc0, !PT ;  /* 0x000000300a0a7812 */ /* 0x000fc800078ec0ff */
[----:B--2---:R-:W-:-:S05]  /*2dda0*/  @P5 IADD3 R3, P0, R10, R3, RZ ;  /* 0x000000030a035210 */ /* 0x004fca0007f1e0ff */
[----:B------:R-:W-:Y:S01]  /*2ddb0*/  @P5 IMAD.X R2, RZ, RZ, R2, P0 ;  /* 0x000000ffff025224 */ /* 0x000fe200000e0602 */
        /* <DEDUP_REMOVED lines=10> */
[----:B------:R-:W3:Y:S01]  /*2de60*/  SHFL.IDX PT, R2, R6, 0x1, 0x1c1f ;  /* 0x003c1f0006027f89 */ /* 0x000ee200000e0000 */
[----:B--2---:R-:W-:-:S05]  /*2de70*/  @P4 IADD3 R3, P0, R10, R3, RZ ;  /* 0x000000030a034210 */ /* 0x004fca0007f1e0ff */
[----:B---3--:R-:W-:-:S05]  /*2de80*/  @P4 IMAD.X R2, RZ, RZ, R2, P0 ;  /* 0x000000ffff024224 */ /* 0x008fca00000e0602 */
        /* <DEDUP_REMOVED lines=8> */
[----:B------:R-:W3:Y:S04]  /*2df10*/  SHFL.IDX PT, R2, R6, 0x2, 0x1c1f ;  /* 0x005c1f0006027f89 */ /* 0x000ee800000e0000 */
[----:B------:R-:W-:Y:S01]  /*2df20*/  SHFL.IDX PT, R6, R6, 0x3, 0x1c1f ;  /* 0x007c1f0006067f89 */ /* 0x000fe200000e0000 */
[----:B--2---:R-:W-:-:S04]  /*2df30*/  @P3 IADD3 R3, P0, R10, R3, RZ ;  /* 0x000000030a033210 */ /* 0x004fc80007f1e0ff */
[----:B---3--:R-:W-:-:S04]  /*2df40*/  @P3 IADD3.X R2, RZ, R2, RZ, P0, !PT ;  /* 0x00000002ff023210 */ /* 0x008fc800007fe4ff */
        /* <DEDUP_REMOVED lines=12> */
[----:B--2---:R2:W3:Y:S02]  /*2e010*/  SHFL.IDX PT, R2, R8, RZ, 0x1c1f ;  /* 0x001c1fff08027589 */ /* 0x0044e400000e0000 */
.L_x_3235:
[----:B------:R-:W-:Y:S01]  /*2e020*/  LOP3.LUT P0, RZ, R22, 0x80, RZ, 0xc0, !PT ;  /* 0x0000008016ff7812 */ /* 0x000fe2000780c0ff */
[----:B------:R-:W-:-:S12]  /*2e030*/  BSSY B0, `(.L_x_2979) ;  /* 0x0000011000007945 */ /* 0x000fd80003800000 */
[----:B------:R-:W-:Y:S05]  /*2e040*/  @!P0 BRA `(.L_x_2980) ;  /* 0x00000000003c8947 */ /* 0x000fea0003800000 */
[----:B------:R-:W4:Y:S01]  /*2e050*/  S2R R3, SR_TID.X ;  /* 0x0000000000037919 */ /* 0x000f220000002100 */
[C---:B------:R-:W-:Y:S01]  /*2e060*/  LOP3.LUT P3, RZ, R22.reuse, 0x10, RZ, 0xc0, !PT ;  /* 0x0000001016ff7812 */ /* 0x040fe2000786c0ff */
[----:B------:R-:W-:Y:S01]  /*2e070*/  IMAD.IADD R4, R23, 0x1, R4 ;  /* 0x0000000117047824 */ /* 0x000fe200078e0204 */
[C---:B------:R-:W-:Y:S02]  /*2e080*/  LOP3.LUT P2, RZ, R22.reuse, 0x8, RZ, 0xc0, !PT ;  /* 0x0000000816ff7812 */ /* 0x040fe4000784c0ff */
[----:B------:R-:W-:Y:S01]  /*2e090*/  LOP3.LUT P1, RZ, R22, 0x4, RZ, 0xc0, !PT ;  /* 0x0000000416ff7812 */ /* 0x000fe2000782c0ff */
[----:B----4-:R-:W-:-:S05]  /*2e0a0*/  IMAD.SHL.U32 R3, R3, 0x10, RZ ;  /* 0x0000001003037824 */ /* 0x010fca00078e00ff */
[----:B------:R-:W-:-:S04]  /*2e0b0*/  LOP3.LUT R3, R3, 0x30, RZ, 0xc0, !PT ;  /* 0x0000003003037812 */ /* 0x000fc800078ec0ff */
[----:B---3--:R-:W-:-:S04]  /*2e0c0*/  IADD3 R2, P0, R3, R2, RZ ;  /* 0x0000000203027210 */ /* 0x008fc80007f1e0ff */
[----:B------:R-:W-:-:S05]  /*2e0d0*/  IADD3.X R3, RZ, R7, RZ, P0, !PT ;  /* 0x00000007ff037210 */ /* 0x000fca00007fe4ff */
[----:B------:R-:W-:Y:S01]  /*2e0e0*/  @!PT LDS RZ, [RZ] ;  /* 0x00000000fffff984 */ /* 0x000fe20000000800 */
[----:B------:R-:W-:Y:S01]  /*2e0f0*/  @!PT LDS RZ, [RZ] ;  /* 0x00000000fffff984 */ /* 0x000fe20000000800 */
[----:B------:R-:W-:Y:S01]  /*2e100*/  @!PT LDS RZ, [RZ] ;  /* 0x00000000fffff984 */ /* 0x000fe20000000800 */
[----:B------:R4:W-:Y:S04]  /*2e110*/  LDGSTS.E.BYPASS.LTC128B.128 [R4+0x1c400], desc[UR52][R2.64], !P3 ;  /* 0x1c40000002047fae */ /* 0x0009e8000d901d74 */
[----:B------:R4:W-:Y:S04]  /*2e120*/  LDGSTS.E.BYPASS.LTC128B.128 [R4+0x1ec00], desc[UR52][R2.64+0x40], !P2 ;  /* 0x1ec0004002047fae */ /* 0x0009e8000d101d74 */
[----:B------:R4:W-:Y:S02]  /*2e130*/  LDGSTS.E.BYPASS.LTC128B.128 [R4+0x21400], desc[UR52][R2.64+0x80], !P1 ;  /* 0x2140008002047fae */ /* 0x0009e4000c901d74 */
.L_x_2980:
[----:B------:R-:W-:Y:S05]  /*2e140*/  BSYNC B0 ;  /* 0x0000000000007941 */ /* 0x000fea0003800000 */
.L_x_2979:
[----:B------:R-:W-:Y:S01]  /*2e150*/  NOP ;  /* 0x0000000000007918 */ /* 0x000fe20000000000 */
[----:B------:R-:W-:-:S13]  /*2e160*/  PLOP3.LUT P0, PT, PT, PT, PT, 0x80, 0x0 ;  /* 0x000000000000781c */ /* 0x000fda0003f0f070 */
.L_x_2981:
[----:B------:R-:W-:Y:S02]  /*2e170*/  PLOP3.LUT P1, PT, P1, P0, PT, 0xa2, 0x0 ;  /* 0x000000000000781c */ /* 0x000fe40000f21472 */
[----:B------:R-:W-:-:S08]  /*2e180*/  @P0 R2UR P1, UR4, R0 ;  /* 0x00000000000402ca */ /* 0x000fd00000020000 */
[----:B------:R-:W-:-:S05]  /*2e190*/  @P0 PLOP3.LUT P0, PT, P1, PT, PT, 0x80, 0x0 ;  /* 0x000000000000081c */ /* 0x000fca0000f0f070 */
[----:B------:R-:W-:Y:S01]  /*2e1a0*/  @!P1 SYNCS.ARRIVE.TRANS64.RED.A0T1 RZ, [UR4+0x29830], RZ ;  /* 0x029830ffffff99a7 */ /* 0x000fe20008200404 */
[----:B------:R-:W-:Y:S07]  /*2e1b0*/  @!P1 ARRIVES.LDGSTSBAR.64.TRANSCNT [UR4+0x29830] ;  /* 0x02983000ff0099b0 */ /* 0x000fee0008000a84 */
[----:B------:R-:W-:Y:S05]  /*2e1c0*/  @P0 BRA.U.ANY `(.L_x_2981) ;  /* 0xfffffffd00e80947 */ /* 0x000fea000393ffff */
[----:B------:R-:W-:Y:S01]  /*2e1d0*/  NOP ;  /* 0x0000000000007918 */ /* 0x000fe20000000000 */
[----:B---34-:R-:W-:-:S05]  /*2e1e0*/  IMAD.U32 R2, RZ, RZ, UR39 ;  /* 0x00000027ff027e24 */ /* 0x018fca000f8e00ff */
[----:B------:R-:W-:-:S13]  /*2e1f0*/  ISETP.NE.AND P2, PT, R2, 0x3, PT ;  /* 0x000000030200780c */ /* 0x000fda0003f45270 */
[----:B------:R-:W-:Y:S05]  /*2e200*/  @!P2 BRA `(.L_x_2982) ;  /* 0x000000000004a947 */ /* 0x000fea0003800000 */
[----:B------:R-:W-:Y:S01]  /*2e210*/  BPT.TRAP 0x1 ;  /* 0x000000040000795c */ /* 0x000fe20000300000 */
.L_x_2982:
[----:B------:R3:W5:Y:S01]  /*2e220*/  LDL.LU R2, [R1+0x38] ;  /* 0x0000380001027983 */ /* 0x0007620000300800 */
[----:B------:R3:W-:Y:S02]  /*2e230*/  SYNCS.ARRIVE.TRANS64.A1T0 RZ, [R0+URZ+0x29830], RZ ;  /* 0x029830ff00ff79a7 */ /* 0x0007e4000810003f */
[----:B------:R-:W-:Y:S05]  /*2e240*/  WARPSYNC.ALL ;  /* 0x0000000000007948 */ /* 0x000fea0003800000 */
[----:B------:R-:W-:Y:S01]  /*2e250*/  ULDC.64 UR4, c[0x0][0xa00] ;  /* 0x0002800000047ab9 */ /* 0x000fe20000000a00 */
[----:B------:R-:W-:Y:S01]  /*2e260*/  SHF.R.S32.HI R27, RZ, 0x1f, R31 ;  /* 0x0000001fff1b7819 */ /* 0x000fe2000001141f */
[----:B-1-3--:R-:W-:Y:S01]  /*2e270*/  VIADD R0, R23, 0x14400 ;  /* 0x0001440017007836 */ /* 0x00afe20000000000 */
[----:B------:R-:W-:Y:S01]  /*2e280*/  BAR.SYNC.DEFER_BLOCKING 0x8, 0x180 ;  /* 0x0206000000007b1d */ /* 0x000fe20000010000 */
[----:B------:R-:W-:-:S04]  /*2e290*/  ISETP.NE.U32.AND P0, PT, RZ, UR4, PT ;  /* 0x00000004ff007c0c */ /* 0x000fc8000bf05070 */
[----:B------:R-:W-:Y:S01]  /*2e2a0*/  ISETP.NE.AND.EX P0, PT, RZ, UR5, PT, P0 ;  /* 0x00000005ff007c0c */ /* 0x000fe2000bf05300 */
[----:B------:R-:W-:Y:S01]  /*2e2b0*/  ULDC.64 UR4, c[0x0][0x298] ;  /* 0x0000a60000047ab9 */ /* 0x000fe20000000a00 */
[----:B------:R-:W-:Y:S01]  /*2e2c0*/  BSSY B6, `(.L_x_2983) ;  /* 0x0000019000067945 */ /* 0x000fe20003800000 */
[----:B------:R-:W-:Y:S01]  /*2e2d0*/  IMAD R27, R27, UR4, RZ ;  /* 0x000000041b1b7c24 */ /* 0x000fe2000f8e02ff */
[----:B0-----:R-:W-:Y:S01]  /*2e2e0*/  SEL R26, R24, RZ, !P0 ;  /* 0x000000ff181a7207 */ /* 0x001fe20004000000 */
        /* <DEDUP_REMOVED lines=10> */
[----:B------:R-:W-:Y:S01]  /*2e390*/  MOV R4, UR4 ;  /* 0x0000000400047c02 */ /* 0x000fe20008000f00 */
[----:B------:R-:W-:Y:S01]  /*2e3a0*/  IMAD.U32 R5, RZ, RZ, UR5 ;  /* 0x00000005ff057e24 */ /* 0x000fe2000f8e00ff */
[----:B------:R-:W0:Y:S01]  /*2e3b0*/  LDC.64 R2, c[0x4][R2] ;  /* 0x0100000002027b82 */ /* 0x000e220000000a00 */
[----:B------:R-:W-:Y:S01]  /*2e3c0*/  IMAD.U32 R6, RZ, RZ, UR6 ;  /* 0x00000006ff067e24 */ /* 0x000fe2000f8e00ff */
[----:B------:R-:W-:Y:S01]  /*2e3d0*/  MOV R11, UR9 ;  /* 0x00000009000b7c02 */ /* 0x000fe20008000f00 */
[----:B------:R-:W-:Y:S02]  /*2e3e0*/  IMAD.U32 R7, RZ, RZ, UR7 ;  /* 0x00000007ff077e24 */ /* 0x000fe4000f8e00ff */
[----:B------:R-:W-:-:S02]  /*2e3f0*/  IMAD.U32 R10, RZ, RZ, UR8 ;  /* 0x00000008ff0a7e24 */ /* 0x000fc4000f8e00ff */
[----:B--2---:R-:W-:Y:S02]  /*2e400*/  IMAD.MOV.U32 R8, RZ, RZ, 0x70 ;  /* 0x00000070ff087424 */ /* 0x004fe400078e00ff */
[----:B------:R-:W-:Y:S02]  /*2e410*/  IMAD.MOV.U32 R12, RZ, RZ, 0x1 ;  /* 0x00000001ff0c7424 */ /* 0x000fe400078e00ff */
[----:B------:R-:W-:-:S07]  /*2e420*/  IMAD.MOV.U32 R13, RZ, RZ, RZ ;  /* 0x000000ffff0d7224 */ /* 0x000fce00078e00ff */
[----:B------:R-:W-:-:S07]  /*2e430*/  LEPC R20, `(.L_x_2984) ;  /* 0x000000001014794e */ /* 0x000fce0000000000 */
[----:B0-----:R-:W-:Y:S05]  /*2e440*/  CALL.ABS.NOINC R2 ;  /* 0x0000000002007343 */ /* 0x001fea0003c00000 */
.L_x_2984:
[----:B------:R-:W-:Y:S05]  /*2e450*/  BSYNC B6 ;  /* 0x0000000000067941 */ /* 0x000fea0003800000 */
.L_x_2983:
[----:B--2---:R0:W5:Y:S01]  /*2e460*/  LDL R8, [R1+0x28] ;  /* 0x0000280001087983 */ /* 0x0041620000100800 */
[----:B------:R-:W1:Y:S01]  /*2e470*/  LDC R7, c[0x0][0x448] ;  /* 0x00011200ff077b82 */ /* 0x000e620000000800 */
[----:B------:R-:W-:Y:S01]  /*2e480*/  MOV R3, R27 ;  /* 0x0000001b00037202 */ /* 0x000fe20000000f00 */
[----:B------:R-:W-:Y:S01]  /*2e490*/  IMAD.MOV.U32 R2, RZ, RZ, R24 ;  /* 0x000000ffff027224 */ /* 0x000fe200078e0018 */
[----:B------:R-:W2:Y:S01]  /*2e4a0*/  S2R R20, SR_TID.X ;  /* 0x0000000000147919 */ /* 0x000ea20000002100 */
[----:B------:R-:W-:Y:S02]  /*2e4b0*/  ULDC.64 UR4, c[0x0][0x2d8] ;  /* 0x0000b60000047ab9 */ /* 0x000fe40000000a00 */
[----:B------:R-:W-:-:S04]  /*2e4c0*/  IMAD.WIDE.U32 R2, R18, UR4, R2 ;  /* 0x0000000412027c25 */ /* 0x000fc8000f8e0002 */
[----:B------:R-:W-:Y:S01]  /*2e4d0*/  IMAD R3, R18, UR5, R3 ;  /* 0x0000000512037c24 */ /* 0x000fe2000f8e0203 */
[----:B------:R-:W-:Y:S02]  /*2e4e0*/  ULDC.64 UR4, c[0x0][0x2e0] ;  /* 0x0000b80000047ab9 */ /* 0x000fe40000000a00 */
[----:B------:R-:W-:Y:S02]  /*2e4f0*/  IMAD R0, R33, UR4, RZ ;  /* 0x0000000421007c24 */ /* 0x000fe4000f8e02ff */
[----:B------:R-:W-:-:S04]  /*2e500*/  IMAD.WIDE.U32 R2, R26, UR4, R2 ;  /* 0x000000041a027c25 */ /* 0x000fc8000f8e0002 */
[----:B------:R-:W-:Y:S01]  /*2e510*/  IMAD R0, R26, UR5, R0 ;  /* 0x000000051a007c24 */ /* 0x000fe2000f8e0200 */
[----:B------:R-:W3:Y:S01]  /*2e520*/  S2R R31, SR_TID.X ;  /* 0x00000000001f7919 */ /* 0x000ee20000002100 */
[----:B------:R-:W-:Y:S02]  /*2e530*/  ULDC.64 UR4, c[0x0][0x2d0] ;  /* 0x0000b40000047ab9 */ /* 0x000fe40000000a00 */
[----:B------:R-:W-:Y:S01]  /*2e540*/  IMAD.IADD R3, R3, 0x1, R0 ;  /* 0x0000000103037824 */ /* 0x000fe200078e0200 */
[----:B-1----:R-:W-:Y:S02]  /*2e550*/  ISETP.NE.AND P0, PT, R7, 0x1, PT ;  /* 0x000000010700780c */ /* 0x002fe40003f05270 */
[C---:B--2---:R-:W-:Y:S01]  /*2e560*/  LOP3.LUT R21, R20.reuse, 0x7f, RZ, 0xc0, !PT ;  /* 0x0000007f14157812 */ /* 0x044fe200078ec0ff */
[----:B------:R-:W-:-:S10]  /*2e570*/  IMAD.SHL.U32 R20, R20, 0x20, RZ ;  /* 0x0000002014147824 */ /* 0x000fd400078e00ff */
[----:B------:R-:W1:Y:S01]  /*2e580*/  @P0 LDC R6, c[0x0][0x44c] ;  /* 0x00011300ff060b82 */ /* 0x000e620000000800 */
[----:B------:R-:W-:-:S04]  /*2e590*/  SHF.R.U32.HI R21, RZ, 0x2, R21 ;  /* 0x00000002ff157819 */ /* 0x000fc80000011615 */
[----:B------:R-:W-:-:S03]  /*2e5a0*/  LOP3.LUT R20, R21, 0x60, R20, 0xf8, !PT ;  /* 0x0000006015147812 */ /* 0x000fc600078ef814 */
[----:B------:R-:W2:Y:S02]  /*2e5b0*/  @P0 LDC R0, c[0x0][0x450] ;  /* 0x00011400ff000b82 */ /* 0x000ea40000000800 */
[----:B------:R-:W-:-:S04]  /*2e5c0*/  IMAD R5, R17, 0x80, R20 ;  /* 0x0000008011057824 */ /* 0x000fc800078e0214 */
[----:B------:R-:W-:Y:S02]  /*2e5d0*/  IMAD.MOV.U32 R4, RZ, RZ, R5 ;  /* 0x000000ffff047224 */ /* 0x000fe400078e0005 */
[----:B-1----:R-:W-:-:S05]  /*2e5e0*/  @P0 IMAD.HI.U32 R6, R5, R6, RZ ;  /* 0x0000000605060227 */ /* 0x002fca00078e00ff */
[----:B--2---:R-:W-:-:S04]  /*2e5f0*/  @P0 SHF.R.U32.HI R4, RZ, R0, R6 ;  /* 0x00000000ff040219 */ /* 0x004fc80000011606 */
[----:B------:R-:W-:-:S05]  /*2e600*/  IADD3 R0, -R4, RZ, RZ ;  /* 0x000000ff04007210 */ /* 0x000fca0007ffe1ff */
        /* <DEDUP_REMOVED lines=9> */
[----:B---3--:R-:W-:Y:S02]  /*2e6a0*/  IMAD.SHL.U32 R21, R31, 0x10, RZ ;  /* 0x000000101f157824 */ /* 0x008fe400078e00ff */
[----:B------:R-:W-:-:S03]  /*2e6b0*/  IMAD.WIDE.U32 R2, R0, UR4, R2 ;  /* 0x0000000400027c25 */ /* 0x000fc6000f8e0002 */
[----:B------:R-:W-:Y:S01]  /*2e6c0*/  LOP3.LUT R21, R21, 0x30, RZ, 0xc0, !PT ;  /* 0x0000003015157812 */ /* 0x000fe200078ec0ff */
[----:B------:R-:W-:Y:S01]  /*2e6d0*/  IMAD R0, R0, UR5, R4 ;  /* 0x0000000500007c24 */ /* 0x000fe2000f8e0204 */
[----:B------:R-:W-:Y:S01]  /*2e6e0*/  ULDC.64 UR4, c[0x0][0x280] ;  /* 0x0000a00000047ab9 */ /* 0x000fe20000000a00 */
[----:B------:R-:W-:Y:S01]  /*2e6f0*/  IMAD.SHL.U32 R20, R31, 0x10, RZ ;  /* 0x000000101f147824 */ /* 0x000fe200078e00ff */
[----:B------:R-:W-:Y:S01]  /*2e700*/  IADD3 R4, P0, R2, UR4, RZ ;  /* 0x0000000402047c10 */ /* 0x000fe2000ff1e0ff */
[----:B------:R-:W-:Y:S01]  /*2e710*/  ULDC UR4, c[0x0][0x2b8] ;  /* 0x0000ae0000047ab9 */ /* 0x000fe20000000800 */
[C---:B------:R-:W-:Y:S02]  /*2e720*/  LOP3.LUT R9, R21.reuse, 0x40, RZ, 0xfc, !PT ;  /* 0x0000004015097812 */ /* 0x040fe400078efcff */
[----:B------:R-:W-:Y:S02]  /*2e730*/  LOP3.LUT R20, R20, 0x30, RZ, 0xc0, !PT ;  /* 0x0000003014147812 */ /* 0x000fe400078ec0ff */
[----:B------:R-:W-:-:S02]  /*2e740*/  LOP3.LUT R21, R21, 0x80, RZ, 0xfc, !PT ;  /* 0x0000008015157812 */ /* 0x000fc400078efcff */
[----:B------:R-:W-:Y:S01]  /*2e750*/  IADD3.X R0, R3, UR5, R0, P0, !PT ;  /* 0x0000000503007c10 */ /* 0x000fe200087fe400 */
[----:B------:R-:W-:Y:S01]  /*2e760*/  UMOV UR5, 0xffffffff ;  /* 0xffffffff00057882 */ /* 0x000fe20000000000 */
[----:B------:R-:W-:Y:S02]  /*2e770*/  LOP3.LUT R31, R31, 0x7f, RZ, 0xc0, !PT ;  /* 0x0000007f1f1f7812 */ /* 0x000fe400078ec0ff */
[----:B------:R-:W-:Y:S02]  /*2e780*/  ISETP.GE.AND P3, PT, R20, UR4, PT ;  /* 0x0000000414007c0c */ /* 0x000fe4000bf66270 */
[----:B------:R-:W-:Y:S02]  /*2e790*/  ISETP.GE.AND P2, PT, R9, UR4, PT ;  /* 0x0000000409007c0c */ /* 0x000fe4000bf46270 */
[----:B------:R-:W-:Y:S02]  /*2e7a0*/  ISETP.GE.AND P1, PT, R21, UR4, PT ;  /* 0x0000000415007c0c */ /* 0x000fe4000bf26270 */
[----:B------:R-:W-:Y:S01]  /*2e7b0*/  SHF.R.U32.HI R9, RZ, 0x2, R31 ;  /* 0x00000002ff097819 */ /* 0x000fe2000001161f */
[----:B0-----:R-:W-:Y:S10]  /*2e7c0*/  BRA.DIV UR5, `(.L_x_2985) ;  /* 0x0000008605207947 */ /* 0x001ff4000b800000 */
[----:B------:R-:W0:Y:S01]  /*2e7d0*/  SHFL.IDX PT, R3, R4, RZ, 0x1c1f ;  /* 0x001c1fff04037589 */ /* 0x000e2200000e0000 */
[----:B------:R-:W-:Y:S02]  /*2e7e0*/  IMAD R5, R32, R7, RZ ;  /* 0x0000000720057224 */ /* 0x000fe400078e02ff */
[----:B------:R-:W-:Y:S01]  /*2e7f0*/  IMAD R17, R17, 0x80, R9 ;  /* 0x0000008011117824 */ /* 0x000fe200078e0209 */
[----:B------:R-:W1:Y:S04]  /*2e800*/  SHFL.IDX PT, R2, R0, RZ, 0x1c1f ;  /* 0x001c1fff00027589 */ /* 0x000e6800000e0000 */
[----:B------:R-:W-:-:S13]  /*2e810*/  ISETP.GE.AND P0, PT, R17, R5, PT ;  /* 0x000000051100720c */ /* 0x000fda0003f06270 */
[----:B0-----:R-:W-:-:S04]  /*2e820*/  @!P0 IADD3 R3, P4, R20, R3, RZ ;  /* 0x0000000314038210 */ /* 0x001fc80007f9e0ff */
[----:B-1----:R-:W-:-:S04]  /*2e830*/  @!P0 IADD3.X R2, RZ, R2, RZ, P4, !PT ;  /* 0x00000002ff028210 */ /* 0x002fc800027fe4ff */
        /* <DEDUP_REMOVED lines=33> */
.L_x_3244:
[----:B------:R-:W-:Y:S01]  /*2ea50*/  IADD3 R17, R17, 0x60, RZ ;  /* 0x0000006011117810 */ /* 0x000fe20007ffe0ff */
[----:B------:R-:W-:Y:S03]  /*2ea60*/  BSSY B0, `(.L_x_2986) ;  /* 0x000000b000007945 */ /* 0x000fe60003800000 */
        /* <DEDUP_REMOVED lines=10> */
.L_x_2987:
[----:B------:R-:W-:Y:S05]  /*2eb10*/  BSYNC B0 ;  /* 0x0000000000007941 */ /* 0x000fea0003800000 */
.L_x_2986:
[----:B------:R-:W-:Y:S01]  /*2eb20*/  NOP ;  /* 0x0000000000007918 */ /* 0x000fe20000000000 */
[----:B------:R-:W-:-:S13]  /*2eb30*/  PLOP3.LUT P0, PT, PT, PT, PT, 0x80, 0x0 ;  /* 0x000000000000781c */ /* 0x000fda0003f0f070 */
.L_x_2988:
[----:B------:R-:W-:Y:S02]  /*2eb40*/  PLOP3.LUT P1, PT, P1, P0, PT, 0xa2, 0x0 ;  /* 0x000000000000781c */ /* 0x000fe40000f21472 */
[----:B------:R-:W-:-:S08]  /*2eb50*/  @P0 R2UR P1, UR4, R23 ;  /* 0x00000000170402ca */ /* 0x000fd00000020000 */
[----:B------:R-:W-:-:S05]  /*2eb60*/  @P0 PLOP3.LUT P0, PT, P1, PT, PT, 0x80, 0x0 ;  /* 0x000000000000081c */ /* 0x000fca0000f0f070 */
[----:B------:R-:W-:Y:S01]  /*2eb70*/  @!P1 SYNCS.ARRIVE.TRANS64.RED.A0T1 RZ, [UR4+0x29800], RZ ;  /* 0x029800ffffff99a7 */ /* 0x000fe20008200404 */
[----:B------:R-:W-:Y:S07]  /*2eb80*/  @!P1 ARRIVES.LDGSTSBAR.64.TRANSCNT [UR4+0x29800] ;  /* 0x02980000ff0099b0 */ /* 0x000fee0008000a84 */
[----:B------:R-:W-:Y:S05]  /*2eb90*/  @P0 BRA.U.ANY `(.L_x_2988) ;  /* 0xfffffffd00e80947 */ /* 0x000fea000393ffff */
[----:B-12---:R-:W2:Y:S01]  /*2eba0*/  LDL.LU R2, [R1+0x3c] ;  /* 0x00003c0001027983 */ /* 0x006ea20000300800 */
        /* <DEDUP_REMOVED lines=12> */
.L_x_3245:
[----:B------:R-:W-:Y:S05]  /*2ec70*/  BSYNC B0 ;  /* 0x0000000000007941 */ /* 0x000fea0003800000 */
.L_x_2989:
[----:B------:R-:W2:Y:S02]  /*2ec80*/  LDL R2, [R1+0xc] ;  /* 0x00000c0001027983 */ /* 0x000ea40000100800 */
[----:B--2---:R-:W-:-:S13]  /*2ec90*/  ISETP.GE.AND P0, PT, R33, R2, PT ;  /* 0x000000022100720c */ /* 0x004fda0003f06270 */
[----:B------:R-:W-:Y:S05]  /*2eca0*/  @!P0 BRA `(.L_x_2991) ;  /* 0x0000001400e48947 */ /* 0x000fea0003800000 */
[----:B------:R-:W-:Y:S01]  /*2ecb0*/  MOV R17, R28 ;  /* 0x0000001c00117202 */ /* 0x000fe20000000f00 */
[----:B------:R-:W-:-:S07]  /*2ecc0*/  IMAD.MOV.U32 R21, RZ, RZ, R35 ;  /* 0x000000ffff157224 */ /* 0x000fce00078e0023 */
.L_x_3011:
[----:B-12---:R-:W2:Y:S01]  /*2ecd0*/  LDL R0, [R1+0x4] ;  /* 0x0000040001007983 */ /* 0x006ea20000100800 */
[----:B0-----:R-:W0:Y:S03]  /*2ece0*/  LDC R4, c[0x0][0x430] ;  /* 0x00010c00ff047b82 */ /* 0x001e260000000800 */
[----:B------:R-:W3:Y:S01]  /*2ecf0*/  LDL R10, [R1+0x8] ;  /* 0x00000800010a7983 */ /* 0x000ee20000100800 */
[----:B------:R-:W1:Y:S03]  /*2ed00*/  S2R R2, SR_TID.X ;  /* 0x0000000000027919 */ /* 0x000e660000002100 */
[----:B------:R-:W4:Y:S01]  /*2ed10*/  LDL R9, [R1+0xc] ;  /* 0x00000c0001097983 */ /* 0x000f220000100800 */
[----:B0-----:R-:W-:Y:S01]  /*2ed20*/  ISETP.NE.AND P0, PT, R4, 0x1, PT ;  /* 0x000000010400780c */ /* 0x001fe20003f05270 */
[----:B------:R-:W0:-:S12]  /*2ed30*/  S2R R7, SR_TID.X ;  /* 0x0000000000077919 */ /* 0x000e180000002100 */
[----:B------:R-:W2:Y:S01]  /*2ed40*/  @P0 LDC R6, c[0x0][0x434] ;  /* 0x00010d00ff060b82 */ /* 0x000ea20000000800 */
[C---:B-1----:R-:W-:Y:S01]  /*2ed50*/  LOP3.LUT R3, R2.reuse, 0x7f, RZ, 0xc0, !PT ;  /* 0x0000007f02037812 */ /* 0x042fe200078ec0ff */
[----:B------:R-:W-:-:S03]  /*2ed60*/  IMAD.SHL.U32 R5, R2, 0x20, RZ ;  /* 0x0000002002057824 */ /* 0x000fc600078e00ff */
[----:B------:R-:W-:-:S04]  /*2ed70*/  SHF.R.U32.HI R3, RZ, 0x2, R3 ;  /* 0x00000002ff037819 */ /* 0x000fc80000011603 */
[----:B------:R-:W-:Y:S02]  /*2ed80*/  LOP3.LUT R5, R3, 0x60, R5, 0xf8, !PT ;  /* 0x0000006003057812 */ /* 0x000fe400078ef805 */
[----:B------:R-:W1:Y:S01]  /*2ed90*/  @P0 LDC R3, c[0x0][0x438] ;  /* 0x00010e00ff030b82 */ /* 0x000e620000000800 */
[----:B------:R-:W-:-:S04]  /*2eda0*/  LOP3.LUT R2, R2, 0x7f, RZ, 0xc0, !PT ;  /* 0x0000007f02027812 */ /* 0x000fc800078ec0ff */
[----:B------:R-:W-:Y:S02]  /*2edb0*/  SHF.R.U32.HI R8, RZ, 0x2, R2 ;  /* 0x00000002ff087819 */ /* 0x000fe40000011602 */
[----:B0-----:R-:W-:-:S04]  /*2edc0*/  SHF.L.U32 R7, R7, 0x5, RZ ;  /* 0x0000000507077819 */ /* 0x001fc800000006ff */
        /* <DEDUP_REMOVED lines=8> */
[----:B------:R-:W-:-:S04]  /*2ee50*/  @P0 IMAD.HI.U32 R6, R5, R6, RZ ;  /* 0x0000000605060227 */ /* 0x000fc800078e00ff */
[----:B------:R-:W-:Y:S01]  /*2ee60*/  IMAD.MOV.U32 R2, RZ, RZ, R5 ;  /* 0x000000ffff027224 */ /* 0x000fe200078e0005 */
[----:B-1----:R-:W-:Y:S02]  /*2ee70*/  @P0 SHF.R.U32.HI R2, RZ, R3, R6 ;  /* 0x00000003ff020219 */ /* 0x002fe40000011606 */
[----:B------:R-:W0:Y:S08]  /*2ee80*/  @P0 LDC R6, c[0x0][0x434] ;  /* 0x00010d00ff060b82 */ /* 0x000e300000000800 */
[----:B------:R-:W1:Y:S01]  /*2ee90*/  @P0 LDC R3, c[0x0][0x438] ;  /* 0x00010e00ff030b82 */ /* 0x000e620000000800 */
[----:B------:R-:W-:-:S04]  /*2eea0*/  IMAD.IADD R0, R7, 0x1, R0 ;  /* 0x0000000107007824 */ /* 0x000fc800078e0200 */
[----:B------:R-:W-:Y:S02]  /*2eeb0*/  IMAD.MOV.U32 R8, RZ, RZ, R0 ;  /* 0x000000ffff087224 */ /* 0x000fe400078e0000 */
[----:B0-----:R-:W-:-:S05]  /*2eec0*/  @P0 IMAD.HI.U32 R6, R0, R6, RZ ;  /* 0x0000000600060227 */ /* 0x001fca00078e00ff */
[----:B-1----:R-:W-:Y:S01]  /*2eed0*/  @P0 SHF.R.U32.HI R8, RZ, R3, R6 ;  /* 0x00000003ff080219 */ /* 0x002fe20000011606 */
[----:B------:R-:W-:-:S04]  /*2eee0*/  IMAD.MOV R6, RZ, RZ, -R2 ;  /* 0x000000ffff067224 */ /* 0x000fc800078e0a02 */
[----:B------:R-:W-:Y:S02]  /*2eef0*/  IMAD.MOV R3, RZ, RZ, -R8 ;  /* 0x000000ffff037224 */ /* 0x000fe400078e0a08 */
[C---:B------:R-:W-:Y:S02]  /*2ef00*/  IMAD R5, R4.reuse, R6, R5 ;  /* 0x0000000604057224 */ /* 0x040fe400078e0205 */
[----:B------:R-:W-:Y:S01]  /*2ef10*/  IMAD R4, R4, R3, R0 ;  /* 0x0000000304047224 */ /* 0x000fe200078e0200 */
[----:B------:R-:W-:Y:S01]  /*2ef20*/  SHF.R.S32.HI R3, RZ, 0x1f, R2 ;  /* 0x0000001fff037819 */ /* 0x000fe20000011402 */
[----:B---3--:R-:W-:-:S04]  /*2ef30*/  IMAD R0, R10, UR4, RZ ;  /* 0x000000040a007c24 */ /* 0x008fc8000f8e02ff */
[C---:B------:R-:W-:Y:S02]  /*2ef40*/  IMAD R0, R34.reuse, UR5, R0 ;  /* 0x0000000522007c24 */ /* 0x040fe4000f8e0200 */
[----:B------:R-:W-:-:S05]  /*2ef50*/  IMAD.WIDE.U32 R2, R34, UR4, R2 ;  /* 0x0000000422027c25 */ /* 0x000fca000f8e0002 */
[----:B------:R-:W-:Y:S02]  /*2ef60*/  IADD3 R3, R0, R3, RZ ;  /* 0x0000000300037210 */ /* 0x000fe40007ffe0ff */
[----:B------:R-:W-:-:S04]  /*2ef70*/  LEA R6, P0, R2, UR6, 0x2 ;  /* 0x0000000602067c11 */ /* 0x000fc8000f8010ff */
[----:B------:R-:W-:-:S05]  /*2ef80*/  LEA.HI.X R7, R2, UR7, R3, 0x2, P0 ;  /* 0x0000000702077c11 */ /* 0x000fca00080f1403 */
[----:B------:R-:W2:Y:S01]  /*2ef90*/  LDG.E R6, desc[UR52][R6.64] ;  /* 0x0000003406067981 */ /* 0x000ea2000c1e1900 */
[--C-:B------:R-:W-:Y:S01]  /*2efa0*/  @!P1 SHF.R.S32.HI R3, RZ, 0x1f, R8.reuse ;  /* 0x0000001fff039819 */ /* 0x100fe20000011408 */
[----:B------:R-:W-:-:S04]  /*2efb0*/  @!P1 IMAD.MOV.U32 R2, RZ, RZ, R8 ;  /* 0x000000ffff029224 */ /* 0x000fc800078e0008 */
[----:B------:R-:W-:-:S04]  /*2efc0*/  @!P1 IMAD.WIDE.U32 R2, R34, UR4, R2 ;  /* 0x0000000422029c25 */ /* 0x000fc8000f8e0002 */
[----:B------:R-:W-:Y:S01]  /*2efd0*/  @!P1 IMAD.IADD R0, R0, 0x1, R3 ;  /* 0x0000000100009824 */ /* 0x000fe200078e0203 */
[C---:B------:R-:W-:Y:S01]  /*2efe0*/  @!P1 LEA R10, P0, R2.reuse, UR6, 0x2 ;  /* 0x00000006020a9c11 */ /* 0x040fe2000f8010ff */
[----:B------:R-:W-:Y:S01]  /*2eff0*/  IMAD.MOV.U32 R8, RZ, RZ, RZ ;  /* 0x000000ffff087224 */ /* 0x000fe200078e00ff */
[----:B------:R-:W-:Y:S02]  /*2f000*/  MOV R12, UR39 ;  /* 0x00000027000c7c02 */ /* 0x000fe40008000f00 */
[----:B------:R-:W-:Y:S01]  /*2f010*/  @!P1 LEA.HI.X R11, R2, UR7, R0, 0x2, P0 ;  /* 0x00000007020b9c11 */ /* 0x000fe200080f1400 */
[----:B------:R-:W-:-:S04]  /*2f020*/  VIADD R28, R17, 0x1 ;  /* 0x00000001111c7836 */ /* 0x000fc80000000000 */
[----:B------:R0:W5:Y:S01]  /*2f030*/  @!P1 LDG.E R8, desc[UR52][R10.64] ;  /* 0x000000340a089981 */ /* 0x000162000c1e1900 */
[----:B------:R-:W-:Y:S02]  /*2f040*/  ISETP.NE.AND P1, PT, R12, 0x3, PT ;  /* 0x000000030c00780c */ /* 0x000fe40003f25270 */
[----:B------:R-:W-:Y:S01]  /*2f050*/  ISETP.NE.AND P0, PT, R28, 0x2, PT ;  /* 0x000000021c00780c */ /* 0x000fe20003f05270 */
[----:B------:R-:W-:-:S03]  /*2f060*/  IMAD.MOV.U32 R0, RZ, RZ, R33 ;  /* 0x000000ffff007224 */ /* 0x000fc600078e0021 */
[----:B------:R-:W-:Y:S01]  /*2f070*/  SEL R35, RZ, 0x1, P0 ;  /* 0x00000001ff237807 */ /* 0x000fe20000000000 */
[----:B------:R-:W-:Y:S01]  /*2f080*/  VIADD R33, R33, 0xffffffff ;  /* 0xffffffff21217836 */ /* 0x000fe20000000000 */
[----:B------:R-:W-:Y:S02]  /*2f090*/  SEL R28, R28, RZ, P0 ;  /* 0x000000ff1c1c7207 */ /* 0x000fe40000000000 */
[----:B------:R-:W-:Y:S02]  /*2f0a0*/  LOP3.LUT R35, R21, R35, RZ, 0x3c, !PT ;  /* 0x0000002315237212 */ /* 0x000fe400078e3cff */
[----:B----4-:R-:W-:Y:S02]  /*2f0b0*/  ISETP.GT.AND P2, PT, R0, R9, PT ;  /* 0x000000090000720c */ /* 0x010fe40003f44270 */
[----:B--2---:R-:W-:Y:S01]  /*2f0c0*/  SHF.R.S32.HI R31, RZ, 0x1f, R6 ;  /* 0x0000001fff1f7819 */ /* 0x004fe20000011406 */
[----:B0-----:R-:W-:Y:S10]  /*2f0d0*/  @!P1 BRA `(.L_x_2992) ;  /* 0x0000000000049947 */ /* 0x001ff40003800000 */
[----:B------:R-:W-:Y:S01]  /*2f0e0*/  BPT.TRAP 0x1 ;  /* 0x000000040000795c */ /* 0x000fe20000300000 */
.L_x_2992:
[----:B------:R-:W-:Y:S01]  /*2f0f0*/  IMAD R0, R28, 0x8, R23 ;  /* 0x000000081c007824 */ /* 0x000fe200078e0217 */
[----:B------:R-:W-:Y:S01]  /*2f100*/  SHF.L.U32 R32, R35, 0x1f, RZ ;  /* 0x0000001f23207819 */ /* 0x000fe200000006ff */
[----:B------:R-:W-:Y:S01]  /*2f110*/  BSSY B0, `(.L_x_2993) ;  /* 0x0000004000007945 */ /* 0x000fe20003800000 */
[----:B------:R-:W-:Y:S02]  /*2f120*/  SHF.R.S32.HI R26, RZ, 0x1f, R5 ;  /* 0x0000001fff1a7819 */ /* 0x000fe40000011405 */
[----:B------:R-:W0:Y:S02]  /*2f130*/  SYNCS.PHASECHK.TRANS64.TRYWAIT P0, [R0+URZ+0x29880], R32 ;  /* 0x02988020000075a7 */ /* 0x000e24000800017f */
[----:B0-----:R-:W-:Y:S05]  /*2f140*/  @!P0 BRA `(.L_x_2994) ;  /* 0x0000008000308947 */ /* 0x001fea0003800000 */
.L_x_3246:
[----:B------:R-:W-:Y:S05]  /*2f150*/  BSYNC B0 ;  /* 0x0000000000007941 */ /* 0x000fea0003800000 */
.L_x_2993:
[----:B------:R-:W-:Y:S01]  /*2f160*/  ULDC.64 UR4, c[0x0][0x328] ;  /* 0x0000ca0000047ab9 */ /* 0x000fe20000000a00 */
[----:B------:R-:W1:Y:S01]  /*2f170*/  S2R R9, SR_TID.X ;  /* 0x0000000000097919 */ /* 0x000e620000002100 */
        /* <DEDUP_REMOVED lines=10> */
[C---:B------:R-:W-:Y:S02]  /*2f220*/  IMAD R10, R6.reuse, UR7, R10 ;  /* 0x00000007060a7c24 */ /* 0x040fe4000f8e020a */
[----:B------:R-:W-:-:S04]  /*2f230*/  IMAD.WIDE.U32 R2, R6, UR6, R2 ;  /* 0x0000000606027c25 */ /* 0x000fc8000f8e0002 */
[----:B------:R-:W-:Y:S01]  /*2f240*/  IMAD R7, R27, UR4, RZ ;  /* 0x000000041b077c24 */ /* 0x000fe2000f8e02ff */
[----:B------:R-:W-:Y:S01]  /*2f250*/  IADD3 R11, R3, R10, RZ ;  /* 0x0000000a030b7210 */ /* 0x000fe20007ffe0ff */
[----:B------:R-:W-:Y:S02]  /*2f260*/  IMAD.MOV.U32 R10, RZ, RZ, R2 ;  /* 0x000000ffff0a7224 */ /* 0x000fe400078e0002 */
[C---:B------:R-:W-:Y:S02]  /*2f270*/  IMAD R7, R4.reuse, UR5, R7 ;  /* 0x0000000504077c24 */ /* 0x040fe4000f8e0207 */
[----:B------:R-:W-:Y:S01]  /*2f280*/  IMAD.WIDE.U32 R2, R4, UR4, RZ ;  /* 0x0000000404027c25 */ /* 0x000fe2000f8e00ff */
[----:B------:R-:W-:-:S03]  /*2f290*/  ULDC.64 UR4, c[0x0][0x330] ;  /* 0x0000cc0000047ab9 */ /* 0x000fc60000000a00 */
[----:B------:R-:W-:Y:S02]  /*2f2a0*/  IMAD.IADD R3, R3, 0x1, R7 ;  /* 0x0000000103037824 */ /* 0x000fe400078e0207 */
[----:B------:R-:W-:Y:S01]  /*2f2b0*/  IMAD R7, R30, UR6, RZ ;  /* 0x000000061e077c24 */ /* 0x000fe2000f8e02ff */
[----:B-1----:R-:W-:Y:S01]  /*2f2c0*/  LOP3.LUT R9, R9, 0x7f, RZ, 0xc0, !PT ;  /* 0x0000007f09097812 */ /* 0x002fe200078ec0ff */
[----:B------:R-:W-:-:S03]  /*2f2d0*/  IMAD.WIDE.U32 R2, R8, UR6, R2 ;  /* 0x0000000608027c25 */ /* 0x000fc6000f8e0002 */
[----:B------:R-:W-:Y:S01]  /*2f2e0*/  SHF.R.U32.HI R9, RZ, 0x5, R9 ;  /* 0x00000005ff097819 */ /* 0x000fe20000011609 */
        /* <DEDUP_REMOVED lines=14> */
[----:B------:R-:W2:Y:S01]  /*2f3d0*/  LDL R12, [R1] ;  /* 0x00000000010c7983 */ /* 0x000ea20000100800 */
[----:B------:R-:W1:Y:S03]  /*2f3e0*/  S2R R3, SR_TID.X ;  /* 0x0000000000037919 */ /* 0x000e660000002100 */
[----:B------:R-:W3:Y:S01]  /*2f3f0*/  SHFL.IDX PT, R2, R7, RZ, 0x1c1f ;  /* 0x001c1fff07027589 */ /* 0x000ee200000e0000 */
[----:B------:R-:W-:Y:S02]  /*2f400*/  IADD3 R9, R23, R9, R37 ;  /* 0x0000000917097210 */ /* 0x000fe40007ffe025 */
[----:B-1----:R-:W-:Y:S02]  /*2f410*/  SHF.L.U32 R11, R3, 0x4, RZ ;  /* 0x00000004030b7819 */ /* 0x002fe400000006ff */
[----:B------:R-:W1:Y:S02]  /*2f420*/  SHFL.IDX PT, R3, R20, RZ, 0x1c1f ;  /* 0x001c1fff14037589 */ /* 0x000e6400000e0000 */
[----:B------:R-:W-:-:S04]  /*2f430*/  LOP3.LUT R11, R11, 0x30, RZ, 0xc0, !PT ;  /* 0x000000300b0b7812 */ /* 0x000fc800078ec0ff */
[----:B---3--:R-:W-:-:S05]  /*2f440*/  IADD3 R2, P0, R11, R2, RZ ;  /* 0x000000020b027210 */ /* 0x008fca0007f1e0ff */
[----:B-1----:R-:W-:-:S05]  /*2f450*/  IMAD.X R3, RZ, RZ, R3, P0 ;  /* 0x000000ffff037224 */ /* 0x002fca00000e0603 */
[----:B------:R-:W-:Y:S01]  /*2f460*/  @!PT LDS RZ, [RZ] ;  /* 0x00000000fffff984 */ /* 0x000fe20000000800 */
[----:B------:R-:W-:Y:S04]  /*2f470*/  LDGSTS.E.BYPASS.LTC128B.128 [R9+0xa400], desc[UR52][R2.64], !P3 ;  /* 0x0a40000002097fae */ /* 0x000fe8000d901d74 */
[----:B------:R-:W-:Y:S01]  /*2f480*/  SHFL.IDX PT, R24, R24, RZ, 0x1c1f ;  /* 0x001c1fff18187589 */ /* 0x000fe200000e0000 */
[----:B--2---:R-:W-:-:S05]  /*2f490*/  IMAD.IADD R10, R12, 0x1, R9 ;  /* 0x000000010c0a7824 */ /* 0x004fca00078e0209 */
        /* <DEDUP_REMOVED lines=17> */
[----:B------:R-:W-:Y:S04]  /*2f5b0*/  LDGSTS.E.BYPASS.LTC128B.128 [R9+0xd400], desc[UR52][R2.64], !P3 ;  /* 0x0d40000002097fae */ /* 0x000fe8000d901d74 */
[----:B------:R1:W-:Y:S04]  /*2f5c0*/  LDGSTS.E.BYPASS.LTC128B.128 [R10+0xd400], desc[UR52][R2.64+0x40], !P1 ;  /* 0x0d400040020a7fae */ /* 0x0003e8000c901d74 */
[----:B-1----:R1:W2:Y:S02]  /*2f5d0*/  SHFL.IDX PT, R2, R25, RZ, 0x1c1f ;  /* 0x001c1fff19027589 */ /* 0x0022a400000e0000 */
.L_x_3258:
[----:B------:R-:W3:Y:S02]  /*2f5e0*/  S2R R3, SR_TID.X ;  /* 0x0000000000037919 */ /* 0x000ee40000002100 */
[----:B---3--:R-:W-:-:S05]  /*2f5f0*/  IMAD.SHL.U32 R3, R3, 0x10, RZ ;  /* 0x0000001003037824 */ /* 0x008fca00078e00ff */
[----:B------:R-:W-:-:S04]  /*2f600*/  LOP3.LUT R3, R3, 0x30, RZ, 0xc0, !PT ;  /* 0x0000003003037812 */ /* 0x000fc800078ec0ff */
        /* <DEDUP_REMOVED lines=9> */
.L_x_2996:
        /* <DEDUP_REMOVED lines=11> */
.L_x_2997:
[----:B------:R2:W-:Y:S01]  /*2f750*/  SYNCS.ARRIVE.TRANS64.A1T0 RZ, [R0+URZ+0x29870], RZ ;  /* 0x029870ff00ff79a7 */ /* 0x0005e2000810003f */
[----:B------:R-:W-:Y:S05]  /*2f760*/  @!P3 BRA `(.L_x_2998) ;  /* 0x000000000004b947 */ /* 0x000fea0003800000 */
[----:B------:R-:W-:Y:S01]  /*2f770*/  BPT.TRAP 0x1 ;  /* 0x000000040000795c */ /* 0x000fe20000300000 */
.L_x_2998:
[----:B------:R-:W3:Y:S01]  /*2f780*/  SYNCS.PHASECHK.TRANS64.TRYWAIT P0, [R0+URZ+0x29840], R32 ;  /* 0x02984020000075a7 */ /* 0x000ee2000800017f */
[----:B------:R-:W-:Y:S04]  /*2f790*/  BSSY B0, `(.L_x_2999) ;  /* 0x0000002000007945 */ /* 0x000fe80003800000 */
[----:B---3--:R-:W-:Y:S05]  /*2f7a0*/  @!P0 BRA `(.L_x_3000) ;  /* 0x0000008000608947 */ /* 0x008fea0003800000 */
.L_x_3259:
[----:B------:R-:W-:Y:S05]  /*2f7b0*/  BSYNC B0 ;  /* 0x0000000000007941 */ /* 0x000fea0003800000 */
.L_x_2999:
[----:B------:R-:W4:Y:S01]  /*2f7c0*/  LDL R10, [R1+0x14] ;  /* 0x00001400010a7983 */ /* 0x000f220000100800 */
[----:B------:R-:W-:Y:S01]  /*2f7d0*/  ULDC.64 UR4, c[0x0][0x300] ;  /* 0x0000c00000047ab9 */ /* 0x000fe20000000a00 */
[----:B------:R-:W-:Y:S01]  /*2f7e0*/  ULDC.64 UR6, c[0x0][0x310] ;  /* 0x0000c40000067ab9 */ /* 0x000fe20000000a00 */
[----:B------:R-:W-:Y:S01]  /*2f7f0*/  IMAD R7, R26, UR4, RZ ;  /* 0x000000041a077c24 */ /* 0x000fe2000f8e02ff */
[----:B------:R-:W5:Y:S01]  /*2f800*/  S2R R9, SR_TID.X ;  /* 0x0000000000097919 */ /* 0x000f620000002100 */
[C---:B------:R-:W-:Y:S01]  /*2f810*/  IMAD.WIDE.U32 R2, R5.reuse, UR4, RZ ;  /* 0x0000000405027c25 */ /* 0x040fe2000f8e00ff */
[C---:B------:R-:W-:Y:S02]  /*2f820*/  LOP3.LUT P4, RZ, R22.reuse, 0x10, RZ, 0xc0, !PT ;  /* 0x0000001016ff7812 */ /* 0x040fe4000788c0ff */
[C---:B------:R-:W-:Y:S01]  /*2f830*/  LOP3.LUT P3, RZ, R22.reuse, 0x8, RZ, 0xc0, !PT ;  /* 0x0000000816ff7812 */ /* 0x040fe2000786c0ff */
[----:B------:R-:W-:Y:S01]  /*2f840*/  IMAD R7, R5, UR5, R7 ;  /* 0x0000000505077c24 */ /* 0x000fe2000f8e0207 */
[----:B------:R-:W-:Y:S01]  /*2f850*/  LOP3.LUT P1, RZ, R22, 0x4, RZ, 0xc0, !PT ;  /* 0x0000000416ff7812 */ /* 0x000fe2000782c0ff */
[----:B------:R-:W-:-:S02]  /*2f860*/  IMAD R31, R31, UR6, RZ ;  /* 0x000000061f1f7c24 */ /* 0x000fc4000f8e02ff */
[----:B------:R-:W-:Y:S02]  /*2f870*/  IMAD.IADD R3, R3, 0x1, R7 ;  /* 0x0000000103037824 */ /* 0x000fe400078e0207 */
[----:B------:R-:W-:Y:S02]  /*2f880*/  IMAD R5, R27, UR4, RZ ;  /* 0x000000041b057c24 */ /* 0x000fe4000f8e02ff */
[----:B------:R-:W-:-:S04]  /*2f890*/  IMAD.WIDE.U32 R2, R6, UR6, R2 ;  /* 0x0000000606027c25 */ /* 0x000fc8000f8e0002 */
[----:B------:R-:W-:Y:S02]  /*2f8a0*/  IMAD R6, R6, UR7, R31 ;  /* 0x0000000706067c24 */ /* 0x000fe4000f8e021f */
[----:B------:R-:W-:-:S03]  /*2f8b0*/  IMAD R5, R4, UR5, R5 ;  /* 0x0000000504057c24 */ /* 0x000fc6000f8e0205 */
        /* <DEDUP_REMOVED lines=18> */
[----:B----4-:R-:W-:Y:S02]  /*2f9e0*/  IMAD R7, R28, 0x7800, R10 ;  /* 0x000078001c077824 */ /* 0x010fe400078e020a */
[----:B-----5:R-:W-:-:S05]  /*2f9f0*/  IMAD.SHL.U32 R10, R9, 0x10, RZ ;  /* 0x00000010090a7824 */ /* 0x020fca00078e00ff */
[----:B------:R-:W-:Y:S01]  /*2fa00*/  LOP3.LUT R10, R10, 0x30, RZ, 0xc0, !PT ;  /* 0x000000300a0a7812 */ /* 0x000fe200078ec0ff */
[----:B------:R-:W-:Y:S06]  /*2fa10*/  BRA.DIV UR4, `(.L_x_3001) ;  /* 0x0000007e04d87947 */ /* 0x000fec000b800000 */
[----:B------:R-:W4:Y:S01]  /*2fa20*/  SHFL.IDX PT, R2, R4, RZ, 0x1c1f ;  /* 0x001c1fff04027589 */ /* 0x000f2200000e0000 */
[----:B------:R-:W-:-:S03]  /*2fa30*/  IMAD.IADD R7, R23, 0x1, R7 ;  /* 0x0000000117077824 */ /* 0x000fc600078e0207 */
[----:B------:R-:W5:Y:S04]  /*2fa40*/  SHFL.IDX PT, R3, R6, RZ, 0x1c1f ;  /* 0x001c1fff06037589 */ /* 0x000f6800000e0000 */
[----:B------:R-:W-:Y:S04]  /*2fa50*/  SHFL.IDX PT, R9, R6, 0x2, 0x1c1f ;  /* 0x005c1f0006097f89 */ /* 0x000fe800000e0000 */
[----:B------:R-:W-:Y:S01]  /*2fa60*/  SHFL.IDX PT, R8, R8, RZ, 0x1c1f ;  /* 0x001c1fff08087589 */ /* 0x000fe200000e0000 */
[----:B----4-:R-:W-:-:S04]  /*2fa70*/  IADD3 R2, P0, R10, R2, RZ ;  /* 0x000000020a027210 */ /* 0x010fc80007f1e0ff */
[----:B-----5:R-:W-:-:S05]  /*2fa80*/  IADD3.X R3, RZ, R3, RZ, P0, !PT ;  /* 0x00000003ff037210 */ /* 0x020fca00007fe4ff */
        /* <DEDUP_REMOVED lines=24> */
.L_x_3271:
[----:B0-----:R-:W-:-:S04]  /*2fc10*/  IADD3 R2, P0, R10, R2, RZ ;  /* 0x000000020a027210 */ /* 0x001fc80007f1e0ff */
[----:B------:R-:W-:Y:S02]  /*2fc20*/  IADD3.X R3, RZ, R8, RZ, P0, !PT ;  /* 0x00000008ff037210 */ /* 0x000fe400007fe4ff */
[----:B------:R-:W-:-:S03]  /*2fc30*/  PLOP3.LUT P0, PT, PT, PT, PT, 0x80, 0x0 ;  /* 0x000000000000781c */ /* 0x000fc60003f0f070 */
[----:B------:R-:W-:Y:S01]  /*2fc40*/  @!PT LDS RZ, [RZ] ;  /* 0x00000000fffff984 */ /* 0x000fe20000000800 */
[----:B------:R-:W-:Y:S01]  /*2fc50*/  @!PT LDS RZ, [RZ] ;  /* 0x00000000fffff984 */ /* 0x000fe20000000800 */
[----:B------:R-:W-:Y:S01]  /*2fc60*/  @!PT LDS RZ, [RZ] ;  /* 0x00000000fffff984 */ /* 0x000fe20000000800 */
[----:B------:R0:W-:Y:S04]  /*2fc70*/  LDGSTS.E.BYPASS.LTC128B.128 [R7+0x1c400], desc[UR52][R2.64], !P4 ;  /* 0x1c40000002077fae */ /* 0x0001e8000e101d74 */
[----:B------:R0:W-:Y:S04]  /*2fc80*/  LDGSTS.E.BYPASS.LTC128B.128 [R7+0x1ec00], desc[UR52][R2.64+0x40], !P3 ;  /* 0x1ec0004002077fae */ /* 0x0001e8000d901d74 */
[----:B------:R0:W-:Y:S01]  /*2fc90*/  LDGSTS.E.BYPASS.LTC128B.128 [R7+0x21400], desc[UR52][R2.64+0x80], !P1 ;  /* 0x2140008002077fae */ /* 0x0001e2000c901d74 */
[----:B------:R-:W-:Y:S01]  /*2fca0*/  NOP ;  /* 0x0000000000007918 */ /* 0x000fe20000000000 */
.L_x_3002:
        /* <DEDUP_REMOVED lines=11> */
.L_x_3003:
[----:B------:R2:W-:Y:S02]  /*2fd60*/  SYNCS.ARRIVE.TRANS64.A1T0 RZ, [R0+URZ+0x29830], RZ ;  /* 0x029830ff00ff79a7 */ /* 0x0005e4000810003f */
[----:B--23--:R-:W-:-:S05]  /*2fd70*/  IMAD.U32 R0, RZ, RZ, UR37 ;  /* 0x00000025ff007e24 */ /* 0x00cfca000f8e00ff */
[----:B------:R-:W-:-:S13]  /*2fd80*/  ISETP.NE.AND P1, PT, R0, 0x3, PT ;  /* 0x000000030000780c */ /* 0x000fda0003f25270 */
[----:B------:R-:W-:Y:S05]  /*2fd90*/  @!P1 BRA `(.L_x_3004) ;  /* 0x0000000000049947 */ /* 0x000fea0003800000 */
[----:B------:R-:W-:Y:S01]  /*2fda0*/  BPT.TRAP 0x1 ;  /* 0x000000040000795c */ /* 0x000fe20000300000 */
.L_x_3004:
[----:B------:R-:W-:Y:S01]  /*2fdb0*/  LOP3.LUT R0, R21, 0x1, RZ, 0x3c, !PT ;  /* 0x0000000115007812 */ /* 0x000fe200078e3cff */
[----:B------:R-:W-:Y:S01]  /*2fdc0*/  IMAD R3, R17, 0x8, R23 ;  /* 0x0000000811037824 */ /* 0x000fe200078e0217 */
[----:B------:R-:W-:Y:S02]  /*2fdd0*/  BSSY B0, `(.L_x_3005) ;  /* 0x0000004000007945 */ /* 0x000fe40003800000 */
[----:B------:R-:W-:-:S04]  /*2fde0*/  SHF.L.U32 R0, R0, 0x1f, RZ ;  /* 0x0000001f00007819 */ /* 0x000fc800000006ff */
[----:B------:R-:W0:Y:S02]  /*2fdf0*/  SYNCS.PHASECHK.TRANS64.TRYWAIT P0, [R3+URZ+0x29870], R0 ;  /* 0x02987000030075a7 */ /* 0x000e24000800017f */
[----:B0-----:R-:W-:Y:S05]  /*2fe00*/  @!P0 BRA `(.L_x_3006) ;  /* 0x00000080005c8947 */ /* 0x001fea0003800000 */
.L_x_3272:
[----:B------:R-:W-:Y:S05]  /*2fe10*/  BSYNC B0 ;  /* 0x0000000000007941 */ /* 0x000fea0003800000 */
.L_x_3005:
[----:B------:R-:W-:-:S05]  /*2fe20*/  IMAD.U32 R2, RZ, RZ, UR39 ;  /* 0x00000027ff027e24 */ /* 0x000fca000f8e00ff */
[----:B------:R-:W-:-:S13]  /*2fe30*/  ISETP.NE.AND P0, PT, R2, 0x3, PT ;  /* 0x000000030200780c */ /* 0x000fda0003f05270 */
[----:B------:R-:W-:Y:S05]  /*2fe40*/  @!P0 BRA `(.L_x_3007) ;  /* 0x0000000000048947 */ /* 0x000fea0003800000 */
[----:B------:R-:W-:Y:S01]  /*2fe50*/  BPT.TRAP 0x1 ;  /* 0x000000040000795c */ /* 0x000fe20000300000 */
.L_x_3007:
[----:B0-----:R-:W-:Y:S01]  /*2fe60*/  SHF.L.U32 R0, R21, 0x1f, RZ ;  /* 0x0000001f15007819 */ /* 0x001fe200000006ff */
[----:B------:R-:W-:-:S03]  /*2fe70*/  IMAD R12, R17, 0x5000, RZ ;  /* 0x00005000110c7824 */ /* 0x000fc600078e02ff */
[----:B------:R-:W0:Y:S02]  /*2fe80*/  SYNCS.PHASECHK.TRANS64.TRYWAIT P0, [R3+URZ+0x29860], R0 ;  /* 0x02986000030075a7 */ /* 0x000e24000800017f */
[----:B0-----:R-:W-:Y:S05]  /*2fe90*/  @!P0 BRA `(.L_x_3008) ;  /* 0x00000080004c8947 */ /* 0x001fea0003800000 */
.L_x_3273:
[----:B------:R-:W0:Y:S04]  /*2fea0*/  LDL R4, [R1+0x20] ;  /* 0x0000200001047983 */ /* 0x000e280000100800 */
[----:B------:R-:W2:Y:S04]  /*2feb0*/  LDL R2, [R1+0x24] ;  /* 0x0000240001027983 */ /* 0x000ea80000100800 */
[----:B------:R-:W3:Y:S01]  /*2fec0*/  LDL R13, [R1+0x1c] ;  /* 0x00001c00010d7983 */ /* 0x000ee20000100800 */
[----:B------:R-:W-:Y:S05]  /*2fed0*/  WARPSYNC.ALL ;  /* 0x0000000000007948 */ /* 0x000fea0003800000 */
[----:B------:R-:W-:-:S05]  /*2fee0*/  IMAD.U32 R20, RZ, RZ, UR39 ;  /* 0x00000027ff147e24 */ /* 0x000fca000f8e00ff */
[----:B------:R-:W-:Y:S02]  /*2fef0*/  ISETP.NE.AND P0, PT, R20, 0x3, PT ;  /* 0x000000031400780c */ /* 0x000fe40003f05270 */
[----:B0-----:R-:W-:-:S04]  /*2ff00*/  LOP3.LUT R0, R12, R4, RZ, 0xfc, !PT ;  /* 0x000000040c007212 */ /* 0x001fc800078efcff */
[----:B------:R-:W-:Y:S02]  /*2ff10*/  IADD3 R0, R23, R0, RZ ;  /* 0x0000000017007210 */ /* 0x000fe40007ffe0ff */
[----:B---3--:R-:W-:-:S03]  /*2ff20*/  LOP3.LUT R17, R12, R13, RZ, 0xfc, !PT ;  /* 0x0000000d0c117212 */ /* 0x008fc600078efcff */
[----:B----4-:R-:W0:Y:S01]  /*2ff30*/  LDSM.16.MT88.4 R4, [R0+0xa400] ;  /* 0x00a400000004783b */ /* 0x010e220000004200 */
[----:B--2---:R-:W-:Y:S02]  /*2ff40*/  IMAD.IADD R2, R2, 0x1, R0 ;  /* 0x0000000102027824 */ /* 0x004fe400078e0200 */
[----:B------:R-:W-:Y:S01]  /*2ff50*/  IMAD.IADD R17, R23, 0x1, R17 ;  /* 0x0000000117117824 */ /* 0x000fe200078e0211 */
        /* <DEDUP_REMOVED lines=67> */
.L_x_3009:
[----:B-1----:R1:W-:Y:S01]  /*30390*/  SYNCS.ARRIVE.TRANS64.A1T0 RZ, [R3+URZ+0x29850], RZ ;  /* 0x029850ff03ff79a7 */ /* 0x0023e2000810003f */
[----:B------:R-:W-:Y:S06]  /*303a0*/  BAR.SYNC.DEFER_BLOCKING 0x2, 0x80 ;  /* 0x0082000000007b1d */ /* 0x000fec0000010000 */
[----:B------:R-:W-:Y:S05]  /*303b0*/  @!P1 BRA `(.L_x_3010) ;  /* 0x0000000000049947 */ /* 0x000fea0003800000 */
[----:B------:R-:W-:Y:S01]  /*303c0*/  BPT.TRAP 0x1 ;  /* 0x000000040000795c */ /* 0x000fe20000300000 */
.L_x_3010:
[----:B------:R-:W2:Y:S01]  /*303d0*/  LDL R0, [R1+0x10] ;  /* 0x0000100001007983 */ /* 0x000ea20000100800 */
[----:B-1----:R-:W-:Y:S01]  /*303e0*/  VIADD R3, R3, 0x29880 ;  /* 0x0002988003037836 */ /* 0x002fe20000000000 */
[----:B0-----:R-:W-:Y:S01]  /*303f0*/  MOV R17, R28 ;  /* 0x0000001c00117202 */ /* 0x001fe20000000f00 */
[----:B------:R-:W-:-:S03]  /*30400*/  IMAD.MOV.U32 R21, RZ, RZ, R35 ;  /* 0x000000ffff157224 */ /* 0x000fc600078e0023 */
[----:B--2---:R-:W-:-:S04]  /*30410*/  PRMT R3, R0, 0x654, R3 ;  /* 0x0000065400037816 */ /* 0x004fc80000000003 */
[----:B------:R2:W-:Y:S01]  /*30420*/  SYNCS.ARRIVE.TRANS64.RED.A1T0 RZ, [R3+URZ], RZ ;  /* 0x000000ff03ff79a7 */ /* 0x0005e2000810043f */
[----:B------:R-:W-:Y:S05]  /*30430*/  @P2 BRA `(.L_x_3011) ;  /* 0xffffffe800242947 */ /* 0x000fea000383ffff */
.L_x_2991:
[----:B-1----:R-:W1:Y:S01]  /*30440*/  S2R R0, SR_TID.X ;  /* 0x0000000000007919 */ /* 0x002e620000002100 */
[----:B------:R-:W-:Y:S01]  /*30450*/  BSSY B0, `(.L_x_3012) ;  /* 0x0000012000007945 */ /* 0x000fe20003800000 */
[----:B-1----:R-:W-:Y:S01]  /*30460*/  LOP3.LUT R2, R0, 0x7f, RZ, 0xc0, !PT ;  /* 0x0000007f00027812 */ /* 0x002fe200078ec0ff */
[----:B------:R-:W-:-:S03]  /*30470*/  IMAD.U32 R0, RZ, RZ, UR37 ;  /* 0x00000025ff007e24 */ /* 0x000fc6000f8e00ff */
[----:B------:R-:W-:Y:S02]  /*30480*/  ISETP.NE.AND P1, PT, R2, RZ, PT ;  /* 0x000000ff0200720c */ /* 0x000fe40003f25270 */
[----:B------:R-:W-:-:S11]  /*30490*/  ISETP.NE.AND P0, PT, R0, 0x3, PT ;  /* 0x000000030000780c */ /* 0x000fd60003f05270 */
[----:B------:R-:W-:Y:S05]  /*304a0*/  @P1 BRA `(.L_x_3013) ;  /* 0x0000000000301947 */ /* 0x000fea0003800000 */
[----:B------:R-:W1:Y:S01]  /*304b0*/  S2R R5, SR_LANEID ;  /* 0x0000000000057919 */ /* 0x000e620000000000 */
[----:B------:R-:W-:Y:S01]  /*304c0*/  VOTEU.ANY UR4, UPT, PT ;  /* 0x0000000000047886 */ /* 0x000fe200038e0100 */
[----:B--2---:R-:W2:Y:S01]  /*304d0*/  LDC.64 R2, c[0x0][0xc60] ;  /* 0x00031800ff027b82 */ /* 0x004ea20000000a00 */
        /* <DEDUP_REMOVED lines=9> */
.L_x_3013:
[----:B------:R-:W-:Y:S05]  /*30570*/  BSYNC B0 ;  /* 0x0000000000007941 */ /* 0x000fea0003800000 */
.L_x_3012:
[----:B------:R-:W-:Y:S05]  /*30580*/  @!P0 BRA `(.L_x_3014) ;  /* 0x0000000000048947 */ /* 0x000fea0003800000 */
[----:B------:R-:W-:Y:S01]  /*30590*/  BPT.TRAP 0x1 ;  /* 0x000000040000795c */ /* 0x000fe20000300000 */
.L_x_3014:
[----:B------:R-:W-:Y:S01]  /*305a0*/  LOP3.LUT R0, R35, 0x1, RZ, 0x3c, !PT ;  /* 0x0000000123007812 */ /* 0x000fe200078e3cff */
[----:B------:R-:W-:Y:S01]  /*305b0*/  IMAD R17, R28, 0x8, R23 ;  /* 0x000000081c117824 */ /* 0x000fe200078e0217 */
[----:B------:R-:W-:Y:S02]  /*305c0*/  BSSY B0, `(.L_x_3015) ;  /* 0x0000004000007945 */ /* 0x000fe40003800000 */
[----:B------:R-:W-:-:S04]  /*305d0*/  SHF.L.U32 R0, R0, 0x1f, RZ ;  /* 0x0000001f00007819 */ /* 0x000fc800000006ff */
[----:B------:R-:W1:Y:S02]  /*305e0*/  SYNCS.PHASECHK.TRANS64.TRYWAIT P1, [R17+URZ+0x29870], R0 ;  /* 0x02987000110075a7 */ /* 0x000e64000802017f */
[----:B-1----:R-:W-:Y:S05]  /*305f0*/  @!P1 BRA `(.L_x_3016) ;  /* 0x0000007800889947 */ /* 0x002fea0003800000 */
.L_x_3274:
[----:B------:R-:W-:Y:S05]  /*30600*/  BSYNC B0 ;  /* 0x0000000000007941 */ /* 0x000fea0003800000 */
.L_x_3015:
[----:B------:R-:W-:-:S05]  /*30610*/  IMAD.U32 R2, RZ, RZ, UR39 ;  /* 0x00000027ff027e24 */ /* 0x000fca000f8e00ff */
[----:B------:R-:W-:-:S13]  /*30620*/  ISETP.NE.AND P1, PT, R2, 0x3, PT ;  /* 0x000000030200780c */ /* 0x000fda0003f25270 */
[----:B------:R-:W-:Y:S05]  /*30630*/  @!P1 BRA `(.L_x_3017) ;  /* 0x0000000000049947 */ /* 0x000fea0003800000 */
[----:B------:R-:W-:Y:S01]  /*30640*/  BPT.TRAP 0x1 ;  /* 0x000000040000795c */ /* 0x000fe20000300000 */
.L_x_3017:
[----:B-1----:R-:W-:-:S04]  /*30650*/  SHF.L.U32 R0, R35, 0x1f, RZ ;  /* 0x0000001f23007819 */ /* 0x002fc800000006ff */
[----:B------:R-:W1:Y:S02]  /*30660*/  SYNCS.PHASECHK.TRANS64.TRYWAIT P1, [R17+URZ+0x29860], R0 ;  /* 0x02986000110075a7 */ /* 0x000e64000802017f */
[----:B-1----:R-:W-:Y:S05]  /*30670*/  @!P1 BRA `(.L_x_3018) ;  /* 0x00000078007c9947 */ /* 0x002fea0003800000 */
.L_x_3275:
[----:B------:R-:W3:Y:S04]  /*30680*/  LDL R2, [R1+0x20] ;  /* 0x0000200001027983 */ /* 0x000ee80000100800 */
[----:B--2---:R-:W2:Y:S04]  /*30690*/  LDL R3, [R1+0x24] ;  /* 0x0000240001037983 */ /* 0x004ea80000100800 */
[----:B------:R-:W4:Y:S01]  /*306a0*/  LDL R12, [R1+0x1c] ;  /* 0x00001c00010c7983 */ /* 0x000f220000100800 */
[----:B-1----:R-:W-:Y:S01]  /*306b0*/  IMAD R0, R28, 0x5000, RZ ;  /* 0x000050001c007824 */ /* 0x002fe200078e02ff */
[----:B------:R-:W-:Y:S05]  /*306c0*/  WARPSYNC.ALL ;  /* 0x0000000000007948 */ /* 0x000fea0003800000 */
[----:B------:R-:W-:-:S05]  /*306d0*/  IMAD.U32 R18, RZ, RZ, UR39 ;  /* 0x00000027ff127e24 */ /* 0x000fca000f8e00ff */
[----:B------:R-:W-:Y:S02]  /*306e0*/  ISETP.NE.AND P1, PT, R18, 0x3, PT ;  /* 0x000000031200780c */ /* 0x000fe40003f25270 */
[----:B---3--:R-:W-:-:S04]  /*306f0*/  LOP3.LUT R2, R0, R2, RZ, 0xfc, !PT ;  /* 0x0000000200027212 */ /* 0x008fc800078efcff */
[----:B------:R-:W-:Y:S02]  /*30700*/  IADD3 R2, R23, R2, RZ ;  /* 0x0000000217027210 */ /* 0x000fe40007ffe0ff */
[----:B----4-:R-:W-:-:S03]  /*30710*/  LOP3.LUT R0, R0, R12, RZ, 0xfc, !PT ;  /* 0x0000000c00007212 */ /* 0x010fc600078efcff */
[----:B0-----:R-:W0:Y:S01]  /*30720*/  LDSM.16.MT88.4 R4, [R2+0xa400] ;  /* 0x00a400000204783b */ /* 0x001e220000004200 */
[----:B--2---:R-:W-:Y:S02]  /*30730*/  IMAD.IADD R3, R3, 0x1, R2 ;  /* 0x0000000103037824 */ /* 0x004fe400078e0202 */
        /* <DEDUP_REMOVED lines=68> */
.L_x_3019:
[----:B0-----:R0:W-:Y:S01]  /*30b80*/  SYNCS.ARRIVE.TRANS64.A1T0 RZ, [R17+URZ+0x29850], RZ ;  /* 0x029850ff11ff79a7 */ /* 0x0011e2000810003f */
[----:B------:R-:W-:Y:S06]  /*30b90*/  BAR.SYNC.DEFER_BLOCKING 0x2, 0x80 ;  /* 0x0082000000007b1d */ /* 0x000fec0000010000 */
[----:B------:R-:W-:Y:S05]  /*30ba0*/  @!P0 BRA `(.L_x_3020) ;  /* 0x0000000000048947 */ /* 0x000fea0003800000 */
[----:B------:R-:W-:Y:S01]  /*30bb0*/  BPT.TRAP 0x1 ;  /* 0x000000040000795c */ /* 0x000fe20000300000 */
.L_x_3020:
[----:B-1----:R-:W2:Y:S01]  /*30bc0*/  LDL R0, [R1+0x10] ;  /* 0x0000100001007983 */ /* 0x002ea20000100800 */
[----:B0-----:R-:W-:Y:S01]  /*30bd0*/  VIADD R17, R17, 0x29880 ;  /* 0x0002988011117836 */ /* 0x001fe20000000000 */
[----:B------:R-:W-:-:S04]  /*30be0*/  IADD3 R28, R28, 0x1, RZ ;  /* 0x000000011c1c7810 */ /* 0x000fc80007ffe0ff */
[----:B------:R-:W-:-:S04]  /*30bf0*/  ISETP.NE.AND P0, PT, R28, 0x2, PT ;  /* 0x000000021c00780c */ /* 0x000fc80003f05270 */
[----:B------:R-:W-:Y:S02]  /*30c00*/  SEL R28, R28, RZ, P0 ;  /* 0x000000ff1c1c7207 */ /* 0x000fe40000000000 */
[----:B--2---:R-:W-:Y:S02]  /*30c10*/  PRMT R17, R0, 0x654, R17 ;  /* 0x0000065400117816 */ /* 0x004fe40000000011 */
[----:B------:R-:W-:Y:S02]  /*30c20*/  SEL R0, RZ, 0x1, P0 ;  /* 0x00000001ff007807 */ /* 0x000fe40000000000 */
[----:B------:R0:W-:Y:S02]  /*30c30*/  SYNCS.ARRIVE.TRANS64.RED.A1T0 RZ, [R17+URZ], RZ ;  /* 0x000000ff11ff79a7 */ /* 0x0001e4000810043f */
[----:B------:R-:W-:-:S07]  /*30c40*/  LOP3.LUT R35, R35, R0, RZ, 0x3c, !PT ;  /* 0x0000000023237212 */ /* 0x000fce00078e3cff */
.L_x_2959:
[----:B------:R-:W-:-:S13]  /*30c50*/  LOP3.LUT P0, RZ, R22, 0x100, RZ, 0xc0, !PT ;  /* 0x0000010016ff7812 */ /* 0x000fda000780c0ff */
[----:B------:R-:W-:Y:S05]  /*30c60*/  @!P0 BRA `(.L_x_3021) ;  /* 0x0000000000288947 */ /* 0x000fea0003800000 */
[----:B------:R-:W-:Y:S05]  /*30c70*/  WARPSYNC.ALL ;  /* 0x0000000000007948 */ /* 0x000fea0003800000 */
[----:B------:R-:W2:Y:S08]  /*30c80*/  S2UR UR4, SR_CgaCtaId ;  /* 0x00000000000479c3 */ /* 0x000eb00000008800 */
[----:B------:R-:W-:Y:S01]  /*30c90*/  BAR.SYNC.DEFER_BLOCKING 0x5, 0x180 ;  /* 0x0146000000007b1d */ /* 0x000fe20000010000 */
[----:B-1----:R-:W-:Y:S01]  /*30ca0*/  MOV R23, 0x400 ;  /* 0x0000040000177802 */ /* 0x002fe20000000f00 */
[----:B--2---:R-:W-:-:S05]  /*30cb0*/  IMAD.U32 R0, RZ, RZ, UR4 ;  /* 0x00000004ff007e24 */ /* 0x004fca000f8e00ff */
[----:B------:R-:W-:Y:S01]  /*30cc0*/  LEA R23, R0, R23, 0x18 ;  /* 0x0000001700177211 */ /* 0x000fe200078ec0ff */
[----:B------:R1:W-:Y:S04]  /*30cd0*/  STL [R1+0x10], R0 ;  /* 0x0000100001007387 */ /* 0x0003e80000100800 */
[----:B0-----:R1:W0:Y:S01]  /*30ce0*/  LDS.128 R16, [R23+0x298d0] ;  /* 0x0298d00017107984 */ /* 0x0012220000000c00 */
[----:B------:R-:W-:Y:S06]  /*30cf0*/  BAR.ARV 0x4, 0x180 ;  /* 0x0106000000007b1d */ /* 0x000fec0000002000 */
[----:B------:R-:W-:Y:S05]  /*30d00*/  BRA `(.L_x_3022) ;  /* 0x0000000c00dc7947 */ /* 0x000fea0003800000 */
.L_x_3021:
[----:B------:R-:W2:Y:S01]  /*30d10*/  S2R R0, SR_TID.X ;  /* 0x0000000000007919 */ /* 0x000ea20000002100 */
[----:B------:R-:W-:Y:S01]  /*30d20*/  UMOV UR4, 0xffffffff ;  /* 0xffffffff00047882 */ /* 0x000fe20000000000 */
[----:B--2---:R-:W-:-:S04]  /*30d30*/  LOP3.LUT R8, R0, 0x1f, RZ, 0xc0, !PT ;  /* 0x0000001f00087812 */ /* 0x004fc800078ec0ff */
[----:B------:R-:W-:Y:S01]  /*30d40*/  ISETP.NE.AND P0, PT, R8, 0x1f, PT ;  /* 0x0000001f0800780c */ /* 0x000fe20003f05270 */
[----:B------:R-:W-:-:S12]  /*30d50*/  BRA.DIV UR4, `(.L_x_3023) ;  /* 0x0000007204d87947 */ /* 0x000fd8000b800000 */
[----:B0-----:R-:W-:Y:S01]  /*30d60*/  IMAD.IADD R9, R19, 0x1, R8 ;  /* 0x0000000113097824 */ /* 0x001fe200078e0208 */
[----:B------:R-:W-:-:S04]  /*30d70*/  ULDC UR4, c[0x0][0xc3c] ;  /* 0x00030f0000047ab9 */ /* 0x000fc80000000800 */
[----:B------:R-:W-:-:S13]  /*30d80*/  ISETP.GE.OR P1, PT, R9, UR4, !P0 ;  /* 0x0000000409007c0c */ /* 0x000fda000c726670 */
[----:B------:R-:W0:Y:S08]  /*30d90*/  @!P1 LDC.64 R2, c[0x0][0xc80] ;  /* 0x00032000ff029b82 */ /* 0x000e300000000a00 */
[----:B------:R-:W2:Y:S01]  /*30da0*/  @!P1 LDC.64 R4, c[0x0][0xc78] ;  /* 0x00031e00ff049b82 */ /* 0x000ea20000000a00 */
[----:B0-----:R-:W-:-:S05]  /*30db0*/  @!P1 IMAD.WIDE R2, R9, 0x4, R2 ;  /* 0x0000000409029825 */ /* 0x001fca00078e0202 */
[----:B------:R2:W3:Y:S02]  /*30dc0*/  @!P1 LDG.E R7, desc[UR52][R2.64] ;  /* 0x0000003402079981 */ /* 0x0004e4000c1e1900 */
[----:B--2---:R-:W-:-:S05]  /*30dd0*/  @!P1 IMAD.WIDE R2, R9, 0x4, R4 ;  /* 0x0000000409029825 */ /* 0x004fca00078e0204 */
[----:B------:R-:W2:Y:S01]  /*30de0*/  @!P1 LDG.E R4, desc[UR52][R2.64] ;  /* 0x0000003402049981 */ /* 0x000ea2000c1e1900 */
[----:B------:R-:W-:Y:S01]  /*30df0*/  IMAD.MOV.U32 R17, RZ, RZ, RZ ;  /* 0x000000ffff117224 */ /* 0x000fe200078e00ff */
[----:B------:R-:W-:Y:S02]  /*30e00*/  MOV R5, RZ ;  /* 0x000000ff00057202 */ /* 0x000fe40000000f00 */
[C---:B------:R-:W-:Y:S01]  /*30e10*/  ISETP.GE.U32.AND P2, PT, R8.reuse, 0x2, PT ;  /* 0x000000020800780c */ /* 0x040fe20003f46070 */
[----:B------:R-:W-:Y:S01]  /*30e20*/  SHFL.IDX PT, R0, R16, RZ, 0x1f ;  /* 0x00001fff10007589 */ /* 0x000fe200000e0000 */
[C---:B------:R-:W-:Y:S02]  /*30e30*/  ISETP.GE.U32.AND P3, PT, R8.reuse, 0x4, PT ;  /* 0x000000040800780c */ /* 0x040fe40003f66070 */
[C---:B------:R-:W-:Y:S01]  /*30e40*/  ISETP.GE.U32.AND P4, PT, R8.reuse, 0x8, PT ;  /* 0x000000080800780c */ /* 0x040fe20003f86070 */
[----:B-1----:R0:W-:Y:S01]  /*30e50*/  SHFL.IDX PT, R6, R16, 0x1, 0x1f ;  /* 0x00201f0010067f89 */ /* 0x0021e200000e0000 */
[----:B------:R-:W-:Y:S01]  /*30e60*/  ISETP.GE.U32.AND P5, PT, R8, 0x10, PT ;  /* 0x000000100800780c */ /* 0x000fe20003fa6070 */
        /* <DEDUP_REMOVED lines=20> */
[----:B------:R0:W1:Y:S02]  /*30fb0*/  SHFL.IDX PT, R14, R2, 0x1f, 0x1f ;  /* 0x03e01f00020e7f89 */ /* 0x00006400000e0000 */
.L_x_3285:
[----:B------:R-:W-:Y:S02]  /*30fc0*/  ULDC UR4, c[0x0][0xc38] ;  /* 0x00030e0000047ab9 */ /* 0x000fe40000000800 */
[----:B------:R-:W-:-:S04]  /*30fd0*/  IMAD.U32 R4, RZ, RZ, UR4 ;  /* 0x00000004ff047e24 */ /* 0x000fc8000f8e00ff */
[----:B-1----:R-:W-:-:S04]  /*30fe0*/  IMAD R3, R14, R4, RZ ;  /* 0x000000040e037224 */ /* 0x002fc800078e02ff */
[----:B------:R-:W-:-:S05]  /*30ff0*/  IMAD.IADD R6, R6, 0x1, R3 ;  /* 0x0000000106067824 */ /* 0x000fca00078e0203 */
[----:B------:R-:W-:-:S13]  /*31000*/  ISETP.GT.AND P6, PT, R6, R0, PT ;  /* 0x000000000600720c */ /* 0x000fda0003fc4270 */
[----:B------:R-:W-:Y:S05]  /*31010*/  @P6 BRA `(.L_x_3024) ;  /* 0x0000000000a46947 */ /* 0x000fea0003800000 */
.L_x_3027:
[----:B0-----:R-:W0:Y:S01]  /*31020*/  LDC R2, c[0x0][0xc3c] ;  /* 0x00030f00ff027b82 */ /* 0x001e220000000800 */
[----:B------:R-:W-:-:S04]  /*31030*/  IADD3 R19, R19, 0x1f, RZ ;  /* 0x0000001f13137810 */ /* 0x000fc80007ffe0ff */
[----:B0-----:R-:W-:-:S13]  /*31040*/  ISETP.GE.AND P6, PT, R19, R2, PT ;  /* 0x000000021300720c */ /* 0x001fda0003fc6270 */
[----:B------:R-:W-:Y:S05]  /*31050*/  @P6 BRA `(.L_x_3025) ;  /* 0x0000000800bc6947 */ /* 0x000fea0003800000 */
[----:B------:R-:W0:Y:S01]  /*31060*/  S2R R3, SR_TID.X ;  /* 0x0000000000037919 */ /* 0x000e220000002100 */
        /* <DEDUP_REMOVED lines=30> */
.L_x_3293:
[----:B------:R-:W-:Y:S02]  /*31250*/  ULDC UR4, c[0x0][0xc38] ;  /* 0x00030e0000047ab9 */ /* 0x000fe40000000800 */
[----:B------:R-:W-:-:S04]  /*31260*/  IMAD.U32 R4, RZ, RZ, UR4 ;  /* 0x00000004ff047e24 */ /* 0x000fc8000f8e00ff */
[----:B-1----:R-:W-:-:S05]  /*31270*/  IMAD R3, R14, R4, RZ ;  /* 0x000000040e037224 */ /* 0x002fca00078e02ff */
[----:B------:R-:W-:-:S04]  /*31280*/  IADD3 R6, R3, R6, RZ ;  /* 0x0000000603067210 */ /* 0x000fc80007ffe0ff */
[----:B------:R-:W-:-:S13]  /*31290*/  ISETP.GT.AND P6, PT, R6, R0, PT ;  /* 0x000000000600720c */ /* 0x000fda0003fc4270 */
[----:B------:R-:W-:Y:S05]  /*312a0*/  @!P6 BRA `(.L_x_3027) ;  /* 0xfffffffc005ce947 */ /* 0x000fea000383ffff */
.L_x_3024:
        /* <DEDUP_REMOVED lines=10> */
.L_x_3298:
[----:B------:R-:W-:-:S13]  /*31350*/  ISETP.NE.AND P0, PT, R3, RZ, PT ;  /* 0x000000ff0300720c */ /* 0x000fda0003f05270 */
[----:B------:R-:W-:Y:S05]  /*31360*/  @!P0 BRA `(.L_x_3029) ;  /* 0x0000000000108947 */ /* 0x000fea0003800000 */
[----:B------:R-:W-:Y:S01]  /*31370*/  UMOV UR4, 0xffffffff ;  /* 0xffffffff00047882 */ /* 0x000fe20000000000 */
[----:B------:R-:W-:Y:S02]  /*31380*/  VIADD R12, R7, 0xffffffff ;  /* 0xffffffff070c7836 */ /* 0x000fe40000000000 */
[----:B------:R-:W-:Y:S05]  /*31390*/  BRA.DIV UR4, `(.L_x_3030) ;  /* 0x0000007604987947 */ /* 0x000fea000b800000 */
[----:B------:R4:W0:Y:S02]  /*313a0*/  SHFL.IDX PT, R16, R2, R12, 0x1f ;  /* 0x00001f0c02107589 */ /* 0x00082400000e0000 */
.L_x_3029:
[----:B---3--:R-:W-:Y:S01]  /*313b0*/  ISETP.NE.AND P0, PT, R5, 0x1, PT ;  /* 0x000000010500780c */ /* 0x008fe20003f05270 */
[----:B0-----:R-:W-:-:S05]  /*313c0*/  IMAD R16, R16, R4, R6 ;  /* 0x0000000410107224 */ /* 0x001fca00078e0206 */
[----:B------:R-:W-:-:S07]  /*313d0*/  IADD3 R0, R0, -R16, RZ ;  /* 0x8000001000007210 */ /* 0x000fce0007ffe0ff */
[----:B------:R-:W-:Y:S05]  /*313e0*/  @!P0 BRA `(.L_x_3031) ;  /* 0x0000000000dc8947 */ /* 0x000fea0003800000 */
[-C--:B--2---:R-:W-:Y:S01]  /*313f0*/  IABS R4, R17.reuse ;  /* 0x0000001100047213 */ /* 0x084fe20000000000 */
[----:B----4-:R-:W-:Y:S01]  /*31400*/  IMAD.MOV.U32 R2, RZ, RZ, RZ ;  /* 0x000000ffff027224 */ /* 0x010fe200078e00ff */
[----:B------:R-:W-:Y:S02]  /*31410*/  IABS R8, R17 ;  /* 0x0000001100087213 */ /* 0x000fe40000000000 */
[----:B------:R-:W0:Y:S08]  /*31420*/  I2F.RP R6, R4 ;  /* 0x0000000400067306 */ /* 0x000e300000209400 */
[----:B0-----:R-:W1:Y:S02]  /*31430*/  MUFU.RCP R6, R6 ;  /* 0x0000000600067308 */ /* 0x001e640000001000 */
[----:B-1----:R-:W-:Y:S01]  /*31440*/  VIADD R7, R6, 0xffffffe ;  /* 0x0ffffffe06077836 */ /* 0x002fe20000000000 */
[----:B------:R-:W-:-:S05]  /*31450*/  IABS R6, R5 ;  /* 0x0000000500067213 */ /* 0x000fca0000000000 */
[----:B------:R-:W0:Y:S02]  /*31460*/  F2I.FTZ.U32.TRUNC.NTZ R3, R7 ;  /* 0x0000000700037305 */ /* 0x000e24000021f000 */
[----:B0-----:R-:W-:-:S04]  /*31470*/  IMAD.MOV R9, RZ, RZ, -R3 ;  /* 0x000000ffff097224 */ /* 0x001fc800078e0a03 */
[----:B------:R-:W-:-:S04]  /*31480*/  IMAD R9, R9, R4, RZ ;  /* 0x0000000409097224 */ /* 0x000fc800078e02ff */
[----:B------:R-:W-:Y:S01]  /*31490*/  IMAD.HI.U32 R3, R3, R9, R2 ;  /* 0x0000000903037227 */ /* 0x000fe200078e0002 */
[----:B------:R-:W-:Y:S02]  /*314a0*/  IADD3 R9, RZ, -R8, RZ ;  /* 0x80000008ff097210 */ /* 0x000fe40007ffe0ff */
[----:B------:R-:W0:Y:S01]  /*314b0*/  I2F.RP R8, R6 ;  /* 0x0000000600087306 */ /* 0x000e220000209400 */
[----:B------:R-:W-:-:S05]  /*314c0*/  IABS R2, R0 ;  /* 0x0000000000027213 */ /* 0x000fca0000000000 */
[----:B------:R-:W-:-:S04]  /*314d0*/  IMAD.HI.U32 R7, R3, R2, RZ ;  /* 0x0000000203077227 */ /* 0x000fc800078e00ff */
[----:B------:R-:W-:Y:S01]  /*314e0*/  IMAD R9, R7, R9, R2 ;  /* 0x0000000907097224 */ /* 0x000fe200078e0202 */
[----:B------:R-:W-:Y:S01]  /*314f0*/  MOV R2, RZ ;  /* 0x000000ff00027202 */ /* 0x000fe20000000f00 */
[----:B0-----:R-:W0:Y:S03]  /*31500*/  MUFU.RCP R8, R8 ;  /* 0x0000000800087308 */ /* 0x001e260000001000 */
[----:B------:R-:W-:-:S13]  /*31510*/  ISETP.GT.U32.AND P1, PT, R4, R9, PT ;  /* 0x000000090400720c */ /* 0x000fda0003f24070 */
[----:B------:R-:W-:Y:S02]  /*31520*/  @!P1 IMAD.IADD R9, R9, 0x1, -R4 ;  /* 0x0000000109099824 */ /* 0x000fe400078e0a04 */
[----:B------:R-:W-:Y:S01]  /*31530*/  @!P1 VIADD R7, R7, 0x1 ;  /* 0x0000000107079836 */ /* 0x000fe20000000000 */
[----:B------:R-:W-:Y:S01]  /*31540*/  ISETP.NE.AND P1, PT, R17, RZ, PT ;  /* 0x000000ff1100720c */ /* 0x000fe20003f25270 */
[----:B0-----:R-:W-:Y:S01]  /*31550*/  VIADD R10, R8, 0xffffffe ;  /* 0x0ffffffe080a7836 */ /* 0x001fe20000000000 */
[----:B------:R-:W-:Y:S02]  /*31560*/  ISETP.GE.U32.AND P0, PT, R9, R4, PT ;  /* 0x000000040900720c */ /* 0x000fe40003f06070 */
[----:B------:R-:W-:Y:S01]  /*31570*/  IABS R4, R5 ;  /* 0x0000000500047213 */ /* 0x000fe20000000000 */
[----:B------:R-:W0:Y:S03]  /*31580*/  F2I.FTZ.U32.TRUNC.NTZ R3, R10 ;  /* 0x0000000a00037305 */ /* 0x000e26000021f000 */
[----:B------:R-:W-:-:S07]  /*31590*/  IADD3 R4, RZ, -R4, RZ ;  /* 0x80000004ff047210 */ /* 0x000fce0007ffe0ff */
[----:B------:R-:W-:Y:S02]  /*315a0*/  @P0 VIADD R7, R7, 0x1 ;  /* 0x0000000107070836 */ /* 0x000fe40000000000 */
        /* <DEDUP_REMOVED lines=17> */
[----:B------:R-:W-:-:S04]  /*316c0*/  IMAD.MOV R3, RZ, RZ, -R7 ;  /* 0x000000ffff037224 */ /* 0x000fc800078e0a07 */
[----:B------:R-:W-:Y:S02]  /*316d0*/  IMAD R3, R17, R3, R0 ;  /* 0x0000000311037224 */ /* 0x000fe400078e0200 */
[----:B------:R-:W-:-:S06]  /*316e0*/  @P0 VIADD R2, R2, 0x1 ;  /* 0x0000000102020836 */ /* 0x000fcc0000000000 */
[----:B------:R-:W-:Y:S02]  /*316f0*/  @!P2 IADD3 R2, -R2, RZ, RZ ;  /* 0x000000ff0202a210 */ /* 0x000fe40007ffe1ff */
[----:B------:R-:W-:-:S05]  /*31700*/  @!P1 LOP3.LUT R2, RZ, R5, RZ, 0x33, !PT ;  /* 0x00000005ff029212 */ /* 0x000fca00078e33ff */
[--C-:B------:R-:W-:Y:S02]  /*31710*/  IMAD.MOV R4, RZ, RZ, -R2.reuse ;  /* 0x000000ffff047224 */ /* 0x100fe400078e0a02 */
[C---:B------:R-:W-:Y:S02]  /*31720*/  IMAD R2, R5.reuse, 0x1000000, R2 ;  /* 0x0100000005027824 */ /* 0x040fe400078e0202 */
[----:B------:R-:W-:-:S05]  /*31730*/  IMAD R5, R5, R4, R7 ;  /* 0x0000000405057224 */ /* 0x000fca00078e0207 */
[----:B------:R-:W-:Y:S01]  /*31740*/  LEA R18, R5, R2, 0x10 ;  /* 0x0000000205127211 */ /* 0x000fe200078e80ff */
[----:B------:R-:W-:Y:S06]  /*31750*/  BRA `(.L_x_3032) ;  /* 0x0000000000f07947 */ /* 0x000fec0003800000 */
.L_x_3031:
[----:B----4-:R-:W0:Y:S02]  /*31760*/  LDC.64 R2, c[0x0][0xc90] ;  /* 0x00032400ff027b82 */ /* 0x010e240000000a00 */
[----:B0-----:R-:W-:-:S05]  /*31770*/  IMAD.WIDE R2, R19, 0x4, R2 ;  /* 0x0000000413027825 */ /* 0x001fca00078e0202 */
[----:B-1----:R0:W2:Y:S02]  /*31780*/  LDG.E R7, desc[UR52][R2.64] ;  /* 0x0000003402077981 */ /* 0x0020a4000c1e1900 */
[----:B0-----:R-:W-:Y:S02]  /*31790*/  IMAD.MOV.U32 R2, RZ, RZ, RZ ;  /* 0x000000ffff027224 */ /* 0x001fe400078e00ff */
[----:B--2---:R-:W-:-:S05]  /*317a0*/  IMAD R5, R17, R7, RZ ;  /* 0x0000000711057224 */ /* 0x004fca00078e02ff */
[-C--:B------:R-:W-:Y:S02]  /*317b0*/  IABS R6, R5.reuse ;  /* 0x0000000500067213 */ /* 0x080fe40000000000 */
[----:B------:R-:W-:Y:S02]  /*317c0*/  IABS R10, R5 ;  /* 0x00000005000a7213 */ /* 0x000fe40000000000 */
[----:B------:R-:W0:Y:S08]  /*317d0*/  I2F.RP R8, R6 ;  /* 0x0000000600087306 */ /* 0x000e300000209400 */
[----:B0-----:R-:W0:Y:S02]  /*317e0*/  MUFU.RCP R8, R8 ;  /* 0x0000000800087308 */ /* 0x001e240000001000 */
[----:B0-----:R-:W-:Y:S01]  /*317f0*/  VIADD R9, R8, 0xffffffe ;  /* 0x0ffffffe08097836 */ /* 0x001fe20000000000 */
[----:B------:R-:W-:-:S05]  /*31800*/  IADD3 R8, RZ, -R10, RZ ;  /* 0x8000000aff087210 */ /* 0x000fca0007ffe0ff */
[----:B------:R-:W0:Y:S02]  /*31810*/  F2I.FTZ.U32.TRUNC.NTZ R3, R9 ;  /* 0x0000000900037305 */ /* 0x000e24000021f000 */
        /* <DEDUP_REMOVED lines=14> */
[----:B------:R-:W-:Y:S02]  /*31900*/  @!P2 IADD3 R2, -R2, RZ, RZ ;  /* 0x000000ff0202a210 */ /* 0x000fe40007ffe1ff */
[----:B------:R-:W-:-:S05]  /*31910*/  @!P1 LOP3.LUT R2, RZ, R5, RZ, 0x33, !PT ;  /* 0x00000005ff029212 */ /* 0x000fca00078e33ff */
[----:B------:R-:W-:Y:S02]  /*31920*/  IMAD R6, R7, R2, RZ ;  /* 0x0000000207067224 */ /* 0x000fe400078e02ff */
[----:B------:R-:W-:Y:S02]  /*31930*/  IMAD.MOV R2, RZ, RZ, -R2 ;  /* 0x000000ffff027224 */ /* 0x000fe400078e0a02 */
[----:B------:R-:W-:Y:S02]  /*31940*/  IMAD.MOV R3, RZ, RZ, -R6 ;  /* 0x000000ffff037224 */ /* 0x000fe400078e0a06 */
[----:B------:R-:W-:Y:S02]  /*31950*/  IMAD R5, R5, R2, R0 ;  /* 0x0000000205057224 */ /* 0x000fe400078e0200 */
[----:B------:R-:W-:Y:S01]  /*31960*/  IMAD.MOV.U32 R2, RZ, RZ, RZ ;  /* 0x000000ffff027224 */ /* 0x000fe200078e00ff */
[----:B------:R-:W-:Y:S02]  /*31970*/  VIADDMNMX R4, R3, R4, R7, PT ;  /* 0x0000000403047246 */ /* 0x000fe40003800107 */
[----:B------:R-:W-:-:S02]  /*31980*/  IADD3 R6, R6, 0x1000000, R5 ;  /* 0x0100000006067810 */ /* 0x000fc40007ffe005 */
[----:B------:R-:W-:-:S04]  /*31990*/  IABS R7, R4 ;  /* 0x0000000400077213 */ /* 0x000fc80000000000 */
[----:B------:R-:W0:Y:S08]  /*319a0*/  I2F.RP R8, R7 ;  /* 0x0000000700087306 */ /* 0x000e300000209400 */
[----:B0-----:R-:W0:Y:S02]  /*319b0*/  MUFU.RCP R8, R8 ;  /* 0x0000000800087308 */ /* 0x001e240000001000 */
[----:B0-----:R-:W-:-:S06]  /*319c0*/  VIADD R9, R8, 0xffffffe ;  /* 0x0ffffffe08097836 */ /* 0x001fcc0000000000 */
[----:B------:R-:W0:Y:S02]  /*319d0*/  F2I.FTZ.U32.TRUNC.NTZ R3, R9 ;  /* 0x0000000900037305 */ /* 0x000e24000021f000 */
[----:B0-----:R-:W-:-:S05]  /*319e0*/  IADD3 R0, RZ, -R3, RZ ;  /* 0x80000003ff007210 */ /* 0x001fca0007ffe0ff */
[----:B------:R-:W-:Y:S01]  /*319f0*/  IMAD R11, R0, R7, RZ ;  /* 0x00000007000b7224 */ /* 0x000fe200078e02ff */
[----:B------:R-:W-:-:S03]  /*31a00*/  IABS R0, R5 ;  /* 0x0000000500007213 */ /* 0x000fc60000000000 */
[----:B------:R-:W-:Y:S01]  /*31a10*/  IMAD.HI.U32 R3, R3, R11, R2 ;  /* 0x0000000b03037227 */ /* 0x000fe200078e0002 */
[----:B------:R-:W-:-:S05]  /*31a20*/  IABS R2, R4 ;  /* 0x0000000400027213 */ /* 0x000fca0000000000 */
[----:B------:R-:W-:Y:S02]  /*31a30*/  IMAD.MOV R2, RZ, RZ, -R2 ;  /* 0x000000ffff027224 */ /* 0x000fe400078e0a02 */
        /* <DEDUP_REMOVED lines=8> */
[----:B------:R-:W-:-:S07]  /*31ac0*/  ISETP.GE.AND P2, PT, R0, RZ, PT ;  /* 0x000000ff0000720c */ /* 0x000fce0003f46270 */
[----:B------:R-:W-:-:S06]  /*31ad0*/  @P0 VIADD R3, R3, 0x1 ;  /* 0x0000000103030836 */ /* 0x000fcc0000000000 */
[----:B------:R-:W-:Y:S01]  /*31ae0*/  @!P2 IMAD.MOV R3, RZ, RZ, -R3 ;  /* 0x000000ffff03a224 */ /* 0x000fe200078e0a03 */
[----:B------:R-:W-:Y:S01]  /*31af0*/  @!P1 LOP3.LUT R3, RZ, R4, RZ, 0x33, !PT ;  /* 0x00000004ff039212 */ /* 0x000fe200078e33ff */
[----:B------:R-:W-:-:S04]  /*31b00*/  IMAD.MOV R4, RZ, RZ, -R4 ;  /* 0x000000ffff047224 */ /* 0x000fc800078e0a04 */
[----:B------:R-:W-:-:S07]  /*31b10*/  IMAD R18, R3, R4, R6 ;  /* 0x0000000403127224 */ /* 0x000fce00078e0206 */
.L_x_3032:
[----:B------:R-:W-:-:S04]  /*31b20*/  LOP3.LUT R0, RZ, R3, RZ, 0x33, !PT ;  /* 0x00000003ff007212 */ /* 0x000fc800078e33ff */
[----:B------:R-:W-:Y:S01]  /*31b30*/  IADD3 R17, R17, R0, RZ ;  /* 0x0000000011117210 */ /* 0x000fe20007ffe0ff */
[----:B------:R-:W-:Y:S06]  /*31b40*/  BRA `(.L_x_3033) ;  /* 0x00000000001c7947 */ /* 0x000fec0003800000 */
.L_x_3025:
[----:B------:R-:W-:Y:S01]  /*31b50*/  UMOV UR4, URZ ;  /* 0x0000003f00047c82 */ /* 0x000fe20008000000 */
[----:B------:R-:W-:Y:S01]  /*31b60*/  UMOV UR5, URZ ;  /* 0x0000003f00057c82 */ /* 0x000fe20008000000 */
[----:B------:R-:W-:Y:S01]  /*31b70*/  ULDC UR6, c[0x0][0xc3c] ;  /* 0x00030f0000067ab9 */ /* 0x000fe20000000800 */
[----:B------:R-:W-:Y:S01]  /*31b80*/  IMAD.MOV.U32 R16, RZ, RZ, R0 ;  /* 0x000000ffff107224 */ /* 0x000fe200078e0000 */
[----:B------:R-:W-:Y:S01]  /*31b90*/  MOV R19, UR6 ;  /* 0x0000000600137c02 */ /* 0x000fe20008000f00 */
[----:B------:R-:W-:Y:S02]  /*31ba0*/  IMAD.U32 R17, RZ, RZ, UR4 ;  /* 0x00000004ff117e24 */ /* 0x000fe4000f8e00ff */
[----:B------:R-:W-:-:S07]  /*31bb0*/  IMAD.U32 R18, RZ, RZ, UR5 ;  /* 0x00000005ff127e24 */ /* 0x000fce000f8e00ff */
.L_x_3033:
[----:B------:R2:W3:Y:S01]  /*31bc0*/  LDL R2, [R1+0x10] ;  /* 0x0000100001027983 */ /* 0x0004e20000100800 */
[----:B------:R-:W0:Y:S01]  /*31bd0*/  S2R R0, SR_TID.X ;  /* 0x0000000000007919 */ /* 0x000e220000002100 */
[----:B------:R-:W-:Y:S05]  /*31be0*/  WARPSYNC.ALL ;  /* 0x0000000000007948 */ /* 0x000fea0003800000 */
[----:B0-----:R-:W-:Y:S01]  /*31bf0*/  LOP3.LUT R0, R0, 0x1f, RZ, 0xc0, !PT ;  /* 0x0000001f00007812 */ /* 0x001fe200078ec0ff */
[----:B------:R-:W-:Y:S03]  /*31c00*/  BAR.SYNC.DEFER_BLOCKING 0x4, 0x180 ;  /* 0x0106000000007b1d */ /* 0x000fe60000010000 */
[----:B------:R-:W-:-:S13]  /*31c10*/  ISETP.NE.AND P0, PT, R0, RZ, PT ;  /* 0x000000ff0000720c */ /* 0x000fda0003f05270 */
[----:B------:R-:W-:Y:S01]  /*31c20*/  @!P0 MOV R0, 0x400 ;  /* 0x0000040000008802 */ /* 0x000fe20000000f00 */
[----:B---3--:R-:W0:Y:S03]  /*31c30*/  @!P0 S2R R2, SR_CgaCtaId ;  /* 0x0000000000028919 */ /* 0x008e260000008800 */
[----:B0-----:R-:W-:Y:S01]  /*31c40*/  @!P0 LEA R23, R2, R0, 0x18 ;  /* 0x0000000002178211 */ /* 0x001fe200078ec0ff */
[----:B------:R2:W-:Y:S04]  /*31c50*/  @!P0 STL [R1+0x10], R2 ;  /* 0x0000100201008387 */ /* 0x0005e80000100800 */
[----:B------:R2:W-:Y:S01]  /*31c60*/  @!P0 STS.128 [R23+0x298d0], R16 ;  /* 0x0298d01017008388 */ /* 0x0005e20000000c00 */
[----:B------:R-:W-:Y:S06]  /*31c70*/  BAR.ARV 0x5, 0x180 ;  /* 0x0146000000007b1d */ /* 0x000fec0000002000 */
.L_x_3022:
[----:B------:R-:W-:Y:S02]  /*31c80*/  ULDC UR4, c[0x0][0xc3c] ;  /* 0x00030f0000047ab9 */ /* 0x000fe40000000800 */
[----:B0-----:R-:W-:-:S13]  /*31c90*/  ISETP.GE.AND P0, PT, R19, UR4, PT ;  /* 0x0000000413007c0c */ /* 0x001fda000bf06270 */
[----:B------:R-:W-:Y:S05]  /*31ca0*/  @!P0 BRA `(.L_x_3034) ;  /* 0xffffff8800f48947 */ /* 0x000fea000383ffff */
[----:B------:R-:W-:Y:S05]  /*31cb0*/  BSYNC B7 ;  /* 0x0000000000077941 */ /* 0x000fea0003800000 */
.L_x_2914:
[----:B-12---:R-:W2:Y:S01]  /*31cc0*/  LDL.LU R0, [R1+0x3c] ;  /* 0x00003c0001007983 */ /* 0x006ea20000300800 */
[----:B------:R-:W-:Y:S01]  /*31cd0*/  BSSY B0, `(.L_x_3035) ;  /* 0x000000b000007945 */ /* 0x000fe20003800000 */
[----:B------:R-:W1:Y:S01]  /*31ce0*/  S2R R5, SR_CgaCtaId ;  /* 0x0000000000057919 */ /* 0x000e620000008800 */
[----:B--2---:R-:W-:-:S05]  /*31cf0*/  VIADD R0, R0, 0x1 ;  /* 0x0000000100007836 */ /* 0x004fca0000000000 */
[----:B0-----:R-:W-:-:S04]  /*31d00*/  LEA.HI R2, R0, R0, RZ, 0x1 ;  /* 0x0000000000027211 */ /* 0x001fc800078f08ff */
[----:B------:R-:W-:Y:S02]  /*31d10*/  LOP3.LUT R3, R2, 0xfffffffe, RZ, 0xc0, !PT ;  /* 0xfffffffe02037812 */ /* 0x000fe400078ec0ff */
[----:B------:R-:W-:-:S03]  /*31d20*/  MOV R2, 0x400 ;  /* 0x0000040000027802 */ /* 0x000fc60000000f00 */
[----:B------:R-:W-:Y:S01]  /*31d30*/  IMAD.IADD R0, R0, 0x1, -R3 ;  /* 0x0000000100007824 */ /* 0x000fe200078e0a03 */
[----:B-1----:R-:W-:-:S04]  /*31d40*/  LEA R5, R5, R2, 0x18 ;  /* 0x0000000205057211 */ /* 0x002fc800078ec0ff */
[----:B------:R-:W-:-:S04]  /*31d50*/  SHF.L.U32 R0, R0, 0x1f, RZ ;  /* 0x0000001f00007819 */ /* 0x000fc800000006ff */
[----:B------:R-:W0:Y:S02]  /*31d60*/  SYNCS.PHASECHK.TRANS64.TRYWAIT P0, [R5+URZ+0x29820], R0 ;  /* 0x02982000050075a7 */ /* 0x000e24000800017f */
[----:B0-----:R-:W-:Y:S05]  /*31d70*/  @!P0 BRA `(.L_x_3036) ;  /* 0x0000006c00488947 */ /* 0x001fea0003800000 */
.L_x_3301:
[----:B------:R-:W-:Y:S05]  /*31d80*/  BSYNC B0 ;  /* 0x0000000000007941 */ /* 0x000fea0003800000 */
.L_x_3035:
[----:B------:R-:W-:-:S03]  /*31d90*/  UMOV UR4, 0xffffffff ;  /* 0xffffffff00047882 */ /* 0x000fc60000000000 */
[----:B------:R-:W-:Y:S05]  /*31da0*/  BRA.DIV UR4, `(.L_x_3037) ;  /* 0x0000006e04507947 */ /* 0x000fea000b800000 */
[----:B0-----:R-:W0:Y:S02]  /*31db0*/  S2R R0, SR_TID.X ;  /* 0x0000000000007919 */ /* 0x001e240000002100 */
[----:B0-----:R-:W-:-:S04]  /*31dc0*/  SHF.R.U32.HI R0, RZ, 0x5, R0 ;  /* 0x00000005ff007819 */ /* 0x001fc80000011600 */
[----:B------:R-:W-:-:S05]  /*31dd0*/  LOP3.LUT R0, R0, 0x3, RZ, 0xc0, !PT ;  /* 0x0000000300007812 */ /* 0x000fca00078ec0ff */
[----:B------:R0:W1:Y:S02]  /*31de0*/  SHFL.IDX PT, R14, R0, RZ, 0x1f ;  /* 0x00001fff000e7589 */ /* 0x00006400000e0000 */
.L_x_3304:
[----:B-1----:R-:W-:-:S13]  /*31df0*/  ISETP.NE.AND P0, PT, R14, RZ, PT ;  /* 0x000000ff0e00720c */ /* 0x002fda0003f05270 */
[----:B------:R-:W-:Y:S05]  /*31e00*/  @P0 BRA `(.L_x_2680) ;  /* 0x0000000000a80947 */ /* 0x000fea0003800000 */
[----:B------:R-:W-:-:S03]  /*31e10*/  UMOV UR4, 0xffffffff ;  /* 0xffffffff00047882 */ /* 0x000fc60000000000 */
[----:B------:R-:W-:Y:S05]  /*31e20*/  BRA.DIV UR4, `(.L_x_3038) ;  /* 0x0000006e04647947 */ /* 0x000fea000b800000 */
[----:B------:R-:W-:-:S13]  /*31e30*/  ELECT P6, URZ, PT ;  /* 0x00000000003f782f */ /* 0x000fda00038c0000 */
.L_x_3307:
[----:B------:R-:W-:Y:S05]  /*31e40*/  @!P6 BRA `(.L_x_2680) ;  /* 0x000000000098e947 */ /* 0x000fea0003800000 */
[----:B------:R-:W-:-:S06]  /*31e50*/  ULOP3.LUT UR4, UR36, 0x2, URZ, 0xfc, !UPT ;  /* 0x0000000224047892 */ /* 0x000fcc000f8efc3f */
[----:B0-----:R-:W-:-:S05]  /*31e60*/  IMAD.U32 R0, RZ, RZ, UR4 ;  /* 0x00000004ff007e24 */ /* 0x001fca000f8e00ff */
[----:B------:R-:W-:-:S13]  /*31e70*/  ISETP.NE.AND P0, PT, R0, 0x3, PT ;  /* 0x000000030000780c */ /* 0x000fda0003f05270 */
[----:B------:R-:W-:Y:S05]  /*31e80*/  @!P0 BRA `(.L_x_3039) ;  /* 0x0000000000048947 */ /* 0x000fea0003800000 */
[----:B------:R-:W-:Y:S01]  /*31e90*/  BPT.TRAP 0x1 ;  /* 0x000000040000795c */ /* 0x000fe20000300000 */
.L_x_3039:
[C---:B------:R-:W-:Y:S01]  /*31ea0*/  LEA R3, R28.reuse, R5, 0x3 ;  /* 0x000000051c037211 */ /* 0x040fe200078e18ff */
[----:B------:R-:W-:Y:S01]  /*31eb0*/  VIADD R28, R28, 0x1 ;  /* 0x000000011c1c7836 */ /* 0x000fe20000000000 */
[----:B------:R-:W-:-:S04]  /*31ec0*/  SHF.L.U32 R2, R35, 0x1f, RZ ;  /* 0x0000001f23027819 */ /* 0x000fc800000006ff */
[----:B------:R-:W0:Y:S01]  /*31ed0*/  SYNCS.PHASECHK.TRANS64.TRYWAIT P1, [R3+URZ+0x29840], R2 ;  /* 0x02984002030075a7 */ /* 0x000e22000802017f */
[----:B------:R-:W-:-:S04]  /*31ee0*/  ISETP.NE.AND P2, PT, R28, 0x2, PT ;  /* 0x000000021c00780c */ /* 0x000fc80003f45270 */
[----:B------:R-:W-:Y:S01]  /*31ef0*/  SEL R0, RZ, 0x1, P2 ;  /* 0x00000001ff007807 */ /* 0x000fe20001000000 */
[----:B0-----:R-:W-:Y:S08]  /*31f00*/  @!P1 BRA `(.L_x_3040) ;  /* 0x0000006c004c9947 */ /* 0x001ff00003800000 */
.L_x_3308:
[----:B------:R-:W-:Y:S02]  /*31f10*/  SEL R28, R28, RZ, P2 ;  /* 0x000000ff1c1c7207 */ /* 0x000fe40001000000 */
[----:B------:R-:W-:Y:S01]  /*31f20*/  LOP3.LUT R0, R35, R0, RZ, 0x3c, !PT ;  /* 0x0000000023007212 */ /* 0x000fe200078e3cff */
[----:B------:R-:W-:Y:S06]  /*31f30*/  @!P0 BRA `(.L_x_3041) ;  /* 0x0000000000048947 */ /* 0x000fec0003800000 */
[----:B------:R-:W-:Y:S01]  /*31f40*/  BPT.TRAP 0x1 ;  /* 0x000000040000795c */ /* 0x000fe20000300000 */
.L_x_3041:
[----:B------:R-:W-:Y:S01]  /*31f50*/  IMAD R5, R28, 0x8, R5 ;  /* 0x000000081c057824 */ /* 0x000fe200078e0205 */
[----:B------:R-:W-:-:S04]  /*31f60*/  SHF.L.U32 R0, R0, 0x1f, RZ ;  /* 0x0000001f00007819 */ /* 0x000fc800000006ff */
[----:B------:R-:W1:Y:S02]  /*31f70*/  SYNCS.PHASECHK.TRANS64.TRYWAIT P1, [R5+URZ+0x29840], R0 ;  /* 0x02984000050075a7 */ /* 0x000e64000802017f */
[----:B-1----:R-:W-:Y:S05]  /*31f80*/  @!P1 BRA `(.L_x_3042) ;  /* 0x0000006c00409947 */ /* 0x002fea0003800000 */
.L_x_3309:
[----:B------:R-:W-:Y:S05]  /*31f90*/  @!P0 BRA `(.L_x_3043) ;  /* 0x0000000000048947 */ /* 0x000fea0003800000 */
[----:B------:R-:W-:Y:S01]  /*31fa0*/  BPT.TRAP 0x1 ;  /* 0x000000040000795c */ /* 0x000fe20000300000 */
.L_x_3043:
[----:B------:R-:W2:Y:S02]  /*31fb0*/  SYNCS.PHASECHK.TRANS64.TRYWAIT P1, [R3+URZ+0x29860], R2 ;  /* 0x02986002030075a7 */ /* 0x000ea4000802017f */
[----:B--2---:R-:W-:Y:S05]  /*31fc0*/  @!P1 BRA `(.L_x_3044) ;  /* 0x0000006c00449947 */ /* 0x004fea0003800000 */
.L_x_3310:
[----:B------:R-:W-:Y:S05]  /*31fd0*/  @!P0 BRA `(.L_x_3045) ;  /* 0x0000000000048947 */ /* 0x000fea0003800000 */
[----:B------:R-:W-:Y:S01]  /*31fe0*/  BPT.TRAP 0x1 ;  /* 0x000000040000795c */ /* 0x000fe20000300000 */
.L_x_3045:
[----:B------:R-:W3:Y:S02]  /*31ff0*/  SYNCS.PHASECHK.TRANS64.TRYWAIT P1, [R5+URZ+0x29860], R0 ;  /* 0x02986000050075a7 */ /* 0x000ee4000802017f */
[----:B---3--:R-:W-:Y:S05]  /*32000*/  @!P1 BRA `(.L_x_3046) ;  /* 0x0000006c00489947 */ /* 0x008fea0003800000 */
.L_x_3311:
[----:B------:R-:W-:Y:S05]  /*32010*/  @!P0 BRA `(.L_x_3047) ;  /* 0x0000000000048947 */ /* 0x000fea0003800000 */
[----:B------:R-:W-:Y:S01]  /*32020*/  BPT.TRAP 0x1 ;  /* 0x000000040000795c */ /* 0x000fe20000300000 */
.L_x_3047:
[----:B------:R-:W4:Y:S02]  /*32030*/  SYNCS.PHASECHK.TRANS64.TRYWAIT P1, [R3+URZ+0x29880], R2 ;  /* 0x02988002030075a7 */ /* 0x000f24000802017f */
[----:B----4-:R-:W-:Y:S05]  /*32040*/  @!P1 BRA `(.L_x_3048) ;  /* 0x0000006c004c9947 */ /* 0x010fea0003800000 */
.L_x_3312:
[----:B------:R-:W-:Y:S05]  /*32050*/  @!P0 BRA `(.L_x_3049) ;  /* 0x0000000000048947 */ /* 0x000fea0003800000 */
[----:B------:R-:W-:Y:S01]  /*32060*/  BPT.TRAP 0x1 ;  /* 0x000000040000795c */ /* 0x000fe20000300000 */
.L_x_3049:
[----:B------:R0:W0:Y:S02]  /*32070*/  SYNCS.PHASECHK.TRANS64.TRYWAIT P0, [R5+URZ+0x29880], R0 ;  /* 0x02988000050075a7 */ /* 0x000024000800017f */
[----:B0-----:R-:W-:Y:S05]  /*32080*/  @!P0 NANOSLEEP.SYNCS 0x989680 ;  /* 0x009896800000895d */ /* 0x001fea0003900000 */
[----:B------:R-:W0:Y:S02]  /*32090*/  @!P0 SYNCS.PHASECHK.TRANS64 P0, [R5+URZ+0x29880], R0 ;  /* 0x02988000050085a7 */ /* 0x000e24000800007f */
[----:B0-----:R-:W-:Y:S05]  /*320a0*/  @!P0 BRA `(.L_x_3049) ;  /* 0xfffffffc00f08947 */ /* 0x001fea000383ffff */
.L_x_2680:
[----:B------:R-:W-:Y:S05]  /*320b0*/  BSYNC B8 ;  /* 0x0000000000087941 */ /* 0x000fea0003800000 */
.L_x_2677:
[----:B------:R-:W-:Y:S05]  /*320c0*/  EXIT ;  /* 0x000000000000794d */ /* 0x000fea0003800000 */
.L_x_2700:
[----:B-1----:R1:W2:Y:S02]  /*320d0*/  SYNCS.PHASECHK.TRANS64.TRYWAIT P5, [R95+URZ+0x29890], R96 ;  /* 0x029890605f0075a7 */ /* 0x0022a400080a017f */
[----:B--2---:R-:W-:Y:S05]  /*320e0*/  @!P5 NANOSLEEP.SYNCS 0x989680 ;  /* 0x009896800000d95d */ /* 0x004fea0003900000 */
[----:B------:R-:W2:Y:S02]  /*320f0*/  @!P5 SYNCS.PHASECHK.TRANS64 P5, [R95+URZ+0x29890], R96 ;  /* 0x029890605f00d5a7 */ /* 0x000ea400080a007f */
[----:B--2---:R-:W-:Y:S05]  /*32100*/  @!P5 BRA `(.L_x_2700) ;  /* 0xfffffffc00f0d947 */ /* 0x004fea000383ffff */
[----:B------:R-:W-:Y:S05]  /*32110*/  BRA `(.L_x_3050) ;  /* 0xfffffd1800047947 */ /* 0x000fea000383ffff */
.L_x_2701:
[----:B------:R-:W-:Y:S01]  /*32120*/  BSSY B1, `(.L_x_3051) ;  /* 0x0000008000017945 */ /* 0x000fe20003800000 */
[----:B0-----:R-:W-:Y:S01]  /*32130*/  IMAD.MOV.U32 R13, RZ, RZ, R120 ;  /* 0x000000ffff0d7224 */ /* 0x001fe200078e0078 */
[----:B------:R-:W-:Y:S01]  /*32140*/  MOV R12, RZ ;  /* 0x000000ff000c7202 */ /* 0x000fe20000000f00 */
[----:B------:R-:W-:Y:S02]  /*32150*/  IMAD.MOV.U32 R11, RZ, RZ, 0x1e1f ;  /* 0x00001e1fff0b7424 */ /* 0x000fe400078e00ff */
[----:B------:R-:W-:-:S07]  /*32160*/  IMAD.MOV.U32 R15, RZ, RZ, -0x1 ;  /* 0xffffffffff0f7424 */ /* 0x000fce00078e00ff */
[----:B-1----:R-:W-:Y:S05]  /*32170*/  WARPSYNC.COLLECTIVE R15, `(.L_x_3052) ;  /* 0x000000000f087348 */ /* 0x002fea0003c00000 */
[----:B------:R0:W2:Y:S02]  /*32180*/  SHFL.IDX P6, R14, R13, R12, R11 ;  /* 0x0000000c0d0e7389 */ /* 0x0000a400000c000b */
[----:B012---:R-:W-:Y:S01]  /*32190*/  ENDCOLLECTIVE ;  /* 0x000000000000791b */ /* 0x007fe20003800000 */
.L_x_3052:
[----:B------:R-:W-:Y:S05]  /*321a0*/  BSYNC B1 ;  /* 0x0000000000017941 */ /* 0x000fea0003800000 */
.L_x_3051:
        /* <DEDUP_REMOVED lines=8> */
.L_x_3053:
[----:B------:R-:W-:Y:S01]  /*32230*/  MOV R11, R14 ;  /* 0x0000000e000b7202 */ /* 0x000fe20000000f00 */
[----:B------:R-:W-:Y:S06]  /*32240*/  BRA `(.L_x_3054) ;  /* 0xfffffd1400cc7947 */ /* 0x000fec000383ffff */
.L_x_2726:
[----:B------:R-:W-:Y:S01]  /*32250*/  BSSY B1, `(.L_x_3055) ;  /* 0x0000008000017945 */ /* 0x000fe20003800000 */
[----:B0-----:R-:W-:Y:S01]  /*32260*/  IMAD.MOV.U32 R13, RZ, RZ, R120 ;  /* 0x000000ffff0d7224 */ /* 0x001fe200078e0078 */
[----:B------:R-:W-:Y:S01]  /*32270*/  MOV R15, 0xffffffff ;  /* 0xffffffff000f7802 */ /* 0x000fe20000000f00 */
[----:B------:R-:W-:Y:S02]  /*32280*/  IMAD.MOV.U32 R12, RZ, RZ, 0x1 ;  /* 0x00000001ff0c7424 */ /* 0x000fe400078e00ff */
[----:B----4-:R-:W-:-:S07]  /*32290*/  IMAD.MOV.U32 R11, RZ, RZ, 0x1e1f ;  /* 0x00001e1fff0b7424 */ /* 0x010fce00078e00ff */
[----:B-123--:R-:W-:Y:S05]  /*322a0*/  WARPSYNC.COLLECTIVE R15, `(.L_x_3056) ;  /* 0x000000000f087348 */ /* 0x00efea0003c00000 */
[----:B------:R0:W4:Y:S02]  /*322b0*/  SHFL.IDX P6, R14, R13, R12, R11 ;  /* 0x0000000c0d0e7389 */ /* 0x00012400000c000b */
[----:B01234-:R-:W-:Y:S01]  /*322c0*/  ENDCOLLECTIVE ;  /* 0x000000000000791b */ /* 0x01ffe20003800000 */
.L_x_3056:
[----:B------:R-:W-:Y:S05]  /*322d0*/  BSYNC B1 ;  /* 0x0000000000017941 */ /* 0x000fea0003800000 */
.L_x_3055:
        /* <DEDUP_REMOVED lines=8> */
.L_x_3057:
[----:B------:R-:W-:Y:S01]  /*32360*/  IMAD.MOV.U32 R121, RZ, RZ, R14 ;  /* 0x000000ffff797224 */ /* 0x000fe200078e000e */
[----:B------:R-:W-:Y:S06]  /*32370*/  BRA `(.L_x_3058) ;  /* 0xfffffd4000a07947 */ /* 0x000fec000383ffff */
.L_x_2756:
[----:B--2---:R2:W3:Y:S02]  /*32380*/  SYNCS.PHASECHK.TRANS64.TRYWAIT P5, [R95+URZ+0x29890], R96 ;  /* 0x029890605f0075a7 */ /* 0x0044e400080a017f */
[----:B---3--:R-:W-:Y:S05]  /*32390*/  @!P5 NANOSLEEP.SYNCS 0x989680 ;  /* 0x009896800000d95d */ /* 0x008fea0003900000 */
[----:B------:R-:W3:Y:S02]  /*323a0*/  @!P5 SYNCS.PHASECHK.TRANS64 P5, [R95+URZ+0x29890], R96 ;  /* 0x029890605f00d5a7 */ /* 0x000ee400080a007f */
[----:B---3--:R-:W-:Y:S05]  /*323b0*/  @!P5 BRA `(.L_x_2756) ;  /* 0xfffffffc00f0d947 */ /* 0x008fea000383ffff */
[----:B------:R-:W-:Y:S05]  /*323c0*/  BRA `(.L_x_3059) ;  /* 0xfffffd7400587947 */ /* 0x000fea000383ffff */
.L_x_2757:
[----:B------:R-:W-:Y:S01]  /*323d0*/  BSSY B1, `(.L_x_3060) ;  /* 0x0000008000017945 */ /* 0x000fe20003800000 */
[----:B0-----:R-:W-:Y:S01]  /*323e0*/  IMAD.MOV.U32 R13, RZ, RZ, R120 ;  /* 0x000000ffff0d7224 */ /* 0x001fe200078e0078 */
[----:B------:R-:W-:Y:S01]  /*323f0*/  MOV R12, RZ ;  /* 0x000000ff000c7202 */ /* 0x000fe20000000f00 */
[----:B------:R-:W-:Y:S02]  /*32400*/  IMAD.MOV.U32 R11, RZ, RZ, 0x1e1f ;  /* 0x00001e1fff0b7424 */ /* 0x000fe400078e00ff */
[----:B------:R-:W-:-:S07]  /*32410*/  IMAD.MOV.U32 R15, RZ, RZ, -0x1 ;  /* 0xffffffffff0f7424 */ /* 0x000fce00078e00ff */
[----:B--2---:R-:W-:Y:S05]  /*32420*/  WARPSYNC.COLLECTIVE R15, `(.L_x_3061) ;  /* 0x000000000f087348 */ /* 0x004fea0003c00000 */
[----:B------:R0:W1:Y:S02]  /*32430*/  SHFL.IDX P6, R14, R13, R12, R11 ;  /* 0x0000000c0d0e7389 */ /* 0x00006400000c000b */
[----:B012---:R-:W-:Y:S01]  /*32440*/  ENDCOLLECTIVE ;  /* 0x000000000000791b */ /* 0x007fe20003800000 */
.L_x_3061:
[----:B------:R-:W-:Y:S05]  /*32450*/  BSYNC B1 ;  /* 0x0000000000017941 */ /* 0x000fea0003800000 */
.L_x_3060:
        /* <DEDUP_REMOVED lines=8> */
.L_x_3062:
[----:B------:R-:W-:Y:S01]  /*324e0*/  MOV R11, R14 ;  /* 0x0000000e000b7202 */ /* 0x000fe20000000f00 */
[----:B------:R-:W-:Y:S06]  /*324f0*/  BRA `(.L_x_3063) ;  /* 0xfffffd7400247947 */ /* 0x000fec000383ffff */
.L_x_2770:
        /* <DEDUP_REMOVED lines=8> */
.L_x_3065:
[----:B------:R-:W-:Y:S05]  /*32580*/  BSYNC B1 ;  /* 0x0000000000017941 */ /* 0x000fea0003800000 */
.L_x_3064:
        /* <DEDUP_REMOVED lines=8> */
.L_x_3066:
[----:B------:R-:W-:Y:S01]  /*32610*/  IMAD.MOV.U32 R48, RZ, RZ, R14 ;  /* 0x000000ffff307224 */ /* 0x000fe200078e000e */
[----:B------:R-:W-:Y:S06]  /*32620*/  BRA `(.L_x_3067) ;  /* 0xfffffda000707947 */ /* 0x000fec000383ffff */
.L_x_2783:
[----:B0-----:R0:W1:Y:S02]  /*32630*/  SYNCS.PHASECHK.TRANS64.TRYWAIT P2, [R95+URZ+0x29890], R96 ;  /* 0x029890605f0075a7 */ /* 0x001064000804017f */
[----:B-1----:R-:W-:Y:S05]  /*32640*/  @!P2 NANOSLEEP.SYNCS 0x989680 ;  /* 0x009896800000a95d */ /* 0x002fea0003900000 */
[----:B------:R-:W1:Y:S02]  /*32650*/  @!P2 SYNCS.PHASECHK.TRANS64 P2, [R95+URZ+0x29890], R96 ;  /* 0x029890605f00a5a7 */ /* 0x000e64000804007f */
[----:B-1----:R-:W-:Y:S05]  /*32660*/  @!P2 BRA `(.L_x_2783) ;  /* 0xfffffffc00f0a947 */ /* 0x002fea000383ffff */
[----:B------:R-:W-:Y:S05]  /*32670*/  BRA `(.L_x_3068) ;  /* 0xfffffdd000007947 */ /* 0x000fea000383ffff */
.L_x_2784:
[----:B------:R-:W-:Y:S01]  /*32680*/  BSSY B1, `(.L_x_3069) ;  /* 0x0000008000017945 */ /* 0x000fe20003800000 */
[----:B------:R-:W-:Y:S01]  /*32690*/  IMAD.MOV.U32 R13, RZ, RZ, R51 ;  /* 0x000000ffff0d7224 */ /* 0x000fe200078e0033 */
[----:B------:R-:W-:Y:S01]  /*326a0*/  MOV R12, RZ ;  /* 0x000000ff000c7202 */ /* 0x000fe20000000f00 */
[----:B------:R-:W-:Y:S02]  /*326b0*/  IMAD.MOV.U32 R11, RZ, RZ, 0x1e1f ;  /* 0x00001e1fff0b7424 */ /* 0x000fe400078e00ff */
[----:B------:R-:W-:-:S07]  /*326c0*/  IMAD.MOV.U32 R15, RZ, RZ, -0x1 ;  /* 0xffffffffff0f7424 */ /* 0x000fce00078e00ff */
[----:B0-----:R-:W-:Y:S05]  /*326d0*/  WARPSYNC.COLLECTIVE R15, `(.L_x_3070) ;  /* 0x000000000f087348 */ /* 0x001fea0003c00000 */
[----:B------:R1:W2:Y:S02]  /*326e0*/  SHFL.IDX P6, R14, R13, R12, R11 ;  /* 0x0000000c0d0e7389 */ /* 0x0002a400000c000b */
[----:B012---:R-:W-:Y:S01]  /*326f0*/  ENDCOLLECTIVE ;  /* 0x000000000000791b */ /* 0x007fe20003800000 */
.L_x_3070:
[----:B------:R-:W-:Y:S05]  /*32700*/  BSYNC B1 ;  /* 0x0000000000017941 */ /* 0x000fea0003800000 */
.L_x_3069:
        /* <DEDUP_REMOVED lines=8> */
.L_x_3071:
[----:B------:R-:W-:Y:S01]  /*32790*/  MOV R49, R14 ;  /* 0x0000000e00317202 */ /* 0x000fe20000000f00 */
[----:B------:R-:W-:Y:S06]  /*327a0*/  BRA `(.L_x_3072) ;  /* 0xfffffdd0001c7947 */ /* 0x000fec000383ffff */
.L_x_2787:
[----:B------:R-:W-:Y:S01]  /*327b0*/  BSSY B1, `(.L_x_3073) ;  /* 0x0000008000017945 */ /* 0x000fe20003800000 */
[----:B----4-:R-:W-:Y:S01]  /*327c0*/  IMAD.MOV.U32 R13, RZ, RZ, R51 ;  /* 0x000000ffff0d7224 */ /* 0x010fe200078e0033 */
[----:B------:R-:W-:Y:S01]  /*327d0*/  MOV R15, 0xffffffff ;  /* 0xffffffff000f7802 */ /* 0x000fe20000000f00 */
[----:B------:R-:W-:Y:S02]  /*327e0*/  IMAD.MOV.U32 R12, RZ, RZ, 0x1 ;  /* 0x00000001ff0c7424 */ /* 0x000fe400078e00ff */
[----:B------:R-:W-:-:S07]  /*327f0*/  IMAD.MOV.U32 R11, RZ, RZ, 0x1e1f ;  /* 0x00001e1fff0b7424 */ /* 0x000fce00078e00ff */
[----:B0123--:R-:W-:Y:S05]  /*32800*/  WARPSYNC.COLLECTIVE R15, `(.L_x_3074) ;  /* 0x000000000f087348 */ /* 0x00ffea0003c00000 */
[----:B------:R4:W0:Y:S02]  /*32810*/  SHFL.IDX P6, R14, R13, R12, R11 ;  /* 0x0000000c0d0e7389 */ /* 0x00082400000c000b */
[----:B01234-:R-:W-:Y:S01]  /*32820*/  ENDCOLLECTIVE ;  /* 0x000000000000791b */ /* 0x01ffe20003800000 */
.L_x_3074:
[----:B------:R-:W-:Y:S05]  /*32830*/  BSYNC B1 ;  /* 0x0000000000017941 */ /* 0x000fea0003800000 */
.L_x_3073:
        /* <DEDUP_REMOVED lines=8> */
.L_x_3075:
[----:B------:R-:W-:Y:S01]  /*328c0*/  IMAD.MOV.U32 R49, RZ, RZ, R14 ;  /* 0x000000ffff317224 */ /* 0x000fe200078e000e */
[----:B------:R-:W-:Y:S06]  /*328d0*/  BRA `(.L_x_3076) ;  /* 0xfffffdd000707947 */ /* 0x000fec000383ffff */
.L_x_2791:
[----:B------:R0:W0:Y:S02]  /*328e0*/  SYNCS.PHASECHK.TRANS64.TRYWAIT P1, [R95+URZ+0x298b0], R96 ;  /* 0x0298b0605f0075a7 */ /* 0x000024000802017f */
[----:B0-----:R-:W-:Y:S05]  /*328f0*/  @!P1 NANOSLEEP.SYNCS 0x989680 ;  /* 0x009896800000995d */ /* 0x001fea0003900000 */
[----:B------:R-:W0:Y:S02]  /*32900*/  @!P1 SYNCS.PHASECHK.TRANS64 P1, [R95+URZ+0x298b0], R96 ;  /* 0x0298b0605f0095a7 */ /* 0x000e24000802007f */
[----:B0-----:R-:W-:Y:S05]  /*32910*/  @!P1 BRA `(.L_x_2791) ;  /* 0xfffffffc00f09947 */ /* 0x001fea000383ffff */
[----:B------:R-:W-:Y:S05]  /*32920*/  BRA `(.L_x_3077) ;  /* 0xfffffdd4003c7947 */ /* 0x000fea000383ffff */
.L_x_2801:
[----:B------:R-:W0:Y:S01]  /*32930*/  S2R R2, SR_TID.X ;  /* 0x0000000000027919 */ /* 0x000e220000002100 */
[----:B------:R-:W-:Y:S01]  /*32940*/  BSSY B0, `(.L_x_3078) ;  /* 0x000000c000007945 */ /* 0x000fe20003800000 */
[----:B------:R-:W-:Y:S02]  /*32950*/  IMAD.MOV.U32 R12, RZ, RZ, RZ ;  /* 0x000000ffff0c7224 */ /* 0x000fe400078e00ff */
[----:B------:R-:W-:Y:S02]  /*32960*/  IMAD.MOV.U32 R11, RZ, RZ, 0x1f ;  /* 0x0000001fff0b7424 */ /* 0x000fe400078e00ff */
[----:B------:R-:W-:Y:S02]  /*32970*/  IMAD.MOV.U32 R15, RZ, RZ, -0x1 ;  /* 0xffffffffff0f7424 */ /* 0x000fe400078e00ff */
[----:B0-----:R-:W-:-:S05]  /*32980*/  VIADD R4, R2, 0xffffff80 ;  /* 0xffffff8002047836 */ /* 0x001fca0000000000 */
[----:B------:R-:W-:-:S04]  /*32990*/  SHF.R.S32.HI R2, RZ, 0x1f, R4 ;  /* 0x0000001fff027819 */ /* 0x000fc80000011404 */
[----:B------:R-:W-:-:S04]  /*329a0*/  LEA.HI R2, R2, R4, RZ, 0x7 ;  /* 0x0000000402027211 */ /* 0x000fc800078f38ff */
[----:B------:R-:W-:-:S04]  /*329b0*/  SHF.R.S32.HI R2, RZ, 0x7, R2 ;  /* 0x00000007ff027819 */ /* 0x000fc80000011402 */
[----:B------:R-:W-:-:S07]  /*329c0*/  MOV R13, R2 ;  /* 0x00000002000d7202 */ /* 0x000fce0000000f00 */
[----:B-1---5:R-:W-:Y:S05]  /*329d0*/  WARPSYNC.COLLECTIVE R15, `(.L_x_3079) ;  /* 0x000000000f087348 */ /* 0x022fea0003c00000 */
[----:B------:R0:W2:Y:S02]  /*329e0*/  SHFL.IDX P6, R14, R13, R12, R11 ;  /* 0x0000000c0d0e7389 */ /* 0x0000a400000c000b */
[----:B012--5:R-:W-:Y:S01]  /*329f0*/  ENDCOLLECTIVE ;  /* 0x000000000000791b */ /* 0x027fe20003800000 */
.L_x_3079:
[----:B------:R-:W-:Y:S05]  /*32a00*/  BSYNC B0 ;  /* 0x0000000000007941 */ /* 0x000fea0003800000 */
.L_x_3078:
[----:B------:R-:W-:Y:S01]  /*32a10*/  MOV R207, R14 ;  /* 0x0000000e00cf7202 */ /* 0x000fe20000000f00 */
[----:B------:R-:W-:Y:S06]  /*32a20*/  BRA `(.L_x_3080) ;  /* 0xfffffde0003c7947 */ /* 0x000fec000383ffff */
.L_x_2811:
[----:B------:R-:W-:Y:S01]  /*32a30*/  BSSY B1, `(.L_x_3081) ;  /* 0x0000007000017945 */ /* 0x000fe20003800000 */
[----:B------:R-:W-:Y:S02]  /*32a40*/  IMAD.MOV.U32 R12, RZ, RZ, RZ ;  /* 0x000000ffff0c7224 */ /* 0x000fe400078e00ff */
[----:B------:R-:W-:Y:S02]  /*32a50*/  IMAD.MOV.U32 R11, RZ, RZ, 0x1e1f ;  /* 0x00001e1fff0b7424 */ /* 0x000fe400078e00ff */
[----:B------:R-:W-:-:S07]  /*32a60*/  IMAD.MOV.U32 R15, RZ, RZ, -0x1 ;  /* 0xffffffffff0f7424 */ /* 0x000fce00078e00ff */
[----:B-1----:R-:W-:Y:S05]  /*32a70*/  WARPSYNC.COLLECTIVE R15, `(.L_x_3082) ;  /* 0x000000000f087348 */ /* 0x002fea0003c00000 */
[----:B------:R0:W2:Y:S02]  /*32a80*/  SHFL.IDX P6, R14, R13, R12, R11 ;  /* 0x0000000c0d0e7389 */ /* 0x0000a400000c000b */
[----:B012---:R-:W-:Y:S01]  /*32a90*/  ENDCOLLECTIVE ;  /* 0x000000000000791b */ /* 0x007fe20003800000 */
.L_x_3082:
[----:B------:R-:W-:Y:S05]  /*32aa0*/  BSYNC B1 ;  /* 0x0000000000017941 */ /* 0x000fea0003800000 */
.L_x_3081:
        /* <DEDUP_REMOVED lines=8> */
.L_x_3083:
[----:B------:R-:W-:Y:S02]  /*32b30*/  IMAD.MOV.U32 R13, RZ, RZ, R4 ;  /* 0x000000ffff0d7224 */ /* 0x000fe400078e0004 */
[----:B------:R-:W-:-:S07]  /*32b40*/  IMAD.MOV.U32 R3, RZ, RZ, R14 ;  /* 0x000000ffff037224 */ /* 0x000fce00078e000e */
[----:B------:R-:W-:Y:S05]  /*32b50*/  WARPSYNC.COLLECTIVE R15, `(.L_x_3084) ;  /* 0x000000000f087348 */ /* 0x000fea0003c00000 */
[----:B------:R0:W1:Y:S02]  /*32b60*/  SHFL.IDX P6, R14, R13, R12, R11 ;  /* 0x0000000c0d0e7389 */ /* 0x00006400000c000b */
[----:B01----:R-:W-:Y:S01]  /*32b70*/  ENDCOLLECTIVE ;  /* 0x000000000000791b */ /* 0x003fe20003800000 */
.L_x_3084:
[----:B------:R-:W-:Y:S01]  /*32b80*/  MOV R13, R5 ;  /* 0x00000005000d7202 */ /* 0x000fe20000000f00 */
[----:B------:R-:W-:-:S07]  /*32b90*/  IMAD.MOV.U32 R4, RZ, RZ, R14 ;  /* 0x000000ffff047224 */ /* 0x000fce00078e000e */
[----:B------:R-:W-:Y:S05]  /*32ba0*/  WARPSYNC.COLLECTIVE R15, `(.L_x_3085) ;  /* 0x000000000f087348 */ /* 0x000fea0003c00000 */
[----:B------:R0:W1:Y:S02]  /*32bb0*/  SHFL.IDX P6, R14, R13, R12, R11 ;  /* 0x0000000c0d0e7389 */ /* 0x00006400000c000b */
[----:B01----:R-:W-:Y:S01]  /*32bc0*/  ENDCOLLECTIVE ;  /* 0x000000000000791b */ /* 0x003fe20003800000 */
.L_x_3085:
[----:B------:R-:W-:Y:S05]  /*32bd0*/  BRA `(.L_x_3086) ;  /* 0xfffffde800107947 */ /* 0x000fea000383ffff */
.L_x_2815:
[----:B---3--:R3:W0:Y:S02]  /*32be0*/  SYNCS.PHASECHK.TRANS64.TRYWAIT P0, [R18+URZ+0x29800], R5 ;  /* 0x02980005120075a7 */ /* 0x008624000800017f */
[----:B0-----:R-:W-:Y:S05]  /*32bf0*/  @!P0 NANOSLEEP.SYNCS 0x989680 ;  /* 0x009896800000895d */ /* 0x001fea0003900000 */
[----:B------:R-:W0:Y:S02]  /*32c00*/  @!P0 SYNCS.PHASECHK.TRANS64 P0, [R18+URZ+0x29800], R5 ;  /* 0x02980005120085a7 */ /* 0x000e24000800007f */
[----:B0-----:R-:W-:Y:S05]  /*32c10*/  @!P0 BRA `(.L_x_2815) ;  /* 0xfffffffc00f08947 */ /* 0x001fea000383ffff */
[----:B------:R-:W-:Y:S05]  /*32c20*/  BRA `(.L_x_3087) ;  /* 0xfffffdec005c7947 */ /* 0x000fea000383ffff */
.L_x_2827:
[----:B------:R-:W-:Y:S01]  /*32c30*/  BSSY B1, `(.L_x_3088) ;  /* 0x0000007000017945 */ /* 0x000fe20003800000 */
[----:B------:R-:W-:Y:S02]  /*32c40*/  IMAD.MOV.U32 R12, RZ, RZ, RZ ;  /* 0x000000ffff0c7224 */ /* 0x000fe400078e00ff */
[----:B------:R-:W-:Y:S02]  /*32c50*/  IMAD.MOV.U32 R11, RZ, RZ, 0x1e1f ;  /* 0x00001e1fff0b7424 */ /* 0x000fe400078e00ff */
[----:B------:R-:W-:-:S07]  /*32c60*/  IMAD.MOV.U32 R15, RZ, RZ, -0x1 ;  /* 0xffffffffff0f7424 */ /* 0x000fce00078e00ff */
[----:B-1----:R-:W-:Y:S05]  /*32c70*/  WARPSYNC.COLLECTIVE R15, `(.L_x_3089) ;  /* 0x000000000f087348 */ /* 0x002fea0003c00000 */
[----:B------:R0:W2:Y:S02]  /*32c80*/  SHFL.IDX P6, R14, R13, R12, R11 ;  /* 0x0000000c0d0e7389 */ /* 0x0000a400000c000b */
[----:B012---:R-:W-:Y:S01]  /*32c90*/  ENDCOLLECTIVE ;  /* 0x000000000000791b */ /* 0x007fe20003800000 */
.L_x_3089:
[----:B------:R-:W-:Y:S05]  /*32ca0*/  BSYNC B1 ;  /* 0x0000000000017941 */ /* 0x000fea0003800000 */
.L_x_3088:
        /* <DEDUP_REMOVED lines=8> */
.L_x_3090:
[----:B------:R-:W-:Y:S02]  /*32d30*/  IMAD.MOV.U32 R13, RZ, RZ, R37 ;  /* 0x000000ffff0d7224 */ /* 0x000fe400078e0025 */
[----:B------:R-:W-:-:S07]  /*32d40*/  IMAD.MOV.U32 R21, RZ, RZ, R14 ;  /* 0x000000ffff157224 */ /* 0x000fce00078e000e */
[----:B------:R-:W-:Y:S05]  /*32d50*/  WARPSYNC.COLLECTIVE R15, `(.L_x_3091) ;  /* 0x000000000f087348 */ /* 0x000fea0003c00000 */
[----:B------:R0:W1:Y:S02]  /*32d60*/  SHFL.IDX P6, R14, R13, R12, R11 ;  /* 0x0000000c0d0e7389 */ /* 0x00006400000c000b */
[----:B01----:R-:W-:Y:S01]  /*32d70*/  ENDCOLLECTIVE ;  /* 0x000000000000791b */ /* 0x003fe20003800000 */
.L_x_3091:
[----:B------:R-:W-:Y:S01]  /*32d80*/  MOV R13, R39 ;  /* 0x00000027000d7202 */ /* 0x000fe20000000f00 */
[----:B------:R-:W-:-:S07]  /*32d90*/  IMAD.MOV.U32 R37, RZ, RZ, R14 ;  /* 0x000000ffff257224 */ /* 0x000fce00078e000e */
[----:B------:R-:W-:Y:S05]  /*32da0*/  WARPSYNC.COLLECTIVE R15, `(.L_x_3092) ;  /* 0x000000000f087348 */ /* 0x000fea0003c00000 */
[----:B------:R0:W1:Y:S02]  /*32db0*/  SHFL.IDX P6, R14, R13, R12, R11 ;  /* 0x0000000c0d0e7389 */ /* 0x00006400000c000b */
[----:B01----:R-:W-:Y:S01]  /*32dc0*/  ENDCOLLECTIVE ;  /* 0x000000000000791b */ /* 0x003fe20003800000 */
.L_x_3092:
[----:B------:R-:W-:Y:S01]  /*32dd0*/  IMAD.MOV.U32 R39, RZ, RZ, R14 ;  /* 0x000000ffff277224 */ /* 0x000fe200078e000e */
[----:B------:R-:W-:Y:S06]  /*32de0*/  BRA `(.L_x_3093) ;  /* 0xfffffe1c00247947 */ /* 0x000fec000383ffff */
.L_x_2831:
[----:B0-----:R0:W2:Y:S02]  /*32df0*/  SYNCS.PHASECHK.TRANS64.TRYWAIT P0, [R18+URZ+0x29800], R21 ;  /* 0x02980015120075a7 */ /* 0x0010a4000800017f */
[----:B--2---:R-:W-:Y:S05]  /*32e00*/  @!P0 NANOSLEEP.SYNCS 0x989680 ;  /* 0x009896800000895d */ /* 0x004fea0003900000 */
[----:B------:R-:W2:Y:S02]  /*32e10*/  @!P0 SYNCS.PHASECHK.TRANS64 P0, [R18+URZ+0x29800], R21 ;  /* 0x02980015120085a7 */ /* 0x000ea4000800007f */
[----:B--2---:R-:W-:Y:S05]  /*32e20*/  @!P0 BRA `(.L_x_2831) ;  /* 0xfffffffc00f08947 */ /* 0x004fea000383ffff */
[----:B------:R-:W-:Y:S05]  /*32e30*/  BRA `(.L_x_3094) ;  /* 0xfffffe20001c7947 */ /* 0x000fea000383ffff */
.L_x_2839:
[----:B--2---:R2:W3:Y:S02]  /*32e40*/  SYNCS.PHASECHK.TRANS64.TRYWAIT P1, [R0+URZ+0x29830], R3 ;  /* 0x02983003000075a7 */ /* 0x0044e4000802017f */
[----:B---3--:R-:W-:Y:S05]  /*32e50*/  @!P1 NANOSLEEP.SYNCS 0x989680 ;  /* 0x009896800000995d */ /* 0x008fea0003900000 */
[----:B------:R-:W3:Y:S02]  /*32e60*/  @!P1 SYNCS.PHASECHK.TRANS64 P1, [R0+URZ+0x29830], R3 ;  /* 0x02983003000095a7 */ /* 0x000ee4000802007f */
[----:B---3--:R-:W-:Y:S05]  /*32e70*/  @!P1 BRA `(.L_x_2839) ;  /* 0xfffffffc00f09947 */ /* 0x008fea000383ffff */
[----:B------:R-:W-:Y:S05]  /*32e80*/  BRA `(.L_x_2838) ;  /* 0xfffffe5000607947 */ /* 0x000fea000383ffff */
.L_x_2846:
[----:B-1----:R1:W2:Y:S02]  /*32e90*/  SYNCS.PHASECHK.TRANS64.TRYWAIT P2, [R11+URZ+0x29830], R10 ;  /* 0x0298300a0b0075a7 */ /* 0x0022a4000804017f */
[----:B--2---:R-:W-:Y:S05]  /*32ea0*/  @!P2 NANOSLEEP.SYNCS 0x989680 ;  /* 0x009896800000a95d */ /* 0x004fea0003900000 */
[----:B------:R-:W2:Y:S02]  /*32eb0*/  @!P2 SYNCS.PHASECHK.TRANS64 P2, [R11+URZ+0x29830], R10 ;  /* 0x0298300a0b00a5a7 */ /* 0x000ea4000804007f */
[----:B--2---:R-:W-:Y:S05]  /*32ec0*/  @!P2 BRA `(.L_x_2846) ;  /* 0xfffffffc00f0a947 */ /* 0x004fea000383ffff */
[----:B------:R-:W-:Y:S05]  /*32ed0*/  BRA `(.L_x_2845) ;  /* 0xfffffe9400647947 */ /* 0x000fea000383ffff */
.L_x_2850:
[----:B-1----:R1:W2:Y:S02]  /*32ee0*/  SYNCS.PHASECHK.TRANS64.TRYWAIT P1, [R10+URZ+0x29850], R7 ;  /* 0x029850070a0075a7 */ /* 0x0022a4000802017f */
[----:B--2---:R-:W-:Y:S05]  /*32ef0*/  @!P1 NANOSLEEP.SYNCS 0x989680 ;  /* 0x009896800000995d */ /* 0x004fea0003900000 */
[----:B------:R-:W2:Y:S02]  /*32f00*/  @!P1 SYNCS.PHASECHK.TRANS64 P1, [R10+URZ+0x29850], R7 ;  /* 0x029850070a0095a7 */ /* 0x000ea4000802007f */
[----:B--2---:R-:W-:Y:S05]  /*32f10*/  @!P1 BRA `(.L_x_2850) ;  /* 0xfffffffc00f09947 */ /* 0x004fea000383ffff */
[----:B------:R-:W-:Y:S05]  /*32f20*/  BRA `(.L_x_2847) ;  /* 0xfffffea400a07947 */ /* 0x000fea000383ffff */
.L_x_2859:
[----:B-1----:R1:W2:Y:S02]  /*32f30*/  SYNCS.PHASECHK.TRANS64.TRYWAIT P1, [R10+URZ+0x29830], R11 ;  /* 0x0298300b0a0075a7 */ /* 0x0022a4000802017f */
[----:B--2---:R-:W-:Y:S05]  /*32f40*/  @!P1 NANOSLEEP.SYNCS 0x989680 ;  /* 0x009896800000995d */ /* 0x004fea0003900000 */
[----:B------:R-:W2:Y:S02]  /*32f50*/  @!P1 SYNCS.PHASECHK.TRANS64 P1, [R10+URZ+0x29830], R11 ;  /* 0x0298300b0a0095a7 */ /* 0x000ea4000802007f */
[----:B--2---:R-:W-:Y:S05]  /*32f60*/  @!P1 BRA `(.L_x_2859) ;  /* 0xfffffffc00f09947 */ /* 0x004fea000383ffff */
[----:B------:R-:W-:Y:S05]  /*32f70*/  BRA `(.L_x_2858) ;  /* 0xfffffedc002c7947 */ /* 0x000fea000383ffff */
.L_x_2863:
[----:B-1----:R1:W2:Y:S02]  /*32f80*/  SYNCS.PHASECHK.TRANS64.TRYWAIT P1, [R10+URZ+0x29850], R7 ;  /* 0x029850070a0075a7 */ /* 0x0022a4000802017f */
[----:B--2---:R-:W-:Y:S05]  /*32f90*/  @!P1 NANOSLEEP.SYNCS 0x989680 ;  /* 0x009896800000995d */ /* 0x004fea0003900000 */
[----:B------:R-:W2:Y:S02]  /*32fa0*/  @!P1 SYNCS.PHASECHK.TRANS64 P1, [R10+URZ+0x29850], R7 ;  /* 0x029850070a0095a7 */ /* 0x000ea4000802007f */
[----:B--2---:R-:W-:Y:S05]  /*32fb0*/  @!P1 BRA `(.L_x_2863) ;  /* 0xfffffffc00f09947 */ /* 0x004fea000383ffff */
[----:B------:R-:W-:Y:S05]  /*32fc0*/  BRA `(.L_x_2860) ;  /* 0xfffffeec005c7947 */ /* 0x000fea000383ffff */
.L_x_2870:
[----:B-1----:R1:W2:Y:S02]  /*32fd0*/  SYNCS.PHASECHK.TRANS64.TRYWAIT P1, [R11+URZ+0x29850], R2 ;  /* 0x029850020b0075a7 */ /* 0x0022a4000802017f */
[----:B--2---:R-:W-:Y:S05]  /*32fe0*/  @!P1 NANOSLEEP.SYNCS 0x989680 ;  /* 0x009896800000995d */ /* 0x004fea0003900000 */
[----:B------:R-:W2:Y:S02]  /*32ff0*/  @!P1 SYNCS.PHASECHK.TRANS64 P1, [R11+URZ+0x29850], R2 ;  /* 0x029850020b0095a7 */ /* 0x000ea4000802007f */
[----:B--2---:R-:W-:Y:S05]  /*33000*/  @!P1 BRA `(.L_x_2870) ;  /* 0xfffffffc00f09947 */ /* 0x004fea000383ffff */
[----:B------:R-:W-:Y:S05]  /*33010*/  BRA `(.L_x_2869) ;  /* 0xffffff1400f87947 */ /* 0x000fea000383ffff */
.L_x_2874:
[----:B------:R-:W-:Y:S01]  /*33020*/  SEL R82, R12, R91, P0 ;  /* 0x0000005b0c527207 */ /* 0x000fe20000000000 */
[----:B------:R-:W-:Y:S01]  /*33030*/  IMAD.MOV.U32 R11, RZ, RZ, 0x1c1f ;  /* 0x00001c1fff0b7424 */ /* 0x000fe200078e00ff */
[----:B------:R-:W-:Y:S01]  /*33040*/  SEL R67, R91, R12, P0 ;  /* 0x0000000c5b437207 */ /* 0x000fe20000000000 */
[----:B-----5:R-:W-:Y:S01]  /*33050*/  IMAD.MOV.U32 R12, RZ, RZ, R9 ;  /* 0x000000ffff0c7224 */ /* 0x020fe200078e0009 */
[----:B------:R-:W-:Y:S02]  /*33060*/  MOV R15, 0xffffffff ;  /* 0xffffffff000f7802 */ /* 0x000fe40000000f00 */
[----:B------:R-:W-:Y:S02]  /*33070*/  SEL R78, R97, R20, P0 ;  /* 0x00000014614e7207 */ /* 0x000fe40000000000 */
[----:B------:R-:W-:-:S07]  /*33080*/  SEL R41, R20, R97, P0 ;  /* 0x0000006114297207 */ /* 0x000fce0000000000 */
[----:B--23--:R-:W-:Y:S05]  /*33090*/  WARPSYNC.COLLECTIVE R15, `(.L_x_3095) ;  /* 0x000000000f087348 */ /* 0x00cfea0003c00000 */
[----:B------:R0:W1:Y:S02]  /*330a0*/  SHFL.IDX P6, R14, R13, R12, R11 ;  /* 0x0000000c0d0e7389 */ /* 0x00006400000c000b */
[----:B0123--:R-:W-:Y:S01]  /*330b0*/  ENDCOLLECTIVE ;  /* 0x000000000000791b */ /* 0x00ffe20003800000 */
.L_x_3095:
[----:B------:R-:W-:Y:S02]  /*330c0*/  SEL R20, R44, R53, P0 ;  /* 0x000000352c147207 */ /* 0x000fe40000000000 */
[----:B------:R-:W-:Y:S02]  /*330d0*/  SEL R51, R53, R44, P0 ;  /* 0x0000002c35337207 */ /* 0x000fe40000000000 */
[----:B------:R-:W-:Y:S02]  /*330e0*/  SEL R44, R111, R98, P0 ;  /* 0x000000626f2c7207 */ /* 0x000fe40000000000 */
[----:B------:R-:W-:Y:S02]  /*330f0*/  SEL R111, R98, R111, P0 ;  /* 0x0000006f626f7207 */ /* 0x000fe40000000000 */
[----:B------:R-:W-:Y:S02]  /*33100*/  LOP3.LUT R10, R9, 0x2, RZ, 0x3c, !PT ;  /* 0x00000002090a7812 */ /* 0x000fe400078e3cff */
[----:B------:R-:W-:-:S02]  /*33110*/  SEL R4, R0, R101, P0 ;  /* 0x0000006500047207 */ /* 0x000fc40000000000 */
[----:B------:R-:W-:Y:S01]  /*33120*/  SEL R79, R101, R0, P0 ;  /* 0x00000000654f7207 */ /* 0x000fe20000000000 */
[----:B------:R-:W-:Y:S01]  /*33130*/  IMAD.MOV.U32 R13, RZ, RZ, R2 ;  /* 0x000000ffff0d7224 */ /* 0x000fe200078e0002 */
[----:B------:R-:W-:Y:S02]  /*33140*/  SEL R0, R100, R45, P0 ;  /* 0x0000002d64007207 */ /* 0x000fe40000000000 */
[----:B------:R-:W-:Y:S01]  /*33150*/  SEL R47, R45, R100, P0 ;  /* 0x000000642d2f7207 */ /* 0x000fe20000000000 */
[----:B------:R-:W-:Y:S01]  /*33160*/  IMAD.MOV.U32 R100, RZ, RZ, RZ ;  /* 0x000000ffff647224 */ /* 0x000fe200078e00ff */
        /* <DEDUP_REMOVED lines=8> */
.L_x_3096:
        /* <DEDUP_REMOVED lines=18> */
.L_x_3097:
        /* <DEDUP_REMOVED lines=18> */
.L_x_3098:
        /* <DEDUP_REMOVED lines=18> */
.L_x_3099:
        /* <DEDUP_REMOVED lines=16> */
.L_x_3100:
[----:B------:R-:W-:Y:S02]  /*33650*/  IMAD.MOV.U32 R13, RZ, RZ, R41 ;  /* 0x000000ffff0d7224 */ /* 0x000fe400078e0029 */
[----:B------:R-:W-:Y:S02]  /*33660*/  IMAD.MOV.U32 R12, RZ, RZ, R10 ;  /* 0x000000ffff0c7224 */ /* 0x000fe400078e000a */
[----:B------:R-:W-:-:S07]  /*33670*/  IMAD.MOV.U32 R80, RZ, RZ, R14 ;  /* 0x000000ffff507224 */ /* 0x000fce00078e000e */
[----:B------:R-:W-:Y:S05]  /*33680*/  WARPSYNC.COLLECTIVE R15, `(.L_x_3101) ;  /* 0x000000000f087348 */ /* 0x000fea0003c00000 */
[----:B------:R0:W1:Y:S02]  /*33690*/  SHFL.IDX P6, R14, R13, R12, R11 ;  /* 0x0000000c0d0e7389 */ /* 0x00006400000c000b */
[----:B01----:R-:W-:Y:S01]  /*336a0*/  ENDCOLLECTIVE ;  /* 0x000000000000791b */ /* 0x003fe20003800000 */
.L_x_3101:
[----:B------:R-:W-:Y:S01]  /*336b0*/  IMAD.MOV.U32 R13, RZ, RZ, R49 ;  /* 0x000000ffff0d7224 */ /* 0x000fe200078e0031 */
[----:B------:R-:W-:-:S07]  /*336c0*/  MOV R41, R14 ;  /* 0x0000000e00297202 */ /* 0x000fce0000000f00 */
[----:B------:R-:W-:Y:S05]  /*336d0*/  WARPSYNC.COLLECTIVE R15, `(.L_x_3102) ;  /* 0x000000000f087348 */ /* 0x000fea0003c00000 */
[----:B------:R0:W1:Y:S02]  /*336e0*/  SHFL.IDX P6, R14, R13, R12, R11 ;  /* 0x0000000c0d0e7389 */ /* 0x00006400000c000b */
[----:B01----:R-:W-:Y:S01]  /*336f0*/  ENDCOLLECTIVE ;  /* 0x000000000000791b */ /* 0x003fe20003800000 */
.L_x_3102:
        /* <DEDUP_REMOVED lines=8> */
.L_x_3103:
[----:B------:R-:W-:Y:S02]  /*33780*/  IMAD.MOV.U32 R13, RZ, RZ, R4 ;  /* 0x000000ffff0d7224 */ /* 0x000fe400078e0004 */
[----:B------:R-:W-:-:S07]  /*33790*/  IMAD.MOV.U32 R0, RZ, RZ, R14 ;  /* 0x000000ffff007224 */ /* 0x000fce00078e000e */
[----:B------:R-:W-:Y:S05]  /*337a0*/  WARPSYNC.COLLECTIVE R15, `(.L_x_3104) ;  /* 0x000000000f087348 */ /* 0x000fea0003c00000 */
[----:B------:R0:W1:Y:S02]  /*337b0*/  SHFL.IDX P6, R14, R13, R12, R11 ;  /* 0x0000000c0d0e7389 */ /* 0x00006400000c000b */
[----:B01----:R-:W-:Y:S01]  /*337c0*/  ENDCOLLECTIVE ;  /* 0x000000000000791b */ /* 0x003fe20003800000 */
.L_x_3104:
[----:B------:R-:W-:Y:S01]  /*337d0*/  MOV R13, R47 ;  /* 0x0000002f000d7202 */ /* 0x000fe20000000f00 */
[----:B------:R-:W-:Y:S02]  /*337e0*/  IMAD.MOV.U32 R12, RZ, RZ, R10 ;  /* 0x000000ffff0c7224 */ /* 0x000fe400078e000a */
[----:B------:R-:W-:-:S07]  /*337f0*/  IMAD.MOV.U32 R3, RZ, RZ, R14 ;  /* 0x000000ffff037224 */ /* 0x000fce00078e000e */
[----:B------:R-:W-:Y:S05]  /*33800*/  WARPSYNC.COLLECTIVE R15, `(.L_x_3105) ;  /* 0x000000000f087348 */ /* 0x000fea0003c00000 */
[----:B------:R0:W1:Y:S02]  /*33810*/  SHFL.IDX P6, R14, R13, R12, R11 ;  /* 0x0000000c0d0e7389 */ /* 0x00006400000c000b */
[----:B01----:R-:W-:Y:S01]  /*33820*/  ENDCOLLECTIVE ;  /* 0x000000000000791b */ /* 0x003fe20003800000 */
.L_x_3105:
[----:B------:R-:W-:Y:S01]  /*33830*/  IMAD.MOV.U32 R13, RZ, RZ, R79 ;  /* 0x000000ffff0d7224 */ /* 0x000fe200078e004f */
[----:B------:R-:W-:Y:S02]  /*33840*/  SEL R79, R80, R49, P0 ;  /* 0x00000031504f7207 */ /* 0x000fe40000000000 */
[----:B------:R-:W-:Y:S01]  /*33850*/  SEL R80, R49, R80, P0 ;  /* 0x0000005031507207 */ /* 0x000fe20000000000 */
[----:B------:R-:W-:-:S07]  /*33860*/  IMAD.MOV.U32 R47, RZ, RZ, R14 ;  /* 0x000000ffff2f7224 */ /* 0x000fce00078e000e */
[----:B------:R-:W-:Y:S05]  /*33870*/  WARPSYNC.COLLECTIVE R15, `(.L_x_3106) ;  /* 0x000000000f087348 */ /* 0x000fea0003c00000 */
[----:B------:R0:W1:Y:S02]  /*33880*/  SHFL.IDX P6, R14, R13, R12, R11 ;  /* 0x0000000c0d0e7389 */ /* 0x00006400000c000b */
[----:B01----:R-:W-:Y:S01]  /*33890*/  ENDCOLLECTIVE ;  /* 0x000000000000791b */ /* 0x003fe20003800000 */
.L_x_3106:
        /* <DEDUP_REMOVED lines=8> */
.L_x_3107:
[----:B------:R-:W-:Y:S02]  /*33920*/  SEL R2, R3, R4, P0 ;  /* 0x0000000403027207 */ /* 0x000fe40000000000 */
[----:B------:R-:W-:Y:S02]  /*33930*/  SEL R3, R4, R3, P0 ;  /* 0x0000000304037207 */ /* 0x000fe40000000000 */
[----:B------:R-:W-:Y:S01]  /*33940*/  MOV R13, R40 ;  /* 0x00000028000d7202 */ /* 0x000fe20000000f00 */
[----:B------:R-:W-:-:S07]  /*33950*/  IMAD.MOV.U32 R20, RZ, RZ, R14 ;  /* 0x000000ffff147224 */ /* 0x000fce00078e000e */
[----:B------:R-:W-:Y:S05]  /*33960*/  WARPSYNC.COLLECTIVE R15, `(.L_x_3108) ;  /* 0x000000000f087348 */ /* 0x000fea0003c00000 */
[----:B------:R0:W1:Y:S02]  /*33970*/  SHFL.IDX P6, R14, R13, R12, R11 ;  /* 0x0000000c0d0e7389 */ /* 0x00006400000c000b */
[----:B01----:R-:W-:Y:S01]  /*33980*/  ENDCOLLECTIVE ;  /* 0x000000000000791b */ /* 0x003fe20003800000 */
.L_x_3108:
[----:B------:R-:W-:Y:S02]  /*33990*/  IMAD.MOV.U32 R13, RZ, RZ, R51 ;  /* 0x000000ffff0d7224 */ /* 0x000fe400078e0033 */
[----:B------:R-:W-:Y:S02]  /*339a0*/  IMAD.MOV.U32 R12, RZ, RZ, R10 ;  /* 0x000000ffff0c7224 */ /* 0x000fe400078e000a */
[----:B------:R-:W-:-:S07]  /*339b0*/  IMAD.MOV.U32 R40, RZ, RZ, R14 ;  /* 0x000000ffff287224 */ /* 0x000fce00078e000e */
[----:B------:R-:W-:Y:S05]  /*339c0*/  WARPSYNC.COLLECTIVE R15, `(.L_x_3109) ;  /* 0x000000000f087348 */ /* 0x000fea0003c00000 */
[----:B------:R0:W1:Y:S02]  /*339d0*/  SHFL.IDX P6, R14, R13, R12, R11 ;  /* 0x0000000c0d0e7389 */ /* 0x00006400000c000b */
[----:B01----:R-:W-:Y:S01]  /*339e0*/  ENDCOLLECTIVE ;  /* 0x000000000000791b */ /* 0x003fe20003800000 */
.L_x_3109:
[----:B------:R-:W-:Y:S01]  /*339f0*/  IMAD.MOV.U32 R13, RZ, RZ, R119 ;  /* 0x000000ffff0d7224 */ /* 0x000fe200078e0077 */
[----:B------:R-:W-:-:S07]  /*33a00*/  MOV R51, R14 ;  /* 0x0000000e00337202 */ /* 0x000fce0000000f00 */
[----:B------:R-:W-:Y:S05]  /*33a10*/  WARPSYNC.COLLECTIVE R15, `(.L_x_3110) ;  /* 0x000000000f087348 */ /* 0x000fea0003c00000 */
[----:B------:R0:W1:Y:S02]  /*33a20*/  SHFL.IDX P6, R14, R13, R12, R11 ;  /* 0x0000000c0d0e7389 */ /* 0x00006400000c000b */
[----:B01----:R-:W-:Y:S01]  /*33a30*/  ENDCOLLECTIVE ;  /* 0x000000000000791b */ /* 0x003fe20003800000 */
.L_x_3110:
        /* <DEDUP_REMOVED lines=8> */
.L_x_3111:
[----:B------:R-:W-:Y:S02]  /*33ac0*/  SEL R21, R40, R119, P0 ;  /* 0x0000007728157207 */ /* 0x000fe40000000000 */
[----:B------:R-:W-:Y:S01]  /*33ad0*/  SEL R40, R119, R40, P0 ;  /* 0x0000002877287207 */ /* 0x000fe20000000000 */
[----:B------:R-:W-:Y:S02]  /*33ae0*/  IMAD.MOV.U32 R13, RZ, RZ, R44 ;  /* 0x000000ffff0d7224 */ /* 0x000fe400078e002c */
[----:B------:R-:W-:-:S07]  /*33af0*/  IMAD.MOV.U32 R42, RZ, RZ, R14 ;  /* 0x000000ffff2a7224 */ /* 0x000fce00078e000e */
[----:B------:R-:W-:Y:S05]  /*33b00*/  WARPSYNC.COLLECTIVE R15, `(.L_x_3112) ;  /* 0x000000000f087348 */ /* 0x000fea0003c00000 */
[----:B------:R0:W1:Y:S02]  /*33b10*/  SHFL.IDX P6, R14, R13, R12, R11 ;  /* 0x0000000c0d0e7389 */ /* 0x00006400000c000b */
[----:B01----:R-:W-:Y:S01]  /*33b20*/  ENDCOLLECTIVE ;  /* 0x000000000000791b */ /* 0x003fe20003800000 */
.L_x_3112:
[----:B------:R-:W-:Y:S01]  /*33b30*/  MOV R13, R121 ;  /* 0x00000079000d7202 */ /* 0x000fe20000000f00 */
[----:B------:R-:W-:Y:S02]  /*33b40*/  IMAD.MOV.U32 R12, RZ, RZ, R10 ;  /* 0x000000ffff0c7224 */ /* 0x000fe400078e000a */
[----:B------:R-:W-:-:S07]  /*33b50*/  IMAD.MOV.U32 R44, RZ, RZ, R14 ;  /* 0x000000ffff2c7224 */ /* 0x000fce00078e000e */
[----:B------:R-:W-:Y:S05]  /*33b60*/  WARPSYNC.COLLECTIVE R15, `(.L_x_3113) ;  /* 0x000000000f087348 */ /* 0x000fea0003c00000 */
[----:B------:R0:W1:Y:S02]  /*33b70*/  SHFL.IDX P6, R14, R13, R12, R11 ;  /* 0x0000000c0d0e7389 */ /* 0x00006400000c000b */
[----:B01----:R-:W-:Y:S01]  /*33b80*/  ENDCOLLECTIVE ;  /* 0x000000000000791b */ /* 0x003fe20003800000 */
.L_x_3113:
[----:B------:R-:W-:Y:S02]  /*33b90*/  IMAD.MOV.U32 R13, RZ, RZ, R111 ;  /* 0x000000ffff0d7224 */ /* 0x000fe400078e006f */
[----:B------:R-:W-:-:S07]  /*33ba0*/  IMAD.MOV.U32 R121, RZ, RZ, R14 ;  /* 0x000000ffff797224 */ /* 0x000fce00078e000e */
[----:B------:R-:W-:Y:S05]  /*33bb0*/  WARPSYNC.COLLECTIVE R15, `(.L_x_3114) ;  /* 0x000000000f087348 */ /* 0x000fea0003c00000 */
[----:B------:R0:W1:Y:S02]  /*33bc0*/  SHFL.IDX P6, R14, R13, R12, R11 ;  /* 0x0000000c0d0e7389 */ /* 0x00006400000c000b */
[----:B01----:R-:W-:Y:S01]  /*33bd0*/  ENDCOLLECTIVE ;  /* 0x000000000000791b */ /* 0x003fe20003800000 */
.L_x_3114:
        /* <DEDUP_REMOVED lines=8> */
.L_x_3115:
[----:B------:R-:W-:Y:S01]  /*33c60*/  MOV R13, R48 ;  /* 0x00000030000d7202 */ /* 0x000fe20000000f00 */
[----:B------:R-:W-:-:S07]  /*33c70*/  IMAD.MOV.U32 R46, RZ, RZ, R14 ;  /* 0x000000ffff2e7224 */ /* 0x000fce00078e000e */
[----:B------:R-:W-:Y:S05]  /*33c80*/  WARPSYNC.COLLECTIVE R15, `(.L_x_3116) ;  /* 0x000000000f087348 */ /* 0x000fea0003c00000 */
[----:B------:R0:W1:Y:S02]  /*33c90*/  SHFL.IDX P6, R14, R13, R12, R11 ;  /* 0x0000000c0d0e7389 */ /* 0x00006400000c000b */
[----:B01----:R-:W-:Y:S01]  /*33ca0*/  ENDCOLLECTIVE ;  /* 0x000000000000791b */ /* 0x003fe20003800000 */
.L_x_3116:
[----:B------:R-:W-:Y:S02]  /*33cb0*/  IMAD.MOV.U32 R13, RZ, RZ, R113 ;  /* 0x000000ffff0d7224 */ /* 0x000fe400078e0071 */
[----:B------:R-:W-:Y:S02]  /*33cc0*/  IMAD.MOV.U32 R12, RZ, RZ, R10 ;  /* 0x000000ffff0c7224 */ /* 0x000fe400078e000a */
[----:B------:R-:W-:-:S07]  /*33cd0*/  IMAD.MOV.U32 R48, RZ, RZ, R14 ;  /* 0x000000ffff307224 */ /* 0x000fce00078e000e */
[----:B------:R-:W-:Y:S05]  /*33ce0*/  WARPSYNC.COLLECTIVE R15, `(.L_x_3117) ;  /* 0x000000000f087348 */ /* 0x000fea0003c00000 */
[----:B------:R0:W1:Y:S02]  /*33cf0*/  SHFL.IDX P6, R14, R13, R12, R11 ;  /* 0x0000000c0d0e7389 */ /* 0x00006400000c000b */
[----:B01----:R-:W-:Y:S01]  /*33d00*/  ENDCOLLECTIVE ;  /* 0x000000000000791b */ /* 0x003fe20003800000 */
.L_x_3117:
[----:B------:R-:W-:Y:S01]  /*33d10*/  IMAD.MOV.U32 R13, RZ, RZ, R87 ;  /* 0x000000ffff0d7224 */ /* 0x000fe200078e0057 */
[----:B------:R-:W-:-:S07]  /*33d20*/  MOV R113, R14 ;  /* 0x0000000e00717202 */ /* 0x000fce0000000f00 */
[----:B------:R-:W-:Y:S05]  /*33d30*/  WARPSYNC.COLLECTIVE R15, `(.L_x_3118) ;  /* 0x000000000f087348 */ /* 0x000fea0003c00000 */
[----:B------:R0:W1:Y:S02]  /*33d40*/  SHFL.IDX P6, R14, R13, R12, R11 ;  /* 0x0000000c0d0e7389 */ /* 0x00006400000c000b */
[----:B01----:R-:W-:Y:S01]  /*33d50*/  ENDCOLLECTIVE ;  /* 0x000000000000791b */ /* 0x003fe20003800000 */
.L_x_3118:
[----:B------:R-:W-:Y:S01]  /*33d60*/  IMAD.MOV.U32 R13, RZ, RZ, R50 ;  /* 0x000000ffff0d7224 */ /* 0x000fe200078e0032 */
[----:B------:R-:W-:Y:S01]  /*33d70*/  MOV R12, R9 ;  /* 0x00000009000c7202 */ /* 0x000fe20000000f00 */
[----:B------:R-:W-:-:S07]  /*33d80*/  IMAD.MOV.U32 R87, RZ, RZ, R14 ;  /* 0x000000ffff577224 */ /* 0x000fce00078e000e */
[----:B------:R-:W-:Y:S05]  /*33d90*/  WARPSYNC.COLLECTIVE R15, `(.L_x_3119) ;  /* 0x000000000f087348 */ /* 0x000fea0003c00000 */
[----:B------:R0:W1:Y:S02]  /*33da0*/  SHFL.IDX P6, R14, R13, R12, R11 ;  /* 0x0000000c0d0e7389 */ /* 0x00006400000c000b */
[----:B01----:R-:W-:Y:S01]  /*33db0*/  ENDCOLLECTIVE ;  /* 0x000000000000791b */ /* 0x003fe20003800000 */
.L_x_3119:
[----:B------:R-:W-:Y:S02]  /*33dc0*/  SEL R47, R48, R87, P0 ;  /* 0x00000057302f7207 */ /* 0x000fe40000000000 */
[----:B------:R-:W-:Y:S01]  /*33dd0*/  SEL R48, R87, R48, P0 ;  /* 0x0000003057307207 */ /* 0x000fe20000000000 */
[----:B------:R-:W-:Y:S02]  /*33de0*/  IMAD.MOV.U32 R13, RZ, RZ, R82 ;  /* 0x000000ffff0d7224 */ /* 0x000fe400078e0052 */
[----:B------:R-:W-:-:S07]  /*33df0*/  IMAD.MOV.U32 R50, RZ, RZ, R14 ;  /* 0x000000ffff327224 */ /* 0x000fce00078e000e */
[----:B------:R-:W-:Y:S05]  /*33e00*/  WARPSYNC.COLLECTIVE R15, `(.L_x_3120) ;  /* 0x000000000f087348 */ /* 0x000fea0003c00000 */
[----:B------:R0:W1:Y:S02]  /*33e10*/  SHFL.IDX P6, R14, R13, R12, R11 ;  /* 0x0000000c0d0e7389 */ /* 0x00006400000c000b */
[----:B01----:R-:W-:Y:S01]  /*33e20*/  ENDCOLLECTIVE ;  /* 0x000000000000791b */ /* 0x003fe20003800000 */
.L_x_3120:
[----:B------:R-:W-:Y:S01]  /*33e30*/  MOV R13, R115 ;  /* 0x00000073000d7202 */ /* 0x000fe20000000f00 */
[----:B------:R-:W-:Y:S02]  /*33e40*/  IMAD.MOV.U32 R12, RZ, RZ, R10 ;  /* 0x000000ffff0c7224 */ /* 0x000fe400078e000a */
[----:B------:R-:W-:-:S07]  /*33e50*/  IMAD.MOV.U32 R82, RZ, RZ, R14 ;  /* 0x000000ffff527224 */ /* 0x000fce00078e000e */
[----:B------:R-:W-:Y:S05]  /*33e60*/  WARPSYNC.COLLECTIVE R15, `(.L_x_3121) ;  /* 0x000000000f087348 */ /* 0x000fea0003c00000 */
[----:B------:R0:W1:Y:S02]  /*33e70*/  SHFL.IDX P6, R14, R13, R12, R11 ;  /* 0x0000000c0d0e7389 */ /* 0x00006400000c000b */
[----:B01----:R-:W-:Y:S01]  /*33e80*/  ENDCOLLECTIVE ;  /* 0x000000000000791b */ /* 0x003fe20003800000 */
.L_x_3121:
[----:B------:R-:W-:Y:S02]  /*33e90*/  IMAD.MOV.U32 R13, RZ, RZ, R67 ;  /* 0x000000ffff0d7224 */ /* 0x000fe400078e0043 */
[----:B------:R-:W-:-:S07]  /*33ea0*/  IMAD.MOV.U32 R115, RZ, RZ, R14 ;  /* 0x000000ffff737224 */ /* 0x000fce00078e000e */
[----:B------:R-:W-:Y:S05]  /*33eb0*/  WARPSYNC.COLLECTIVE R15, `(.L_x_3122) ;  /* 0x000000000f087348 */ /* 0x000fea0003c00000 */
[----:B------:R0:W1:Y:S02]  /*33ec0*/  SHFL.IDX P6, R14, R13, R12, R11 ;  /* 0x0000000c0d0e7389 */ /* 0x00006400000c000b */
[----:B01----:R-:W-:Y:S01]  /*33ed0*/  ENDCOLLECTIVE ;  /* 0x000000000000791b */ /* 0x003fe20003800000 */
.L_x_3122:
        /* <DEDUP_REMOVED lines=8> */
.L_x_3123:
[----:B------:R-:W-:Y:S02]  /*33f60*/  SEL R51, R82, R67, P0 ;  /* 0x0000004352337207 */ /* 0x000fe40000000000 */
[----:B------:R-:W-:Y:S02]  /*33f70*/  SEL R82, R67, R82, P0 ;  /* 0x0000005243527207 */ /* 0x000fe40000000000 */
[----:B------:R-:W-:Y:S01]  /*33f80*/  MOV R13, R86 ;  /* 0x00000056000d7202 */ /* 0x000fe20000000f00 */
[----:B------:R-:W-:-:S07]  /*33f90*/  IMAD.MOV.U32 R84, RZ, RZ, R14 ;  /* 0x000000ffff547224 */ /* 0x000fce00078e000e */
[----:B------:R-:W-:Y:S05]  /*33fa0*/  WARPSYNC.COLLECTIVE R15, `(.L_x_3124) ;  /* 0x000000000f087348 */ /* 0x000fea0003c00000 */
[----:B------:R0:W1:Y:S02]  /*33fb0*/  SHFL.IDX P6, R14, R13, R12, R11 ;  /* 0x0000000c0d0e7389 */ /* 0x00006400000c000b */
[----:B01----:R-:W-:Y:S01]  /*33fc0*/  ENDCOLLECTIVE ;  /* 0x000000000000791b */ /* 0x003fe20003800000 */
.L_x_3124:
[----:B------:R-:W-:Y:S02]  /*33fd0*/  IMAD.MOV.U32 R13, RZ, RZ, R117 ;  /* 0x000000ffff0d7224 */ /* 0x000fe400078e0075 */
[----:B------:R-:W-:Y:S02]  /*33fe0*/  IMAD.MOV.U32 R12, RZ, RZ, R10 ;  /* 0x000000ffff0c7224 */ /* 0x000fe400078e000a */
[----:B------:R-:W-:-:S07]  /*33ff0*/  IMAD.MOV.U32 R86, RZ, RZ, R14 ;  /* 0x000000ffff567224 */ /* 0x000fce00078e000e */
[----:B------:R-:W-:Y:S05]  /*34000*/  WARPSYNC.COLLECTIVE R15, `(.L_x_3125) ;  /* 0x000000000f087348 */ /* 0x000fea0003c00000 */
[----:B------:R0:W1:Y:S02]  /*34010*/  SHFL.IDX P6, R14, R13, R12, R11 ;  /* 0x0000000c0d0e7389 */ /* 0x00006400000c000b */
[----:B01----:R-:W-:Y:S01]  /*34020*/  ENDCOLLECTIVE ;  /* 0x000000000000791b */ /* 0x003fe20003800000 */
.L_x_3125:
[----:B------:R-:W-:Y:S01]  /*34030*/  IMAD.MOV.U32 R13, RZ, RZ, R83 ;  /* 0x000000ffff0d7224 */ /* 0x000fe200078e0053 */
[----:B------:R-:W-:-:S07]  /*34040*/  MOV R117, R14 ;  /* 0x0000000e00757202 */ /* 0x000fce0000000f00 */
[----:B------:R-:W-:Y:S05]  /*34050*/  WARPSYNC.COLLECTIVE R15, `(.L_x_3126) ;  /* 0x000000000f087348 */ /* 0x000fea0003c00000 */
[----:B------:R0:W1:Y:S02]  /*34060*/  SHFL.IDX P6, R14, R13, R12, R11 ;  /* 0x0000000c0d0e7389 */ /* 0x00006400000c000b */
[----:B01----:R-:W-:Y:S01]  /*34070*/  ENDCOLLECTIVE ;  /* 0x000000000000791b */ /* 0x003fe20003800000 */
.L_x_3126:
        /* <DEDUP_REMOVED lines=8> */
.L_x_3127:
[----:B------:R-:W-:Y:S02]  /*34100*/  IMAD.MOV.U32 R13, RZ, RZ, R54 ;  /* 0x000000ffff0d7224 */ /* 0x000fe400078e0036 */
[----:B------:R-:W-:-:S07]  /*34110*/  IMAD.MOV.U32 R90, RZ, RZ, R14 ;  /* 0x000000ffff5a7224 */ /* 0x000fce00078e000e */
[----:B------:R-:W-:Y:S05]  /*34120*/  WARPSYNC.COLLECTIVE R15, `(.L_x_3128) ;  /* 0x000000000f087348 */ /* 0x000fea0003c00000 */
[----:B------:R0:W1:Y:S02]  /*34130*/  SHFL.IDX P6, R14, R13, R12, R11 ;  /* 0x0000000c0d0e7389 */ /* 0x00006400000c000b */
[----:B01----:R-:W-:Y:S01]  /*34140*/  ENDCOLLECTIVE ;  /* 0x000000000000791b */ /* 0x003fe20003800000 */
.L_x_3128:
        /* <DEDUP_REMOVED lines=8> */
.L_x_3129:
[----:B------:R-:W-:Y:S01]  /*341d0*/  IMAD.MOV.U32 R13, RZ, RZ, R45 ;  /* 0x000000ffff0d7224 */ /* 0x000fe200078e002d */
[----:B------:R-:W-:Y:S02]  /*341e0*/  SEL R45, R46, R113, P0 ;  /* 0x000000712e2d7207 */ /* 0x000fe40000000000 */
[----:B------:R-:W-:Y:S01]  /*341f0*/  SEL R46, R113, R46, P0 ;  /* 0x0000002e712e7207 */ /* 0x000fe20000000000 */
[----:B------:R-:W-:-:S07]  /*34200*/  IMAD.MOV.U32 R125, RZ, RZ, R14 ;  /* 0x000000ffff7d7224 */ /* 0x000fce00078e000e */
[----:B------:R-:W-:Y:S05]  /*34210*/  WARPSYNC.COLLECTIVE R15, `(.L_x_3130) ;  /* 0x000000000f087348 */ /* 0x000fea0003c00000 */
[----:B------:R0:W1:Y:S02]  /*34220*/  SHFL.IDX P6, R14, R13, R12, R11 ;  /* 0x0000000c0d0e7389 */ /* 0x00006400000c000b */
[----:B01----:R-:W-:Y:S01]  /*34230*/  ENDCOLLECTIVE ;  /* 0x000000000000791b */ /* 0x003fe20003800000 */
.L_x_3130:
        /* <DEDUP_REMOVED lines=8> */
.L_x_3131:
[----:B------:R-:W-:Y:S01]  /*342c0*/  MOV R13, R58 ;  /* 0x0000003a000d7202 */ /* 0x000fe20000000f00 */
[----:B------:R-:W-:-:S07]  /*342d0*/  IMAD.MOV.U32 R60, RZ, RZ, R14 ;  /* 0x000000ffff3c7224 */ /* 0x000fce00078e000e */
[----:B------:R-:W-:Y:S05]  /*342e0*/  WARPSYNC.COLLECTIVE R15, `(.L_x_3132) ;  /* 0x000000000f087348 */ /* 0x000fea0003c00000 */
[----:B------:R0:W1:Y:S02]  /*342f0*/  SHFL.IDX P6, R14, R13, R12, R11 ;  /* 0x0000000c0d0e7389 */ /* 0x00006400000c000b */
[----:B01----:R-:W-:Y:S01]  /*34300*/  ENDCOLLECTIVE ;  /* 0x000000000000791b */ /* 0x003fe20003800000 */
.L_x_3132:
        /* <DEDUP_REMOVED lines=8> */
.L_x_3133:
[----:B------:R-:W-:Y:S01]  /*34390*/  IMAD.MOV.U32 R13, RZ, RZ, R61 ;  /* 0x000000ffff0d7224 */ /* 0x000fe200078e003d */
[----:B------:R-:W-:-:S07]  /*343a0*/  MOV R129, R14 ;  /* 0x0000000e00817202 */ /* 0x000fce0000000f00 */
[----:B------:R-:W-:Y:S05]  /*343b0*/  WARPSYNC.COLLECTIVE R15, `(.L_x_3134) ;  /* 0x000000000f087348 */ /* 0x000fea0003c00000 */
[----:B------:R0:W1:Y:S02]  /*343c0*/  SHFL.IDX P6, R14, R13, R12, R11 ;  /* 0x0000000c0d0e7389 */ /* 0x00006400000c000b */
[----:B01----:R-:W-:Y:S01]  /*343d0*/  ENDCOLLECTIVE ;  /* 0x000000000000791b */ /* 0x003fe20003800000 */
.L_x_3134:
[----:B------:R-:W-:Y:S01]  /*343e0*/  IMAD.MOV.U32 R13, RZ, RZ, R64 ;  /* 0x000000ffff0d7224 */ /* 0x000fe200078e0040 */
[----:B------:R-:W-:Y:S01]  /*343f0*/  MOV R12, R9 ;  /* 0x00000009000c7202 */ /* 0x000fe20000000f00 */
[----:B------:R-:W-:-:S07]  /*34400*/  IMAD.MOV.U32 R61, RZ, RZ, R14 ;  /* 0x000000ffff3d7224 */ /* 0x000fce00078e000e */
[----:B------:R-:W-:Y:S05]  /*34410*/  WARPSYNC.COLLECTIVE R15, `(.L_x_3135) ;  /* 0x000000000f087348 */ /* 0x000fea0003c00000 */
[----:B------:R0:W1:Y:S02]  /*34420*/  SHFL.IDX P6, R14, R13, R12, R11 ;  /* 0x0000000c0d0e7389 */ /* 0x00006400000c000b */
[----:B01----:R-:W-:Y:S01]  /*34430*/  ENDCOLLECTIVE ;  /* 0x000000000000791b */ /* 0x003fe20003800000 */
.L_x_3135:
[----:B------:R-:W-:Y:S01]  /*34440*/  SEL R56, R58, R61, P0 ;  /* 0x0000003d3a387207 */ /* 0x000fe20000000000 */
[----:B------:R-:W-:Y:S01]  /*34450*/  IMAD.MOV.U32 R13, RZ, RZ, R52 ;  /* 0x000000ffff0d7224 */ /* 0x000fe200078e0034 */
[----:B------:R-:W-:Y:S01]  /*34460*/  SEL R52, R54, R127, P0 ;  /* 0x0000007f36347207 */ /* 0x000fe20000000000 */
[----:B------:R-:W-:-:S07]  /*34470*/  IMAD.MOV.U32 R64, RZ, RZ, R14 ;  /* 0x000000ffff407224 */ /* 0x000fce00078e000e */
[----:B------:R-:W-:Y:S05]  /*34480*/  WARPSYNC.COLLECTIVE R15, `(.L_x_3136) ;  /* 0x000000000f087348 */ /* 0x000fea0003c00000 */
[----:B------:R0:W1:Y:S02]  /*34490*/  SHFL.IDX P6, R14, R13, R12, R11 ;  /* 0x0000000c0d0e7389 */ /* 0x00006400000c000b */
[----:B01----:R-:W-:Y:S01]  /*344a0*/  ENDCOLLECTIVE ;  /* 0x000000000000791b */ /* 0x003fe20003800000 */
.L_x_3136:
[----:B------:R-:W-:Y:S01]  /*344b0*/  MOV R13, R55 ;  /* 0x00000037000d7202 */ /* 0x000fe20000000f00 */
[----:B------:R-:W-:Y:S01]  /*344c0*/  IMAD.MOV.U32 R12, RZ, RZ, R10 ;  /* 0x000000ffff0c7224 */ /* 0x000fe200078e000a */
[----:B------:R-:W-:Y:S01]  /*344d0*/  SEL R55, R129, R60, P0 ;  /* 0x0000003c81377207 */ /* 0x000fe20000000000 */
[----:B------:R-:W-:-:S07]  /*344e0*/  IMAD.MOV.U32 R65, RZ, RZ, R14 ;  /* 0x000000ffff417224 */ /* 0x000fce00078e000e */
[----:B------:R-:W-:Y:S05]  /*344f0*/  WARPSYNC.COLLECTIVE R15, `(.L_x_3137) ;  /* 0x000000000f087348 */ /* 0x000fea0003c00000 */
[----:B------:R0:W1:Y:S02]  /*34500*/  SHFL.IDX P6, R14, R13, R12, R11 ;  /* 0x0000000c0d0e7389 */ /* 0x00006400000c000b */
[----:B01----:R-:W-:Y:S01]  /*34510*/  ENDCOLLECTIVE ;  /* 0x000000000000791b */ /* 0x003fe20003800000 */
.L_x_3137:
[----:B------:R-:W-:Y:S01]  /*34520*/  IMAD.MOV.U32 R13, RZ, RZ, R53 ;  /* 0x000000ffff0d7224 */ /* 0x000fe200078e0035 */
[----:B------:R-:W-:Y:S02]  /*34530*/  SEL R53, R127, R54, P0 ;  /* 0x000000367f357207 */ /* 0x000fe40000000000 */
[----:B------:R-:W-:Y:S01]  /*34540*/  SEL R54, R60, R129, P0 ;  /* 0x000000813c367207 */ /* 0x000fe20000000000 */
[----:B------:R-:W-:-:S07]  /*34550*/  IMAD.MOV.U32 R131, RZ, RZ, R14 ;  /* 0x000000ffff837224 */ /* 0x000fce00078e000e */
[----:B------:R-:W-:Y:S05]  /*34560*/  WARPSYNC.COLLECTIVE R15, `(.L_x_3138) ;  /* 0x000000000f087348 */ /* 0x000fea0003c00000 */
[----:B------:R0:W1:Y:S02]  /*34570*/  SHFL.IDX P6, R14, R13, R12, R11 ;  /* 0x0000000c0d0e7389 */ /* 0x00006400000c000b */
[----:B01----:R-:W-:Y:S01]  /*34580*/  ENDCOLLECTIVE ;  /* 0x000000000000791b */ /* 0x003fe20003800000 */
.L_x_3138:
[----:B------:R-:W-:Y:S02]  /*34590*/  IMAD.MOV.U32 R13, RZ, RZ, R36 ;  /* 0x000000ffff0d7224 */ /* 0x000fe400078e0024 */
[----:B------:R-:W-:Y:S01]  /*345a0*/  IMAD.MOV.U32 R12, RZ, RZ, R9 ;  /* 0x000000ffff0c7224 */ /* 0x000fe200078e0009 */
[----:B------:R-:W-:-:S07]  /*345b0*/  MOV R68, R14 ;  /* 0x0000000e00447202 */ /* 0x000fce0000000f00 */
[----:B------:R-:W-:Y:S05]  /*345c0*/  WARPSYNC.COLLECTIVE R15, `(.L_x_3139) ;  /* 0x000000000f087348 */ /* 0x000fea0003c00000 */
[----:B------:R0:W1:Y:S02]  /*345d0*/  SHFL.IDX P6, R14, R13, R12, R11 ;  /* 0x0000000c0d0e7389 */ /* 0x00006400000c000b */
[----:B01----:R-:W-:Y:S01]  /*345e0*/  ENDCOLLECTIVE ;  /* 0x000000000000791b */ /* 0x003fe20003800000 */
.L_x_3139:
[----:B------:R-:W-:Y:S02]  /*345f0*/  SEL R60, R65, R68, P0 ;  /* 0x00000044413c7207 */ /* 0x000fe40000000000 */
[----:B------:R-:W-:Y:S01]  /*34600*/  MOV R13, R38 ;  /* 0x00000026000d7202 */ /* 0x000fe20000000f00 */
[----:B------:R-:W-:-:S07]  /*34610*/  IMAD.MOV.U32 R69, RZ, RZ, R14 ;  /* 0x000000ffff457224 */ /* 0x000fce00078e000e */
[----:B------:R-:W-:Y:S05]  /*34620*/  WARPSYNC.COLLECTIVE R15, `(.L_x_3140) ;  /* 0x000000000f087348 */ /* 0x000fea0003c00000 */
[----:B------:R0:W1:Y:S02]  /*34630*/  SHFL.IDX P6, R14, R13, R12, R11 ;  /* 0x0000000c0d0e7389 */ /* 0x00006400000c000b */
[----:B01----:R-:W-:Y:S01]  /*34640*/  ENDCOLLECTIVE ;  /* 0x000000000000791b */ /* 0x003fe20003800000 */
.L_x_3140:
        /* <DEDUP_REMOVED lines=9> */
.L_x_3141:
[----:B------:R-:W-:Y:S01]  /*346e0*/  IMAD.MOV.U32 R13, RZ, RZ, R59 ;  /* 0x000000ffff0d7224 */ /* 0x000fe200078e003b */
[----:B------:R-:W-:Y:S02]  /*346f0*/  SEL R59, R131, R64, P0 ;  /* 0x00000040833b7207 */ /* 0x000fe40000000000 */
[----:B------:R-:W-:-:S07]  /*34700*/  MOV R36, R14 ;  /* 0x0000000e00247202 */ /* 0x000fce0000000f00 */
[----:B------:R-:W-:Y:S05]  /*34710*/  WARPSYNC.COLLECTIVE R15, `(.L_x_3142) ;  /* 0x000000000f087348 */ /* 0x000fea0003c00000 */
[----:B------:R0:W1:Y:S02]  /*34720*/  SHFL.IDX P6, R14, R13, R12, R11 ;  /* 0x0000000c0d0e7389 */ /* 0x00006400000c000b */
[----:B01----:R-:W-:Y:S01]  /*34730*/  ENDCOLLECTIVE ;  /* 0x000000000000791b */ /* 0x003fe20003800000 */
.L_x_3142:
        /* <DEDUP_REMOVED lines=8> */
.L_x_3143:
[----:B------:R-:W-:Y:S02]  /*347c0*/  SEL R70, R71, R38, P0 ;  /* 0x0000002647467207 */ /* 0x000fe40000000000 */
[----:B------:R-:W-:Y:S01]  /*347d0*/  SEL R71, R38, R71, P0 ;  /* 0x0000004726477207 */ /* 0x000fe20000000000 */
[----:B------:R-:W-:Y:S02]  /*347e0*/  IMAD.MOV.U32 R13, RZ, RZ, R34 ;  /* 0x000000ffff0d7224 */ /* 0x000fe400078e0022 */
[----:B------:R-:W-:-:S07]  /*347f0*/  IMAD.MOV.U32 R73, RZ, RZ, R14 ;  /* 0x000000ffff497224 */ /* 0x000fce00078e000e */
[----:B------:R-:W-:Y:S05]  /*34800*/  WARPSYNC.COLLECTIVE R15, `(.L_x_3144) ;  /* 0x000000000f087348 */ /* 0x000fea0003c00000 */
[----:B------:R0:W1:Y:S02]  /*34810*/  SHFL.IDX P6, R14, R13, R12, R11 ;  /* 0x0000000c0d0e7389 */ /* 0x00006400000c000b */
[----:B01----:R-:W-:Y:S01]  /*34820*/  ENDCOLLECTIVE ;  /* 0x000000000000791b */ /* 0x003fe20003800000 */
.L_x_3144:
[----:B------:R-:W-:Y:S01]  /*34830*/  MOV R13, R37 ;  /* 0x00000025000d7202 */ /* 0x000fe20000000f00 */
[----:B------:R-:W-:Y:S02]  /*34840*/  IMAD.MOV.U32 R12, RZ, RZ, R10 ;  /* 0x000000ffff0c7224 */ /* 0x000fe400078e000a */
[----:B------:R-:W-:-:S07]  /*34850*/  IMAD.MOV.U32 R75, RZ, RZ, R14 ;  /* 0x000000ffff4b7224 */ /* 0x000fce00078e000e */
[----:B------:R-:W-:Y:S05]  /*34860*/  WARPSYNC.COLLECTIVE R15, `(.L_x_3145) ;  /* 0x000000000f087348 */ /* 0x000fea0003c00000 */
[----:B------:R0:W1:Y:S02]  /*34870*/  SHFL.IDX P6, R14, R13, R12, R11 ;  /* 0x0000000c0d0e7389 */ /* 0x00006400000c000b */
[----:B01----:R-:W-:Y:S01]  /*34880*/  ENDCOLLECTIVE ;  /* 0x000000000000791b */ /* 0x003fe20003800000 */
.L_x_3145:
[----:B------:R-:W-:Y:S02]  /*34890*/  IMAD.MOV.U32 R13, RZ, RZ, R39 ;  /* 0x000000ffff0d7224 */ /* 0x000fe400078e0027 */
[----:B------:R-:W-:-:S07]  /*348a0*/  IMAD.MOV.U32 R32, RZ, RZ, R14 ;  /* 0x000000ffff207224 */ /* 0x000fce00078e000e */
[----:B------:R-:W-:Y:S05]  /*348b0*/  WARPSYNC.COLLECTIVE R15, `(.L_x_3146) ;  /* 0x000000000f087348 */ /* 0x000fea0003c00000 */
[----:B------:R0:W1:Y:S02]  /*348c0*/  SHFL.IDX P6, R14, R13, R12, R11 ;  /* 0x0000000c0d0e7389 */ /* 0x00006400000c000b */
[----:B01----:R-:W-:Y:S01]  /*348d0*/  ENDCOLLECTIVE ;  /* 0x000000000000791b */ /* 0x003fe20003800000 */
.L_x_3146:
        /* <DEDUP_REMOVED lines=8> */
.L_x_3147:
[----:B------:R-:W-:Y:S02]  /*34960*/  SEL R74, R75, R34, P0 ;  /* 0x000000224b4a7207 */ /* 0x000fe40000000000 */
[----:B------:R-:W-:Y:S02]  /*34970*/  SEL R75, R34, R75, P0 ;  /* 0x0000004b224b7207 */ /* 0x000fe40000000000 */
[----:B------:R-:W-:Y:S01]  /*34980*/  MOV R13, R30 ;  /* 0x0000001e000d7202 */ /* 0x000fe20000000f00 */
[----:B------:R-:W-:-:S07]  /*34990*/  IMAD.MOV.U32 R91, RZ, RZ, R14 ;  /* 0x000000ffff5b7224 */ /* 0x000fce00078e000e */
[----:B------:R-:W-:Y:S05]  /*349a0*/  WARPSYNC.COLLECTIVE R15, `(.L_x_3148) ;  /* 0x000000000f087348 */ /* 0x000fea0003c00000 */
[----:B------:R0:W1:Y:S02]  /*349b0*/  SHFL.IDX P6, R14, R13, R12, R11 ;  /* 0x0000000c0d0e7389 */ /* 0x00006400000c000b */
[----:B01----:R-:W-:Y:S01]  /*349c0*/  ENDCOLLECTIVE ;  /* 0x000000000000791b */ /* 0x003fe20003800000 */
.L_x_3148:
[----:B------:R-:W-:Y:S02]  /*349d0*/  IMAD.MOV.U32 R13, RZ, RZ, R33 ;  /* 0x000000ffff0d7224 */ /* 0x000fe400078e0021 */
[----:B------:R-:W-:Y:S02]  /*349e0*/  IMAD.MOV.U32 R12, RZ, RZ, R10 ;  /* 0x000000ffff0c7224 */ /* 0x000fe400078e000a */
[----:B------:R-:W-:-:S07]  /*349f0*/  IMAD.MOV.U32 R93, RZ, RZ, R14 ;  /* 0x000000ffff5d7224 */ /* 0x000fce00078e000e */
[----:B------:R-:W-:Y:S05]  /*34a00*/  WARPSYNC.COLLECTIVE R15, `(.L_x_3149) ;  /* 0x000000000f087348 */ /* 0x000fea0003c00000 */
[----:B------:R0:W1:Y:S02]  /*34a10*/  SHFL.IDX P6, R14, R13, R12, R11 ;  /* 0x0000000c0d0e7389 */ /* 0x00006400000c000b */
[----:B01----:R-:W-:Y:S01]  /*34a20*/  ENDCOLLECTIVE ;  /* 0x000000000000791b */ /* 0x003fe20003800000 */
.L_x_3149:
[----:B------:R-:W-:Y:S01]  /*34a30*/  IMAD.MOV.U32 R13, RZ, RZ, R35 ;  /* 0x000000ffff0d7224 */ /* 0x000fe200078e0023 */
[----:B------:R-:W-:-:S07]  /*34a40*/  MOV R28, R14 ;  /* 0x0000000e001c7202 */ /* 0x000fce0000000f00 */
[----:B------:R-:W-:Y:S05]  /*34a50*/  WARPSYNC.COLLECTIVE R15, `(.L_x_3150) ;  /* 0x000000000f087348 */ /* 0x000fea0003c00000 */
[----:B------:R0:W1:Y:S02]  /*34a60*/  SHFL.IDX P6, R14, R13, R12, R11 ;  /* 0x0000000c0d0e7389 */ /* 0x00006400000c000b */
[----:B01----:R-:W-:Y:S01]  /*34a70*/  ENDCOLLECTIVE ;  /* 0x000000000000791b */ /* 0x003fe20003800000 */
.L_x_3150:
        /* <DEDUP_REMOVED lines=8> */
.L_x_3151:
[----:B------:R-:W-:Y:S02]  /*34b00*/  SEL R92, R93, R30, P0 ;  /* 0x0000001e5d5c7207 */ /* 0x000fe40000000000 */
[----:B------:R-:W-:Y:S01]  /*34b10*/  SEL R93, R30, R93, P0 ;  /* 0x0000005d1e5d7207 */ /* 0x000fe20000000000 */
[----:B------:R-:W-:Y:S02]  /*34b20*/  IMAD.MOV.U32 R13, RZ, RZ, R26 ;  /* 0x000000ffff0d7224 */ /* 0x000fe400078e001a */
[----:B------:R-:W-:-:S07]  /*34b30*/  IMAD.MOV.U32 R95, RZ, RZ, R14 ;  /* 0x000000ffff5f7224 */ /* 0x000fce00078e000e */
[----:B------:R-:W-:Y:S05]  /*34b40*/  WARPSYNC.COLLECTIVE R15, `(.L_x_3152) ;  /* 0x000000000f087348 */ /* 0x000fea0003c00000 */
[----:B------:R0:W1:Y:S02]  /*34b50*/  SHFL.IDX P6, R14, R13, R12, R11 ;  /* 0x0000000c0d0e7389 */ /* 0x00006400000c000b */
[----:B01----:R-:W-:Y:S01]  /*34b60*/  ENDCOLLECTIVE ;  /* 0x000000000000791b */ /* 0x003fe20003800000 */
.L_x_3152:
[----:B------:R-:W-:Y:S01]  /*34b70*/  MOV R13, R31 ;  /* 0x0000001f000d7202 */ /* 0x000fe20000000f00 */
[----:B------:R-:W-:Y:S02]  /*34b80*/  IMAD.MOV.U32 R12, RZ, RZ, R10 ;  /* 0x000000ffff0c7224 */ /* 0x000fe400078e000a */
[----:B------:R-:W-:-:S07]  /*34b90*/  IMAD.MOV.U32 R97, RZ, RZ, R14 ;  /* 0x000000ffff617224 */ /* 0x000fce00078e000e */
[----:B------:R-:W-:Y:S05]  /*34ba0*/  WARPSYNC.COLLECTIVE R15, `(.L_x_3153) ;  /* 0x000000000f087348 */ /* 0x000fea0003c00000 */
[----:B------:R0:W1:Y:S02]  /*34bb0*/  SHFL.IDX P6, R14, R13, R12, R11 ;  /* 0x0000000c0d0e7389 */ /* 0x00006400000c000b */
[----:B01----:R-:W-:Y:S01]  /*34bc0*/  ENDCOLLECTIVE ;  /* 0x000000000000791b */ /* 0x003fe20003800000 */
.L_x_3153:
[----:B------:R-:W-:Y:S02]  /*34bd0*/  IMAD.MOV.U32 R13, RZ, RZ, R29 ;  /* 0x000000ffff0d7224 */ /* 0x000fe400078e001d */
[----:B------:R-:W-:-:S07]  /*34be0*/  IMAD.MOV.U32 R24, RZ, RZ, R14 ;  /* 0x000000ffff187224 */ /* 0x000fce00078e000e */
[----:B------:R-:W-:Y:S05]  /*34bf0*/  WARPSYNC.COLLECTIVE R15, `(.L_x_3154) ;  /* 0x000000000f087348 */ /* 0x000fea0003c00000 */
[----:B------:R0:W1:Y:S02]  /*34c00*/  SHFL.IDX P6, R14, R13, R12, R11 ;  /* 0x0000000c0d0e7389 */ /* 0x00006400000c000b */
[----:B01----:R-:W-:Y:S01]  /*34c10*/  ENDCOLLECTIVE ;  /* 0x000000000000791b */ /* 0x003fe20003800000 */
.L_x_3154:
        /* <DEDUP_REMOVED lines=8> */
.L_x_3155:
[----:B------:R-:W-:Y:S02]  /*34ca0*/  SEL R96, R97, R26, P0 ;  /* 0x0000001a61607207 */ /* 0x000fe40000000000 */
[----:B------:R-:W-:Y:S02]  /*34cb0*/  SEL R97, R26, R97, P0 ;  /* 0x000000611a617207 */ /* 0x000fe40000000000 */
[----:B------:R-:W-:Y:S01]  /*34cc0*/  MOV R13, R66 ;  /* 0x00000042000d7202 */ /* 0x000fe20000000f00 */
[----:B------:R-:W-:-:S07]  /*34cd0*/  IMAD.MOV.U32 R8, RZ, RZ, R14 ;  /* 0x000000ffff087224 */ /* 0x000fce00078e000e */
[----:B------:R-:W-:Y:S05]  /*34ce0*/  WARPSYNC.COLLECTIVE R15, `(.L_x_3156) ;  /* 0x000000000f087348 */ /* 0x000fea0003c00000 */
[----:B------:R0:W1:Y:S02]  /*34cf0*/  SHFL.IDX P6, R14, R13, R12, R11 ;  /* 0x0000000c0d0e7389 */ /* 0x00006400000c000b */
[----:B01----:R-:W-:Y:S01]  /*34d00*/  ENDCOLLECTIVE ;  /* 0x000000000000791b */ /* 0x003fe20003800000 */
.L_x_3156:
[----:B------:R-:W-:Y:S02]  /*34d10*/  IMAD.MOV.U32 R13, RZ, RZ, R27 ;  /* 0x000000ffff0d7224 */ /* 0x000fe400078e001b */
[----:B------:R-:W-:Y:S02]  /*34d20*/  IMAD.MOV.U32 R12, RZ, RZ, R10 ;  /* 0x000000ffff0c7224 */ /* 0x000fe400078e000a */
[----:B------:R-:W-:-:S07]  /*34d30*/  IMAD.MOV.U32 R66, RZ, RZ, R14 ;  /* 0x000000ffff427224 */ /* 0x000fce00078e000e */
[----:B------:R-:W-:Y:S05]  /*34d40*/  WARPSYNC.COLLECTIVE R15, `(.L_x_3157) ;  /* 0x000000000f087348 */ /* 0x000fea0003c00000 */
[----:B------:R0:W1:Y:S02]  /*34d50*/  SHFL.IDX P6, R14, R13, R12, R11 ;  /* 0x0000000c0d0e7389 */ /* 0x00006400000c000b */
[----:B01----:R-:W-:Y:S01]  /*34d60*/  ENDCOLLECTIVE ;  /* 0x000000000000791b */ /* 0x003fe20003800000 */
.L_x_3157:
[----:B------:R-:W-:Y:S01]  /*34d70*/  IMAD.MOV.U32 R13, RZ, RZ, R25 ;  /* 0x000000ffff0d7224 */ /* 0x000fe200078e0019 */
[----:B------:R-:W-:-:S07]  /*34d80*/  MOV R27, R14 ;  /* 0x0000000e001b7202 */ /* 0x000fce0000000f00 */
[----:B------:R-:W-:Y:S05]  /*34d90*/  WARPSYNC.COLLECTIVE R15, `(.L_x_3158) ;  /* 0x000000000f087348 */ /* 0x000fea0003c00000 */
[----:B------:R0:W1:Y:S02]  /*34da0*/  SHFL.IDX P6, R14, R13, R12, R11 ;  /* 0x0000000c0d0e7389 */ /* 0x00006400000c000b */
[----:B01----:R-:W-:Y:S01]  /*34db0*/  ENDCOLLECTIVE ;  /* 0x000000000000791b */ /* 0x003fe20003800000 */
.L_x_3158:
[----:B------:R-:W-:Y:S05]  /*34dc0*/  BRA `(.L_x_3159) ;  /* 0xffffff14002c7947 */ /* 0x000fea000383ffff */
.L_x_2877:
[----:B------:R-:W-:Y:S01]  /*34dd0*/  IMAD.MOV.U32 R13, RZ, RZ, R3 ;  /* 0x000000ffff0d7224 */ /* 0x000fe200078e0003 */
[----:B------:R-:W-:Y:S01]  /*34de0*/  MOV R12, RZ ;  /* 0x000000ff000c7202 */ /* 0x000fe20000000f00 */
[----:B------:R-:W-:Y:S02]  /*34df0*/  IMAD.MOV.U32 R11, RZ, RZ, 0x181f ;  /* 0x0000181fff0b7424 */ /* 0x000fe400078e00ff */
[----:B------:R-:W-:-:S07]  /*34e00*/  IMAD.MOV.U32 R15, RZ, RZ, -0x1 ;  /* 0xffffffffff0f7424 */ /* 0x000fce00078e00ff */
[----:B-1---5:R-:W-:Y:S05]  /*34e10*/  WARPSYNC.COLLECTIVE R15, `(.L_x_3160) ;  /* 0x000000000f087348 */ /* 0x022fea0003c00000 */
[----:B------:R0:W2:Y:S02]  /*34e20*/  SHFL.IDX P6, R14, R13, R12, R11 ;  /* 0x0000000c0d0e7389 */ /* 0x0000a400000c000b */
[----:B012--5:R-:W-:Y:S01]  /*34e30*/  ENDCOLLECTIVE ;  /* 0x000000000000791b */ /* 0x027fe20003800000 */
.L_x_3160:
[----:B------:R-:W-:Y:S01]  /*34e40*/  MOV R13, R2 ;  /* 0x00000002000d7202 */ /* 0x000fe20000000f00 */
[----:B------:R-:W-:-:S07]  /*34e50*/  IMAD.MOV.U32 R0, RZ, RZ, R14 ;  /* 0x000000ffff007224 */ /* 0x000fce00078e000e */
[----:B------:R-:W-:Y:S05]  /*34e60*/  WARPSYNC.COLLECTIVE R15, `(.L_x_3161) ;  /* 0x000000000f087348 */ /* 0x000fea0003c00000 */
[----:B------:R0:W1:Y:S02]  /*34e70*/  SHFL.IDX P6, R14, R13, R12, R11 ;  /* 0x0000000c0d0e7389 */ /* 0x00006400000c000b */
[----:B01----:R-:W-:Y:S01]  /*34e80*/  ENDCOLLECTIVE ;  /* 0x000000000000791b */ /* 0x003fe20003800000 */
.L_x_3161:
[----:B------:R-:W-:Y:S05]  /*34e90*/  BRA `(.L_x_3162) ;  /* 0xffffff2000c47947 */ /* 0x000fea000383ffff */
.L_x_2880:
        /* <DEDUP_REMOVED lines=8> */
.L_x_3164:
[----:B------:R-:W-:Y:S05]  /*34f20*/  BSYNC B1 ;  /* 0x0000000000017941 */ /* 0x000fea0003800000 */
.L_x_3163:
        /* <DEDUP_REMOVED lines=8> */
.L_x_3165:
[----:B------:R-:W-:Y:S05]  /*34fb0*/  BRA `(.L_x_3166) ;  /* 0xffffff2000c47947 */ /* 0x000fea000383ffff */
.L_x_2883:
[----:B------:R-:W-:Y:S01]  /*34fc0*/  BSSY B1, `(.L_x_3167) ;  /* 0x0000008000017945 */ /* 0x000fe20003800000 */
[----:B------:R-:W-:Y:S01]  /*34fd0*/  IMAD.MOV.U32 R13, RZ, RZ, R3 ;  /* 0x000000ffff0d7224 */ /* 0x000fe200078e0003 */
[----:B------:R-:W-:Y:S01]  /*34fe0*/  MOV R11, 0x181f ;  /* 0x0000181f000b7802 */ /* 0x000fe20000000f00 */
[----:B------:R-:W-:Y:S02]  /*34ff0*/  IMAD.MOV.U32 R12, RZ, RZ, 0x2 ;  /* 0x00000002ff0c7424 */ /* 0x000fe400078e00ff */
[----:B---3--:R-:W-:-:S07]  /*35000*/  IMAD.MOV.U32 R15, RZ, RZ, -0x1 ;  /* 0xffffffffff0f7424 */ /* 0x008fce00078e00ff */
[----:B012-45:R-:W-:Y:S05]  /*35010*/  WARPSYNC.COLLECTIVE R15, `(.L_x_3168) ;  /* 0x000000000f087348 */ /* 0x037fea0003c00000 */
[----:B--2---:R2:W3:Y:S02]  /*35020*/  SHFL.IDX P6, R14, R13, R12, R11 ;  /* 0x0000000c0d0e7389 */ /* 0x0044e400000c000b */
[----:B012345:R-:W-:Y:S01]  /*35030*/  ENDCOLLECTIVE ;  /* 0x000000000000791b */ /* 0x03ffe20003800000 */
.L_x_3168:
[----:B------:R-:W-:Y:S05]  /*35040*/  BSYNC B1 ;  /* 0x0000000000017941 */ /* 0x000fea0003800000 */
.L_x_3167:
        /* <DEDUP_REMOVED lines=8> */
.L_x_3169:
[----:B------:R-:W-:Y:S05]  /*350d0*/  BRA `(.L_x_3170) ;  /* 0xffffff2000c47947 */ /* 0x000fea000383ffff */
.L_x_2886:
        /* <DEDUP_REMOVED lines=8> */
.L_x_3172:
[----:B------:R-:W-:Y:S05]  /*35160*/  BSYNC B1 ;  /* 0x0000000000017941 */ /* 0x000fea0003800000 */
.L_x_3171:
        /* <DEDUP_REMOVED lines=8> */
.L_x_3173:
[----:B------:R-:W-:Y:S05]  /*351f0*/  BRA `(.L_x_3174) ;  /* 0xffffff2000c47947 */ /* 0x000fea000383ffff */
.L_x_2888:
[----:B------:R-:W-:Y:S01]  /*35200*/  MOV R13, R37 ;  /* 0x00000025000d7202 */ /* 0x000fe20000000f00 */
[----:B------:R-:W-:Y:S01]  /*35210*/  IMAD.MOV.U32 R12, RZ, RZ, RZ ;  /* 0x000000ffff0c7224 */ /* 0x000fe200078e00ff */
[C---:B------:R-:W-:Y:S01]  /*35220*/  IADD3 R28, R216.reuse, 0x20, RZ ;  /* 0x00000020d81c7810 */ /* 0x040fe20007ffe0ff */
[----:B------:R-:W-:Y:S01]  /*35230*/  IMAD.MOV.U32 R11, RZ, RZ, 0x1c1f ;  /* 0x00001c1fff0b7424 */ /* 0x000fe200078e00ff */
[C---:B------:R-:W-:Y:S01]  /*35240*/  IADD3 R25, R216.reuse, 0x40, RZ ;  /* 0x00000040d8197810 */ /* 0x040fe20007ffe0ff */
[----:B------:R-:W-:Y:S02]  /*35250*/  IMAD.MOV.U32 R15, RZ, RZ, -0x1 ;  /* 0xffffffffff0f7424 */ /* 0x000fe400078e00ff */
[C---:B------:R-:W-:Y:S02]  /*35260*/  VIADD R33, R216.reuse, 0x10 ;  /* 0x00000010d8217836 */ /* 0x040fe40000000000 */
[----:B------:R-:W-:-:S07]  /*35270*/  VIADD R30, R216, 0x28 ;  /* 0x00000028d81e7836 */ /* 0x000fce0000000000 */
[----:B------:R-:W-:Y:S05]  /*35280*/  WARPSYNC.COLLECTIVE R15, `(.L_x_3175) ;  /* 0x000000000f087348 */ /* 0x000fea0003c00000 */
[----:B------:R0:W1:Y:S02]  /*35290*/  SHFL.IDX P6, R14, R13, R12, R11 ;  /* 0x0000000c0d0e7389 */ /* 0x00006400000c000b */
[----:B01----:R-:W-:Y:S01]  /*352a0*/  ENDCOLLECTIVE ;  /* 0x000000000000791b */ /* 0x003fe20003800000 */
.L_x_3175:
[C---:B------:R-:W-:Y:S02]  /*352b0*/  VIADD R29, R216.reuse, 0x30 ;  /* 0x00000030d81d7836 */ /* 0x040fe40000000000 */
[C---:B------:R-:W-:Y:S02]  /*352c0*/  VIADD R24, R216.reuse, 0x38 ;  /* 0x00000038d8187836 */ /* 0x040fe40000000000 */
[----:B------:R-:W-:Y:S02]  /*352d0*/  VIADD R31, R216, 0x18 ;  /* 0x00000018d81f7836 */ /* 0x000fe40000000000 */
[----:B------:R-:W-:Y:S01]  /*352e0*/  IMAD.MOV.U32 R13, RZ, RZ, R32 ;  /* 0x000000ffff0d7224 */ /* 0x000fe200078e0020 */
[----:B------:R-:W-:-:S07]  /*352f0*/  MOV R36, R14 ;  /* 0x0000000e00247202 */ /* 0x000fce0000000f00 */
[----:B------:R-:W-:Y:S05]  /*35300*/  WARPSYNC.COLLECTIVE R15, `(.L_x_3176) ;  /* 0x000000000f087348 */ /* 0x000fea0003c00000 */
[----:B------:R0:W1:Y:S02]  /*35310*/  SHFL.IDX P6, R14, R13, R12, R11 ;  /* 0x0000000c0d0e7389 */ /* 0x00006400000c000b */
[----:B01----:R-:W-:Y:S01]  /*35320*/  ENDCOLLECTIVE ;  /* 0x000000000000791b */ /* 0x003fe20003800000 */
.L_x_3176:
[----:B------:R-:W-:Y:S01]  /*35330*/  IMAD.MOV.U32 R35, RZ, RZ, R14 ;  /* 0x000000ffff237224 */ /* 0x000fe200078e000e */
[----:B------:R-:W-:Y:S06]  /*35340*/  BRA `(.L_x_3177) ;  /* 0xffffff24007c7947 */ /* 0x000fec000383ffff */
.L_x_2891:
[----:B------:R-:W-:Y:S01]  /*35350*/  BSSY B1, `(.L_x_3178) ;  /* 0x0000008000017945 */ /* 0x000fe20003800000 */
[----:B-1----:R-:W-:Y:S01]  /*35360*/  IMAD.MOV.U32 R13, RZ, RZ, R37 ;  /* 0x000000ffff0d7224 */ /* 0x002fe200078e0025 */
[----:B------:R-:W-:Y:S01]  /*35370*/  MOV R11, 0x1c1f ;  /* 0x00001c1f000b7802 */ /* 0x000fe20000000f00 */
[----:B------:R-:W-:Y:S02]  /*35380*/  IMAD.MOV.U32 R12, RZ, RZ, 0x1 ;  /* 0x00000001ff0c7424 */ /* 0x000fe400078e00ff */
[----:B------:R-:W-:-:S07]  /*35390*/  IMAD.MOV.U32 R15, RZ, RZ, -0x1 ;  /* 0xffffffffff0f7424 */ /* 0x000fce00078e00ff */
[----:B0-2---:R-:W-:Y:S05]  /*353a0*/  WARPSYNC.COLLECTIVE R15, `(.L_x_3179) ;  /* 0x000000000f087348 */ /* 0x005fea0003c00000 */
[----:B------:R1:W3:Y:S02]  /*353b0*/  SHFL.IDX P6, R14, R13, R12, R11 ;  /* 0x0000000c0d0e7389 */ /* 0x0002e400000c000b */
[----:B0123--:R-:W-:Y:S01]  /*353c0*/  ENDCOLLECTIVE ;  /* 0x000000000000791b */ /* 0x00ffe20003800000 */
.L_x_3179:
[----:B------:R-:W-:Y:S05]  /*353d0*/  BSYNC B1 ;  /* 0x0000000000017941 */ /* 0x000fea0003800000 */
.L_x_3178:
        /* <DEDUP_REMOVED lines=8> */
.L_x_3180:
[----:B------:R-:W-:Y:S05]  /*35460*/  BRA `(.L_x_3181) ;  /* 0xffffff2c00387947 */ /* 0x000fea000383ffff */
.L_x_2895:
[----:B------:R-:W-:Y:S01]  /*35470*/  IMAD.MOV.U32 R13, RZ, RZ, R3 ;  /* 0x000000ffff0d7224 */ /* 0x000fe200078e0003 */
[----:B------:R-:W-:Y:S01]  /*35480*/  MOV R12, RZ ;  /* 0x000000ff000c7202 */ /* 0x000fe20000000f00 */
[----:B------:R-:W-:Y:S02]  /*35490*/  IMAD.MOV.U32 R11, RZ, RZ, 0x181f ;  /* 0x0000181fff0b7424 */ /* 0x000fe400078e00ff */
[----:B------:R-:W-:-:S07]  /*354a0*/  IMAD.MOV.U32 R15, RZ, RZ, -0x1 ;  /* 0xffffffffff0f7424 */ /* 0x000fce00078e00ff */
[----:B01----:R-:W-:Y:S05]  /*354b0*/  WARPSYNC.COLLECTIVE R15, `(.L_x_3182) ;  /* 0x000000000f087348 */ /* 0x003fea0003c00000 */
[----:B------:R2:W3:Y:S02]  /*354c0*/  SHFL.IDX P6, R14, R13, R12, R11 ;  /* 0x0000000c0d0e7389 */ /* 0x0004e400000c000b */
[----:B0123--:R-:W-:Y:S01]  /*354d0*/  ENDCOLLECTIVE ;  /* 0x000000000000791b */ /* 0x00ffe20003800000 */
.L_x_3182:
[----:B------:R-:W-:Y:S01]  /*354e0*/  MOV R13, R2 ;  /* 0x00000002000d7202 */ /* 0x000fe20000000f00 */
[----:B------:R-:W-:-:S07]  /*354f0*/  IMAD.MOV.U32 R0, RZ, RZ, R14 ;  /* 0x000000ffff007224 */ /* 0x000fce00078e000e */
[----:B------:R-:W-:Y:S05]  /*35500*/  WARPSYNC.COLLECTIVE R15, `(.L_x_3183) ;  /* 0x000000000f087348 */ /* 0x000fea0003c00000 */
[----:B------:R0:W1:Y:S02]  /*35510*/  SHFL.IDX P6, R14, R13, R12, R11 ;  /* 0x0000000c0d0e7389 */ /* 0x00006400000c000b */
[----:B01----:R-:W-:Y:S01]  /*35520*/  ENDCOLLECTIVE ;  /* 0x000000000000791b */ /* 0x003fe20003800000 */
.L_x_3183:
[----:B------:R-:W-:Y:S05]  /*35530*/  BRA `(.L_x_3184) ;  /* 0xffffff3800e07947 */ /* 0x000fea000383ffff */
.L_x_2898:
[----:B------:R-:W-:Y:S01]  /*35540*/  BSSY B1, `(.L_x_3185) ;  /* 0x0000008000017945 */ /* 0x000fe20003800000 */
[----:B---3--:R-:W-:Y:S01]  /*35550*/  IMAD.MOV.U32 R13, RZ, RZ, R3 ;  /* 0x000000ffff0d7224 */ /* 0x008fe200078e0003 */
[----:B------:R-:W-:Y:S01]  /*35560*/  MOV R15, 0xffffffff ;  /* 0xffffffff000f7802 */ /* 0x000fe20000000f00 */
[----:B------:R-:W-:Y:S02]  /*35570*/  IMAD.MOV.U32 R12, RZ, RZ, 0x1 ;  /* 0x00000001ff0c7424 */ /* 0x000fe400078e00ff */
[----:B------:R-:W-:-:S07]  /*35580*/  IMAD.MOV.U32 R11, RZ, RZ, 0x181f ;  /* 0x0000181fff0b7424 */ /* 0x000fce00078e00ff */
[----:B012-4-:R-:W-:Y:S05]  /*35590*/  WARPSYNC.COLLECTIVE R15, `(.L_x_3186) ;  /* 0x000000000f087348 */ /* 0x017fea0003c00000 */
[----:B----4-:R3:W4:Y:S02]  /*355a0*/  SHFL.IDX P6, R14, R13, R12, R11 ;  /* 0x0000000c0d0e7389 */ /* 0x01072400000c000b */
[----:B01234-:R-:W-:Y:S01]  /*355b0*/  ENDCOLLECTIVE ;  /* 0x000000000000791b */ /* 0x01ffe20003800000 */
.L_x_3186:
[----:B------:R-:W-:Y:S05]  /*355c0*/  BSYNC B1 ;  /* 0x0000000000017941 */ /* 0x000fea0003800000 */
.L_x_3185:
        /* <DEDUP_REMOVED lines=8> */
.L_x_3187:
[----:B------:R-:W-:Y:S05]  /*35650*/  BRA `(.L_x_3188) ;  /* 0xffffff3800e47947 */ /* 0x000fea000383ffff */
.L_x_2901:
[----:B------:R-:W-:Y:S01]  /*35660*/  BSSY B1, `(.L_x_3189) ;  /* 0x0000008000017945 */ /* 0x000fe20003800000 */
[----:B0-----:R-:W-:Y:S01]  /*35670*/  IMAD.MOV.U32 R13, RZ, RZ, R3 ;  /* 0x000000ffff0d7224 */ /* 0x001fe200078e0003 */
[----:B------:R-:W-:Y:S01]  /*35680*/  MOV R11, 0x181f ;  /* 0x0000181f000b7802 */ /* 0x000fe20000000f00 */
[----:B------:R-:W-:Y:S02]  /*35690*/  IMAD.MOV.U32 R12, RZ, RZ, 0x2 ;  /* 0x00000002ff0c7424 */ /* 0x000fe400078e00ff */
[----:B------:R-:W-:-:S07]  /*356a0*/  IMAD.MOV.U32 R15, RZ, RZ, -0x1 ;  /* 0xffffffffff0f7424 */ /* 0x000fce00078e00ff */
[----:B-1234-:R-:W-:Y:S05]  /*356b0*/  WARPSYNC.COLLECTIVE R15, `(.L_x_3190) ;  /* 0x000000000f087348 */ /* 0x01efea0003c00000 */
[----:B----4-:R0:W4:Y:S02]  /*356c0*/  SHFL.IDX P6, R14, R13, R12, R11 ;  /* 0x0000000c0d0e7389 */ /* 0x01012400000c000b */
[----:B01234-:R-:W-:Y:S01]  /*356d0*/  ENDCOLLECTIVE ;  /* 0x000000000000791b */ /* 0x01ffe20003800000 */
.L_x_3190:
[----:B------:R-:W-:Y:S05]  /*356e0*/  BSYNC B1 ;  /* 0x0000000000017941 */ /* 0x000fea0003800000 */
.L_x_3189:
        /* <DEDUP_REMOVED lines=8> */
.L_x_3191:
[----:B------:R-:W-:Y:S05]  /*35770*/  BRA `(.L_x_3192) ;  /* 0xffffff3800e47947 */ /* 0x000fea000383ffff */
.L_x_2904:
[----:B------:R-:W-:Y:S01]  /*35780*/  BSSY B1, `(.L_x_3193) ;  /* 0x0000008000017945 */ /* 0x000fe20003800000 */
[----:B0-----:R-:W-:Y:S01]  /*35790*/  IMAD.MOV.U32 R13, RZ, RZ, R3 ;  /* 0x000000ffff0d7224 */ /* 0x001fe200078e0003 */
[----:B------:R-:W-:Y:S01]  /*357a0*/  MOV R12, 0x3 ;  /* 0x00000003000c7802 */ /* 0x000fe20000000f00 */
[----:B------:R-:W-:Y:S02]  /*357b0*/  IMAD.MOV.U32 R11, RZ, RZ, 0x181f ;  /* 0x0000181fff0b7424 */ /* 0x000fe400078e00ff */
[----:B------:R-:W-:-:S07]  /*357c0*/  IMAD.MOV.U32 R15, RZ, RZ, -0x1 ;  /* 0xffffffffff0f7424 */ /* 0x000fce00078e00ff */
[----:B-1234-:R-:W-:Y:S05]  /*357d0*/  WARPSYNC.COLLECTIVE R15, `(.L_x_3194) ;  /* 0x000000000f087348 */ /* 0x01efea0003c00000 */
[----:B------:R0:W0:Y:S02]  /*357e0*/  SHFL.IDX P6, R14, R13, R12, R11 ;  /* 0x0000000c0d0e7389 */ /* 0x00002400000c000b */
[----:B01234-:R-:W-:Y:S01]  /*357f0*/  ENDCOLLECTIVE ;  /* 0x000000000000791b */ /* 0x01ffe20003800000 */
.L_x_3194:
[----:B------:R-:W-:Y:S05]  /*35800*/  BSYNC B1 ;  /* 0x0000000000017941 */ /* 0x000fea0003800000 */
.L_x_3193:
        /* <DEDUP_REMOVED lines=8> */
.L_x_3195:
[----:B------:R-:W-:Y:S05]  /*35890*/  BRA `(.L_x_3196) ;  /* 0xffffff3800e47947 */ /* 0x000fea000383ffff */
.L_x_2922:
[----:B------:R-:W1:Y:S01]  /*358a0*/  S2R R7, SR_TID.X ;  /* 0x0000000000077919 */ /* 0x000e620000002100 */
[----:B------:R-:W-:Y:S01]  /*358b0*/  BSSY B1, `(.L_x_3197) ;  /* 0x000000a000017945 */ /* 0x000fe20003800000 */
[----:B------:R-:W-:Y:S02]  /*358c0*/  IMAD.MOV.U32 R12, RZ, RZ, RZ ;  /* 0x000000ffff0c7224 */ /* 0x000fe400078e00ff */
[----:B------:R-:W-:Y:S02]  /*358d0*/  IMAD.MOV.U32 R11, RZ, RZ, 0x1f ;  /* 0x0000001fff0b7424 */ /* 0x000fe400078e00ff */
[----:B------:R-:W-:Y:S01]  /*358e0*/  IMAD.MOV.U32 R15, RZ, RZ, -0x1 ;  /* 0xffffffffff0f7424 */ /* 0x000fe200078e00ff */
[----:B-1----:R-:W-:-:S04]  /*358f0*/  SHF.R.U32.HI R7, RZ, 0x5, R7 ;  /* 0x00000005ff077819 */ /* 0x002fc80000011607 */
[----:B------:R-:W-:-:S04]  /*35900*/  LOP3.LUT R7, R7, 0x3, RZ, 0xc0, !PT ;  /* 0x0000000307077812 */ /* 0x000fc800078ec0ff */
[----:B------:R-:W-:-:S07]  /*35910*/  MOV R13, R7 ;  /* 0x00000007000d7202 */ /* 0x000fce0000000f00 */
[----:B0-----:R-:W-:Y:S05]  /*35920*/  WARPSYNC.COLLECTIVE R15, `(.L_x_3198) ;  /* 0x000000000f087348 */ /* 0x001fea0003c00000 */
[----:B------:R1:W2:Y:S02]  /*35930*/  SHFL.IDX P6, R14, R13, R12, R11 ;  /* 0x0000000c0d0e7389 */ /* 0x0002a400000c000b */
[----:B012---:R-:W-:Y:S01]  /*35940*/  ENDCOLLECTIVE ;  /* 0x000000000000791b */ /* 0x007fe20003800000 */
.L_x_3198:
[----:B------:R-:W-:Y:S05]  /*35950*/  BSYNC B1 ;  /* 0x0000000000017941 */ /* 0x000fea0003800000 */
.L_x_3197:
[----:B------:R-:W-:Y:S05]  /*35960*/  BRA `(.L_x_3199) ;  /* 0xffffff5800447947 */ /* 0x000fea000383ffff */
.L_x_2924:
[----:B------:R-:W-:Y:S01]  /*35970*/  BSSY B1, `(.L_x_3200) ;  /* 0x0000006000017945 */ /* 0x000fe20003800000 */
[----:B------:R-:W-:-:S07]  /*35980*/  MOV R15, 0xffffffff ;  /* 0xffffffff000f7802 */ /* 0x000fce0000000f00 */
[----:B01----:R-:W-:Y:S05]  /*35990*/  WARPSYNC.COLLECTIVE R15, `(.L_x_3201) ;  /* 0x000000000f0c7348 */ /* 0x003fea0003c00000 */
[----:B------:R-:W-:Y:S02]  /*359a0*/  ELECT P6, UR62, PT ;  /* 0x00000000003e782f */ /* 0x000fe400038c0000 */
[----:B------:R-:W-:Y:S01]  /*359b0*/  MOV R14, UR62 ;  /* 0x0000003e000e7c02 */ /* 0x000fe20008000f00 */
[----:B01----:R-:W-:Y:S10]  /*359c0*/  ENDCOLLECTIVE ;  /* 0x000000000000791b */ /* 0x003ff40003800000 */
.L_x_3201:
[----:B------:R-:W-:Y:S05]  /*359d0*/  BSYNC B1 ;  /* 0x0000000000017941 */ /* 0x000fea0003800000 */
.L_x_3200:
[----:B------:R-:W-:Y:S05]  /*359e0*/  BRA `(.L_x_2923) ;  /* 0xffffff58003c7947 */ /* 0x000fea000383ffff */
.L_x_2926:
[----:B-1----:R1:W2:Y:S02]  /*359f0*/  SYNCS.PHASECHK.TRANS64.TRYWAIT P0, [R23+URZ+0x29820], R6 ;  /* 0x02982006170075a7 */ /* 0x0022a4000800017f */
[----:B--2---:R-:W-:Y:S05]  /*35a00*/  @!P0 NANOSLEEP.SYNCS 0x989680 ;  /* 0x009896800000895d */ /* 0x004fea0003900000 */
[----:B------:R-:W2:Y:S02]  /*35a10*/  @!P0 SYNCS.PHASECHK.TRANS64 P0, [R23+URZ+0x29820], R6 ;  /* 0x02982006170085a7 */ /* 0x000ea4000800007f */
[----:B--2---:R-:W-:Y:S05]  /*35a20*/  @!P0 BRA `(.L_x_2926) ;  /* 0xfffffffc00f08947 */ /* 0x004fea000383ffff */
[----:B------:R-:W-:Y:S05]  /*35a30*/  BRA `(.L_x_3202) ;  /* 0xffffff58004c7947 */ /* 0x000fea000383ffff */
.L_x_2930:
[----:B0-----:R0:W2:Y:S02]  /*35a40*/  SYNCS.PHASECHK.TRANS64.TRYWAIT P0, [R9+URZ+0x298a0], R11 ;  /* 0x0298a00b090075a7 */ /* 0x0010a4000800017f */
[----:B--2---:R-:W-:Y:S05]  /*35a50*/  @!P0 NANOSLEEP.SYNCS 0x989680 ;  /* 0x009896800000895d */ /* 0x004fea0003900000 */
[----:B------:R-:W2:Y:S02]  /*35a60*/  @!P0 SYNCS.PHASECHK.TRANS64 P0, [R9+URZ+0x298a0], R11 ;  /* 0x0298a00b090085a7 */ /* 0x000ea4000800007f */
[----:B--2---:R-:W-:Y:S05]  /*35a70*/  @!P0 BRA `(.L_x_2930) ;  /* 0xfffffffc00f08947 */ /* 0x004fea000383ffff */
[----:B------:R-:W-:Y:S05]  /*35a80*/  BRA `(.L_x_3203) ;  /* 0xffffff5800647947 */ /* 0x000fea000383ffff */
.L_x_2937:
[----:B-1----:R1:W2:Y:S02]  /*35a90*/  SYNCS.PHASECHK.TRANS64.TRYWAIT P0, [R9+URZ+0x298c0], R11 ;  /* 0x0298c00b090075a7 */ /* 0x0022a4000800017f */
[----:B--2---:R-:W-:Y:S05]  /*35aa0*/  @!P0 NANOSLEEP.SYNCS 0x989680 ;  /* 0x009896800000895d */ /* 0x004fea0003900000 */
[----:B------:R-:W2:Y:S02]  /*35ab0*/  @!P0 SYNCS.PHASECHK.TRANS64 P0, [R9+URZ+0x298c0], R11 ;  /* 0x0298c00b090085a7 */ /* 0x000ea4000800007f */
[----:B--2---:R-:W-:Y:S05]  /*35ac0*/  @!P0 BRA `(.L_x_2937) ;  /* 0xfffffffc00f08947 */ /* 0x004fea000383ffff */
[----:B------:R-:W-:Y:S05]  /*35ad0*/  BRA `(.L_x_3204) ;  /* 0xffffff5c00587947 */ /* 0x000fea000383ffff */
.L_x_2944:
[----:B0-----:R0:W2:Y:S02]  /*35ae0*/  SYNCS.PHASECHK.TRANS64.TRYWAIT P1, [R9+URZ+0x298a0], R8 ;  /* 0x0298a008090075a7 */ /* 0x0010a4000802017f */
[----:B--2---:R-:W-:Y:S05]  /*35af0*/  @!P1 NANOSLEEP.SYNCS 0x989680 ;  /* 0x009896800000995d */ /* 0x004fea0003900000 */
[----:B------:R-:W2:Y:S02]  /*35b00*/  @!P1 SYNCS.PHASECHK.TRANS64 P1, [R9+URZ+0x298a0], R8 ;  /* 0x0298a008090095a7 */ /* 0x000ea4000802007f */
[----:B--2---:R-:W-:Y:S05]  /*35b10*/  @!P1 BRA `(.L_x_2944) ;  /* 0xfffffffc00f09947 */ /* 0x004fea000383ffff */
[----:B------:R-:W-:Y:S05]  /*35b20*/  BRA `(.L_x_3205) ;  /* 0xffffff6000187947 */ /* 0x000fea000383ffff */
.L_x_2951:
[----:B-1----:R1:W2:Y:S02]  /*35b30*/  SYNCS.PHASECHK.TRANS64.TRYWAIT P1, [R9+URZ+0x298c0], R8 ;  /* 0x0298c008090075a7 */ /* 0x0022a4000802017f */
[----:B--2---:R-:W-:Y:S05]  /*35b40*/  @!P1 NANOSLEEP.SYNCS 0x989680 ;  /* 0x009896800000995d */ /* 0x004fea0003900000 */
[----:B------:R-:W2:Y:S02]  /*35b50*/  @!P1 SYNCS.PHASECHK.TRANS64 P1, [R9+URZ+0x298c0], R8 ;  /* 0x0298c008090095a7 */ /* 0x000ea4000802007f */
[----:B--2---:R-:W-:Y:S05]  /*35b60*/  @!P1 BRA `(.L_x_2951) ;  /* 0xfffffffc00f09947 */ /* 0x004fea000383ffff */
[----:B------:R-:W-:Y:S05]  /*35b70*/  BRA `(.L_x_3206) ;  /* 0xffffff6400087947 */ /* 0x000fea000383ffff */
.L_x_2968:
[----:B------:R-:W-:Y:S01]  /*35b80*/  SHF.R.U32.HI R8, RZ, 0x5, R21 ;  /* 0x00000005ff087819 */ /* 0x000fe20000011615 */
[----:B------:R-:W-:Y:S01]  /*35b90*/  BSSY B0, `(.L_x_3207) ;  /* 0x0000009000007945 */ /* 0x000fe20003800000 */
[----:B------:R-:W-:Y:S01]  /*35ba0*/  IMAD.MOV.U32 R12, RZ, RZ, RZ ;  /* 0x000000ffff0c7224 */ /* 0x000fe200078e00ff */
[----:B------:R-:W-:Y:S01]  /*35bb0*/  MOV R15, 0xffffffff ;  /* 0xffffffff000f7802 */ /* 0x000fe20000000f00 */
[----:B------:R-:W-:Y:S01]  /*35bc0*/  IMAD.MOV.U32 R11, RZ, RZ, 0x1f ;  /* 0x0000001fff0b7424 */ /* 0x000fe200078e00ff */
[----:B------:R-:W-:-:S05]  /*35bd0*/  LOP3.LUT R8, R8, 0x3, RZ, 0xc0, !PT ;  /* 0x0000000308087812 */ /* 0x000fca00078ec0ff */
[----:B------:R-:W-:-:S07]  /*35be0*/  IMAD.MOV.U32 R13, RZ, RZ, R8 ;  /* 0x000000ffff0d7224 */ /* 0x000fce00078e0008 */
[----:B-----5:R-:W-:Y:S05]  /*35bf0*/  WARPSYNC.COLLECTIVE R15, `(.L_x_3208) ;  /* 0x000000000f087348 */ /* 0x020fea0003c00000 */
[----:B------:R0:W1:Y:S02]  /*35c00*/  SHFL.IDX P6, R14, R13, R12, R11 ;  /* 0x0000000c0d0e7389 */ /* 0x00006400000c000b */
[----:B01---5:R-:W-:Y:S01]  /*35c10*/  ENDCOLLECTIVE ;  /* 0x000000000000791b */ /* 0x023fe20003800000 */
.L_x_3208:
[----:B------:R-:W-:Y:S05]  /*35c20*/  BSYNC B0 ;  /* 0x0000000000007941 */ /* 0x000fea0003800000 */
.L_x_3207:
[----:B------:R-:W-:Y:S05]  /*35c30*/  BRA `(.L_x_3209) ;  /* 0xffffff7400707947 */ /* 0x000fea000383ffff */
.L_x_2971:
[----:B0-----:R-:W2:Y:S02]  /*35c40*/  LDL R2, [R1+0x34] ;  /* 0x0000340001027983 */ /* 0x001ea40000100800 */
[----:B--2---:R0:W1:Y:S02]  /*35c50*/  SYNCS.PHASECHK.TRANS64.TRYWAIT P0, [R0+URZ+0x29880], R2 ;  /* 0x02988002000075a7 */ /* 0x004064000800017f */
[----:B-1----:R-:W-:Y:S05]  /*35c60*/  @!P0 NANOSLEEP.SYNCS 0x989680 ;  /* 0x009896800000895d */ /* 0x002fea0003900000 */
[----:B------:R-:W1:Y:S02]  /*35c70*/  @!P0 SYNCS.PHASECHK.TRANS64 P0, [R0+URZ+0x29880], R2 ;  /* 0x02988002000085a7 */ /* 0x000e64000800007f */
[----:B-1----:R-:W-:Y:S05]  /*35c80*/  @!P0 BRA `(.L_x_2971) ;  /* 0xfffffffc00ec8947 */ /* 0x002fea000383ffff */
[----:B------:R-:W-:Y:S05]  /*35c90*/  BRA `(.L_x_3210) ;  /* 0xffffff74008c7947 */ /* 0x000fea000383ffff */
.L_x_2972:
[----:B------:R-:W-:Y:S01]  /*35ca0*/  BSSY B0, `(.L_x_3211) ;  /* 0x0000008000007945 */ /* 0x000fe20003800000 */
[----:B------:R-:W-:Y:S01]  /*35cb0*/  IMAD.MOV.U32 R13, RZ, RZ, R3 ;  /* 0x000000ffff0d7224 */ /* 0x000fe200078e0003 */
[----:B------:R-:W-:Y:S01]  /*35cc0*/  MOV R15, 0xffffffff ;  /* 0xffffffff000f7802 */ /* 0x000fe20000000f00 */
[----:B------:R-:W-:Y:S02]  /*35cd0*/  IMAD.MOV.U32 R12, RZ, RZ, RZ ;  /* 0x000000ffff0c7224 */ /* 0x000fe400078e00ff */
[----:B------:R-:W-:-:S07]  /*35ce0*/  IMAD.MOV.U32 R11, RZ, RZ, 0x1c1f ;  /* 0x00001c1fff0b7424 */ /* 0x000fce00078e00ff */
[----:B------:R-:W-:Y:S05]  /*35cf0*/  WARPSYNC.COLLECTIVE R15, `(.L_x_3212) ;  /* 0x000000000f087348 */ /* 0x000fea0003c00000 */
[----:B------:R0:W1:Y:S02]  /*35d00*/  SHFL.IDX P6, R14, R13, R12, R11 ;  /* 0x0000000c0d0e7389 */ /* 0x00006400000c000b */
[----:B01----:R-:W-:Y:S01]  /*35d10*/  ENDCOLLECTIVE ;  /* 0x000000000000791b */ /* 0x003fe20003800000 */
.L_x_3212:
[----:B------:R-:W-:Y:S05]  /*35d20*/  BSYNC B0 ;  /* 0x0000000000007941 */ /* 0x000fea0003800000 */
.L_x_3211:
[----:B------:R-:W-:Y:S01]  /*35d30*/  IMAD.MOV.U32 R13, RZ, RZ, R2 ;  /* 0x000000ffff0d7224 */ /* 0x000fe200078e0002 */
[----:B------:R-:W-:Y:S01]  /*35d40*/  MOV R11, 0x1c1f ;  /* 0x00001c1f000b7802 */ /* 0x000fe20000000f00 */
[----:B------:R-:W-:Y:S01]  /*35d50*/  IMAD.MOV.U32 R12, RZ, RZ, RZ ;  /* 0x000000ffff0c7224 */ /* 0x000fe200078e00ff */
[----:B------:R-:W0:Y:S01]  /*35d60*/  S2R R20, SR_TID.X ;  /* 0x0000000000147919 */ /* 0x000e220000002100 */
[----:B------:R-:W-:Y:S01]  /*35d70*/  IMAD.MOV.U32 R15, RZ, RZ, -0x1 ;  /* 0xffffffffff0f7424 */ /* 0x000fe200078e00ff */
[----:B------:R-:W-:Y:S01]  /*35d80*/  LOP3.LUT P2, RZ, R22, 0x2, RZ, 0xc0, !PT ;  /* 0x0000000216ff7812 */ /* 0x000fe2000784c0ff */
[----:B------:R-:W-:-:S12]  /*35d90*/  IMAD.MOV.U32 R4, RZ, RZ, R14 ;  /* 0x000000ffff047224 */ /* 0x000fd800078e000e */
[----:B0-----:R-:W-:Y:S05]  /*35da0*/  WARPSYNC.COLLECTIVE R15, `(.L_x_3213) ;  /* 0x000000000f087348 */ /* 0x001fea0003c00000 */
[----:B------:R1:W2:Y:S02]  /*35db0*/  SHFL.IDX P6, R14, R13, R12, R11 ;  /* 0x0000000c0d0e7389 */ /* 0x0002a400000c000b */
[----:B012---:R-:W-:Y:S01]  /*35dc0*/  ENDCOLLECTIVE ;  /* 0x000000000000791b */ /* 0x007fe20003800000 */
.L_x_3213:
[----:B------:R-:W2:Y:S01]  /*35dd0*/  LDL R15, [R1] ;  /* 0x00000000010f7983 */ /* 0x000ea20000100800 */
[----:B------:R-:W-:Y:S02]  /*35de0*/  IMAD.SHL.U32 R20, R20, 0x10, RZ ;  /* 0x0000001014147824 */ /* 0x000fe400078e00ff */
[----:B------:R-:W-:-:S03]  /*35df0*/  IMAD.MOV.U32 R12, RZ, RZ, R14 ;  /* 0x000000ffff0c7224 */ /* 0x000fc600078e000e */
[----:B------:R-:W-:-:S04]  /*35e00*/  LOP3.LUT R20, R20, 0x30, RZ, 0xc0, !PT ;  /* 0x0000003014147812 */ /* 0x000fc800078ec0ff */
[----:B------:R-:W-:-:S04]  /*35e10*/  IADD3 R20, P0, R20, R12, RZ ;  /* 0x0000000c14147210 */ /* 0x000fc80007f1e0ff */
[----:B------:R-:W-:Y:S02]  /*35e20*/  IADD3.X R21, RZ, R4, RZ, P0, !PT ;  /* 0x00000004ff157210 */ /* 0x000fe400007fe4ff */
[----:B------:R-:W-:Y:S02]  /*35e30*/  ISETP.LT.OR P0, PT, R8, 0x1, P2 ;  /* 0x000000010800780c */ /* 0x000fe40001701670 */
[----:B------:R-:W-:Y:S01]  /*35e40*/  IADD3 R4, R23, R5, R37 ;  /* 0x0000000517047210 */ /* 0x000fe20007ffe025 */
[----:B------:R-:W-:Y:S02]  /*35e50*/  IMAD.MOV.U32 R13, RZ, RZ, R3 ;  /* 0x000000ffff0d7224 */ /* 0x000fe400078e0003 */
[----:B------:R-:W-:-:S08]  /*35e60*/  IMAD.MOV.U32 R12, RZ, RZ, 0x1 ;  /* 0x00000001ff0c7424 */ /* 0x000fd000078e00ff */
[----:B------:R-:W-:Y:S01]  /*35e70*/  @!PT LDS RZ, [RZ] ;  /* 0x00000000fffff984 */ /* 0x000fe20000000800 */
[----:B------:R-:W-:Y:S01]  /*35e80*/  @!PT LDS RZ, [RZ] ;  /* 0x00000000fffff984 */ /* 0x000fe20000000800 */
[----:B------:R-:W-:Y:S01]  /*35e90*/  @!PT LDS RZ, [RZ] ;  /* 0x00000000fffff984 */ /* 0x000fe20000000800 */
[----:B------:R0:W-:Y:S01]  /*35ea0*/  LDGSTS.E.BYPASS.LTC128B.128 [R4+0xa400], desc[UR52][R20.64], !P0 ;  /* 0x0a40000014047fae */ /* 0x0001e2000c101d74 */
[----:B------:R-:W-:Y:S01]  /*35eb0*/  ISETP.LT.OR P0, PT, R8, 0x1, P1 ;  /* 0x000000010800780c */ /* 0x000fe20000f01670 */
[----:B--2---:R-:W-:Y:S01]  /*35ec0*/  IMAD.IADD R5, R15, 0x1, R4 ;  /* 0x000000010f057824 */ /* 0x004fe200078e0204 */
[----:B------:R-:W-:-:S11]  /*35ed0*/  MOV R15, 0xffffffff ;  /* 0xffffffff000f7802 */ /* 0x000fd60000000f00 */
[----:B------:R0:W-:Y:S02]  /*35ee0*/  LDGSTS.E.BYPASS.LTC128B.128 [R5+0xa400], desc[UR52][R20.64+0x40], !P0 ;  /* 0x0a40004014057fae */ /* 0x0001e4000c101d74 */
[----:B0-----:R-:W-:Y:S05]  /*35ef0*/  WARPSYNC.COLLECTIVE R15, `(.L_x_3214) ;  /* 0x000000000f087348 */ /* 0x001fea0003c00000 */
[----:B------:R1:W2:Y:S02]  /*35f00*/  SHFL.IDX P6, R14, R13, R12, R11 ;  /* 0x0000000c0d0e7389 */ /* 0x0002a400000c000b */
[----:B012---:R-:W-:Y:S01]  /*35f10*/  ENDCOLLECTIVE ;  /* 0x000000000000791b */ /* 0x007fe20003800000 */
.L_x_3214:
[----:B------:R-:W0:Y:S01]  /*35f20*/  S2R R20, SR_TID.X ;  /* 0x0000000000147919 */ /* 0x000e220000002100 */
[----:B------:R-:W-:Y:S02]  /*35f30*/  IMAD.MOV.U32 R13, RZ, RZ, R2 ;  /* 0x000000ffff0d7224 */ /* 0x000fe400078e0002 */
[----:B------:R-:W-:-:S07]  /*35f40*/  IMAD.MOV.U32 R21, RZ, RZ, R14 ;  /* 0x000000ffff157224 */ /* 0x000fce00078e000e */
[----:B0-----:R-:W-:Y:S05]  /*35f50*/  WARPSYNC.COLLECTIVE R15, `(.L_x_3215) ;  /* 0x000000000f087348 */ /* 0x001fea0003c00000 */
[----:B------:R1:W2:Y:S02]  /*35f60*/  SHFL.IDX P6, R14, R13, R12, R11 ;  /* 0x0000000c0d0e7389 */ /* 0x0002a400000c000b */
[----:B012---:R-:W-:Y:S01]  /*35f70*/  ENDCOLLECTIVE ;  /* 0x000000000000791b */ /* 0x007fe20003800000 */
.L_x_3215:
[----:B------:R-:W-:-:S05]  /*35f80*/  IMAD.SHL.U32 R20, R20, 0x10, RZ ;  /* 0x0000001014147824 */ /* 0x000fca00078e00ff */
[----:B------:R-:W-:Y:S02]  /*35f90*/  LOP3.LUT R20, R20, 0x30, RZ, 0xc0, !PT ;  /* 0x0000003014147812 */ /* 0x000fe400078ec0ff */
[----:B------:R-:W-:-:S04]  /*35fa0*/  MOV R12, R14 ;  /* 0x0000000e000c7202 */ /* 0x000fc80000000f00 */
[----:B------:R-:W-:-:S05]  /*35fb0*/  IADD3 R20, P0, R20, R12, RZ ;  /* 0x0000000c14147210 */ /* 0x000fca0007f1e0ff */
[----:B------:R-:W-:Y:S01]  /*35fc0*/  IMAD.X R21, RZ, RZ, R21, P0 ;  /* 0x000000ffff157224 */ /* 0x000fe200000e0615 */
[----:B------:R-:W-:Y:S01]  /*35fd0*/  ISETP.LT.OR P0, PT, R8, 0x21, P2 ;  /* 0x000000210800780c */ /* 0x000fe20001701670 */
[----:B------:R-:W-:Y:S02]  /*35fe0*/  IMAD.MOV.U32 R13, RZ, RZ, R3 ;  /* 0x000000ffff0d7224 */ /* 0x000fe400078e0003 */
[----:B------:R-:W-:-:S10]  /*35ff0*/  IMAD.MOV.U32 R12, RZ, RZ, 0x2 ;  /* 0x00000002ff0c7424 */ /* 0x000fd400078e00ff */
[----:B------:R-:W-:Y:S05]  /*36000*/  WARPSYNC.COLLECTIVE R15, `(.L_x_3216) ;  /* 0x000000000f087348 */ /* 0x000fea0003c00000 */
[----:B------:R0:W1:Y:S02]  /*36010*/  SHFL.IDX P6, R14, R13, R12, R11 ;  /* 0x0000000c0d0e7389 */ /* 0x00006400000c000b */
[----:B01----:R-:W-:Y:S01]  /*36020*/  ENDCOLLECTIVE ;  /* 0x000000000000791b */ /* 0x003fe20003800000 */
.L_x_3216:
[----:B------:R-:W-:Y:S01]  /*36030*/  @!PT LDS RZ, [RZ] ;  /* 0x00000000fffff984 */ /* 0x000fe20000000800 */
[----:B------:R-:W-:Y:S01]  /*36040*/  @!PT LDS RZ, [RZ] ;  /* 0x00000000fffff984 */ /* 0x000fe20000000800 */
[----:B------:R-:W-:Y:S01]  /*36050*/  @!PT LDS RZ, [RZ] ;  /* 0x00000000fffff984 */ /* 0x000fe20000000800 */
[----:B------:R-:W-:Y:S01]  /*36060*/  LDGSTS.E.BYPASS.LTC128B.128 [R4+0xb400], desc[UR52][R20.64], !P0 ;  /* 0x0b40000014047fae */ /* 0x000fe2000c101d74 */
[----:B------:R-:W-:-:S13]  /*36070*/  ISETP.LT.OR P0, PT, R8, 0x21, P1 ;  /* 0x000000210800780c */ /* 0x000fda0000f01670 */
[----:B------:R0:W-:Y:S01]  /*36080*/  LDGSTS.E.BYPASS.LTC128B.128 [R5+0xb400], desc[UR52][R20.64+0x40], !P0 ;  /* 0x0b40004014057fae */ /* 0x0001e2000c101d74 */
[----:B------:R-:W-:Y:S01]  /*36090*/  IMAD.MOV.U32 R13, RZ, RZ, R2 ;  /* 0x000000ffff0d7224 */ /* 0x000fe200078e0002 */
[----:B0-----:R-:W0:Y:S01]  /*360a0*/  S2R R20, SR_TID.X ;  /* 0x0000000000147919 */ /* 0x001e220000002100 */
[----:B------:R-:W-:-:S07]  /*360b0*/  MOV R21, R14 ;  /* 0x0000000e00157202 */ /* 0x000fce0000000f00 */
[----:B0-----:R-:W-:Y:S05]  /*360c0*/  WARPSYNC.COLLECTIVE R15, `(.L_x_3217) ;  /* 0x000000000f087348 */ /* 0x001fea0003c00000 */
[----:B------:R1:W2:Y:S02]  /*360d0*/  SHFL.IDX P6, R14, R13, R12, R11 ;  /* 0x0000000c0d0e7389 */ /* 0x0002a400000c000b */
[----:B012---:R-:W-:Y:S01]  /*360e0*/  ENDCOLLECTIVE ;  /* 0x000000000000791b */ /* 0x007fe20003800000 */
.L_x_3217:
[----:B------:R-:W-:Y:S02]  /*360f0*/  IMAD.MOV.U32 R12, RZ, RZ, R14 ;  /* 0x000000ffff0c7224 */ /* 0x000fe400078e000e */
[----:B------:R-:W-:-:S05]  /*36100*/  IMAD.SHL.U32 R20, R20, 0x10, RZ ;  /* 0x0000001014147824 */ /* 0x000fca00078e00ff */
[----:B------:R-:W-:-:S04]  /*36110*/  LOP3.LUT R20, R20, 0x30, RZ, 0xc0, !PT ;  /* 0x0000003014147812 */ /* 0x000fc800078ec0ff */
[----:B------:R-:W-:-:S04]  /*36120*/  IADD3 R20, P0, R20, R12, RZ ;  /* 0x0000000c14147210 */ /* 0x000fc80007f1e0ff */
[----:B------:R-:W-:Y:S02]  /*36130*/  IADD3.X R21, RZ, R21, RZ, P0, !PT ;  /* 0x00000015ff157210 */ /* 0x000fe400007fe4ff */
[----:B------:R-:W-:Y:S01]  /*36140*/  ISETP.LT.OR P0, PT, R8, 0x41, P2 ;  /* 0x000000410800780c */ /* 0x000fe20001701670 */
[----:B------:R-:W-:Y:S02]  /*36150*/  IMAD.MOV.U32 R13, RZ, RZ, R3 ;  /* 0x000000ffff0d7224 */ /* 0x000fe400078e0003 */
[----:B------:R-:W-:-:S10]  /*36160*/  IMAD.MOV.U32 R12, RZ, RZ, 0x3 ;  /* 0x00000003ff0c7424 */ /* 0x000fd400078e00ff */
[----:B------:R-:W-:Y:S05]  /*36170*/  WARPSYNC.COLLECTIVE R15, `(.L_x_3218) ;  /* 0x000000000f087348 */ /* 0x000fea0003c00000 */
[----:B------:R0:W1:Y:S02]  /*36180*/  SHFL.IDX P6, R14, R13, R12, R11 ;  /* 0x0000000c0d0e7389 */ /* 0x00006400000c000b */
[----:B01----:R-:W-:Y:S01]  /*36190*/  ENDCOLLECTIVE ;  /* 0x000000000000791b */ /* 0x003fe20003800000 */
.L_x_3218:
[----:B------:R-:W-:Y:S01]  /*361a0*/  @!PT LDS RZ, [RZ] ;  /* 0x00000000fffff984 */ /* 0x000fe20000000800 */
[----:B------:R-:W-:Y:S01]  /*361b0*/  @!PT LDS RZ, [RZ] ;  /* 0x00000000fffff984 */ /* 0x000fe20000000800 */
[----:B------:R-:W-:Y:S01]  /*361c0*/  @!PT LDS RZ, [RZ] ;  /* 0x00000000fffff984 */ /* 0x000fe20000000800 */
[----:B------:R-:W-:Y:S01]  /*361d0*/  LDGSTS.E.BYPASS.LTC128B.128 [R4+0xc400], desc[UR52][R20.64], !P0 ;  /* 0x0c40000014047fae */ /* 0x000fe2000c101d74 */
[----:B------:R-:W-:-:S13]  /*361e0*/  ISETP.LT.OR P0, PT, R8, 0x41, P1 ;  /* 0x000000410800780c */ /* 0x000fda0000f01670 */
[----:B------:R0:W-:Y:S01]  /*361f0*/  LDGSTS.E.BYPASS.LTC128B.128 [R5+0xc400], desc[UR52][R20.64+0x40], !P0 ;  /* 0x0c40004014057fae */ /* 0x0001e2000c101d74 */
[----:B------:R-:W-:Y:S01]  /*36200*/  MOV R13, R2 ;  /* 0x00000002000d7202 */ /* 0x000fe20000000f00 */
[----:B0-----:R-:W0:Y:S01]  /*36210*/  S2R R21, SR_TID.X ;  /* 0x0000000000157919 */ /* 0x001e220000002100 */
[----:B------:R-:W-:-:S07]  /*36220*/  IMAD.MOV.U32 R3, RZ, RZ, R14 ;  /* 0x000000ffff037224 */ /* 0x000fce00078e000e */
[----:B0-----:R-:W-:Y:S05]  /*36230*/  WARPSYNC.COLLECTIVE R15, `(.L_x_3219) ;  /* 0x000000000f087348 */ /* 0x001fea0003c00000 */
[----:B------:R1:W2:Y:S02]  /*36240*/  SHFL.IDX P6, R14, R13, R12, R11 ;  /* 0x0000000c0d0e7389 */ /* 0x0002a400000c000b */
[----:B012---:R-:W-:Y:S01]  /*36250*/  ENDCOLLECTIVE ;  /* 0x000000000000791b */ /* 0x007fe20003800000 */
.L_x_3219:
[----:B------:R-:W-:Y:S01]  /*36260*/  MOV R13, R25 ;  /* 0x00000019000d7202 */ /* 0x000fe20000000f00 */
[----:B------:R-:W-:Y:S02]  /*36270*/  IMAD.MOV.U32 R2, RZ, RZ, R14 ;  /* 0x000000ffff027224 */ /* 0x000fe400078e000e */
[----:B------:R-:W-:-:S05]  /*36280*/  IMAD.SHL.U32 R21, R21, 0x10, RZ ;  /* 0x0000001015157824 */ /* 0x000fca00078e00ff */
[----:B------:R-:W-:-:S04]  /*36290*/  LOP3.LUT R21, R21, 0x30, RZ, 0xc0, !PT ;  /* 0x0000003015157812 */ /* 0x000fc800078ec0ff */
[----:B------:R-:W-:Y:S01]  /*362a0*/  IADD3 R2, P0, R21, R2, RZ ;  /* 0x0000000215027210 */ /* 0x000fe20007f1e0ff */
[----:B------:R-:W-:-:S04]  /*362b0*/  IMAD.MOV.U32 R12, RZ, RZ, RZ ;  /* 0x000000ffff0c7224 */ /* 0x000fc800078e00ff */
[----:B------:R-:W-:Y:S01]  /*362c0*/  IMAD.X R3, RZ, RZ, R3, P0 ;  /* 0x000000ffff037224 */ /* 0x000fe200000e0603 */
[----:B------:R-:W-:-:S13]  /*362d0*/  ISETP.LT.OR P0, PT, R8, 0x61, P2 ;  /* 0x000000610800780c */ /* 0x000fda0001701670 */
[----:B------:R-:W-:Y:S05]  /*362e0*/  WARPSYNC.COLLECTIVE R15, `(.L_x_3220) ;  /* 0x000000000f087348 */ /* 0x000fea0003c00000 */
[----:B------:R0:W1:Y:S02]  /*362f0*/  SHFL.IDX P6, R14, R13, R12, R11 ;  /* 0x0000000c0d0e7389 */ /* 0x00006400000c000b */
[----:B01----:R-:W-:Y:S01]  /*36300*/  ENDCOLLECTIVE ;  /* 0x000000000000791b */ /* 0x003fe20003800000 */
.L_x_3220:
        /* <DEDUP_REMOVED lines=11> */
.L_x_3221:
[----:B------:R-:W-:Y:S02]  /*363c0*/  ISETP.GE.AND P0, PT, R8, 0x81, PT ;  /* 0x000000810800780c */ /* 0x000fe40003f06270 */
[----:B------:R-:W-:Y:S02]  /*363d0*/  LOP3.LUT R22, R22, 0xffffff7f, RZ, 0xc0, !PT ;  /* 0xffffff7f16167812 */ /* 0x000fe400078ec0ff */
[C---:B------:R-:W-:Y:S02]  /*363e0*/  ISETP.GE.AND P4, PT, R8.reuse, 0x21, PT ;  /* 0x000000210800780c */ /* 0x040fe40003f86270 */
[C---:B------:R-:W-:Y:S02]  /*363f0*/  ISETP.GE.AND P3, PT, R8.reuse, 0x41, PT ;  /* 0x000000410800780c */ /* 0x040fe40003f66270 */
[----:B------:R-:W-:-:S05]  /*36400*/  ISETP.GE.AND P2, PT, R8, 0x61, PT ;  /* 0x000000610800780c */ /* 0x000fca0003f46270 */
[----:B------:R-:W-:Y:S02]  /*36410*/  @P0 LOP3.LUT R22, R22, 0x80, RZ, 0xfc, !PT ;  /* 0x0000008016160812 */ /* 0x000fe400078efcff */
[----:B------:R-:W-:Y:S01]  /*36420*/  MOV R2, R14 ;  /* 0x0000000e00027202 */ /* 0x000fe20000000f00 */
[----:B------:R-:W-:Y:S06]  /*36430*/  BRA `(.L_x_3222) ;  /* 0xffffff7400207947 */ /* 0x000fec000383ffff */
.L_x_2977:
[----:B--2---:R-:W2:Y:S02]  /*36440*/  LDL R2, [R1+0x34] ;  /* 0x0000340001027983 */ /* 0x004ea40000100800 */
[----:B--2---:R2:W3:Y:S02]  /*36450*/  SYNCS.PHASECHK.TRANS64.TRYWAIT P0, [R0+URZ+0x29840], R2 ;  /* 0x02984002000075a7 */ /* 0x0044e4000800017f */
[----:B---3--:R-:W-:Y:S05]  /*36460*/  @!P0 NANOSLEEP.SYNCS 0x989680 ;  /* 0x009896800000895d */ /* 0x008fea0003900000 */
[----:B------:R-:W3:Y:S02]  /*36470*/  @!P0 SYNCS.PHASECHK.TRANS64 P0, [R0+URZ+0x29840], R2 ;  /* 0x02984002000085a7 */ /* 0x000ee4000800007f */
[----:B---3--:R-:W-:Y:S05]  /*36480*/  @!P0 BRA `(.L_x_2977) ;  /* 0xfffffffc00ec8947 */ /* 0x008fea000383ffff */
[----:B------:R-:W-:Y:S05]  /*36490*/  BRA `(.L_x_3223) ;  /* 0xffffff74008c7947 */ /* 0x000fea000383ffff */
.L_x_2978:
[----:B------:R-:W-:Y:S01]  /*364a0*/  BSSY B0, `(.L_x_3224) ;  /* 0x0000008000007945 */ /* 0x000fe20003800000 */
[----:B------:R-:W-:Y:S01]  /*364b0*/  IMAD.MOV.U32 R13, RZ, RZ, R6 ;  /* 0x000000ffff0d7224 */ /* 0x000fe200078e0006 */
[----:B------:R-:W-:Y:S01]  /*364c0*/  MOV R15, 0xffffffff ;  /* 0xffffffff000f7802 */ /* 0x000fe20000000f00 */
[----:B------:R-:W-:Y:S02]  /*364d0*/  IMAD.MOV.U32 R12, RZ, RZ, RZ ;  /* 0x000000ffff0c7224 */ /* 0x000fe400078e00ff */
[----:B------:R-:W-:-:S07]  /*364e0*/  IMAD.MOV.U32 R11, RZ, RZ, 0x1c1f ;  /* 0x00001c1fff0b7424 */ /* 0x000fce00078e00ff */
[----:B01----:R-:W-:Y:S05]  /*364f0*/  WARPSYNC.COLLECTIVE R15, `(.L_x_3225) ;  /* 0x000000000f087348 */ /* 0x003fea0003c00000 */
[----:B------:R2:W3:Y:S02]  /*36500*/  SHFL.IDX P6, R14, R13, R12, R11 ;  /* 0x0000000c0d0e7389 */ /* 0x0004e400000c000b */
[----:B0123--:R-:W-:Y:S01]  /*36510*/  ENDCOLLECTIVE ;  /* 0x000000000000791b */ /* 0x00ffe20003800000 */
.L_x_3225:
[----:B------:R-:W-:Y:S05]  /*36520*/  BSYNC B0 ;  /* 0x0000000000007941 */ /* 0x000fea0003800000 */
.L_x_3224:
[----:B------:R-:W0:Y:S01]  /*36530*/  S2R R9, SR_TID.X ;  /* 0x0000000000097919 */ /* 0x000e220000002100 */
[----:B------:R-:W-:Y:S01]  /*36540*/  IMAD.MOV.U32 R13, RZ, RZ, R5 ;  /* 0x000000ffff0d7224 */ /* 0x000fe200078e0005 */
[----:B------:R-:W-:Y:S01]  /*36550*/  MOV R11, 0x1c1f ;  /* 0x00001c1f000b7802 */ /* 0x000fe20000000f00 */
[----:B------:R-:W-:Y:S01]  /*36560*/  IMAD.MOV.U32 R12, RZ, RZ, RZ ;  /* 0x000000ffff0c7224 */ /* 0x000fe200078e00ff */
[----:B------:R-:W-:Y:S01]  /*36570*/  LOP3.LUT P1, RZ, R22, 0x4, RZ, 0xc0, !PT ;  /* 0x0000000416ff7812 */ /* 0x000fe2000782c0ff */
[----:B------:R-:W-:Y:S01]  /*36580*/  IMAD.MOV.U32 R15, RZ, RZ, -0x1 ;  /* 0xffffffffff0f7424 */ /* 0x000fe200078e00ff */
[----:B------:R-:W-:Y:S01]  /*36590*/  @P4 IADD3 R21, R23, R4, RZ ;  /* 0x0000000417154210 */ /* 0x000fe20007ffe0ff */
[----:B------:R-:W-:-:S10]  /*365a0*/  IMAD.MOV.U32 R2, RZ, RZ, R14 ;  /* 0x000000ffff027224 */ /* 0x000fd400078e000e */
[----:B0-----:R-:W-:Y:S05]  /*365b0*/  WARPSYNC.COLLECTIVE R15, `(.L_x_3226) ;  /* 0x000000000f087348 */ /* 0x001fea0003c00000 */
[----:B------:R1:W2:Y:S02]  /*365c0*/  SHFL.IDX P6, R14, R13, R12, R11 ;  /* 0x0000000c0d0e7389 */ /* 0x0002a400000c000b */
[----:B012---:R-:W-:Y:S01]  /*365d0*/  ENDCOLLECTIVE ;  /* 0x000000000000791b */ /* 0x007fe20003800000 */
.L_x_3226:
[----:B------:R-:W-:Y:S02]  /*365e0*/  IMAD.MOV.U32 R13, RZ, RZ, R6 ;  /* 0x000000ffff0d7224 */ /* 0x000fe400078e0006 */
[----:B------:R-:W-:Y:S02]  /*365f0*/  IMAD.MOV.U32 R12, RZ, RZ, 0x1 ;  /* 0x00000001ff0c7424 */ /* 0x000fe400078e00ff */
[----:B------:R-:W-:Y:S02]  /*36600*/  IMAD.SHL.U32 R10, R9, 0x10, RZ ;  /* 0x00000010090a7824 */ /* 0x000fe400078e00ff */
[----:B------:R-:W-:Y:S01]  /*36610*/  IMAD.MOV.U32 R3, RZ, RZ, R14 ;  /* 0x000000ffff037224 */ /* 0x000fe200078e000e */
[----:B------:R-:W-:Y:S01]  /*36620*/  LOP3.LUT P6, RZ, R22, 0x8, RZ, 0xc0, !PT ;  /* 0x0000000816ff7812 */ /* 0x000fe200078cc0ff */
[----:B------:R-:W-:Y:S01]  /*36630*/  @P5 IMAD.IADD R9, R23, 0x1, R4 ;  /* 0x0000000117095824 */ /* 0x000fe200078e0204 */
        /* <DEDUP_REMOVED lines=15> */
.L_x_3227:
        /* <DEDUP_REMOVED lines=11> */
.L_x_3228:
        /* <DEDUP_REMOVED lines=16> */
.L_x_3229:
        /* <DEDUP_REMOVED lines=12> */
.L_x_3230:
[----:B------:R-:W-:Y:S01]  /*369a0*/  MOV R13, R6 ;  /* 0x00000006000d7202 */ /* 0x000fe20000000f00 */
[----:B------:R-:W-:Y:S02]  /*369b0*/  IMAD.MOV.U32 R12, RZ, RZ, 0x3 ;  /* 0x00000003ff0c7424 */ /* 0x000fe400078e00ff */
[----:B------:R-:W-:-:S07]  /*369c0*/  IMAD.MOV.U32 R3, RZ, RZ, R14 ;  /* 0x000000ffff037224 */ /* 0x000fce00078e000e */
[----:B------:R-:W-:Y:S05]  /*369d0*/  WARPSYNC.COLLECTIVE R15, `(.L_x_3231) ;  /* 0x000000000f087348 */ /* 0x000fea0003c00000 */
[----:B------:R0:W1:Y:S02]  /*369e0*/  SHFL.IDX P6, R14, R13, R12, R11 ;  /* 0x0000000c0d0e7389 */ /* 0x00006400000c000b */
[----:B01----:R-:W-:Y:S01]  /*369f0*/  ENDCOLLECTIVE ;  /* 0x000000000000791b */ /* 0x003fe20003800000 */
.L_x_3231:
        /* <DEDUP_REMOVED lines=10> */
.L_x_3232:
        /* <DEDUP_REMOVED lines=12> */
.L_x_3233:
        /* <DEDUP_REMOVED lines=13> */
.L_x_3234:
[----:B------:R-:W-:Y:S01]  /*36c30*/  IMAD.MOV.U32 R2, RZ, RZ, R14 ;  /* 0x000000ffff027224 */ /* 0x000fe200078e000e */
[----:B------:R-:W-:Y:S06]  /*36c40*/  BRA `(.L_x_3235) ;  /* 0xffffff7000f47947 */ /* 0x000fec000383ffff */
.L_x_2985:
[----:B------:R-:W-:Y:S01]  /*36c50*/  MOV R13, R0 ;  /* 0x00000000000d7202 */ /* 0x000fe20000000f00 */
[----:B------:R-:W-:Y:S02]  /*36c60*/  IMAD.MOV.U32 R12, RZ, RZ, RZ ;  /* 0x000000ffff0c7224 */ /* 0x000fe400078e00ff */
[----:B------:R-:W-:Y:S02]  /*36c70*/  IMAD.MOV.U32 R11, RZ, RZ, 0x1c1f ;  /* 0x00001c1fff0b7424 */ /* 0x000fe400078e00ff */
[----:B------:R-:W-:Y:S02]  /*36c80*/  IMAD.MOV.U32 R15, RZ, RZ, -0x1 ;  /* 0xffffffffff0f7424 */ /* 0x000fe400078e00ff */
[----:B------:R-:W-:Y:S02]  /*36c90*/  IMAD R5, R32, R7, RZ ;  /* 0x0000000720057224 */ /* 0x000fe400078e02ff */
[----:B------:R-:W-:-:S07]  /*36ca0*/  IMAD R17, R17, 0x80, R9 ;  /* 0x0000008011117824 */ /* 0x000fce00078e0209 */
[----:B-----5:R-:W-:Y:S05]  /*36cb0*/  WARPSYNC.COLLECTIVE R15, `(.L_x_3236) ;  /* 0x000000000f087348 */ /* 0x020fea0003c00000 */
[----:B------:R0:W1:Y:S02]  /*36cc0*/  SHFL.IDX P6, R14, R13, R12, R11 ;  /* 0x0000000c0d0e7389 */ /* 0x00006400000c000b */
[----:B01---5:R-:W-:Y:S01]  /*36cd0*/  ENDCOLLECTIVE ;  /* 0x000000000000791b */ /* 0x023fe20003800000 */
.L_x_3236:
[C---:B------:R-:W-:Y:S01]  /*36ce0*/  VIADD R6, R17.reuse, 0x20 ;  /* 0x0000002011067836 */ /* 0x040fe20000000000 */
[----:B------:R-:W-:Y:S01]  /*36cf0*/  ISETP.GE.AND P0, PT, R17, R5, PT ;  /* 0x000000051100720c */ /* 0x000fe20003f06270 */
[----:B------:R-:W-:Y:S01]  /*36d00*/  IMAD.MOV.U32 R13, RZ, RZ, R4 ;  /* 0x000000ffff0d7224 */ /* 0x000fe200078e0004 */
[----:B------:R-:W-:-:S11]  /*36d10*/  MOV R2, R14 ;  /* 0x0000000e00027202 */ /* 0x000fd60000000f00 */
[----:B------:R-:W-:Y:S05]  /*36d20*/  WARPSYNC.COLLECTIVE R15, `(.L_x_3237) ;  /* 0x000000000f087348 */ /* 0x000fea0003c00000 */
[----:B------:R0:W1:Y:S02]  /*36d30*/  SHFL.IDX P6, R14, R13, R12, R11 ;  /* 0x0000000c0d0e7389 */ /* 0x00006400000c000b */
[----:B01----:R-:W-:Y:S01]  /*36d40*/  ENDCOLLECTIVE ;  /* 0x000000000000791b */ /* 0x003fe20003800000 */
.L_x_3237:
[----:B------:R-:W-:Y:S02]  /*36d50*/  IMAD.MOV.U32 R13, RZ, RZ, R0 ;  /* 0x000000ffff0d7224 */ /* 0x000fe400078e0000 */
[----:B------:R-:W-:Y:S02]  /*36d60*/  IMAD.MOV.U32 R12, RZ, RZ, 0x1 ;  /* 0x00000001ff0c7424 */ /* 0x000fe400078e00ff */
[----:B------:R-:W-:-:S07]  /*36d70*/  IMAD.MOV.U32 R3, RZ, RZ, R14 ;  /* 0x000000ffff037224 */ /* 0x000fce00078e000e */
[----:B------:R-:W-:Y:S05]  /*36d80*/  WARPSYNC.COLLECTIVE R15, `(.L_x_3238) ;  /* 0x000000000f087348 */ /* 0x000fea0003c00000 */
[----:B------:R0:W1:Y:S02]  /*36d90*/  SHFL.IDX P6, R14, R13, R12, R11 ;  /* 0x0000000c0d0e7389 */ /* 0x00006400000c000b */
[----:B01----:R-:W-:Y:S01]  /*36da0*/  ENDCOLLECTIVE ;  /* 0x000000000000791b */ /* 0x003fe20003800000 */
.L_x_3238:
        /* <DEDUP_REMOVED lines=17> */
.L_x_3239:
[----:B------:R-:W-:Y:S02]  /*36ec0*/  IMAD.MOV.U32 R13, RZ, RZ, R0 ;  /* 0x000000ffff0d7224 */ /* 0x000fe400078e0000 */
[----:B------:R-:W-:Y:S02]  /*36ed0*/  IMAD.MOV.U32 R12, RZ, RZ, 0x2 ;  /* 0x00000002ff0c7424 */ /* 0x000fe400078e00ff */
[----:B------:R-:W-:-:S07]  /*36ee0*/  IMAD.MOV.U32 R3, RZ, RZ, R14 ;  /* 0x000000ffff037224 */ /* 0x000fce00078e000e */
[----:B------:R-:W-:Y:S05]  /*36ef0*/  WARPSYNC.COLLECTIVE R15, `(.L_x_3240) ;  /* 0x000000000f087348 */ /* 0x000fea0003c00000 */
[----:B------:R0:W1:Y:S02]  /*36f00*/  SHFL.IDX P6, R14, R13, R12, R11 ;  /* 0x0000000c0d0e7389 */ /* 0x00006400000c000b */
[----:B01----:R-:W-:Y:S01]  /*36f10*/  ENDCOLLECTIVE ;  /* 0x000000000000791b */ /* 0x003fe20003800000 */
.L_x_3240:
        /* <DEDUP_REMOVED lines=18> */
.L_x_3241:
[----:B------:R-:W-:Y:S01]  /*37040*/  IMAD.MOV.U32 R13, RZ, RZ, R0 ;  /* 0x000000ffff0d7224 */ /* 0x000fe200078e0000 */
[----:B------:R-:W-:Y:S01]  /*37050*/  MOV R12, 0x3 ;  /* 0x00000003000c7802 */ /* 0x000fe20000000f00 */
[----:B------:R-:W-:-:S07]  /*37060*/  IMAD.MOV.U32 R3, RZ, RZ, R14 ;  /* 0x000000ffff037224 */ /* 0x000fce00078e000e */
[----:B------:R-:W-:Y:S05]  /*37070*/  WARPSYNC.COLLECTIVE R15, `(.L_x_3242) ;  /* 0x000000000f087348 */ /* 0x000fea0003c00000 */
[----:B------:R0:W1:Y:S02]  /*37080*/  SHFL.IDX P6, R14, R13, R12, R11 ;  /* 0x0000000c0d0e7389 */ /* 0x00006400000c000b */
[----:B01----:R-:W-:Y:S01]  /*37090*/  ENDCOLLECTIVE ;  /* 0x000000000000791b */ /* 0x003fe20003800000 */
.L_x_3242:
        /* <DEDUP_REMOVED lines=10> */
.L_x_3243:
        /* <DEDUP_REMOVED lines=8> */
.L_x_2990:
[----:B-1----:R1:W2:Y:S02]  /*371c0*/  SYNCS.PHASECHK.TRANS64.TRYWAIT P0, [R23+URZ+0x29820], R0 ;  /* 0x02982000170075a7 */ /* 0x0022a4000800017f */
[----:B--2---:R-:W-:Y:S05]  /*371d0*/  @!P0 NANOSLEEP.SYNCS 0x989680 ;  /* 0x009896800000895d */ /* 0x004fea0003900000 */
[----:B------:R-:W2:Y:S02]  /*371e0*/  @!P0 SYNCS.PHASECHK.TRANS64 P0, [R23+URZ+0x29820], R0 ;  /* 0x02982000170085a7 */ /* 0x000ea4000800007f */
[----:B--2---:R-:W-:Y:S05]  /*371f0*/  @!P0 BRA `(.L_x_2990) ;  /* 0xfffffffc00f08947 */ /* 0x004fea000383ffff */
[----:B------:R-:W-:Y:S05]  /*37200*/  BRA `(.L_x_3245) ;  /* 0xffffff7800987947 */ /* 0x000fea000383ffff */
.L_x_2994:
[----:B0-----:R0:W1:Y:S02]  /*37210*/  SYNCS.PHASECHK.TRANS64.TRYWAIT P0, [R0+URZ+0x29880], R32 ;  /* 0x02988020000075a7 */ /* 0x001064000800017f */
[----:B-1----:R-:W-:Y:S05]  /*37220*/  @!P0 NANOSLEEP.SYNCS 0x989680 ;  /* 0x009896800000895d */ /* 0x002fea0003900000 */
[----:B------:R-:W1:Y:S02]  /*37230*/  @!P0 SYNCS.PHASECHK.TRANS64 P0, [R0+URZ+0x29880], R32 ;  /* 0x02988020000085a7 */ /* 0x000e64000800007f */
[----:B-1----:R-:W-:Y:S05]  /*37240*/  @!P0 BRA `(.L_x_2994) ;  /* 0xfffffffc00f08947 */ /* 0x002fea000383ffff */
[----:B------:R-:W-:Y:S05]  /*37250*/  BRA `(.L_x_3246) ;  /* 0xffffff7c00bc7947 */ /* 0x000fea000383ffff */
.L_x_2995:
        /* <DEDUP_REMOVED lines=8> */
.L_x_3248:
[----:B------:R-:W-:Y:S05]  /*372e0*/  BSYNC B0 ;  /* 0x0000000000007941 */ /* 0x000fea0003800000 */
.L_x_3247:
[----:B------:R0:W5:Y:S01]  /*372f0*/  LDL R10, [R1] ;  /* 0x00000000010a7983 */ /* 0x0001620000100800 */
[----:B------:R-:W-:Y:S01]  /*37300*/  IMAD.MOV.U32 R13, RZ, RZ, R7 ;  /* 0x000000ffff0d7224 */ /* 0x000fe200078e0007 */
[----:B------:R-:W-:Y:S01]  /*37310*/  MOV R15, 0xffffffff ;  /* 0xffffffff000f7802 */ /* 0x000fe20000000f00 */
[----:B------:R-:W-:Y:S01]  /*37320*/  IMAD.MOV.U32 R12, RZ, RZ, RZ ;  /* 0x000000ffff0c7224 */ /* 0x000fe200078e00ff */
[----:B------:R-:W1:Y:S01]  /*37330*/  S2R R2, SR_TID.X ;  /* 0x0000000000027919 */ /* 0x000e620000002100 */
[----:B------:R-:W-:Y:S01]  /*37340*/  IMAD.MOV.U32 R11, RZ, RZ, 0x1c1f ;  /* 0x00001c1fff0b7424 */ /* 0x000fe200078e00ff */
[----:B------:R-:W-:Y:S02]  /*37350*/  MOV R3, R14 ;  /* 0x0000000e00037202 */ /* 0x000fe40000000f00 */
[----:B0-----:R-:W-:-:S07]  /*37360*/  IADD3 R9, R23, R9, R37 ;  /* 0x0000000917097210 */ /* 0x001fce0007ffe025 */
[----:B-1---5:R-:W-:Y:S05]  /*37370*/  WARPSYNC.COLLECTIVE R15, `(.L_x_3249) ;  /* 0x000000000f087348 */ /* 0x022fea0003c00000 */
[----:B------:R0:W2:Y:S02]  /*37380*/  SHFL.IDX P6, R14, R13, R12, R11 ;  /* 0x0000000c0d0e7389 */ /* 0x0000a400000c000b */
[----:B012--5:R-:W-:Y:S01]  /*37390*/  ENDCOLLECTIVE ;  /* 0x000000000000791b */ /* 0x027fe20003800000 */
.L_x_3249:
[----:B------:R-:W-:Y:S02]  /*373a0*/  IMAD.MOV.U32 R13, RZ, RZ, R20 ;  /* 0x000000ffff0d7224 */ /* 0x000fe400078e0014 */
        /* <DEDUP_REMOVED lines=10> */
.L_x_3250:
[----:B------:R-:W-:Y:S01]  /*37450*/  @!PT LDS RZ, [RZ] ;  /* 0x00000000fffff984 */ /* 0x000fe20000000800 */
[----:B------:R-:W-:Y:S01]  /*37460*/  @!PT LDS RZ, [RZ] ;  /* 0x00000000fffff984 */ /* 0x000fe20000000800 */
[----:B------:R-:W-:Y:S01]  /*37470*/  @!PT LDS RZ, [RZ] ;  /* 0x00000000fffff984 */ /* 0x000fe20000000800 */
[----:B------:R-:W-:Y:S01]  /*37480*/  LDGSTS.E.BYPASS.LTC128B.128 [R9+0xa400], desc[UR52][R2.64], !P3 ;  /* 0x0a40000002097fae */ /* 0x000fe2000d901d74 */
[----:B------:R-:W-:Y:S01]  /*37490*/  IMAD.MOV.U32 R13, RZ, RZ, R7 ;  /* 0x000000ffff0d7224 */ /* 0x000fe200078e0007 */
[----:B------:R-:W-:-:S05]  /*374a0*/  IADD3 R10, R10, R9, RZ ;  /* 0x000000090a0a7210 */ /* 0x000fca0007ffe0ff */
[----:B------:R0:W-:Y:S02]  /*374b0*/  LDGSTS.E.BYPASS.LTC128B.128 [R10+0xa400], desc[UR52][R2.64+0x40], !P1 ;  /* 0x0a400040020a7fae */ /* 0x0001e4000c901d74 */
[----:B0-----:R-:W0:Y:S01]  /*374c0*/  S2R R2, SR_TID.X ;  /* 0x0000000000027919 */ /* 0x001e220000002100 */
[----:B------:R-:W-:-:S07]  /*374d0*/  MOV R3, R14 ;  /* 0x0000000e00037202 */ /* 0x000fce0000000f00 */
[----:B0-----:R-:W-:Y:S05]  /*374e0*/  WARPSYNC.COLLECTIVE R15, `(.L_x_3251) ;  /* 0x000000000f087348 */ /* 0x001fea0003c00000 */
[----:B------:R1:W2:Y:S02]  /*374f0*/  SHFL.IDX P6, R14, R13, R12, R11 ;  /* 0x0000000c0d0e7389 */ /* 0x0002a400000c000b */
[----:B012---:R-:W-:Y:S01]  /*37500*/  ENDCOLLECTIVE ;  /* 0x000000000000791b */ /* 0x007fe20003800000 */
.L_x_3251:
[----:B------:R-:W-:Y:S02]  /*37510*/  IMAD.MOV.U32 R13, RZ, RZ, R20 ;  /* 0x000000ffff0d7224 */ /* 0x000fe400078e0014 */
[----:B------:R-:W-:Y:S02]  /*37520*/  IMAD.MOV.U32 R12, RZ, RZ, 0x2 ;  /* 0x00000002ff0c7424 */ /* 0x000fe400078e00ff */
[----:B------:R-:W-:Y:S02]  /*37530*/  IMAD.SHL.U32 R15, R2, 0x10, RZ ;  /* 0x00000010020f7824 */ /* 0x000fe400078e00ff */
[----:B------:R-:W-:-:S03]  /*37540*/  IMAD.MOV.U32 R2, RZ, RZ, R14 ;  /* 0x000000ffff027224 */ /* 0x000fc600078e000e */
[----:B------:R-:W-:-:S04]  /*37550*/  LOP3.LUT R15, R15, 0x30, RZ, 0xc0, !PT ;  /* 0x000000300f0f7812 */ /* 0x000fc800078ec0ff */
[----:B------:R-:W-:Y:S01]  /*37560*/  IADD3 R2, P0, R15, R2, RZ ;  /* 0x000000020f027210 */ /* 0x000fe20007f1e0ff */
[----:B------:R-:W-:-:S03]  /*37570*/  IMAD.MOV.U32 R15, RZ, RZ, -0x1 ;  /* 0xffffffffff0f7424 */ /* 0x000fc600078e00ff */
[----:B------:R-:W-:-:S09]  /*37580*/  IADD3.X R3, RZ, R3, RZ, P0, !PT ;  /* 0x00000003ff037210 */ /* 0x000fd200007fe4ff */
[----:B------:R-:W-:Y:S05]  /*37590*/  WARPSYNC.COLLECTIVE R15, `(.L_x_3252) ;  /* 0x000000000f087348 */ /* 0x000fea0003c00000 */
[----:B------:R0:W1:Y:S02]  /*375a0*/  SHFL.IDX P6, R14, R13, R12, R11 ;  /* 0x0000000c0d0e7389 */ /* 0x00006400000c000b */
[----:B01----:R-:W-:Y:S01]  /*375b0*/  ENDCOLLECTIVE ;  /* 0x000000000000791b */ /* 0x003fe20003800000 */
.L_x_3252:
[----:B------:R-:W-:Y:S01]  /*375c0*/  @!PT LDS RZ, [RZ] ;  /* 0x00000000fffff984 */ /* 0x000fe20000000800 */
[----:B------:R-:W-:Y:S01]  /*375d0*/  @!PT LDS RZ, [RZ] ;  /* 0x00000000fffff984 */ /* 0x000fe20000000800 */
[----:B------:R-:W-:Y:S01]  /*375e0*/  @!PT LDS RZ, [RZ] ;  /* 0x00000000fffff984 */ /* 0x000fe20000000800 */
[----:B------:R-:W-:Y:S04]  /*375f0*/  LDGSTS.E.BYPASS.LTC128B.128 [R9+0xb400], desc[UR52][R2.64], !P3 ;  /* 0x0b40000002097fae */ /* 0x000fe8000d901d74 */
[----:B------:R0:W-:Y:S01]  /*37600*/  LDGSTS.E.BYPASS.LTC128B.128 [R10+0xb400], desc[UR52][R2.64+0x40], !P1 ;  /* 0x0b400040020a7fae */ /* 0x0001e2000c901d74 */
[----:B------:R-:W-:Y:S01]  /*37610*/  IMAD.MOV.U32 R13, RZ, RZ, R7 ;  /* 0x000000ffff0d7224 */ /* 0x000fe200078e0007 */
[----:B0-----:R-:W0:Y:S01]  /*37620*/  S2R R2, SR_TID.X ;  /* 0x0000000000027919 */ /* 0x001e220000002100 */
[----:B------:R-:W-:-:S07]  /*37630*/  MOV R3, R14 ;  /* 0x0000000e00037202 */ /* 0x000fce0000000f00 */
[----:B0-----:R-:W-:Y:S05]  /*37640*/  WARPSYNC.COLLECTIVE R15, `(.L_x_3253) ;  /* 0x000000000f087348 */ /* 0x001fea0003c00000 */
[----:B------:R1:W2:Y:S02]  /*37650*/  SHFL.IDX P6, R14, R13, R12, R11 ;  /* 0x0000000c0d0e7389 */ /* 0x0002a400000c000b */
[----:B012---:R-:W-:Y:S01]  /*37660*/  ENDCOLLECTIVE ;  /* 0x000000000000791b */ /* 0x007fe20003800000 */
.L_x_3253:
        /* <DEDUP_REMOVED lines=11> */
.L_x_3254:
        /* <DEDUP_REMOVED lines=11> */
.L_x_3255:
[----:B------:R-:W-:Y:S02]  /*377d0*/  IMAD.MOV.U32 R13, RZ, RZ, R24 ;  /* 0x000000ffff0d7224 */ /* 0x000fe400078e0018 */
[----:B------:R-:W-:Y:S02]  /*377e0*/  IMAD.MOV.U32 R12, RZ, RZ, RZ ;  /* 0x000000ffff0c7224 */ /* 0x000fe400078e00ff */
[----:B------:R-:W-:-:S07]  /*377f0*/  IMAD.MOV.U32 R2, RZ, RZ, R14 ;  /* 0x000000ffff027224 */ /* 0x000fce00078e000e */
[----:B------:R-:W-:Y:S05]  /*37800*/  WARPSYNC.COLLECTIVE R15, `(.L_x_3256) ;  /* 0x000000000f087348 */ /* 0x000fea0003c00000 */
[----:B------:R0:W1:Y:S02]  /*37810*/  SHFL.IDX P6, R14, R13, R12, R11 ;  /* 0x0000000c0d0e7389 */ /* 0x00006400000c000b */
[----:B01----:R-:W-:Y:S01]  /*37820*/  ENDCOLLECTIVE ;  /* 0x000000000000791b */ /* 0x003fe20003800000 */
.L_x_3256:
[----:B------:R-:W-:-:S05]  /*37830*/  IMAD.SHL.U32 R3, R3, 0x10, RZ ;  /* 0x0000001003037824 */ /* 0x000fca00078e00ff */
[----:B------:R-:W-:-:S04]  /*37840*/  LOP3.LUT R3, R3, 0x30, RZ, 0xc0, !PT ;  /* 0x0000003003037812 */ /* 0x000fc800078ec0ff */
[----:B------:R-:W-:Y:S02]  /*37850*/  IADD3 R2, P0, R3, R2, RZ ;  /* 0x0000000203027210 */ /* 0x000fe40007f1e0ff */
[----:B------:R-:W-:Y:S02]  /*37860*/  MOV R13, R25 ;  /* 0x00000019000d7202 */ /* 0x000fe40000000f00 */
[----:B------:R-:W-:-:S05]  /*37870*/  IADD3.X R3, RZ, R20, RZ, P0, !PT ;  /* 0x00000014ff037210 */ /* 0x000fca00007fe4ff */
        /* <DEDUP_REMOVED lines=9> */
.L_x_3257:
[----:B------:R-:W-:Y:S01]  /*37910*/  IMAD.MOV.U32 R2, RZ, RZ, R14 ;  /* 0x000000ffff027224 */ /* 0x000fe200078e000e */
[----:B------:R-:W-:Y:S06]  /*37920*/  BRA `(.L_x_3258) ;  /* 0xffffff7c002c7947 */ /* 0x000fec000383ffff */
.L_x_3000:
[----:B---3--:R3:W4:Y:S02]  /*37930*/  SYNCS.PHASECHK.TRANS64.TRYWAIT P0, [R0+URZ+0x29840], R32 ;  /* 0x02984020000075a7 */ /* 0x008724000800017f */
[----:B----4-:R-:W-:Y:S05]  /*37940*/  @!P0 NANOSLEEP.SYNCS 0x989680 ;  /* 0x009896800000895d */ /* 0x010fea0003900000 */
[----:B------:R-:W4:Y:S02]  /*37950*/  @!P0 SYNCS.PHASECHK.TRANS64 P0, [R0+URZ+0x29840], R32 ;  /* 0x02984020000085a7 */ /* 0x000f24000800007f */
[----:B----4-:R-:W-:Y:S05]  /*37960*/  @!P0 BRA `(.L_x_3000) ;  /* 0xfffffffc00f08947 */ /* 0x010fea000383ffff */
[----:B------:R-:W-:Y:S05]  /*37970*/  BRA `(.L_x_3259) ;  /* 0xffffff7c008c7947 */ /* 0x000fea000383ffff */
.L_x_3001:
[----:B------:R-:W-:Y:S01]  /*37980*/  BSSY B0, `(.L_x_3260) ;  /* 0x0000008000007945 */ /* 0x000fe20003800000 */
[----:B------:R-:W-:Y:S01]  /*37990*/  IMAD.MOV.U32 R13, RZ, RZ, R6 ;  /* 0x000000ffff0d7224 */ /* 0x000fe200078e0006 */
[----:B------:R-:W-:Y:S01]  /*379a0*/  MOV R11, 0x1c1f ;  /* 0x00001c1f000b7802 */ /* 0x000fe20000000f00 */
[----:B------:R-:W-:Y:S02]  /*379b0*/  IMAD.MOV.U32 R12, RZ, RZ, RZ ;  /* 0x000000ffff0c7224 */ /* 0x000fe400078e00ff */
[----:B------:R-:W-:-:S07]  /*379c0*/  IMAD.MOV.U32 R15, RZ, RZ, -0x1 ;  /* 0xffffffffff0f7424 */ /* 0x000fce00078e00ff */
[----:B0123--:R-:W-:Y:S05]  /*379d0*/  WARPSYNC.COLLECTIVE R15, `(.L_x_3261) ;  /* 0x000000000f087348 */ /* 0x00ffea0003c00000 */
[----:B------:R4:W0:Y:S02]  /*379e0*/  SHFL.IDX P6, R14, R13, R12, R11 ;  /* 0x0000000c0d0e7389 */ /* 0x00082400000c000b */
[----:B01234-:R-:W-:Y:S01]  /*379f0*/  ENDCOLLECTIVE ;  /* 0x000000000000791b */ /* 0x01ffe20003800000 */
.L_x_3261:
[----:B------:R-:W-:Y:S05]  /*37a00*/  BSYNC B0 ;  /* 0x0000000000007941 */ /* 0x000fea0003800000 */
.L_x_3260:
[----:B------:R-:W-:Y:S01]  /*37a10*/  IMAD.MOV.U32 R13, RZ, RZ, R4 ;  /* 0x000000ffff0d7224 */ /* 0x000fe200078e0004 */
[----:B------:R-:W-:Y:S01]  /*37a20*/  MOV R12, RZ ;  /* 0x000000ff000c7202 */ /* 0x000fe20000000f00 */
[----:B------:R-:W-:Y:S02]  /*37a30*/  IMAD.MOV.U32 R11, RZ, RZ, 0x1c1f ;  /* 0x00001c1fff0b7424 */ /* 0x000fe400078e00ff */
[----:B------:R-:W-:Y:S02]  /*37a40*/  IMAD.MOV.U32 R15, RZ, RZ, -0x1 ;  /* 0xffffffffff0f7424 */ /* 0x000fe400078e00ff */
[----:B------:R-:W-:Y:S02]  /*37a50*/  IMAD.MOV.U32 R3, RZ, RZ, R14 ;  /* 0x000000ffff037224 */ /* 0x000fe400078e000e */
[----:B------:R-:W-:-:S07]  /*37a60*/  IMAD.IADD R7, R23, 0x1, R7 ;  /* 0x0000000117077824 */ /* 0x000fce00078e0207 */
[----:B------:R-:W-:Y:S05]  /*37a70*/  WARPSYNC.COLLECTIVE R15, `(.L_x_3262) ;  /* 0x000000000f087348 */ /* 0x000fea0003c00000 */
[----:B------:R0:W1:Y:S02]  /*37a80*/  SHFL.IDX P6, R14, R13, R12, R11 ;  /* 0x0000000c0d0e7389 */ /* 0x00006400000c000b */
[----:B01----:R-:W-:Y:S01]  /*37a90*/  ENDCOLLECTIVE ;  /* 0x000000000000791b */ /* 0x003fe20003800000 */
.L_x_3262:
[----:B------:R-:W-:Y:S02]  /*37aa0*/  IMAD.MOV.U32 R13, RZ, RZ, R6 ;  /* 0x000000ffff0d7224 */ /* 0x000fe400078e0006 */
[----:B------:R-:W-:Y:S02]  /*37ab0*/  IMAD.MOV.U32 R12, RZ, RZ, 0x1 ;  /* 0x00000001ff0c7424 */ /* 0x000fe400078e00ff */
[----:B------:R-:W-:-:S07]  /*37ac0*/  IMAD.MOV.U32 R2, RZ, RZ, R14 ;  /* 0x000000ffff027224 */ /* 0x000fce00078e000e */
[----:B------:R-:W-:Y:S05]  /*37ad0*/  WARPSYNC.COLLECTIVE R15, `(.L_x_3263) ;  /* 0x000000000f087348 */ /* 0x000fea0003c00000 */
[----:B------:R0:W1:Y:S02]  /*37ae0*/  SHFL.IDX P6, R14, R13, R12, R11 ;  /* 0x0000000c0d0e7389 */ /* 0x00006400000c000b */
[----:B01----:R-:W-:Y:S01]  /*37af0*/  ENDCOLLECTIVE ;  /* 0x000000000000791b */ /* 0x003fe20003800000 */
.L_x_3263:
[----:B------:R-:W-:-:S04]  /*37b00*/  IADD3 R2, P0, R10, R2, RZ ;  /* 0x000000020a027210 */ /* 0x000fc80007f1e0ff */
[----:B------:R-:W-:-:S05]  /*37b10*/  IADD3.X R3, RZ, R3, RZ, P0, !PT ;  /* 0x00000003ff037210 */ /* 0x000fca00007fe4ff */
[----:B------:R-:W-:Y:S01]  /*37b20*/  @!PT LDS RZ, [RZ] ;  /* 0x00000000fffff984 */ /* 0x000fe20000000800 */
[----:B------:R-:W-:Y:S01]  /*37b30*/  @!PT LDS RZ, [RZ] ;  /* 0x00000000fffff984 */ /* 0x000fe20000000800 */
[----:B------:R-:W-:Y:S01]  /*37b40*/  @!PT LDS RZ, [RZ] ;  /* 0x00000000fffff984 */ /* 0x000fe20000000800 */
[----:B------:R-:W-:Y:S01]  /*37b50*/  LDGSTS.E.BYPASS.LTC128B.128 [R7+0x1a400], desc[UR52][R2.64], !P4 ;  /* 0x1a40000002077fae */ /* 0x000fe2000e101d74 */
[----:B------:R-:W-:-:S03]  /*37b60*/  IMAD.MOV.U32 R13, RZ, RZ, R4 ;  /* 0x000000ffff0d7224 */ /* 0x000fc600078e0004 */
[----:B------:R-:W-:Y:S04]  /*37b70*/  LDGSTS.E.BYPASS.LTC128B.128 [R7+0x1cc00], desc[UR52][R2.64+0x40], !P3 ;  /* 0x1cc0004002077fae */ /* 0x000fe8000d901d74 */
[----:B------:R0:W-:Y:S02]  /*37b80*/  LDGSTS.E.BYPASS.LTC128B.128 [R7+0x1f400], desc[UR52][R2.64+0x80], !P1 ;  /* 0x1f40008002077fae */ /* 0x0001e4000c901d74 */
[----:B0-----:R-:W-:-:S07]  /*37b90*/  MOV R3, R14 ;  /* 0x0000000e00037202 */ /* 0x001fce0000000f00 */
[----:B------:R-:W-:Y:S05]  /*37ba0*/  WARPSYNC.COLLECTIVE R15, `(.L_x_3264) ;  /* 0x000000000f087348 */ /* 0x000fea0003c00000 */
[----:B------:R0:W1:Y:S02]  /*37bb0*/  SHFL.IDX P6, R14, R13, R12, R11 ;  /* 0x0000000c0d0e7389 */ /* 0x00006400000c000b */
[----:B01----:R-:W-:Y:S01]  /*37bc0*/  ENDCOLLECTIVE ;  /* 0x000000000000791b */ /* 0x003fe20003800000 */
.L_x_3264:
[----:B------:R-:W-:Y:S01]  /*37bd0*/  MOV R13, R6 ;  /* 0x00000006000d7202 */ /* 0x000fe20000000f00 */
[----:B------:R-:W-:Y:S02]  /*37be0*/  IMAD.MOV.U32 R12, RZ, RZ, 0x2 ;  /* 0x00000002ff0c7424 */ /* 0x000fe400078e00ff */
[----:B------:R-:W-:-:S07]  /*37bf0*/  IMAD.MOV.U32 R2, RZ, RZ, R14 ;  /* 0x000000ffff027224 */ /* 0x000fce00078e000e */
[----:B------:R-:W-:Y:S05]  /*37c00*/  WARPSYNC.COLLECTIVE R15, `(.L_x_3265) ;  /* 0x000000000f087348 */ /* 0x000fea0003c00000 */
[----:B------:R0:W1:Y:S02]  /*37c10*/  SHFL.IDX P6, R14, R13, R12, R11 ;  /* 0x0000000c0d0e7389 */ /* 0x00006400000c000b */
[----:B01----:R-:W-:Y:S01]  /*37c20*/  ENDCOLLECTIVE ;  /* 0x000000000000791b */ /* 0x003fe20003800000 */
.L_x_3265:
        /* <DEDUP_REMOVED lines=13> */
.L_x_3266:
[----:B------:R-:W-:Y:S02]  /*37d00*/  IMAD.MOV.U32 R13, RZ, RZ, R6 ;  /* 0x000000ffff0d7224 */ /* 0x000fe400078e0006 */
[----:B------:R-:W-:Y:S01]  /*37d10*/  IMAD.MOV.U32 R12, RZ, RZ, 0x3 ;  /* 0x00000003ff0c7424 */ /* 0x000fe200078e00ff */
[----:B------:R-:W-:-:S07]  /*37d20*/  MOV R2, R14 ;  /* 0x0000000e00027202 */ /* 0x000fce0000000f00 */
[----:B------:R-:W-:Y:S05]  /*37d30*/  WARPSYNC.COLLECTIVE R15, `(.L_x_3267) ;  /* 0x000000000f087348 */ /* 0x000fea0003c00000 */
[----:B------:R0:W1:Y:S02]  /*37d40*/  SHFL.IDX P6, R14, R13, R12, R11 ;  /* 0x0000000c0d0e7389 */ /* 0x00006400000c000b */
[----:B01----:R-:W-:Y:S01]  /*37d50*/  ENDCOLLECTIVE ;  /* 0x000000000000791b */ /* 0x003fe20003800000 */
.L_x_3267:
        /* <DEDUP_REMOVED lines=9> */
[----:B------:R-:W-:-:S07]  /*37df0*/  MOV R9, R14 ;  /* 0x0000000e00097202 */ /* 0x000fce0000000f00 */
[----:B0-----:R-:W-:Y:S05]  /*37e00*/  WARPSYNC.COLLECTIVE R15, `(.L_x_3268) ;  /* 0x000000000f087348 */ /* 0x001fea0003c00000 */
[----:B------:R1:W2:Y:S02]  /*37e10*/  SHFL.IDX P6, R14, R13, R12, R11 ;  /* 0x0000000c0d0e7389 */ /* 0x0002a400000c000b */
[----:B012---:R-:W-:Y:S01]  /*37e20*/  ENDCOLLECTIVE ;  /* 0x000000000000791b */ /* 0x007fe20003800000 */
.L_x_3268:
[----:B------:R-:W-:Y:S01]  /*37e30*/  MOV R13, R8 ;  /* 0x00000008000d7202 */ /* 0x000fe20000000f00 */
[----:B------:R-:W-:Y:S02]  /*37e40*/  IMAD.MOV.U32 R12, RZ, RZ, RZ ;  /* 0x000000ffff0c7224 */ /* 0x000fe400078e00ff */
[----:B------:R-:W-:-:S07]  /*37e50*/  IMAD.MOV.U32 R2, RZ, RZ, R14 ;  /* 0x000000ffff027224 */ /* 0x000fce00078e000e */
[----:B------:R-:W-:Y:S05]  /*37e60*/  WARPSYNC.COLLECTIVE R15, `(.L_x_3269) ;  /* 0x000000000f087348 */ /* 0x000fea0003c00000 */
[----:B------:R0:W1:Y:S02]  /*37e70*/  SHFL.IDX P6, R14, R13, R12, R11 ;  /* 0x0000000c0d0e7389 */ /* 0x00006400000c000b */
[----:B01----:R-:W-:Y:S01]  /*37e80*/  ENDCOLLECTIVE ;  /* 0x000000000000791b */ /* 0x003fe20003800000 */
.L_x_3269:
        /* <DEDUP_REMOVED lines=13> */
.L_x_3270:
[----:B------:R-:W-:Y:S01]  /*37f60*/  MOV R2, R14 ;  /* 0x0000000e00027202 */ /* 0x000fe20000000f00 */
[----:B------:R-:W-:Y:S06]  /*37f70*/  BRA `(.L_x_3271) ;  /* 0xffffff7c00247947 */ /* 0x000fec000383ffff */
.L_x_3006:
[----:B0-----:R0:W2:Y:S02]  /*37f80*/  SYNCS.PHASECHK.TRANS64.TRYWAIT P0, [R3+URZ+0x29870], R0 ;  /* 0x02987000030075a7 */ /* 0x0010a4000800017f */
[----:B--2---:R-:W-:Y:S05]  /*37f90*/  @!P0 NANOSLEEP.SYNCS 0x989680 ;  /* 0x009896800000895d */ /* 0x004fea0003900000 */
[----:B------:R-:W2:Y:S02]  /*37fa0*/  @!P0 SYNCS.PHASECHK.TRANS64 P0, [R3+URZ+0x29870], R0 ;  /* 0x02987000030085a7 */ /* 0x000ea4000800007f */
[----:B--2---:R-:W-:Y:S05]  /*37fb0*/  @!P0 BRA `(.L_x_3006) ;  /* 0xfffffffc00f08947 */ /* 0x004fea000383ffff */
[----:B------:R-:W-:Y:S05]  /*37fc0*/  BRA `(.L_x_3272) ;  /* 0xffffff7c00907947 */ /* 0x000fea000383ffff */
.L_x_3008:
[----:B0-----:R0:W2:Y:S02]  /*37fd0*/  SYNCS.PHASECHK.TRANS64.TRYWAIT P0, [R3+URZ+0x29860], R0 ;  /* 0x02986000030075a7 */ /* 0x0010a4000800017f */
[----:B--2---:R-:W-:Y:S05]  /*37fe0*/  @!P0 NANOSLEEP.SYNCS 0x989680 ;  /* 0x009896800000895d */ /* 0x004fea0003900000 */
[----:B------:R-:W2:Y:S02]  /*37ff0*/  @!P0 SYNCS.PHASECHK.TRANS64 P0, [R3+URZ+0x29860], R0 ;  /* 0x02986000030085a7 */ /* 0x000ea4000800007f */
[----:B--2---:R-:W-:Y:S05]  /*38000*/  @!P0 BRA `(.L_x_3008) ;  /* 0xfffffffc00f08947 */ /* 0x004fea000383ffff */
[----:B------:R-:W-:Y:S05]  /*38010*/  BRA `(.L_x_3273) ;  /* 0xffffff7c00a07947 */ /* 0x000fea000383ffff */
.L_x_3016:
[----:B-1----:R1:W3:Y:S02]  /*38020*/  SYNCS.PHASECHK.TRANS64.TRYWAIT P1, [R17+URZ+0x29870], R0 ;  /* 0x02987000110075a7 */ /* 0x0022e4000802017f */
[----:B---3--:R-:W-:Y:S05]  /*38030*/  @!P1 NANOSLEEP.SYNCS 0x989680 ;  /* 0x009896800000995d */ /* 0x008fea0003900000 */
[----:B------:R-:W3:Y:S02]  /*38040*/  @!P1 SYNCS.PHASECHK.TRANS64 P1, [R17+URZ+0x29870], R0 ;  /* 0x02987000110095a7 */ /* 0x000ee4000802007f */
[----:B---3--:R-:W-:Y:S05]  /*38050*/  @!P1 BRA `(.L_x_3016) ;  /* 0xfffffffc00f09947 */ /* 0x008fea000383ffff */
[----:B------:R-:W-:Y:S05]  /*38060*/  BRA `(.L_x_3274) ;  /* 0xffffff8400647947 */ /* 0x000fea000383ffff */
.L_x_3018:
[----:B-1----:R1:W3:Y:S02]  /*38070*/  SYNCS.PHASECHK.TRANS64.TRYWAIT P1, [R17+URZ+0x29860], R0 ;  /* 0x02986000110075a7 */ /* 0x0022e4000802017f */
[----:B---3--:R-:W-:Y:S05]  /*38080*/  @!P1 NANOSLEEP.SYNCS 0x989680 ;  /* 0x009896800000995d */ /* 0x008fea0003900000 */
[----:B------:R-:W3:Y:S02]  /*38090*/  @!P1 SYNCS.PHASECHK.TRANS64 P1, [R17+URZ+0x29860], R0 ;  /* 0x02986000110095a7 */ /* 0x000ee4000802007f */
[----:B---3--:R-:W-:Y:S05]  /*380a0*/  @!P1 BRA `(.L_x_3018) ;  /* 0xfffffffc00f09947 */ /* 0x008fea000383ffff */
[----:B------:R-:W-:Y:S05]  /*380b0*/  BRA `(.L_x_3275) ;  /* 0xffffff8400707947 */ /* 0x000fea000383ffff */
.L_x_3023:
        /* <DEDUP_REMOVED lines=8> */
.L_x_3277:
[----:B------:R-:W-:Y:S05]  /*38140*/  BSYNC B0 ;  /* 0x0000000000007941 */ /* 0x000fea0003800000 */
.L_x_3276:
[----:B------:R-:W-:Y:S01]  /*38150*/  IMAD.MOV.U32 R13, RZ, RZ, R16 ;  /* 0x000000ffff0d7224 */ /* 0x000fe200078e0010 */
[----:B------:R-:W-:Y:S01]  /*38160*/  MOV R11, 0x1f ;  /* 0x0000001f000b7802 */ /* 0x000fe20000000f00 */
[----:B------:R-:W-:Y:S02]  /*38170*/  IMAD.MOV.U32 R12, RZ, RZ, 0x1 ;  /* 0x00000001ff0c7424 */ /* 0x000fe400078e00ff */
[----:B------:R-:W-:Y:S02]  /*38180*/  IMAD.MOV.U32 R15, RZ, RZ, -0x1 ;  /* 0xffffffffff0f7424 */ /* 0x000fe400078e00ff */
[----:B------:R-:W-:Y:S02]  /*38190*/  IMAD.IADD R9, R19, 0x1, R8 ;  /* 0x0000000113097824 */ /* 0x000fe400078e0208 */
[----:B------:R-:W-:-:S07]  /*381a0*/  IMAD.MOV.U32 R0, RZ, RZ, R14 ;  /* 0x000000ffff007224 */ /* 0x000fce00078e000e */
[----:B------:R-:W-:Y:S05]  /*381b0*/  WARPSYNC.COLLECTIVE R15, `(.L_x_3278) ;  /* 0x000000000f087348 */ /* 0x000fea0003c00000 */
[----:B------:R0:W1:Y:S02]  /*381c0*/  SHFL.IDX P6, R14, R13, R12, R11 ;  /* 0x0000000c0d0e7389 */ /* 0x00006400000c000b */
[----:B01----:R-:W-:Y:S01]  /*381d0*/  ENDCOLLECTIVE ;  /* 0x000000000000791b */ /* 0x003fe20003800000 */
.L_x_3278:
        /* <DEDUP_REMOVED lines=15> */
[C---:B------:R-:W-:Y:S02]  /*382d0*/  ISETP.GE.U32.AND P5, PT, R8.reuse, 0x10, PT ;  /* 0x000000100800780c */ /* 0x040fe40003fa6070 */
[----:B--2---:R-:W-:Y:S01]  /*382e0*/  @!P1 MOV R17, R7 ;  /* 0x0000000700119202 */ /* 0x004fe20000000f00 */
[----:B---3--:R-:W-:Y:S01]  /*382f0*/  @!P1 IMAD.MOV.U32 R5, RZ, RZ, R4 ;  /* 0x000000ffff059224 */ /* 0x008fe200078e0004 */
[----:B------:R-:W-:-:S03]  /*38300*/  ISETP.NE.AND P1, PT, R8, RZ, PT ;  /* 0x000000ff0800720c */ /* 0x000fc60003f25270 */
[----:B------:R-:W-:-:S10]  /*38310*/  IMAD R13, R5, R17, RZ ;  /* 0x00000011050d7224 */ /* 0x000fd400078e02ff */
[----:B------:R-:W-:Y:S05]  /*38320*/  WARPSYNC.COLLECTIVE R15, `(.L_x_3279) ;  /* 0x000000000f087348 */ /* 0x000fea0003c00000 */
[----:B------:R0:W1:Y:S02]  /*38330*/  SHFL.UP P6, R14, R13, R12, R11 ;  /* 0x0400000c0d0e7389 */ /* 0x00006400000c000b */
[----:B01----:R-:W-:Y:S01]  /*38340*/  ENDCOLLECTIVE ;  /* 0x000000000000791b */ /* 0x003fe20003800000 */
.L_x_3279:
[----:B------:R-:W-:Y:S01]  /*38350*/  IMAD.MOV.U32 R12, RZ, RZ, 0x2 ;  /* 0x00000002ff0c7424 */ /* 0x000fe200078e00ff */
[----:B------:R-:W-:-:S04]  /*38360*/  SEL R4, R14, RZ, P1 ;  /* 0x000000ff0e047207 */ /* 0x000fc80000800000 */
[----:B------:R-:W-:-:S05]  /*38370*/  IADD3 R4, R13, R4, RZ ;  /* 0x000000040d047210 */ /* 0x000fca0007ffe0ff */
[----:B------:R-:W-:-:S07]  /*38380*/  IMAD.MOV.U32 R13, RZ, RZ, R4 ;  /* 0x000000ffff0d7224 */ /* 0x000fce00078e0004 */
[----:B------:R-:W-:Y:S05]  /*38390*/  WARPSYNC.COLLECTIVE R15, `(.L_x_3280) ;  /* 0x000000000f087348 */ /* 0x000fea0003c00000 */
[----:B------:R0:W1:Y:S02]  /*383a0*/  SHFL.UP P6, R14, R13, R12, R11 ;  /* 0x0400000c0d0e7389 */ /* 0x00006400000c000b */
[----:B01----:R-:W-:Y:S01]  /*383b0*/  ENDCOLLECTIVE ;  /* 0x000000000000791b */ /* 0x003fe20003800000 */
.L_x_3280:
[----:B------:R-:W-:Y:S01]  /*383c0*/  IMAD.MOV.U32 R12, RZ, RZ, 0x4 ;  /* 0x00000004ff0c7424 */ /* 0x000fe200078e00ff */
[----:B------:R-:W-:-:S05]  /*383d0*/  SEL R3, R14, RZ, P2 ;  /* 0x000000ff0e037207 */ /* 0x000fca0001000000 */
[----:B------:R-:W-:-:S05]  /*383e0*/  IMAD.IADD R2, R4, 0x1, R3 ;  /* 0x0000000104027824 */ /* 0x000fca00078e0203 */
[----:B------:R-:W-:-:S07]  /*383f0*/  MOV R13, R2 ;  /* 0x00000002000d7202 */ /* 0x000fce0000000f00 */
[----:B------:R-:W-:Y:S05]  /*38400*/  WARPSYNC.COLLECTIVE R15, `(.L_x_3281) ;  /* 0x000000000f087348 */ /* 0x000fea0003c00000 */
[----:B------:R0:W1:Y:S02]  /*38410*/  SHFL.UP P6, R14, R13, R12, R11 ;  /* 0x0400000c0d0e7389 */ /* 0x00006400000c000b */
[----:B01----:R-:W-:Y:S01]  /*38420*/  ENDCOLLECTIVE ;  /* 0x000000000000791b */ /* 0x003fe20003800000 */
.L_x_3281:
[----:B------:R-:W-:Y:S02]  /*38430*/  MOV R12, 0x8 ;  /* 0x00000008000c7802 */ /* 0x000fe40000000f00 */
[----:B------:R-:W-:-:S05]  /*38440*/  SEL R3, R14, RZ, P3 ;  /* 0x000000ff0e037207 */ /* 0x000fca0001800000 */
[----:B------:R-:W-:-:S04]  /*38450*/  IMAD.IADD R3, R2, 0x1, R3 ;  /* 0x0000000102037824 */ /* 0x000fc800078e0203 */
[----:B------:R-:W-:-:S07]  /*38460*/  IMAD.MOV.U32 R13, RZ, RZ, R3 ;  /* 0x000000ffff0d7224 */ /* 0x000fce00078e0003 */
[----:B------:R-:W-:Y:S05]  /*38470*/  WARPSYNC.COLLECTIVE R15, `(.L_x_3282) ;  /* 0x000000000f087348 */ /* 0x000fea0003c00000 */
[----:B------:R0:W1:Y:S02]  /*38480*/  SHFL.UP P6, R14, R13, R12, R11 ;  /* 0x0400000c0d0e7389 */ /* 0x00006400000c000b */
[----:B01----:R-:W-:Y:S01]  /*38490*/  ENDCOLLECTIVE ;  /* 0x000000000000791b */ /* 0x003fe20003800000 */
.L_x_3282:
[----:B------:R-:W-:Y:S01]  /*384a0*/  IMAD.MOV.U32 R12, RZ, RZ, 0x10 ;  /* 0x00000010ff0c7424 */ /* 0x000fe200078e00ff */
[----:B------:R-:W-:-:S05]  /*384b0*/  SEL R4, R14, RZ, P4 ;  /* 0x000000ff0e047207 */ /* 0x000fca0002000000 */
[----:B------:R-:W-:-:S04]  /*384c0*/  IMAD.IADD R4, R3, 0x1, R4 ;  /* 0x0000000103047824 */ /* 0x000fc800078e0204 */
[----:B------:R-:W-:-:S07]  /*384d0*/  IMAD.MOV.U32 R13, RZ, RZ, R4 ;  /* 0x000000ffff0d7224 */ /* 0x000fce00078e0004 */
[----:B------:R-:W-:Y:S05]  /*384e0*/  WARPSYNC.COLLECTIVE R15, `(.L_x_3283) ;  /* 0x000000000f087348 */ /* 0x000fea0003c00000 */
[----:B------:R0:W1:Y:S02]  /*384f0*/  SHFL.UP P6, R14, R13, R12, R11 ;  /* 0x0400000c0d0e7389 */ /* 0x00006400000c000b */
[----:B01----:R-:W-:Y:S01]  /*38500*/  ENDCOLLECTIVE ;  /* 0x000000000000791b */ /* 0x003fe20003800000 */
.L_x_3283:
        /* <DEDUP_REMOVED lines=8> */
.L_x_3284:
[----:B------:R-:W-:Y:S05]  /*38590*/  BRA `(.L_x_3285) ;  /* 0xffffff8800887947 */ /* 0x000fea000383ffff */
.L_x_3026:
[----:B------:R-:W-:Y:S01]  /*385a0*/  BSSY B0, `(.L_x_3286) ;  /* 0x0000007000007945 */ /* 0x000fe20003800000 */
[----:B------:R-:W-:Y:S01]  /*385b0*/  MOV R12, 0x1 ;  /* 0x00000001000c7802 */ /* 0x000fe20000000f00 */
[----:B------:R-:W-:Y:S02]  /*385c0*/  IMAD.MOV.U32 R11, RZ, RZ, RZ ;  /* 0x000000ffff0b7224 */ /* 0x000fe400078e00ff */
[----:B------:R-:W-:-:S07]  /*385d0*/  IMAD.MOV.U32 R15, RZ, RZ, -0x1 ;  /* 0xffffffffff0f7424 */ /* 0x000fce00078e00ff */
[----:B------:R-:W-:Y:S05]  /*385e0*/  WARPSYNC.COLLECTIVE R15, `(.L_x_3287) ;  /* 0x000000000f087348 */ /* 0x000fea0003c00000 */
[----:B------:R0:W1:Y:S02]  /*385f0*/  SHFL.UP P6, R14, R13, R12, R11 ;  /* 0x0400000c0d0e7389 */ /* 0x00006400000c000b */
[----:B01----:R-:W-:Y:S01]  /*38600*/  ENDCOLLECTIVE ;  /* 0x000000000000791b */ /* 0x003fe20003800000 */
.L_x_3287:
[----:B------:R-:W-:Y:S05]  /*38610*/  BSYNC B0 ;  /* 0x0000000000007941 */ /* 0x000fea0003800000 */
.L_x_3286:
[----:B------:R-:W-:Y:S01]  /*38620*/  SEL R14, R14, RZ, P1 ;  /* 0x000000ff0e0e7207 */ /* 0x000fe20000800000 */
[----:B------:R-:W-:Y:S01]  /*38630*/  IMAD.MOV.U32 R11, RZ, RZ, RZ ;  /* 0x000000ffff0b7224 */ /* 0x000fe200078e00ff */
[----:B------:R-:W-:Y:S01]  /*38640*/  MOV R12, 0x2 ;  /* 0x00000002000c7802 */ /* 0x000fe20000000f00 */
[----:B------:R-:W-:Y:S02]  /*38650*/  IMAD.MOV.U32 R15, RZ, RZ, -0x1 ;  /* 0xffffffffff0f7424 */ /* 0x000fe400078e00ff */
[----:B------:R-:W-:-:S07]  /*38660*/  IMAD.IADD R13, R13, 0x1, R14 ;  /* 0x000000010d0d7824 */ /* 0x000fce00078e020e */
[----:B------:R-:W-:Y:S05]  /*38670*/  WARPSYNC.COLLECTIVE R15, `(.L_x_3288) ;  /* 0x000000000f087348 */ /* 0x000fea0003c00000 */
[----:B------:R0:W1:Y:S02]  /*38680*/  SHFL.UP P6, R14, R13, R12, R11 ;  /* 0x0400000c0d0e7389 */ /* 0x00006400000c000b */
[----:B01----:R-:W-:Y:S01]  /*38690*/  ENDCOLLECTIVE ;  /* 0x000000000000791b */ /* 0x003fe20003800000 */
.L_x_3288:
[----:B------:R-:W-:Y:S01]  /*386a0*/  IMAD.MOV.U32 R12, RZ, RZ, 0x4 ;  /* 0x00000004ff0c7424 */ /* 0x000fe200078e00ff */
[----:B------:R-:W-:-:S05]  /*386b0*/  SEL R14, R14, RZ, P2 ;  /* 0x000000ff0e0e7207 */ /* 0x000fca0001000000 */
[----:B------:R-:W-:-:S05]  /*386c0*/  IMAD.IADD R3, R13, 0x1, R14 ;  /* 0x000000010d037824 */ /* 0x000fca00078e020e */
[----:B------:R-:W-:-:S07]  /*386d0*/  MOV R13, R3 ;  /* 0x00000003000d7202 */ /* 0x000fce0000000f00 */
[----:B------:R-:W-:Y:S05]  /*386e0*/  WARPSYNC.COLLECTIVE R15, `(.L_x_3289) ;  /* 0x000000000f087348 */ /* 0x000fea0003c00000 */
[----:B------:R0:W1:Y:S02]  /*386f0*/  SHFL.UP P6, R14, R13, R12, R11 ;  /* 0x0400000c0d0e7389 */ /* 0x00006400000c000b */
[----:B01----:R-:W-:Y:S01]  /*38700*/  ENDCOLLECTIVE ;  /* 0x000000000000791b */ /* 0x003fe20003800000 */
.L_x_3289:
[----:B------:R-:W-:Y:S02]  /*38710*/  MOV R12, 0x8 ;  /* 0x00000008000c7802 */ /* 0x000fe40000000f00 */
[----:B------:R-:W-:-:S05]  /*38720*/  SEL R4, R14, RZ, P3 ;  /* 0x000000ff0e047207 */ /* 0x000fca0001800000 */
[----:B------:R-:W-:-:S04]  /*38730*/  IMAD.IADD R4, R3, 0x1, R4 ;  /* 0x0000000103047824 */ /* 0x000fc800078e0204 */
[----:B------:R-:W-:-:S07]  /*38740*/  IMAD.MOV.U32 R13, RZ, RZ, R4 ;  /* 0x000000ffff0d7224 */ /* 0x000fce00078e0004 */
[----:B------:R-:W-:Y:S05]  /*38750*/  WARPSYNC.COLLECTIVE R15, `(.L_x_3290) ;  /* 0x000000000f087348 */ /* 0x000fea0003c00000 */
[----:B------:R0:W1:Y:S02]  /*38760*/  SHFL.UP P6, R14, R13, R12, R11 ;  /* 0x0400000c0d0e7389 */ /* 0x00006400000c000b */
[----:B01----:R-:W-:Y:S01]  /*38770*/  ENDCOLLECTIVE ;  /* 0x000000000000791b */ /* 0x003fe20003800000 */
.L_x_3290:
[----:B------:R-:W-:Y:S01]  /*38780*/  IMAD.MOV.U32 R12, RZ, RZ, 0x10 ;  /* 0x00000010ff0c7424 */ /* 0x000fe200078e00ff */
[----:B------:R-:W-:-:S05]  /*38790*/  SEL R7, R14, RZ, P4 ;  /* 0x000000ff0e077207 */ /* 0x000fca0002000000 */
[----:B------:R-:W-:-:S04]  /*387a0*/  IMAD.IADD R7, R4, 0x1, R7 ;  /* 0x0000000104077824 */ /* 0x000fc800078e0207 */
[----:B------:R-:W-:-:S07]  /*387b0*/  IMAD.MOV.U32 R13, RZ, RZ, R7 ;  /* 0x000000ffff0d7224 */ /* 0x000fce00078e0007 */
[----:B------:R-:W-:Y:S05]  /*387c0*/  WARPSYNC.COLLECTIVE R15, `(.L_x_3291) ;  /* 0x000000000f087348 */ /* 0x000fea0003c00000 */
[----:B------:R0:W1:Y:S02]  /*387d0*/  SHFL.UP P6, R14, R13, R12, R11 ;  /* 0x0400000c0d0e7389 */ /* 0x00006400000c000b */
[----:B01----:R-:W-:Y:S01]  /*387e0*/  ENDCOLLECTIVE ;  /* 0x000000000000791b */ /* 0x003fe20003800000 */
.L_x_3291:
        /* <DEDUP_REMOVED lines=8> */
.L_x_3292:
[----:B------:R-:W-:Y:S05]  /*38870*/  BRA `(.L_x_3293) ;  /* 0xffffff8800747947 */ /* 0x000fea000383ffff */
.L_x_3028:
[----:B------:R-:W-:Y:S01]  /*38880*/  BSSY B0, `(.L_x_3294) ;  /* 0x0000006000007945 */ /* 0x000fe20003800000 */
[----:B------:R-:W-:Y:S02]  /*38890*/  PLOP3.LUT P6, PT, P6, PT, PT, 0x8, 0x0 ;  /* 0x000000000000781c */ /* 0x000fe400037ce170 */
[----:B------:R-:W-:-:S11]  /*388a0*/  MOV R15, 0xffffffff ;  /* 0xffffffff000f7802 */ /* 0x000fd60000000f00 */
[----:B0-----:R-:W-:Y:S05]  /*388b0*/  WARPSYNC.COLLECTIVE R15, `(.L_x_3295) ;  /* 0x000000000f087348 */ /* 0x001fea0003c00000 */
[----:B------:R-:W-:Y:S01]  /*388c0*/  VOTE.ANY R14, PT, P6 ;  /* 0x00000000000e7806 */ /* 0x000fe200030e0100 */
[----:B0-----:R-:W-:Y:S06]  /*388d0*/  ENDCOLLECTIVE ;  /* 0x000000000000791b */ /* 0x001fec0003800000 */
.L_x_3295:
[----:B------:R-:W-:Y:S05]  /*388e0*/  BSYNC B0 ;  /* 0x0000000000007941 */ /* 0x000fea0003800000 */
.L_x_3294:
[----:B------:R-:W-:Y:S01]  /*388f0*/  IMAD.MOV.U32 R3, RZ, RZ, R14 ;  /* 0x000000ffff037224 */ /* 0x000fe200078e000e */
[----:B------:R-:W-:Y:S01]  /*38900*/  MOV R11, 0x1f ;  /* 0x0000001f000b7802 */ /* 0x000fe20000000f00 */
[----:B------:R-:W-:Y:S02]  /*38910*/  IMAD.MOV.U32 R13, RZ, RZ, R17 ;  /* 0x000000ffff0d7224 */ /* 0x000fe400078e0011 */
[----:B------:R-:W0:Y:S01]  /*38920*/  POPC R7, R3 ;  /* 0x0000000300077309 */ /* 0x000e220000000000 */
[----:B------:R-:W-:Y:S02]  /*38930*/  IMAD.MOV.U32 R15, RZ, RZ, -0x1 ;  /* 0xffffffffff0f7424 */ /* 0x000fe400078e00ff */
[----:B0-----:R-:W-:Y:S02]  /*38940*/  IMAD.MOV.U32 R12, RZ, RZ, R7 ;  /* 0x000000ffff0c7224 */ /* 0x001fe400078e0007 */
[----:B------:R-:W-:-:S07]  /*38950*/  IMAD.IADD R19, R7, 0x1, R19 ;  /* 0x0000000107137824 */ /* 0x000fce00078e0213 */
[----:B------:R-:W-:Y:S05]  /*38960*/  WARPSYNC.COLLECTIVE R15, `(.L_x_3296) ;  /* 0x000000000f087348 */ /* 0x000fea0003c00000 */
[----:B------:R0:W1:Y:S02]  /*38970*/  SHFL.IDX P6, R14, R13, R12, R11 ;  /* 0x0000000c0d0e7389 */ /* 0x00006400000c000b */
[----:B01----:R-:W-:Y:S01]  /*38980*/  ENDCOLLECTIVE ;  /* 0x000000000000791b */ /* 0x003fe20003800000 */
.L_x_3296:
[----:B------:R-:W-:Y:S02]  /*38990*/  IMAD.MOV.U32 R13, RZ, RZ, R5 ;  /* 0x000000ffff0d7224 */ /* 0x000fe400078e0005 */
[----:B------:R-:W-:-:S07]  /*389a0*/  IMAD.MOV.U32 R17, RZ, RZ, R14 ;  /* 0x000000ffff117224 */ /* 0x000fce00078e000e */
[----:B------:R-:W-:Y:S05]  /*389b0*/  WARPSYNC.COLLECTIVE R15, `(.L_x_3297) ;  /* 0x000000000f087348 */ /* 0x000fea0003c00000 */
[----:B------:R0:W1:Y:S02]  /*389c0*/  SHFL.IDX P6, R14, R13, R12, R11 ;  /* 0x0000000c0d0e7389 */ /* 0x00006400000c000b */
[----:B01----:R-:W-:Y:S01]  /*389d0*/  ENDCOLLECTIVE ;  /* 0x000000000000791b */ /* 0x003fe20003800000 */
.L_x_3297:
[----:B------:R-:W-:Y:S01]  /*389e0*/  MOV R5, R14 ;  /* 0x0000000e00057202 */ /* 0x000fe20000000f00 */
[----:B------:R-:W-:Y:S06]  /*389f0*/  BRA `(.L_x_3298) ;  /* 0xffffff8800547947 */ /* 0x000fec000383ffff */
.L_x_3030:
[----:B------:R-:W-:Y:S01]  /*38a00*/  BSSY B0, `(.L_x_3299) ;  /* 0x0000007000007945 */ /* 0x000fe20003800000 */
[----:B------:R-:W-:Y:S01]  /*38a10*/  IMAD.MOV.U32 R13, RZ, RZ, R2 ;  /* 0x000000ffff0d7224 */ /* 0x000fe200078e0002 */
[----:B------:R-:W-:Y:S01]  /*38a20*/  MOV R15, 0xffffffff ;  /* 0xffffffff000f7802 */ /* 0x000fe20000000f00 */
[----:B------:R-:W-:-:S07]  /*38a30*/  IMAD.MOV.U32 R11, RZ, RZ, 0x1f ;  /* 0x0000001fff0b7424 */ /* 0x000fce00078e00ff */
[----:B0123--:R-:W-:Y:S05]  /*38a40*/  WARPSYNC.COLLECTIVE R15, `(.L_x_3300) ;  /* 0x000000000f087348 */ /* 0x00ffea0003c00000 */
[----:B------:R4:W0:Y:S02]  /*38a50*/  SHFL.IDX P6, R14, R13, R12, R11 ;  /* 0x0000000c0d0e7389 */ /* 0x00082400000c000b */
[----:B01234-:R-:W-:Y:S01]  /*38a60*/  ENDCOLLECTIVE ;  /* 0x000000000000791b */ /* 0x01ffe20003800000 */
.L_x_3300:
[----:B------:R-:W-:Y:S05]  /*38a70*/  BSYNC B0 ;  /* 0x0000000000007941 */ /* 0x000fea0003800000 */
.L_x_3299:
[----:B------:R-:W-:Y:S01]  /*38a80*/  IMAD.MOV.U32 R16, RZ, RZ, R14 ;  /* 0x000000ffff107224 */ /* 0x000fe200078e000e */
[----:B------:R-:W-:Y:S06]  /*38a90*/  BRA `(.L_x_3029) ;  /* 0xffffff8800447947 */ /* 0x000fec000383ffff */
.L_x_3036:
[----:B0-----:R0:W1:Y:S02]  /*38aa0*/  SYNCS.PHASECHK.TRANS64.TRYWAIT P0, [R5+URZ+0x29820], R0 ;  /* 0x02982000050075a7 */ /* 0x001064000800017f */
[----:B-1----:R-:W-:Y:S05]  /*38ab0*/  @!P0 NANOSLEEP.SYNCS 0x989680 ;  /* 0x009896800000895d */ /* 0x002fea0003900000 */
[----:B------:R-:W1:Y:S02]  /*38ac0*/  @!P0 SYNCS.PHASECHK.TRANS64 P0, [R5+URZ+0x29820], R0 ;  /* 0x02982000050085a7 */ /* 0x000e64000800007f */
[----:B-1----:R-:W-:Y:S05]  /*38ad0*/  @!P0 BRA `(.L_x_3036) ;  /* 0xfffffffc00f08947 */ /* 0x002fea000383ffff */
[----:B------:R-:W-:Y:S05]  /*38ae0*/  BRA `(.L_x_3301) ;  /* 0xffffff9000a47947 */ /* 0x000fea000383ffff */
.L_x_3037:
        /* <DEDUP_REMOVED lines=11> */
.L_x_3303:
[----:B------:R-:W-:Y:S05]  /*38ba0*/  BSYNC B0 ;  /* 0x0000000000007941 */ /* 0x000fea0003800000 */
.L_x_3302:
[----:B------:R-:W-:Y:S05]  /*38bb0*/  BRA `(.L_x_3304) ;  /* 0xffffff90008c7947 */ /* 0x000fea000383ffff */
.L_x_3038:
[----:B------:R-:W-:Y:S01]  /*38bc0*/  BSSY B0, `(.L_x_3305) ;  /* 0x0000006000007945 */ /* 0x000fe20003800000 */
[----:B------:R-:W-:-:S07]  /*38bd0*/  IMAD.MOV.U32 R15, RZ, RZ, -0x1 ;  /* 0xffffffffff0f7424 */ /* 0x000fce00078e00ff */
[----:B0-----:R-:W-:Y:S05]  /*38be0*/  WARPSYNC.COLLECTIVE R15, `(.L_x_3306) ;  /* 0x000000000f0c7348 */ /* 0x001fea0003c00000 */
[----:B------:R-:W-:Y:S02]  /*38bf0*/  ELECT P6, UR62, PT ;  /* 0x00000000003e782f */ /* 0x000fe400038c0000 */
[----:B------:R-:W-:Y:S01]  /*38c00*/  MOV R14, UR62 ;  /* 0x0000003e000e7c02 */ /* 0x000fe20008000f00 */
[----:B0-----:R-:W-:Y:S10]  /*38c10*/  ENDCOLLECTIVE ;  /* 0x000000000000791b */ /* 0x001ff40003800000 */
.L_x_3306:
[----:B------:R-:W-:Y:S05]  /*38c20*/  BSYNC B0 ;  /* 0x0000000000007941 */ /* 0x000fea0003800000 */
.L_x_3305:
[----:B------:R-:W-:Y:S05]  /*38c30*/  BRA `(.L_x_3307) ;  /* 0xffffff9000807947 */ /* 0x000fea000383ffff */
.L_x_3040:
[----:B0-----:R0:W1:Y:S02]  /*38c40*/  SYNCS.PHASECHK.TRANS64.TRYWAIT P1, [R3+URZ+0x29840], R2 ;  /* 0x02984002030075a7 */ /* 0x001064000802017f */
[----:B-1----:R-:W-:Y:S05]  /*38c50*/  @!P1 NANOSLEEP.SYNCS 0x989680 ;  /* 0x009896800000995d */ /* 0x002fea0003900000 */
[----:B------:R-:W1:Y:S02]  /*38c60*/  @!P1 SYNCS.PHASECHK.TRANS64 P1, [R3+URZ+0x29840], R2 ;  /* 0x02984002030095a7 */ /* 0x000e64000802007f */
[----:B-1----:R-:W-:Y:S05]  /*38c70*/  @!P1 BRA `(.L_x_3040) ;  /* 0xfffffffc00f09947 */ /* 0x002fea000383ffff */
[----:B------:R-:W-:Y:S05]  /*38c80*/  BRA `(.L_x_3308) ;  /* 0xffffff9000a07947 */ /* 0x000fea000383ffff */
.L_x_3042:
[----:B-1----:R1:W2:Y:S02]  /*38c90*/  SYNCS.PHASECHK.TRANS64.TRYWAIT P1, [R5+URZ+0x29840], R0 ;  /* 0x02984000050075a7 */ /* 0x0022a4000802017f */
[----:B--2---:R-:W-:Y:S05]  /*38ca0*/  @!P1 NANOSLEEP.SYNCS 0x989680 ;  /* 0x009896800000995d */ /* 0x004fea0003900000 */
[----:B------:R-:W2:Y:S02]  /*38cb0*/  @!P1 SYNCS.PHASECHK.TRANS64 P1, [R5+URZ+0x29840], R0 ;  /* 0x02984000050095a7 */ /* 0x000ea4000802007f */
[----:B--2---:R-:W-:Y:S05]  /*38cc0*/  @!P1 BRA `(.L_x_3042) ;  /* 0xfffffffc00f09947 */ /* 0x004fea000383ffff */
[----:B------:R-:W-:Y:S05]  /*38cd0*/  BRA `(.L_x_3309) ;  /* 0xffffff9000ac7947 */ /* 0x000fea000383ffff */
.L_x_3044:
[----:B--2---:R2:W3:Y:S02]  /*38ce0*/  SYNCS.PHASECHK.TRANS64.TRYWAIT P1, [R3+URZ+0x29860], R2 ;  /* 0x02986002030075a7 */ /* 0x0044e4000802017f */
[----:B---3--:R-:W-:Y:S05]  /*38cf0*/  @!P1 NANOSLEEP.SYNCS 0x989680 ;  /* 0x009896800000995d */ /* 0x008fea0003900000 */
[----:B------:R-:W3:Y:S02]  /*38d00*/  @!P1 SYNCS.PHASECHK.TRANS64 P1, [R3+URZ+0x29860], R2 ;  /* 0x02986002030095a7 */ /* 0x000ee4000802007f */
[----:B---3--:R-:W-:Y:S05]  /*38d10*/  @!P1 BRA `(.L_x_3044) ;  /* 0xfffffffc00f09947 */ /* 0x008fea000383ffff */
[----:B------:R-:W-:Y:S05]  /*38d20*/  BRA `(.L_x_3310) ;  /* 0xffffff9000a87947 */ /* 0x000fea000383ffff */
.L_x_3046:
[----:B---3--:R3:W4:Y:S02]  /*38d30*/  SYNCS.PHASECHK.TRANS64.TRYWAIT P1, [R5+URZ+0x29860], R0 ;  /* 0x02986000050075a7 */ /* 0x008724000802017f */
[----:B----4-:R-:W-:Y:S05]  /*38d40*/  @!P1 NANOSLEEP.SYNCS 0x989680 ;  /* 0x009896800000995d */ /* 0x010fea0003900000 */
[----:B------:R-:W4:Y:S02]  /*38d50*/  @!P1 SYNCS.PHASECHK.TRANS64 P1, [R5+URZ+0x29860], R0 ;  /* 0x02986000050095a7 */ /* 0x000f24000802007f */
[----:B----4-:R-:W-:Y:S05]  /*38d60*/  @!P1 BRA `(.L_x_3046) ;  /* 0xfffffffc00f09947 */ /* 0x010fea000383ffff */
[----:B------:R-:W-:Y:S05]  /*38d70*/  BRA `(.L_x_3311) ;  /* 0xffffff9000a47947 */ /* 0x000fea000383ffff */
.L_x_3048:
[----:B----4-:R4:W0:Y:S02]  /*38d80*/  SYNCS.PHASECHK.TRANS64.TRYWAIT P1, [R3+URZ+0x29880], R2 ;  /* 0x02988002030075a7 */ /* 0x010824000802017f */
[----:B0-----:R-:W-:Y:S05]  /*38d90*/  @!P1 NANOSLEEP.SYNCS 0x989680 ;  /* 0x009896800000995d */ /* 0x001fea0003900000 */
[----:B------:R-:W0:Y:S02]  /*38da0*/  @!P1 SYNCS.PHASECHK.TRANS64 P1, [R3+URZ+0x29880], R2 ;  /* 0x02988002030095a7 */ /* 0x000e24000802007f */
[----:B0-----:R-:W-:Y:S05]  /*38db0*/  @!P1 BRA `(.L_x_3048) ;  /* 0xfffffffc00f09947 */ /* 0x001fea000383ffff */
[----:B------:R-:W-:Y:S05]  /*38dc0*/  BRA `(.L_x_3312) ;  /* 0xffffff9000a07947 */ /* 0x000fea000383ffff */
.L_x_3313:
        /* <DEDUP_REMOVED lines=11> */
.L_x_3322:


//--------------------- .nv.global.init           --------------------------
	.section	.nv.global.init,"aw",@progbits
	.align	4
.nv.global.init:
	.type		_ZZN5flash28permute_output_fp8_VcolmajorIN4cute6TensorINS1_11ArrayEngineIfLm64EEENS1_6LayoutINS1_5tupleIJNS6_IJNS1_1CILi2EEES8_NS7_ILi16EEEEEENS7_ILi1EEESB_EEENS6_IJNS6_IJSB_S8_NS7_ILi4EEEEEENS7_ILi0EEESF_EEEEEEEEEvRT_E9upper_map,@object
	.size		_ZZN5flash28permute_output_fp8_VcolmajorIN4cute6TensorINS1_11ArrayEngineIfLm64EEENS1_6LayoutINS1_5tupleIJNS6_IJNS1_1CILi2EEES8_NS7_ILi16EEEEEENS7_ILi1EEESB_EEENS6_IJNS6_IJSB_S8_NS7_ILi4EEEEEENS7_ILi0EEESF_EEEEEEEEEvRT_E9upper_map,($str$23 - _ZZN5flash28permute_output_fp8_VcolmajorIN4cute6TensorINS1_11ArrayEngineIfLm64EEENS1_6LayoutINS1_5tupleIJNS6_IJNS1_1CILi2EEES8_NS7_ILi16EEEEEENS7_ILi1EEESB_EEENS6_IJNS6_IJSB_S8_NS7_ILi4EEEEEENS7_ILi0EEESF_EEEEEEEEEvRT_E9upper_map)
_ZZN5flash28permute_output_fp8_VcolmajorIN4cute6TensorINS1_11ArrayEngineIfLm64EEENS1_6LayoutINS1_5tupleIJNS6_IJNS1_1CILi2EEES8_NS7_ILi16EEEEEENS7_ILi1EEESB_EEENS6_IJNS6_IJSB_S8_NS7_ILi4EEEEEENS7_ILi0EEESF_EEEEEEEEEvRT_E9upper_map:
        /*0000*/ 	.byte	0x00, 0x00, 0x00, 0x00, 0x02, 0x00, 0x00, 0x00, 0x03, 0x00, 0x00, 0x00, 0x01, 0x00, 0x00, 0x00
	.type		$str$23,@object
	.size		$str$23,($str$24 - $str$23)
$str$23:
        /*0010*/ 	.byte	0x28, 0x61, 0x64, 0x64, 0x72, 0x65, 0x73, 0x73, 0x20, 0x26, 0x20, 0x6d, 0x61, 0x73, 0x6b, 0x29
        /*0020*/ 	.byte	0x20, 0x3d, 0x3d, 0x20, 0x30, 0x00
	.type		$str$24,@object
	.size		$str$24,(__unnamed_7 - $str$24)
$str$24:
        /*0026*/ 	.byte	0x2f, 0x74, 0x6d, 0x70, 0x2f, 0x6f, 0x73, 0x73, 0x5f, 0x6b, 0x65, 0x72, 0x6e, 0x65, 0x6c, 0x73
        /*0036*/ 	.byte	0x5f, 0x73, 0x72, 0x63, 0x2f, 0x66, 0x6c, 0x61, 0x73, 0x68, 0x5f, 0x61, 0x74, 0x74, 0x65, 0x6e
        /*0046*/ 	.byte	0x74, 0x69, 0x6f, 0x6e, 0x2f, 0x63, 0x73, 0x72, 0x63, 0x2f, 0x63, 0x75, 0x74, 0x6c, 0x61, 0x73
        /*0056*/ 	.byte	0x73, 0x2f, 0x69, 0x6e, 0x63, 0x6c, 0x75, 0x64, 0x65, 0x2f, 0x63, 0x75, 0x74, 0x65, 0x2f, 0x70
        /*0066*/ 	.byte	0x6f, 0x69, 0x6e, 0x74, 0x65, 0x72, 0x5f, 0x66, 0x6c, 0x61, 0x67, 0x67, 0x65, 0x64, 0x2e, 0x68
        /*0076*/ 	.byte	0x70, 0x70, 0x00
	.type		__unnamed_7,@object
	.size		__unnamed_7,(__unnamed_12 - __unnamed_7)
__unnamed_7:
        /* <DEDUP_REMOVED lines=24> */
        /*01f9*/ 	.byte	0x3e, 0x3e, 0x20, 0x26, 0x5d, 0x00
	.type		__unnamed_12,@object
	.size		__unnamed_12,(__unnamed_5 - __unnamed_12)
__unnamed_12:
        /* <DEDUP_REMOVED lines=25> */
	.type		__unnamed_5,@object
	.size		__unnamed_5,(__unnamed_10 - __unnamed_5)
__unnamed_5:
        /* <DEDUP_REMOVED lines=25> */
	.type		__unnamed_10,@object
	.size		__unnamed_10,(__unnamed_3 - __unnamed_10)
__unnamed_10:
        /* <DEDUP_REMOVED lines=29> */
        /*06db*/ 	.byte	0x5d, 0x00
	.type		__unnamed_3,@object
	.size		__unnamed_3,(__unnamed_9 - __unnamed_3)
__unnamed_3:
        /* <DEDUP_REMOVED lines=30> */
	.type		__unnamed_9,@object
	.size		__unnamed_9,(__unnamed_2 - __unnamed_9)
__unnamed_9:
        /* <DEDUP_REMOVED lines=30> */
	.type		__unnamed_2,@object
	.size		__unnamed_2,(__unnamed_11 - __unnamed_2)
__unnamed_2:
        /* <DEDUP_REMOVED lines=30> */
	.type		__unnamed_11,@object
	.size		__unnamed_11,(__unnamed_4 - __unnamed_11)
__unnamed_11:
        /* <DEDUP_REMOVED lines=30> */
	.type		__unnamed_4,@object
	.size		__unnamed_4,(__unnamed_6 - __unnamed_4)
__unnamed_4:
        /* <DEDUP_REMOVED lines=30> */
	.type		__unnamed_6,@object
	.size		__unnamed_6,(__unnamed_8 - __unnamed_6)
__unnamed_6:
        /* <DEDUP_REMOVED lines=29> */
        /*11c7*/ 	.byte	0x3e, 0x5d, 0x00
	.type		__unnamed_8,@object
	.size		__unnamed_8,(__unnamed_1 - __unnamed_8)
__unnamed_8:
        /* <DEDUP_REMOVED lines=30> */
	.type		__unnamed_1,@object
	.size		__unnamed_1,(.L_0 - __unnamed_1)
__unnamed_1:
        /* <DEDUP_REMOVED lines=29> */
        /*156e*/ 	.byte	0x3e, 0x20, 0x26, 0x5d, 0x00
.L_0:


//--------------------- .nv.shared._ZN7cutlass13device_kernelIN5flash11enable_sm90INS1_16FlashAttnFwdSm90INS1_25CollectiveMainloopFwdSm90ILi2EN4cute5tupleIJNS5_1CILi1EEES8_S8_EEENS6_IJNS7_ILi128EEENS7_ILi160EEENS7_ILi192EEEEEELi128ENS_12float_e4m3_tEfNS_4arch4Sm90ELb0ELb0ELb1ELb0ELb1ELb0ELb0ELb1ELb1ELb1ELb1ELb0EEENS1_21CollectiveEpilogueFwdINS6_IJSA_SA_SB_EEES9_NS_10bfloat16_tESG_Li256ELb0ELb1ELb1ELb1EEENS1_19SingleTileSchedulerILb0ELb1ELb1ELi128EEEEEEEEEvNT_6ParamsE --------------------------
	.section	.nv.shared._ZN7cutlass13device_kernelIN5flash11enable_sm90INS1_16FlashAttnFwdSm90INS1_25CollectiveMainloopFwdSm90ILi2EN4cute5tupleIJNS5_1CILi1EEES8_S8_EEENS6_IJNS7_ILi128EEENS7_ILi160EEENS7_ILi192EEEEEELi128ENS_12float_e4m3_tEfNS_4arch4Sm90ELb0ELb0ELb1ELb0ELb1ELb0ELb0ELb1ELb1ELb1ELb1ELb0EEENS1_21CollectiveEpilogueFwdINS6_IJSA_SA_SB_EEES9_NS_10bfloat16_tESG_Li256ELb0ELb1ELb1ELb1EEENS1_19SingleTileSchedulerILb0ELb1ELb1ELi128EEEEEEEEEvNT_6ParamsE,"aw",@nobits
	.sectionflags	@""
	.align	16
	.zero		1024


//--------------------- .nv.shared.reserved.0     --------------------------
	.section	.nv.shared.reserved.0,"aw",@nobits
	.weak		__nv_reservedSMEM_offset_0_alias
	.size		__nv_reservedSMEM_offset_0_alias, 0, 0
	.other		__nv_reservedSMEM_offset_0_alias,@"STO_CUDA_RESERVED_SHARED STV_DEFAULT"
__nv_reservedSMEM_offset_0_alias:
	.zero		0


//--------------------- .nv.global                --------------------------
	.section	.nv.global,"aw",@nobits
.nv.global:
	.type		_ZN87_INTERNAL_2a0913c8_51_flash_fwd_hdimdiff_e4m3_paged_split_softcap_sm90_cu_93b96ec2_37514cute1_E,@object
	.size		_ZN87_INTERNAL_2a0913c8_51_flash_fwd_hdimdiff_e4m3_paged_split_softcap_sm90_cu_93b96ec2_37514cute1_E,(_ZN87_INTERNAL_2a0913c8_51_flash_fwd_hdimdiff_e4m3_paged_split_softcap_sm90_cu_93b96ec2_37514cuda3std3__45__cpo6cbeginE - _ZN87_INTERNAL_2a0913c8_51_flash_fwd_hdimdiff_e4m3_paged_split_softcap_sm90_cu_93b96ec2_37514cute1_E)
_ZN87_INTERNAL_2a0913c8_51_flash_fwd_hdimdiff_e4m3_paged_split_softcap_sm90_cu_93b96ec2_37514cute1_E:
	.zero		1
	.type		_ZN87_INTERNAL_2a0913c8_51_flash_fwd_hdimdiff_e4m3_paged_split_softcap_sm90_cu_93b96ec2_37514cuda3std3__45__cpo6cbeginE,@object
	.size		_ZN87_INTERNAL_2a0913c8_51_flash_fwd_hdimdiff_e4m3_paged_split_softcap_sm90_cu_93b96ec2_37514cuda3std3__45__cpo6cbeginE,(_ZN87_INTERNAL_2a0913c8_51_flash_fwd_hdimdiff_e4m3_paged_split_softcap_sm90_cu_93b96ec2_37514cuda3std3__48in_placeE - _ZN87_INTERNAL_2a0913c8_51_flash_fwd_hdimdiff_e4m3_paged_split_softcap_sm90_cu_93b96ec2_37514cuda3std3__45__cpo6cbeginE)
_ZN87_INTERNAL_2a0913c8_51_flash_fwd_hdimdiff_e4m3_paged_split_softcap_sm90_cu_93b96ec2_37514cuda3std3__45__cpo6cbeginE:
	.zero		1
	.type		_ZN87_INTERNAL_2a0913c8_51_flash_fwd_hdimdiff_e4m3_paged_split_softcap_sm90_cu_93b96ec2_37514cuda3std3__48in_placeE,@object
	.size		_ZN87_INTERNAL_2a0913c8_51_flash_fwd_hdimdiff_e4m3_paged_split_softcap_sm90_cu_93b96ec2_37514cuda3std3__48in_placeE,(_ZN87_INTERNAL_2a0913c8_51_flash_fwd_hdimdiff_e4m3_paged_split_softcap_sm90_cu_93b96ec2_37514cuda3std6ranges3__45__cpo9iter_moveE - _ZN87_INTERNAL_2a0913c8_51_flash_fwd_hdimdiff_e4m3_paged_split_softcap_sm90_cu_93b96ec2_37514cuda3std3__48in_placeE)
_ZN87_INTERNAL_2a0913c8_51_flash_fwd_hdimdiff_e4m3_paged_split_softcap_sm90_cu_93b96ec2_37514cuda3std3__48in_placeE:
	.zero		1
	.type		_ZN87_INTERNAL_2a0913c8_51_flash_fwd_hdimdiff_e4m3_paged_split_softcap_sm90_cu_93b96ec2_37514cuda3std6ranges3__45__cpo9iter_moveE,@object
	.size		_ZN87_INTERNAL_2a0913c8_51_flash_fwd_hdimdiff_e4m3_paged_split_softcap_sm90_cu_93b96ec2_37514cuda3std6ranges3__45__cpo9iter_moveE,(_ZN87_INTERNAL_2a0913c8_51_flash_fwd_hdimdiff_e4m3_paged_split_softcap_sm90_cu_93b96ec2_37514cuda3std3__45__cpo5beginE - _ZN87_INTERNAL_2a0913c8_51_flash_fwd_hdimdiff_e4m3_paged_split_softcap_sm90_cu_93b96ec2_37514cuda3std6ranges3__45__cpo9iter_moveE)
_ZN87_INTERNAL_2a0913c8_51_flash_fwd_hdimdiff_e4m3_paged_split_softcap_sm90_cu_93b96ec2_37514cuda3std6ranges3__45__cpo9iter_moveE:
	.zero		1
	.type		_ZN87_INTERNAL_2a0913c8_51_flash_fwd_hdimdiff_e4m3_paged_split_softcap_sm90_cu_93b96ec2_37514cuda3std3__45__cpo5beginE,@object
	.size		_ZN87_INTERNAL_2a0913c8_51_flash_fwd_hdimdiff_e4m3_paged_split_softcap_sm90_cu_93b96ec2_37514cuda3std3__45__cpo5beginE,(_ZN87_INTERNAL_2a0913c8_51_flash_fwd_hdimdiff_e4m3_paged_split_softcap_sm90_cu_93b96ec2_37514cuda3std3__489_GLOBAL__N__2a0913c8_51_flash_fwd_hdimdiff_e4m3_paged_split_softcap_sm90_cu_93b96ec2_37516ignoreE - _ZN87_INTERNAL_2a0913c8_51_flash_fwd_hdimdiff_e4m3_paged_split_softcap_sm90_cu_93b96ec2_37514cuda3std3__45__cpo5beginE)
_ZN87_INTERNAL_2a0913c8_51_flash_fwd_hdimdiff_e4m3_paged_split_softcap_sm90_cu_93b96ec2_37514cuda3std3__45__cpo5beginE:
	.zero		1
	.type		_ZN87_INTERNAL_2a0913c8_51_flash_fwd_hdimdiff_e4m3_paged_split_softcap_sm90_cu_93b96ec2_37514cuda3std3__489_GLOBAL__N__2a0913c8_51_flash_fwd_hdimdiff_e4m3_paged_split_softcap_sm90_cu_93b96ec2_37516ignoreE,@object
	.size		_ZN87_INTERNAL_2a0913c8_51_flash_fwd_hdimdiff_e4m3_paged_split_softcap_sm90_cu_93b96ec2_37514cuda3std3__489_GLOBAL__N__2a0913c8_51_flash_fwd_hdimdiff_e4m3_paged_split_softcap_sm90_cu_93b96ec2_37516ignoreE,(_ZN87_INTERNAL_2a0913c8_51_flash_fwd_hdimdiff_e4m3_paged_split_softcap_sm90_cu_93b96ec2_37514cute7productE - _ZN87_INTERNAL_2a0913c8_51_flash_fwd_hdimdiff_e4m3_paged_split_softcap_sm90_cu_93b96ec2_37514cuda3std3__489_GLOBAL__N__2a0913c8_51_flash_fwd_hdimdiff_e4m3_paged_split_softcap_sm90_cu_93b96ec2_37516ignoreE)
_ZN87_INTERNAL_2a0913c8_51_flash_fwd_hdimdiff_e4m3_paged_split_softcap_sm90_cu_93b96ec2_37514cuda3std3__489_GLOBAL__N__2a0913c8_51_flash_fwd_hdimdiff_e4m3_paged_split_softcap_sm90_cu_93b96ec2_37516ignoreE:
	.zero		1
	.type		_ZN87_INTERNAL_2a0913c8_51_flash_fwd_hdimdiff_e4m3_paged_split_softcap_sm90_cu_93b96ec2_37514cute7productE,@object
	.size		_ZN87_INTERNAL_2a0913c8_51_flash_fwd_hdimdiff_e4m3_paged_split_softcap_sm90_cu_93b96ec2_37514cute7productE,(_ZN87_INTERNAL_2a0913c8_51_flash_fwd_hdimdiff_e4m3_paged_split_softcap_sm90_cu_93b96ec2_37514cuda3std3__45__cpo3endE - _ZN87_INTERNAL_2a0913c8_51_flash_fwd_hdimdiff_e4m3_paged_split_softcap_sm90_cu_93b96ec2_37514cute7productE)
_ZN87_INTERNAL_2a0913c8_51_flash_fwd_hdimdiff_e4m3_paged_split_softcap_sm90_cu_93b96ec2_37514cute7productE:
	.zero		1
	.type		_ZN87_INTERNAL_2a0913c8_51_flash_fwd_hdimdiff_e4m3_paged_split_softcap_sm90_cu_93b96ec2_37514cuda3std3__45__cpo3endE,@object
	.size		_ZN87_INTERNAL_2a0913c8_51_flash_fwd_hdimdiff_e4m3_paged_split_softcap_sm90_cu_93b96ec2_37514cuda3std3__45__cpo3endE,(_ZN87_INTERNAL_2a0913c8_51_flash_fwd_hdimdiff_e4m3_paged_split_softcap_sm90_cu_93b96ec2_37514cuda3std3__419piecewise_constructE - _ZN87_INTERNAL_2a0913c8_51_flash_fwd_hdimdiff_e4m3_paged_split_softcap_sm90_cu_93b96ec2_37514cuda3std3__45__cpo3endE)
_ZN87_INTERNAL_2a0913c8_51_flash_fwd_hdimdiff_e4m3_paged_split_softcap_sm90_cu_93b96ec2_37514cuda3std3__45__cpo3endE:
	.zero		1
	.type		_ZN87_INTERNAL_2a0913c8_51_flash_fwd_hdimdiff_e4m3_paged_split_softcap_sm90_cu_93b96ec2_37514cuda3std3__419piecewise_constructE,@object
	.size		_ZN87_INTERNAL_2a0913c8_51_flash_fwd_hdimdiff_e4m3_paged_split_softcap_sm90_cu_93b96ec2_37514cuda3std3__419piecewise_constructE,(_ZN87_INTERNAL_2a0913c8_51_flash_fwd_hdimdiff_e4m3_paged_split_softcap_sm90_cu_93b96ec2_37514cuda3std3__45__cpo4cendE - _ZN87_INTERNAL_2a0913c8_51_flash_fwd_hdimdiff_e4m3_paged_split_softcap_sm90_cu_93b96ec2_37514cuda3std3__419piecewise_constructE)
_ZN87_INTERNAL_2a0913c8_51_flash_fwd_hdimdiff_e4m3_paged_split_softcap_sm90_cu_93b96ec2_37514cuda3std3__419piecewise_constructE:
	.zero		1
	.type		_ZN87_INTERNAL_2a0913c8_51_flash_fwd_hdimdiff_e4m3_paged_split_softcap_sm90_cu_93b96ec2_37514cuda3std3__45__cpo4cendE,@object
	.size		_ZN87_INTERNAL_2a0913c8_51_flash_fwd_hdimdiff_e4m3_paged_split_softcap_sm90_cu_93b96ec2_37514cuda3std3__45__cpo4cendE,(_ZN87_INTERNAL_2a0913c8_51_flash_fwd_hdimdiff_e4m3_paged_split_softcap_sm90_cu_93b96ec2_37514cuda3std6ranges3__45__cpo4swapE - _ZN87_INTERNAL_2a0913c8_51_flash_fwd_hdimdiff_e4m3_paged_split_softcap_sm90_cu_93b96ec2_37514cuda3std3__45__cpo4cendE)
_ZN87_INTERNAL_2a0913c8_51_flash_fwd_hdimdiff_e4m3_paged_split_softcap_sm90_cu_93b96ec2_37514cuda3std3__45__cpo4cendE:
	.zero		1
	.type		_ZN87_INTERNAL_2a0913c8_51_flash_fwd_hdimdiff_e4m3_paged_split_softcap_sm90_cu_93b96ec2_37514cuda3std6ranges3__45__cpo4swapE,@object
	.size		_ZN87_INTERNAL_2a0913c8_51_flash_fwd_hdimdiff_e4m3_paged_split_softcap_sm90_cu_93b96ec2_37514cuda3std6ranges3__45__cpo4swapE,(.L_20 - _ZN87_INTERNAL_2a0913c8_51_flash_fwd_hdimdiff_e4m3_paged_split_softcap_sm90_cu_93b96ec2_37514cuda3std6ranges3__45__cpo4swapE)
_ZN87_INTERNAL_2a0913c8_51_flash_fwd_hdimdiff_e4m3_paged_split_softcap_sm90_cu_93b96ec2_37514cuda3std6ranges3__45__cpo4swapE:
	.zero		1
.L_20:


//--------------------- .nv.shared._ZN7cutlass13device_kernelIN5flash11enable_sm90INS1_16FlashAttnFwdSm90INS1_25CollectiveMainloopFwdSm90ILi2EN4cute5tupleIJNS5_1CILi1EEES8_S8_EEENS6_IJNS7_ILi128EEENS7_ILi160EEENS7_ILi192EEEEEELi128ENS_12float_e4m3_tEfNS_4arch4Sm90ELb0ELb0ELb1ELb1ELb1ELb0ELb0ELb1ELb1ELb1ELb1ELb0EEENS1_21CollectiveEpilogueFwdINS6_IJSA_SA_SB_EEES9_NS_10bfloat16_tESG_Li256ELb1ELb1ELb1ELb1EEENS1_36VarlenDynamicPersistentTileSchedulerILi128ELi160ELi256ELi128ELb1ELb1ELb1ELb0ELb1ELb1EEEEEEEEEvNT_6ParamsE --------------------------
	.section	.nv.shared._ZN7cutlass13device_kernelIN5flash11enable_sm90INS1_16FlashAttnFwdSm90INS1_25CollectiveMainloopFwdSm90ILi2EN4cute5tupleIJNS5_1CILi1EEES8_S8_EEENS6_IJNS7_ILi128EEENS7_ILi160EEENS7_ILi192EEEEEELi128ENS_12float_e4m3_tEfNS_4arch4Sm90ELb0ELb0ELb1ELb1ELb1ELb0ELb0ELb1ELb1ELb1ELb1ELb0EEENS1_21CollectiveEpilogueFwdINS6_IJSA_SA_SB_EEES9_NS_10bfloat16_tESG_Li256ELb1ELb1ELb1ELb1EEENS1_36VarlenDynamicPersistentTileSchedulerILi128ELi160ELi256ELi128ELb1ELb1ELb1ELb0ELb1ELb1EEEEEEEEEvNT_6ParamsE,"aw",@nobits
	.sectionflags	@""
	.align	16
	.zero		1024


//--------------------- .nv.shared._ZN7cutlass13device_kernelIN5flash11enable_sm90INS1_16FlashAttnFwdSm90INS1_25CollectiveMainloopFwdSm90ILi2EN4cute5tupleIJNS5_1CILi1EEES8_S8_EEENS6_IJNS7_ILi128EEENS7_ILi160EEENS7_ILi192EEEEEELi128ENS_12float_e4m3_tEfNS_4arch4Sm90ELb0ELb0ELb1ELb1ELb1ELb1ELb0ELb1ELb1ELb1ELb1ELb0EEENS1_21CollectiveEpilogueFwdINS6_IJSA_SA_SB_EEES9_NS_10bfloat16_tESG_Li256ELb1ELb1ELb1ELb1EEENS1_36VarlenDynamicPersistentTileSchedulerILi128ELi160ELi256ELi128ELb1ELb1ELb1ELb0ELb1ELb1EEEEEEEEEvNT_6ParamsE --------------------------
	.section	.nv.shared._ZN7cutlass13device_kernelIN5flash11enable_sm90INS1_16FlashAttnFwdSm90INS1_25CollectiveMainloopFwdSm90ILi2EN4cute5tupleIJNS5_1CILi1EEES8_S8_EEENS6_IJNS7_ILi128EEENS7_ILi160EEENS7_ILi192EEEEEELi128ENS_12float_e4m3_tEfNS_4arch4Sm90ELb0ELb0ELb1ELb1ELb1ELb1ELb0ELb1ELb1ELb1ELb1ELb0EEENS1_21CollectiveEpilogueFwdINS6_IJSA_SA_SB_EEES9_NS_10bfloat16_tESG_Li256ELb1ELb1ELb1ELb1EEENS1_36VarlenDynamicPersistentTileSchedulerILi128ELi160ELi256ELi128ELb1ELb1ELb1ELb0ELb1ELb1EEEEEEEEEvNT_6ParamsE,"aw",@nobits
	.sectionflags	@""
	.align	16
	.zero		1024


//--------------------- .nv.shared._ZN7cutlass13device_kernelIN5flash11enable_sm90INS1_16FlashAttnFwdSm90INS1_25CollectiveMainloopFwdSm90ILi2EN4cute5tupleIJNS5_1CILi1EEES8_S8_EEENS6_IJNS7_ILi128EEESA_NS7_ILi192EEEEEELi128ENS_12float_e4m3_tEfNS_4arch4Sm90ELb0ELb1ELb1ELb0ELb1ELb0ELb0ELb1ELb1ELb1ELb1ELb0EEENS1_21CollectiveEpilogueFwdINS6_IJSA_SA_SA_EEES9_NS_10bfloat16_tESF_Li256ELb0ELb1ELb1ELb1EEENS1_19SingleTileSchedulerILb0ELb1ELb1ELi128EEEEEEEEEvNT_6ParamsE --------------------------
	.section	.nv.shared._ZN7cutlass13device_kernelIN5flash11enable_sm90INS1_16FlashAttnFwdSm90INS1_25CollectiveMainloopFwdSm90ILi2EN4cute5tupleIJNS5_1CILi1EEES8_S8_EEENS6_IJNS7_ILi128EEESA_NS7_ILi192EEEEEELi128ENS_12float_e4m3_tEfNS_4arch4Sm90ELb0ELb1ELb1ELb0ELb1ELb0ELb0ELb1ELb1ELb1ELb1ELb0EEENS1_21CollectiveEpilogueFwdINS6_IJSA_SA_SA_EEES9_NS_10bfloat16_tESF_Li256ELb0ELb1ELb1ELb1EEENS1_19SingleTileSchedulerILb0ELb1ELb1ELi128EEEEEEEEEvNT_6ParamsE,"aw",@nobits
	.sectionflags	@""
	.align	16
	.zero		1024


//--------------------- .nv.shared._ZN7cutlass13device_kernelIN5flash11enable_sm90INS1_16FlashAttnFwdSm90INS1_25CollectiveMainloopFwdSm90ILi2EN4cute5tupleIJNS5_1CILi1EEES8_S8_EEENS6_IJNS7_ILi128EEESA_NS7_ILi192EEEEEELi128ENS_12float_e4m3_tEfNS_4arch4Sm90ELb0ELb1ELb1ELb1ELb1ELb0ELb0ELb1ELb1ELb1ELb1ELb0EEENS1_21CollectiveEpilogueFwdINS6_IJSA_SA_SA_EEES9_NS_10bfloat16_tESF_Li256ELb1ELb1ELb1ELb1EEENS1_36VarlenDynamicPersistentTileSchedulerILi128ELi128ELi256ELi128ELb1ELb1ELb1ELb1ELb0ELb1EEEEEEEEEvNT_6ParamsE --------------------------
	.section	.nv.shared._ZN7cutlass13device_kernelIN5flash11enable_sm90INS1_16FlashAttnFwdSm90INS1_25CollectiveMainloopFwdSm90ILi2EN4cute5tupleIJNS5_1CILi1EEES8_S8_EEENS6_IJNS7_ILi128EEESA_NS7_ILi192EEEEEELi128ENS_12float_e4m3_tEfNS_4arch4Sm90ELb0ELb1ELb1ELb1ELb1ELb0ELb0ELb1ELb1ELb1ELb1ELb0EEENS1_21CollectiveEpilogueFwdINS6_IJSA_SA_SA_EEES9_NS_10bfloat16_tESF_Li256ELb1ELb1ELb1ELb1EEENS1_36VarlenDynamicPersistentTileSchedulerILi128ELi128ELi256ELi128ELb1ELb1ELb1ELb1ELb0ELb1EEEEEEEEEvNT_6ParamsE,"aw",@nobits
	.sectionflags	@""
	.align	16
	.zero		1024


//--------------------- .nv.shared._ZN7cutlass13device_kernelIN5flash11enable_sm90INS1_16FlashAttnFwdSm90INS1_25CollectiveMainloopFwdSm90ILi2EN4cute5tupleIJNS5_1CILi1EEES8_S8_EEENS6_IJNS7_ILi128EEESA_NS7_ILi192EEEEEELi128ENS_12float_e4m3_tEfNS_4arch4Sm90ELb0ELb1ELb1ELb1ELb1ELb1ELb0ELb1ELb1ELb1ELb1ELb0EEENS1_21CollectiveEpilogueFwdINS6_IJSA_SA_SA_EEES9_NS_10bfloat16_tESF_Li256ELb1ELb1ELb1ELb1EEENS1_36VarlenDynamicPersistentTileSchedulerILi128ELi128ELi256ELi128ELb1ELb1ELb1ELb1ELb0ELb1EEEEEEEEEvNT_6ParamsE --------------------------
	.section	.nv.shared._ZN7cutlass13device_kernelIN5flash11enable_sm90INS1_16FlashAttnFwdSm90INS1_25CollectiveMainloopFwdSm90ILi2EN4cute5tupleIJNS5_1CILi1EEES8_S8_EEENS6_IJNS7_ILi128EEESA_NS7_ILi192EEEEEELi128ENS_12float_e4m3_tEfNS_4arch4Sm90ELb0ELb1ELb1ELb1ELb1ELb1ELb0ELb1ELb1ELb1ELb1ELb0EEENS1_21CollectiveEpilogueFwdINS6_IJSA_SA_SA_EEES9_NS_10bfloat16_tESF_Li256ELb1ELb1ELb1ELb1EEENS1_36VarlenDynamicPersistentTileSchedulerILi128ELi128ELi256ELi128ELb1ELb1ELb1ELb1ELb0ELb1EEEEEEEEEvNT_6ParamsE,"aw",@nobits
	.sectionflags	@""
	.align	16
	.zero		1024


//--------------------- .nv.shared._ZN7cutlass13device_kernelIN5flash11enable_sm90INS1_16FlashAttnFwdSm90INS1_25CollectiveMainloopFwdSm90ILi2EN4cute5tupleIJNS5_1CILi1EEES8_S8_EEENS6_IJNS7_ILi128EEENS7_ILi160EEENS7_ILi192EEEEEELi128ENS_12float_e4m3_tEfNS_4arch4Sm90ELb1ELb0ELb1ELb0ELb1ELb0ELb0ELb1ELb1ELb1ELb1ELb0EEENS1_21CollectiveEpilogueFwdINS6_IJSA_SA_SB_EEES9_NS_10bfloat16_tESG_Li256ELb0ELb1ELb1ELb1EEENS1_19SingleTileSchedulerILb0ELb1ELb1ELi128EEEEEEEEEvNT_6ParamsE --------------------------
	.section	.nv.shared._ZN7cutlass13device_kernelIN5flash11enable_sm90INS1_16FlashAttnFwdSm90INS1_25CollectiveMainloopFwdSm90ILi2EN4cute5tupleIJNS5_1CILi1EEES8_S8_EEENS6_IJNS7_ILi128EEENS7_ILi160EEENS7_ILi192EEEEEELi128ENS_12float_e4m3_tEfNS_4arch4Sm90ELb1ELb0ELb1ELb0ELb1ELb0ELb0ELb1ELb1ELb1ELb1ELb0EEENS1_21CollectiveEpilogueFwdINS6_IJSA_SA_SB_EEES9_NS_10bfloat16_tESG_Li256ELb0ELb1ELb1ELb1EEENS1_19SingleTileSchedulerILb0ELb1ELb1ELi128EEEEEEEEEvNT_6ParamsE,"aw",@nobits
	.sectionflags	@""
	.align	16
	.zero		1024


//--------------------- .nv.shared._ZN7cutlass13device_kernelIN5flash11enable_sm90INS1_16FlashAttnFwdSm90INS1_25CollectiveMainloopFwdSm90ILi2EN4cute5tupleIJNS5_1CILi1EEES8_S8_EEENS6_IJNS7_ILi128EEENS7_ILi160EEENS7_ILi192EEEEEELi128ENS_12float_e4m3_tEfNS_4arch4Sm90ELb1ELb0ELb1ELb1ELb1ELb0ELb0ELb1ELb1ELb1ELb1ELb0EEENS1_21CollectiveEpilogueFwdINS6_IJSA_SA_SB_EEES9_NS_10bfloat16_tESG_Li256ELb1ELb1ELb1ELb1EEENS1_36VarlenDynamicPersistentTileSchedulerILi128ELi160ELi256ELi128ELb1ELb1ELb1ELb1ELb1ELb1EEEEEEEEEvNT_6ParamsE --------------------------
	.section	.nv.shared._ZN7cutlass13device_kernelIN5flash11enable_sm90INS1_16FlashAttnFwdSm90INS1_25CollectiveMainloopFwdSm90ILi2EN4cute5tupleIJNS5_1CILi1EEES8_S8_EEENS6_IJNS7_ILi128EEENS7_ILi160EEENS7_ILi192EEEEEELi128ENS_12float_e4m3_tEfNS_4arch4Sm90ELb1ELb0ELb1ELb1ELb1ELb0ELb0ELb1ELb1ELb1ELb1ELb0EEENS1_21CollectiveEpilogueFwdINS6_IJSA_SA_SB_EEES9_NS_10bfloat16_tESG_Li256ELb1ELb1ELb1ELb1EEENS1_36VarlenDynamicPersistentTileSchedulerILi128ELi160ELi256ELi128ELb1ELb1ELb1ELb1ELb1ELb1EEEEEEEEEvNT_6ParamsE,"aw",@nobits
	.sectionflags	@""
	.align	16
	.zero		1024


//--------------------- .nv.shared._ZN7cutlass13device_kernelIN5flash11enable_sm90INS1_16FlashAttnFwdSm90INS1_25CollectiveMainloopFwdSm90ILi2EN4cute5tupleIJNS5_1CILi1EEES8_S8_EEENS6_IJNS7_ILi128EEENS7_ILi160EEENS7_ILi192EEEEEELi128ENS_12float_e4m3_tEfNS_4arch4Sm90ELb1ELb0ELb1ELb1ELb1ELb1ELb0ELb1ELb1ELb1ELb1ELb0EEENS1_21CollectiveEpilogueFwdINS6_IJSA_SA_SB_EEES9_NS_10bfloat16_tESG_Li256ELb1ELb1ELb1ELb1EEENS1_36VarlenDynamicPersistentTileSchedulerILi128ELi160ELi256ELi128ELb1ELb1ELb1ELb1ELb1ELb1EEEEEEEEEvNT_6ParamsE --------------------------
	.section	.nv.shared._ZN7cutlass13device_kernelIN5flash11enable_sm90INS1_16FlashAttnFwdSm90INS1_25CollectiveMainloopFwdSm90ILi2EN4cute5tupleIJNS5_1CILi1EEES8_S8_EEENS6_IJNS7_ILi128EEENS7_ILi160EEENS7_ILi192EEEEEELi128ENS_12float_e4m3_tEfNS_4arch4Sm90ELb1ELb0ELb1ELb1ELb1ELb1ELb0ELb1ELb1ELb1ELb1ELb0EEENS1_21CollectiveEpilogueFwdINS6_IJSA_SA_SB_EEES9_NS_10bfloat16_tESG_Li256ELb1ELb1ELb1ELb1EEENS1_36VarlenDynamicPersistentTileSchedulerILi128ELi160ELi256ELi128ELb1ELb1ELb1ELb1ELb1ELb1EEEEEEEEEvNT_6ParamsE,"aw",@nobits
	.sectionflags	@""
	.align	16
	.zero		1024


//--------------------- .nv.constant0._ZN7cutlass13device_kernelIN5flash11enable_sm90INS1_16FlashAttnFwdSm90INS1_25CollectiveMainloopFwdSm90ILi2EN4cute5tupleIJNS5_1CILi1EEES8_S8_EEENS6_IJNS7_ILi128EEENS7_ILi160EEENS7_ILi192EEEEEELi128ENS_12float_e4m3_tEfNS_4arch4Sm90ELb0ELb0ELb1ELb0ELb1ELb0ELb0ELb1ELb1ELb1ELb1ELb0EEENS1_21CollectiveEpilogueFwdINS6_IJSA_SA_SB_EEES9_NS_10bfloat16_tESG_Li256ELb0ELb1ELb1ELb1EEENS1_19SingleTileSchedulerILb0ELb1ELb1ELi128EEEEEEEEEvNT_6ParamsE --------------------------
	.section	.nv.constant0._ZN7cutlass13device_kernelIN5flash11enable_sm90INS1_16FlashAttnFwdSm90INS1_25CollectiveMainloopFwdSm90ILi2EN4cute5tupleIJNS5_1CILi1EEES8_S8_EEENS6_IJNS7_ILi128EEENS7_ILi160EEENS7_ILi192EEEEEELi128ENS_12float_e4m3_tEfNS_4arch4Sm90ELb0ELb0ELb1ELb0ELb1ELb0ELb0ELb1ELb1ELb1ELb1ELb0EEENS1_21CollectiveEpilogueFwdINS6_IJSA_SA_SB_EEES9_NS_10bfloat16_tESG_Li256ELb0ELb1ELb1ELb1EEENS1_19SingleTileSchedulerILb0ELb1ELb1ELi128EEEEEEEEEvNT_6ParamsE,"a",@progbits
	.sectionflags	@""
	.align	4
.nv.constant0._ZN7cutlass13device_kernelIN5flash11enable_sm90INS1_16FlashAttnFwdSm90INS1_25CollectiveMainloopFwdSm90ILi2EN4cute5tupleIJNS5_1CILi1EEES8_S8_EEENS6_IJNS7_ILi128EEENS7_ILi160EEENS7_ILi192EEEEEELi128ENS_12float_e4m3_tEfNS_4arch4Sm90ELb0ELb0ELb1ELb0ELb1ELb0ELb0ELb1ELb1ELb1ELb1ELb0EEENS1_21CollectiveEpilogueFwdINS6_IJSA_SA_SB_EEES9_NS_10bfloat16_tESG_Li256ELb0ELb1ELb1ELb1EEENS1_19SingleTileSchedulerILb0ELb1ELb1ELi128EEEEEEEEEvNT_6ParamsE:
	.zero		3200


//--------------------- .nv.constant0._ZN7cutlass13device_kernelIN5flash11enable_sm90INS1_16FlashAttnFwdSm90INS1_25CollectiveMainloopFwdSm90ILi2EN4cute5tupleIJNS5_1CILi1EEES8_S8_EEENS6_IJNS7_ILi128EEENS7_ILi160EEENS7_ILi192EEEEEELi128ENS_12float_e4m3_tEfNS_4arch4Sm90ELb0ELb0ELb1ELb1ELb1ELb0ELb0ELb1ELb1ELb1ELb1ELb0EEENS1_21CollectiveEpilogueFwdINS6_IJSA_SA_SB_EEES9_NS_10bfloat16_tESG_Li256ELb1ELb1ELb1ELb1EEENS1_36VarlenDynamicPersistentTileSchedulerILi128ELi160ELi256ELi128ELb1ELb1ELb1ELb0ELb1ELb1EEEEEEEEEvNT_6ParamsE --------------------------
	.section	.nv.constant0._ZN7cutlass13device_kernelIN5flash11enable_sm90INS1_16FlashAttnFwdSm90INS1_25CollectiveMainloopFwdSm90ILi2EN4cute5tupleIJNS5_1CILi1EEES8_S8_EEENS6_IJNS7_ILi128EEENS7_ILi160EEENS7_ILi192EEEEEELi128ENS_12float_e4m3_tEfNS_4arch4Sm90ELb0ELb0ELb1ELb1ELb1ELb0ELb0ELb1ELb1ELb1ELb1ELb0EEENS1_21CollectiveEpilogueFwdINS6_IJSA_SA_SB_EEES9_NS_10bfloat16_tESG_Li256ELb1ELb1ELb1ELb1EEENS1_36VarlenDynamicPersistentTileSchedulerILi128ELi160ELi256ELi128ELb1ELb1ELb1ELb0ELb1ELb1EEEEEEEEEvNT_6ParamsE,"a",@progbits
	.sectionflags	@""
	.align	4
.nv.constant0._ZN7cutlass13device_kernelIN5flash11enable_sm90INS1_16FlashAttnFwdSm90INS1_25CollectiveMainloopFwdSm90ILi2EN4cute5tupleIJNS5_1CILi1EEES8_S8_EEENS6_IJNS7_ILi128EEENS7_ILi160EEENS7_ILi192EEEEEELi128ENS_12float_e4m3_tEfNS_4arch4Sm90ELb0ELb0ELb1ELb1ELb1ELb0ELb0ELb1ELb1ELb1ELb1ELb0EEENS1_21CollectiveEpilogueFwdINS6_IJSA_SA_SB_EEES9_NS_10bfloat16_tESG_Li256ELb1ELb1ELb1ELb1EEENS1_36VarlenDynamicPersistentTileSchedulerILi128ELi160ELi256ELi128ELb1ELb1ELb1ELb0ELb1ELb1EEEEEEEEEvNT_6ParamsE:
	.zero		3328


//--------------------- .nv.constant0._ZN7cutlass13device_kernelIN5flash11enable_sm90INS1_16FlashAttnFwdSm90INS1_25CollectiveMainloopFwdSm90ILi2EN4cute5tupleIJNS5_1CILi1EEES8_S8_EEENS6_IJNS7_ILi128EEENS7_ILi160EEENS7_ILi192EEEEEELi128ENS_12float_e4m3_tEfNS_4arch4Sm90ELb0ELb0ELb1ELb1ELb1ELb1ELb0ELb1ELb1ELb1ELb1ELb0EEENS1_21CollectiveEpilogueFwdINS6_IJSA_SA_SB_EEES9_NS_10bfloat16_tESG_Li256ELb1ELb1ELb1ELb1EEENS1_36VarlenDynamicPersistentTileSchedulerILi128ELi160ELi256ELi128ELb1ELb1ELb1ELb0ELb1ELb1EEEEEEEEEvNT_6ParamsE --------------------------
	.section	.nv.constant0._ZN7cutlass13device_kernelIN5flash11enable_sm90INS1_16FlashAttnFwdSm90INS1_25CollectiveMainloopFwdSm90ILi2EN4cute5tupleIJNS5_1CILi1EEES8_S8_EEENS6_IJNS7_ILi128EEENS7_ILi160EEENS7_ILi192EEEEEELi128ENS_12float_e4m3_tEfNS_4arch4Sm90ELb0ELb0ELb1ELb1ELb1ELb1ELb0ELb1ELb1ELb1ELb1ELb0EEENS1_21CollectiveEpilogueFwdINS6_IJSA_SA_SB_EEES9_NS_10bfloat16_tESG_Li256ELb1ELb1ELb1ELb1EEENS1_36VarlenDynamicPersistentTileSchedulerILi128ELi160ELi256ELi128ELb1ELb1ELb1ELb0ELb1ELb1EEEEEEEEEvNT_6ParamsE,"a",@progbits
	.sectionflags	@""
	.align	4
.nv.constant0._ZN7cutlass13device_kernelIN5flash11enable_sm90INS1_16FlashAttnFwdSm90INS1_25CollectiveMainloopFwdSm90ILi2EN4cute5tupleIJNS5_1CILi1EEES8_S8_EEENS6_IJNS7_ILi128EEENS7_ILi160EEENS7_ILi192EEEEEELi128ENS_12float_e4m3_tEfNS_4arch4Sm90ELb0ELb0ELb1ELb1ELb1ELb1ELb0ELb1ELb1ELb1ELb1ELb0EEENS1_21CollectiveEpilogueFwdINS6_IJSA_SA_SB_EEES9_NS_10bfloat16_tESG_Li256ELb1ELb1ELb1ELb1EEENS1_36VarlenDynamicPersistentTileSchedulerILi128ELi160ELi256ELi128ELb1ELb1ELb1ELb0ELb1ELb1EEEEEEEEEvNT_6ParamsE:
	.zero		3328


//--------------------- .nv.constant0._ZN7cutlass13device_kernelIN5flash11enable_sm90INS1_16FlashAttnFwdSm90INS1_25CollectiveMainloopFwdSm90ILi2EN4cute5tupleIJNS5_1CILi1EEES8_S8_EEENS6_IJNS7_ILi128EEESA_NS7_ILi192EEEEEELi128ENS_12float_e4m3_tEfNS_4arch4Sm90ELb0ELb1ELb1ELb0ELb1ELb0ELb0ELb1ELb1ELb1ELb1ELb0EEENS1_21CollectiveEpilogueFwdINS6_IJSA_SA_SA_EEES9_NS_10bfloat16_tESF_Li256ELb0ELb1ELb1ELb1EEENS1_19SingleTileSchedulerILb0ELb1ELb1ELi128EEEEEEEEEvNT_6ParamsE --------------------------
	.section	.nv.constant0._ZN7cutlass13device_kernelIN5flash11enable_sm90INS1_16FlashAttnFwdSm90INS1_25CollectiveMainloopFwdSm90ILi2EN4cute5tupleIJNS5_1CILi1EEES8_S8_EEENS6_IJNS7_ILi128EEESA_NS7_ILi192EEEEEELi128ENS_12float_e4m3_tEfNS_4arch4Sm90ELb0ELb1ELb1ELb0ELb1ELb0ELb0ELb1ELb1ELb1ELb1ELb0EEENS1_21CollectiveEpilogueFwdINS6_IJSA_SA_SA_EEES9_NS_10bfloat16_tESF_Li256ELb0ELb1ELb1ELb1EEENS1_19SingleTileSchedulerILb0ELb1ELb1ELi128EEEEEEEEEvNT_6ParamsE,"a",@progbits
	.sectionflags	@""
	.align	4
.nv.constant0._ZN7cutlass13device_kernelIN5flash11enable_sm90INS1_16FlashAttnFwdSm90INS1_25CollectiveMainloopFwdSm90ILi2EN4cute5tupleIJNS5_1CILi1EEES8_S8_EEENS6_IJNS7_ILi128EEESA_NS7_ILi192EEEEEELi128ENS_12float_e4m3_tEfNS_4arch4Sm90ELb0ELb1ELb1ELb0ELb1ELb0ELb0ELb1ELb1ELb1ELb1ELb0EEENS1_21CollectiveEpilogueFwdINS6_IJSA_SA_SA_EEES9_NS_10bfloat16_tESF_Li256ELb0ELb1ELb1ELb1EEENS1_19SingleTileSchedulerILb0ELb1ELb1ELi128EEEEEEEEEvNT_6ParamsE:
	.zero		3200


//--------------------- .nv.constant0._ZN7cutlass13device_kernelIN5flash11enable_sm90INS1_16FlashAttnFwdSm90INS1_25CollectiveMainloopFwdSm90ILi2EN4cute5tupleIJNS5_1CILi1EEES8_S8_EEENS6_IJNS7_ILi128EEESA_NS7_ILi192EEEEEELi128ENS_12float_e4m3_tEfNS_4arch4Sm90ELb0ELb1ELb1ELb1ELb1ELb0ELb0ELb1ELb1ELb1ELb1ELb0EEENS1_21CollectiveEpilogueFwdINS6_IJSA_SA_SA_EEES9_NS_10bfloat16_tESF_Li256ELb1ELb1ELb1ELb1EEENS1_36VarlenDynamicPersistentTileSchedulerILi128ELi128ELi256ELi128ELb1ELb1ELb1ELb1ELb0ELb1EEEEEEEEEvNT_6ParamsE --------------------------
	.section	.nv.constant0._ZN7cutlass13device_kernelIN5flash11enable_sm90INS1_16FlashAttnFwdSm90INS1_25CollectiveMainloopFwdSm90ILi2EN4cute5tupleIJNS5_1CILi1EEES8_S8_EEENS6_IJNS7_ILi128EEESA_NS7_ILi192EEEEEELi128ENS_12float_e4m3_tEfNS_4arch4Sm90ELb0ELb1ELb1ELb1ELb1ELb0ELb0ELb1ELb1ELb1ELb1ELb0EEENS1_21CollectiveEpilogueFwdINS6_IJSA_SA_SA_EEES9_NS_10bfloat16_tESF_Li256ELb1ELb1ELb1ELb1EEENS1_36VarlenDynamicPersistentTileSchedulerILi128ELi128ELi256ELi128ELb1ELb1ELb1ELb1ELb0ELb1EEEEEEEEEvNT_6ParamsE,"a",@progbits
	.sectionflags	@""
	.align	4
.nv.constant0._ZN7cutlass13device_kernelIN5flash11enable_sm90INS1_16FlashAttnFwdSm90INS1_25CollectiveMainloopFwdSm90ILi2EN4cute5tupleIJNS5_1CILi1EEES8_S8_EEENS6_IJNS7_ILi128EEESA_NS7_ILi192EEEEEELi128ENS_12float_e4m3_tEfNS_4arch4Sm90ELb0ELb1ELb1ELb1ELb1ELb0ELb0ELb1ELb1ELb1ELb1ELb0EEENS1_21CollectiveEpilogueFwdINS6_IJSA_SA_SA_EEES9_NS_10bfloat16_tESF_Li256ELb1ELb1ELb1ELb1EEENS1_36VarlenDynamicPersistentTileSchedulerILi128ELi128ELi256ELi128ELb1ELb1ELb1ELb1ELb0ELb1EEEEEEEEEvNT_6ParamsE:
	.zero		3328


//--------------------- .nv.constant0._ZN7cutlass13device_kernelIN5flash11enable_sm90INS1_16FlashAttnFwdSm90INS1_25CollectiveMainloopFwdSm90ILi2EN4cute5tupleIJNS5_1CILi1EEES8_S8_EEENS6_IJNS7_ILi128EEESA_NS7_ILi192EEEEEELi128ENS_12float_e4m3_tEfNS_4arch4Sm90ELb0ELb1ELb1ELb1ELb1ELb1ELb0ELb1ELb1ELb1ELb1ELb0EEENS1_21CollectiveEpilogueFwdINS6_IJSA_SA_SA_EEES9_NS_10bfloat16_tESF_Li256ELb1ELb1ELb1ELb1EEENS1_36VarlenDynamicPersistentTileSchedulerILi128ELi128ELi256ELi128ELb1ELb1ELb1ELb1ELb0ELb1EEEEEEEEEvNT_6ParamsE --------------------------
	.section	.nv.constant0._ZN7cutlass13device_kernelIN5flash11enable_sm90INS1_16FlashAttnFwdSm90INS1_25CollectiveMainloopFwdSm90ILi2EN4cute5tupleIJNS5_1CILi1EEES8_S8_EEENS6_IJNS7_ILi128EEESA_NS7_ILi192EEEEEELi128ENS_12float_e4m3_tEfNS_4arch4Sm90ELb0ELb1ELb1ELb1ELb1ELb1ELb0ELb1ELb1ELb1ELb1ELb0EEENS1_21CollectiveEpilogueFwdINS6_IJSA_SA_SA_EEES9_NS_10bfloat16_tESF_Li256ELb1ELb1ELb1ELb1EEENS1_36VarlenDynamicPersistentTileSchedulerILi128ELi128ELi256ELi128ELb1ELb1ELb1ELb1ELb0ELb1EEEEEEEEEvNT_6ParamsE,"a",@progbits
	.sectionflags	@""
	.align	4
.nv.constant0._ZN7cutlass13device_kernelIN5flash11enable_sm90INS1_16FlashAttnFwdSm90INS1_25CollectiveMainloopFwdSm90ILi2EN4cute5tupleIJNS5_1CILi1EEES8_S8_EEENS6_IJNS7_ILi128EEESA_NS7_ILi192EEEEEELi128ENS_12float_e4m3_tEfNS_4arch4Sm90ELb0ELb1ELb1ELb1ELb1ELb1ELb0ELb1ELb1ELb1ELb1ELb0EEENS1_21CollectiveEpilogueFwdINS6_IJSA_SA_SA_EEES9_NS_10bfloat16_tESF_Li256ELb1ELb1ELb1ELb1EEENS1_36VarlenDynamicPersistentTileSchedulerILi128ELi128ELi256ELi128ELb1ELb1ELb1ELb1ELb0ELb1EEEEEEEEEvNT_6ParamsE:
	.zero		3328


//--------------------- .nv.constant0._ZN7cutlass13device_kernelIN5flash11enable_sm90INS1_16FlashAttnFwdSm90INS1_25CollectiveMainloopFwdSm90ILi2EN4cute5tupleIJNS5_1CILi1EEES8_S8_EEENS6_IJNS7_ILi128EEENS7_ILi160EEENS7_ILi192EEEEEELi128ENS_12float_e4m3_tEfNS_4arch4Sm90ELb1ELb0ELb1ELb0ELb1ELb0ELb0ELb1ELb1ELb1ELb1ELb0EEENS1_21CollectiveEpilogueFwdINS6_IJSA_SA_SB_EEES9_NS_10bfloat16_tESG_Li256ELb0ELb1ELb1ELb1EEENS1_19SingleTileSchedulerILb0ELb1ELb1ELi128EEEEEEEEEvNT_6ParamsE --------------------------
	.section	.nv.constant0._ZN7cutlass13device_kernelIN5flash11enable_sm90INS1_16FlashAttnFwdSm90INS1_25CollectiveMainloopFwdSm90ILi2EN4cute5tupleIJNS5_1CILi1EEES8_S8_EEENS6_IJNS7_ILi128EEENS7_ILi160EEENS7_ILi192EEEEEELi128ENS_12float_e4m3_tEfNS_4arch4Sm90ELb1ELb0ELb1ELb0ELb1ELb0ELb0ELb1ELb1ELb1ELb1ELb0EEENS1_21CollectiveEpilogueFwdINS6_IJSA_SA_SB_EEES9_NS_10bfloat16_tESG_Li256ELb0ELb1ELb1ELb1EEENS1_19SingleTileSchedulerILb0ELb1ELb1ELi128EEEEEEEEEvNT_6ParamsE,"a",@progbits
	.sectionflags	@""
	.align	4
.nv.constant0._ZN7cutlass13device_kernelIN5flash11enable_sm90INS1_16FlashAttnFwdSm90INS1_25CollectiveMainloopFwdSm90ILi2EN4cute5tupleIJNS5_1CILi1EEES8_S8_EEENS6_IJNS7_ILi128EEENS7_ILi160EEENS7_ILi192EEEEEELi128ENS_12float_e4m3_tEfNS_4arch4Sm90ELb1ELb0ELb1ELb0ELb1ELb0ELb0ELb1ELb1ELb1ELb1ELb0EEENS1_21CollectiveEpilogueFwdINS6_IJSA_SA_SB_EEES9_NS_10bfloat16_tESG_Li256ELb0ELb1ELb1ELb1EEENS1_19SingleTileSchedulerILb0ELb1ELb1ELi128EEEEEEEEEvNT_6ParamsE:
	.zero		3200


//--------------------- .nv.constant0._ZN7cutlass13device_kernelIN5flash11enable_sm90INS1_16FlashAttnFwdSm90INS1_25CollectiveMainloopFwdSm90ILi2EN4cute5tupleIJNS5_1CILi1EEES8_S8_EEENS6_IJNS7_ILi128EEENS7_ILi160EEENS7_ILi192EEEEEELi128ENS_12float_e4m3_tEfNS_4arch4Sm90ELb1ELb0ELb1ELb1ELb1ELb0ELb0ELb1ELb1ELb1ELb1ELb0EEENS1_21CollectiveEpilogueFwdINS6_IJSA_SA_SB_EEES9_NS_10bfloat16_tESG_Li256ELb1ELb1ELb1ELb1EEENS1_36VarlenDynamicPersistentTileSchedulerILi128ELi160ELi256ELi128ELb1ELb1ELb1ELb1ELb1ELb1EEEEEEEEEvNT_6ParamsE --------------------------
	.section	.nv.constant0._ZN7cutlass13device_kernelIN5flash11enable_sm90INS1_16FlashAttnFwdSm90INS1_25CollectiveMainloopFwdSm90ILi2EN4cute5tupleIJNS5_1CILi1EEES8_S8_EEENS6_IJNS7_ILi128EEENS7_ILi160EEENS7_ILi192EEEEEELi128ENS_12float_e4m3_tEfNS_4arch4Sm90ELb1ELb0ELb1ELb1ELb1ELb0ELb0ELb1ELb1ELb1ELb1ELb0EEENS1_21CollectiveEpilogueFwdINS6_IJSA_SA_SB_EEES9_NS_10bfloat16_tESG_Li256ELb1ELb1ELb1ELb1EEENS1_36VarlenDynamicPersistentTileSchedulerILi128ELi160ELi256ELi128ELb1ELb1ELb1ELb1ELb1ELb1EEEEEEEEEvNT_6ParamsE,"a",@progbits
	.sectionflags	@""
	.align	4
.nv.constant0._ZN7cutlass13device_kernelIN5flash11enable_sm90INS1_16FlashAttnFwdSm90INS1_25CollectiveMainloopFwdSm90ILi2EN4cute5tupleIJNS5_1CILi1EEES8_S8_EEENS6_IJNS7_ILi128EEENS7_ILi160EEENS7_ILi192EEEEEELi128ENS_12float_e4m3_tEfNS_4arch4Sm90ELb1ELb0ELb1ELb1ELb1ELb0ELb0ELb1ELb1ELb1ELb1ELb0EEENS1_21CollectiveEpilogueFwdINS6_IJSA_SA_SB_EEES9_NS_10bfloat16_tESG_Li256ELb1ELb1ELb1ELb1EEENS1_36VarlenDynamicPersistentTileSchedulerILi128ELi160ELi256ELi128ELb1ELb1ELb1ELb1ELb1ELb1EEEEEEEEEvNT_6ParamsE:
	.zero		3328


//--------------------- .nv.constant0._ZN7cutlass13device_kernelIN5flash11enable_sm90INS1_16FlashAttnFwdSm90INS1_25CollectiveMainloopFwdSm90ILi2EN4cute5tupleIJNS5_1CILi1EEES8_S8_EEENS6_IJNS7_ILi128EEENS7_ILi160EEENS7_ILi192EEEEEELi128ENS_12float_e4m3_tEfNS_4arch4Sm90ELb1ELb0ELb1ELb1ELb1ELb1ELb0ELb1ELb1ELb1ELb1ELb0EEENS1_21CollectiveEpilogueFwdINS6_IJSA_SA_SB_EEES9_NS_10bfloat16_tESG_Li256ELb1ELb1ELb1ELb1EEENS1_36VarlenDynamicPersistentTileSchedulerILi128ELi160ELi256ELi128ELb1ELb1ELb1ELb1ELb1ELb1EEEEEEEEEvNT_6ParamsE --------------------------
	.section	.nv.constant0._ZN7cutlass13device_kernelIN5flash11enable_sm90INS1_16FlashAttnFwdSm90INS1_25CollectiveMainloopFwdSm90ILi2EN4cute5tupleIJNS5_1CILi1EEES8_S8_EEENS6_IJNS7_ILi128EEENS7_ILi160EEENS7_ILi192EEEEEELi128ENS_12float_e4m3_tEfNS_4arch4Sm90ELb1ELb0ELb1ELb1ELb1ELb1ELb0ELb1ELb1ELb1ELb1ELb0EEENS1_21CollectiveEpilogueFwdINS6_IJSA_SA_SB_EEES9_NS_10bfloat16_tESG_Li256ELb1ELb1ELb1ELb1EEENS1_36VarlenDynamicPersistentTileSchedulerILi128ELi160ELi256ELi128ELb1ELb1ELb1ELb1ELb1ELb1EEEEEEEEEvNT_6ParamsE,"a",@progbits
	.sectionflags	@""
	.align	4
.nv.constant0._ZN7cutlass13device_kernelIN5flash11enable_sm90INS1_16FlashAttnFwdSm90INS1_25CollectiveMainloopFwdSm90ILi2EN4cute5tupleIJNS5_1CILi1EEES8_S8_EEENS6_IJNS7_ILi128EEENS7_ILi160EEENS7_ILi192EEEEEELi128ENS_12float_e4m3_tEfNS_4arch4Sm90ELb1ELb0ELb1ELb1ELb1ELb1ELb0ELb1ELb1ELb1ELb1ELb0EEENS1_21CollectiveEpilogueFwdINS6_IJSA_SA_SB_EEES9_NS_10bfloat16_tESG_Li256ELb1ELb1ELb1ELb1EEENS1_36VarlenDynamicPersistentTileSchedulerILi128ELi160ELi256ELi128ELb1ELb1ELb1ELb1ELb1ELb1EEEEEEEEEvNT_6ParamsE:
	.zero		3328


//--------------------- SYMBOLS --------------------------

	.type		.nv.reservedSmem.offset0,@object
	.size		.nv.reservedSmem.offset0,0x4
	.type		__assertfail,@function
